	.target	sm_90a

	.elftype	@"ET_EXEC"


//--------------------- .note.nv.tkinfo           --------------------------
	.section	.note.nv.tkinfo,"",@"SHT_NOTE"
	.sectionflags	@"SHF_NOTE_NV_TKINFO"
	.tkinfo
        /*0018*/ 	.word	0x00000002
        /*0030*/ 	.string	""
        /*0030*/ 	.string	"ptxas"
        /*0030*/ 	.string	"Cuda compilation tools, release 13.0, V13.0.88"
        /*0030*/ 	.string	"Build cuda_13.0.r13.0/compiler.36424714_0"
        /*0030*/ 	.string	"-arch sm_90a -m 64 "



//--------------------- .note.nv.cuinfo           --------------------------
	.section	.note.nv.cuinfo,"",@"SHT_NOTE"
	.sectionflags	@"SHF_NOTE_NV_CUINFO"
        /*0018*/ 	.short	0x0002
        /*001a*/ 	.short	0x005a
        /*001c*/ 	.short	0x0082
	.zero		2


//--------------------- .nv.info                  --------------------------
	.section	.nv.info,"",@"SHT_CUDA_INFO"
	.align	4


	//----- nvinfo : EIATTR_REGCOUNT
	.align		4
        /*0000*/ 	.byte	0x04, 0x2f
        /*0002*/ 	.short	(.L_23 - .L_22)
	.align		4
.L_22:
        /*0004*/ 	.word	index@(_ZN7cutlass13device_kernelIN5flash11enable_sm90INS1_16FlashAttnFwdSm90INS1_25CollectiveMainloopFwdSm90ILi2EN4cute5tupleIJNS5_1CILi1EEES8_S8_EEENS6_IJNS7_ILi192EEENS7_ILi144EEENS7_ILi96EEEEEELi96ENS_6half_tEfNS_4arch4Sm90ELb1ELb0ELb1ELb1ELb0ELb1ELb0ELb0ELb1ELb1ELb1ELb0EEENS1_21CollectiveEpilogueFwdINS6_IJSA_SC_SB_EEES9_SE_SG_Li384ELb1ELb1ELb1ELb0EEENS1_36VarlenDynamicPersistentTileSchedulerILi192ELi144ELi384ELi128ELb1ELb1ELb1ELb1ELb1ELb1EEEEEEEEEvNT_6ParamsE)
        /*0008*/ 	.word	0x00000080


	//----- nvinfo : EIATTR_FRAME_SIZE
	.align		4
.L_23:
        /*000c*/ 	.byte	0x04, 0x11
        /*000e*/ 	.short	(.L_25 - .L_24)
	.align		4
.L_24:
        /*0010*/ 	.word	index@(_ZN7cutlass13device_kernelIN5flash11enable_sm90INS1_16FlashAttnFwdSm90INS1_25CollectiveMainloopFwdSm90ILi2EN4cute5tupleIJNS5_1CILi1EEES8_S8_EEENS6_IJNS7_ILi192EEENS7_ILi144EEENS7_ILi96EEEEEELi96ENS_6half_tEfNS_4arch4Sm90ELb1ELb0ELb1ELb1ELb0ELb1ELb0ELb0ELb1ELb1ELb1ELb0EEENS1_21CollectiveEpilogueFwdINS6_IJSA_SC_SB_EEES9_SE_SG_Li384ELb1ELb1ELb1ELb0EEENS1_36VarlenDynamicPersistentTileSchedulerILi192ELi144ELi384ELi128ELb1ELb1ELb1ELb1ELb1ELb1EEEEEEEEEvNT_6ParamsE)
        /*0014*/ 	.word	0x00000100


	//----- nvinfo : EIATTR_REGCOUNT
	.align		4
.L_25:
        /*0018*/ 	.byte	0x04, 0x2f
        /*001a*/ 	.short	(.L_27 - .L_26)
	.align		4
.L_26:
        /*001c*/ 	.word	index@(_ZN7cutlass13device_kernelIN5flash11enable_sm90INS1_16FlashAttnFwdSm90INS1_25CollectiveMainloopFwdSm90ILi2EN4cute5tupleIJNS5_1CILi1EEES8_S8_EEENS6_IJNS7_ILi192EEENS7_ILi144EEENS7_ILi96EEEEEELi96ENS_6half_tEfNS_4arch4Sm90ELb1ELb0ELb1ELb1ELb0ELb0ELb0ELb0ELb1ELb1ELb1ELb0EEENS1_21CollectiveEpilogueFwdINS6_IJSA_SC_SB_EEES9_SE_SG_Li384ELb1ELb1ELb1ELb0EEENS1_36VarlenDynamicPersistentTileSchedulerILi192ELi144ELi384ELi128ELb1ELb1ELb1ELb1ELb1ELb1EEEEEEEEEvNT_6ParamsE)
        /*0020*/ 	.word	0x00000080


	//----- nvinfo : EIATTR_FRAME_SIZE
	.align		4
.L_27:
        /*0024*/ 	.byte	0x04, 0x11
        /*0026*/ 	.short	(.L_29 - .L_28)
	.align		4
.L_28:
        /*0028*/ 	.word	index@(_ZN7cutlass13device_kernelIN5flash11enable_sm90INS1_16FlashAttnFwdSm90INS1_25CollectiveMainloopFwdSm90ILi2EN4cute5tupleIJNS5_1CILi1EEES8_S8_EEENS6_IJNS7_ILi192EEENS7_ILi144EEENS7_ILi96EEEEEELi96ENS_6half_tEfNS_4arch4Sm90ELb1ELb0ELb1ELb1ELb0ELb0ELb0ELb0ELb1ELb1ELb1ELb0EEENS1_21CollectiveEpilogueFwdINS6_IJSA_SC_SB_EEES9_SE_SG_Li384ELb1ELb1ELb1ELb0EEENS1_36VarlenDynamicPersistentTileSchedulerILi192ELi144ELi384ELi128ELb1ELb1ELb1ELb1ELb1ELb1EEEEEEEEEvNT_6ParamsE)
        /*002c*/ 	.word	0x00000050


	//----- nvinfo : EIATTR_REGCOUNT
	.align		4
.L_29:
        /*0030*/ 	.byte	0x04, 0x2f
        /*0032*/ 	.short	(.L_31 - .L_30)
	.align		4
.L_30:
        /*0034*/ 	.word	index@(_ZN7cutlass13device_kernelIN5flash11enable_sm90INS1_16FlashAttnFwdSm90INS1_25CollectiveMainloopFwdSm90ILi2EN4cute5tupleIJNS5_1CILi1EEES8_S8_EEENS6_IJNS7_ILi192EEENS7_ILi144EEENS7_ILi96EEEEEELi96ENS_6half_tEfNS_4arch4Sm90ELb1ELb0ELb1ELb0ELb0ELb0ELb0ELb0ELb1ELb1ELb1ELb0EEENS1_21CollectiveEpilogueFwdINS6_IJSA_SC_SB_EEES9_SE_SG_Li384ELb0ELb1ELb1ELb0EEENS1_19SingleTileSchedulerILb0ELb1ELb1ELi192EEEEEEEEEvNT_6ParamsE)
        /*0038*/ 	.word	0x00000080


	//----- nvinfo : EIATTR_FRAME_SIZE
	.align		4
.L_31:
        /*003c*/ 	.byte	0x04, 0x11
        /*003e*/ 	.short	(.L_33 - .L_32)
	.align		4
.L_32:
        /*0040*/ 	.word	index@(_ZN7cutlass13device_kernelIN5flash11enable_sm90INS1_16FlashAttnFwdSm90INS1_25CollectiveMainloopFwdSm90ILi2EN4cute5tupleIJNS5_1CILi1EEES8_S8_EEENS6_IJNS7_ILi192EEENS7_ILi144EEENS7_ILi96EEEEEELi96ENS_6half_tEfNS_4arch4Sm90ELb1ELb0ELb1ELb0ELb0ELb0ELb0ELb0ELb1ELb1ELb1ELb0EEENS1_21CollectiveEpilogueFwdINS6_IJSA_SC_SB_EEES9_SE_SG_Li384ELb0ELb1ELb1ELb0EEENS1_19SingleTileSchedulerILb0ELb1ELb1ELi192EEEEEEEEEvNT_6ParamsE)
        /*0044*/ 	.word	0x00000008


	//----- nvinfo : EIATTR_REGCOUNT
	.align		4
.L_33:
        /*0048*/ 	.byte	0x04, 0x2f
        /*004a*/ 	.short	(.L_35 - .L_34)
	.align		4
.L_34:
        /*004c*/ 	.word	index@(_ZN7cutlass13device_kernelIN5flash11enable_sm90INS1_16FlashAttnFwdSm90INS1_25CollectiveMainloopFwdSm90ILi2EN4cute5tupleIJNS5_1CILi1EEES8_S8_EEENS6_IJNS7_ILi192EEENS7_ILi128EEENS7_ILi96EEEEEELi96ENS_6half_tEfNS_4arch4Sm90ELb0ELb1ELb1ELb1ELb0ELb1ELb0ELb0ELb1ELb1ELb1ELb0EEENS1_21CollectiveEpilogueFwdINS6_IJSA_SC_SB_EEES9_SE_SG_Li384ELb1ELb1ELb1ELb0EEENS1_36VarlenDynamicPersistentTileSchedulerILi192ELi128ELi384ELi128ELb1ELb1ELb1ELb1ELb0ELb1EEEEEEEEEvNT_6ParamsE)
        /*0050*/ 	.word	0x00000080


	//----- nvinfo : EIATTR_FRAME_SIZE
	.align		4
.L_35:
        /*0054*/ 	.byte	0x04, 0x11
        /*0056*/ 	.short	(.L_37 - .L_36)
	.align		4
.L_36:
        /*0058*/ 	.word	index@(_ZN7cutlass13device_kernelIN5flash11enable_sm90INS1_16FlashAttnFwdSm90INS1_25CollectiveMainloopFwdSm90ILi2EN4cute5tupleIJNS5_1CILi1EEES8_S8_EEENS6_IJNS7_ILi192EEENS7_ILi128EEENS7_ILi96EEEEEELi96ENS_6half_tEfNS_4arch4Sm90ELb0ELb1ELb1ELb1ELb0ELb1ELb0ELb0ELb1ELb1ELb1ELb0EEENS1_21CollectiveEpilogueFwdINS6_IJSA_SC_SB_EEES9_SE_SG_Li384ELb1ELb1ELb1ELb0EEENS1_36VarlenDynamicPersistentTileSchedulerILi192ELi128ELi384ELi128ELb1ELb1ELb1ELb1ELb0ELb1EEEEEEEEEvNT_6ParamsE)
        /*005c*/ 	.word	0x00000070


	//----- nvinfo : EIATTR_REGCOUNT
	.align		4
.L_37:
        /*0060*/ 	.byte	0x04, 0x2f
        /*0062*/ 	.short	(.L_39 - .L_38)
	.align		4
.L_38:
        /*0064*/ 	.word	index@(_ZN7cutlass13device_kernelIN5flash11enable_sm90INS1_16FlashAttnFwdSm90INS1_25CollectiveMainloopFwdSm90ILi2EN4cute5tupleIJNS5_1CILi1EEES8_S8_EEENS6_IJNS7_ILi192EEENS7_ILi128EEENS7_ILi96EEEEEELi96ENS_6half_tEfNS_4arch4Sm90ELb0ELb1ELb1ELb1ELb0ELb0ELb0ELb0ELb1ELb1ELb1ELb0EEENS1_21CollectiveEpilogueFwdINS6_IJSA_SC_SB_EEES9_SE_SG_Li384ELb1ELb1ELb1ELb0EEENS1_36VarlenDynamicPersistentTileSchedulerILi192ELi128ELi384ELi128ELb1ELb1ELb1ELb1ELb0ELb1EEEEEEEEEvNT_6ParamsE)
        /*0068*/ 	.word	0x00000080


	//----- nvinfo : EIATTR_FRAME_SIZE
	.align		4
.L_39:
        /*006c*/ 	.byte	0x04, 0x11
        /*006e*/ 	.short	(.L_41 - .L_40)
	.align		4
.L_40:
        /*0070*/ 	.word	index@(_ZN7cutlass13device_kernelIN5flash11enable_sm90INS1_16FlashAttnFwdSm90INS1_25CollectiveMainloopFwdSm90ILi2EN4cute5tupleIJNS5_1CILi1EEES8_S8_EEENS6_IJNS7_ILi192EEENS7_ILi128EEENS7_ILi96EEEEEELi96ENS_6half_tEfNS_4arch4Sm90ELb0ELb1ELb1ELb1ELb0ELb0ELb0ELb0ELb1ELb1ELb1ELb0EEENS1_21CollectiveEpilogueFwdINS6_IJSA_SC_SB_EEES9_SE_SG_Li384ELb1ELb1ELb1ELb0EEENS1_36VarlenDynamicPersistentTileSchedulerILi192ELi128ELi384ELi128ELb1ELb1ELb1ELb1ELb0ELb1EEEEEEEEEvNT_6ParamsE)
        /*0074*/ 	.word	0x00000048


	//----- nvinfo : EIATTR_REGCOUNT
	.align		4
.L_41:
        /*0078*/ 	.byte	0x04, 0x2f
        /*007a*/ 	.short	(.L_43 - .L_42)
	.align		4
.L_42:
        /*007c*/ 	.word	index@(_ZN7cutlass13device_kernelIN5flash11enable_sm90INS1_16FlashAttnFwdSm90INS1_25CollectiveMainloopFwdSm90ILi2EN4cute5tupleIJNS5_1CILi1EEES8_S8_EEENS6_IJNS7_ILi192EEENS7_ILi128EEENS7_ILi96EEEEEELi96ENS_6half_tEfNS_4arch4Sm90ELb0ELb1ELb1ELb0ELb0ELb0ELb0ELb0ELb1ELb1ELb1ELb0EEENS1_21CollectiveEpilogueFwdINS6_IJSA_SC_SB_EEES9_SE_SG_Li384ELb0ELb1ELb1ELb0EEENS1_19SingleTileSchedulerILb0ELb1ELb1ELi192EEEEEEEEEvNT_6ParamsE)
        /*0080*/ 	.word	0x00000080


	//----- nvinfo : EIATTR_FRAME_SIZE
	.align		4
.L_43:
        /*0084*/ 	.byte	0x04, 0x11
        /*0086*/ 	.short	(.L_45 - .L_44)
	.align		4
.L_44:
        /*0088*/ 	.word	index@(_ZN7cutlass13device_kernelIN5flash11enable_sm90INS1_16FlashAttnFwdSm90INS1_25CollectiveMainloopFwdSm90ILi2EN4cute5tupleIJNS5_1CILi1EEES8_S8_EEENS6_IJNS7_ILi192EEENS7_ILi128EEENS7_ILi96EEEEEELi96ENS_6half_tEfNS_4arch4Sm90ELb0ELb1ELb1ELb0ELb0ELb0ELb0ELb0ELb1ELb1ELb1ELb0EEENS1_21CollectiveEpilogueFwdINS6_IJSA_SC_SB_EEES9_SE_SG_Li384ELb0ELb1ELb1ELb0EEENS1_19SingleTileSchedulerILb0ELb1ELb1ELi192EEEEEEEEEvNT_6ParamsE)
        /*008c*/ 	.word	0x00000000


	//----- nvinfo : EIATTR_REGCOUNT
	.align		4
.L_45:
        /*0090*/ 	.byte	0x04, 0x2f
        /*0092*/ 	.short	(.L_47 - .L_46)
	.align		4
.L_46:
        /*0094*/ 	.word	index@(_ZN7cutlass13device_kernelIN5flash11enable_sm90INS1_16FlashAttnFwdSm90INS1_25CollectiveMainloopFwdSm90ILi2EN4cute5tupleIJNS5_1CILi1EEES8_S8_EEENS6_IJNS7_ILi192EEENS7_ILi144EEENS7_ILi96EEEEEELi96ENS_6half_tEfNS_4arch4Sm90ELb0ELb0ELb1ELb1ELb0ELb1ELb0ELb0ELb1ELb1ELb1ELb0EEENS1_21CollectiveEpilogueFwdINS6_IJSA_SC_SB_EEES9_SE_SG_Li384ELb1ELb1ELb1ELb0EEENS1_36VarlenDynamicPersistentTileSchedulerILi192ELi144ELi384ELi128ELb1ELb1ELb1ELb0ELb1ELb1EEEEEEEEEvNT_6ParamsE)
        /*0098*/ 	.word	0x00000080


	//----- nvinfo : EIATTR_FRAME_SIZE
	.align		4
.L_47:
        /*009c*/ 	.byte	0x04, 0x11
        /*009e*/ 	.short	(.L_49 - .L_48)
	.align		4
.L_48:
        /*00a0*/ 	.word	index@(_ZN7cutlass13device_kernelIN5flash11enable_sm90INS1_16FlashAttnFwdSm90INS1_25CollectiveMainloopFwdSm90ILi2EN4cute5tupleIJNS5_1CILi1EEES8_S8_EEENS6_IJNS7_ILi192EEENS7_ILi144EEENS7_ILi96EEEEEELi96ENS_6half_tEfNS_4arch4Sm90ELb0ELb0ELb1ELb1ELb0ELb1ELb0ELb0ELb1ELb1ELb1ELb0EEENS1_21CollectiveEpilogueFwdINS6_IJSA_SC_SB_EEES9_SE_SG_Li384ELb1ELb1ELb1ELb0EEENS1_36VarlenDynamicPersistentTileSchedulerILi192ELi144ELi384ELi128ELb1ELb1ELb1ELb0ELb1ELb1EEEEEEEEEvNT_6ParamsE)
        /*00a4*/ 	.word	0x00000120


	//----- nvinfo : EIATTR_REGCOUNT
	.align		4
.L_49:
        /*00a8*/ 	.byte	0x04, 0x2f
        /*00aa*/ 	.short	(.L_51 - .L_50)
	.align		4
.L_50:
        /*00ac*/ 	.word	index@(_ZN7cutlass13device_kernelIN5flash11enable_sm90INS1_16FlashAttnFwdSm90INS1_25CollectiveMainloopFwdSm90ILi2EN4cute5tupleIJNS5_1CILi1EEES8_S8_EEENS6_IJNS7_ILi192EEENS7_ILi144EEENS7_ILi96EEEEEELi96ENS_6half_tEfNS_4arch4Sm90ELb0ELb0ELb1ELb1ELb0ELb0ELb0ELb0ELb1ELb1ELb1ELb0EEENS1_21CollectiveEpilogueFwdINS6_IJSA_SC_SB_EEES9_SE_SG_Li384ELb1ELb1ELb1ELb0EEENS1_36VarlenDynamicPersistentTileSchedulerILi192ELi144ELi384ELi128ELb1ELb1ELb1ELb0ELb1ELb1EEEEEEEEEvNT_6ParamsE)
        /*00b0*/ 	.word	0x00000080


	//----- nvinfo : EIATTR_FRAME_SIZE
	.align		4
.L_51:
        /*00b4*/ 	.byte	0x04, 0x11
        /*00b6*/ 	.short	(.L_53 - .L_52)
	.align		4
.L_52:
        /*00b8*/ 	.word	index@(_ZN7cutlass13device_kernelIN5flash11enable_sm90INS1_16FlashAttnFwdSm90INS1_25CollectiveMainloopFwdSm90ILi2EN4cute5tupleIJNS5_1CILi1EEES8_S8_EEENS6_IJNS7_ILi192EEENS7_ILi144EEENS7_ILi96EEEEEELi96ENS_6half_tEfNS_4arch4Sm90ELb0ELb0ELb1ELb1ELb0ELb0ELb0ELb0ELb1ELb1ELb1ELb0EEENS1_21CollectiveEpilogueFwdINS6_IJSA_SC_SB_EEES9_SE_SG_Li384ELb1ELb1ELb1ELb0EEENS1_36VarlenDynamicPersistentTileSchedulerILi192ELi144ELi384ELi128ELb1ELb1ELb1ELb0ELb1ELb1EEEEEEEEEvNT_6ParamsE)
        /*00bc*/ 	.word	0x00000058


	//----- nvinfo : EIATTR_REGCOUNT
	.align		4
.L_53:
        /*00c0*/ 	.byte	0x04, 0x2f
        /*00c2*/ 	.short	(.L_55 - .L_54)
	.align		4
.L_54:
        /*00c4*/ 	.word	index@(_ZN7cutlass13device_kernelIN5flash11enable_sm90INS1_16FlashAttnFwdSm90INS1_25CollectiveMainloopFwdSm90ILi2EN4cute5tupleIJNS5_1CILi1EEES8_S8_EEENS6_IJNS7_ILi192EEENS7_ILi144EEENS7_ILi96EEEEEELi96ENS_6half_tEfNS_4arch4Sm90ELb0ELb0ELb1ELb0ELb0ELb0ELb0ELb0ELb1ELb1ELb1ELb0EEENS1_21CollectiveEpilogueFwdINS6_IJSA_SC_SB_EEES9_SE_SG_Li384ELb0ELb1ELb1ELb0EEENS1_19SingleTileSchedulerILb0ELb1ELb1ELi192EEEEEEEEEvNT_6ParamsE)
        /*00c8*/ 	.word	0x00000080


	//----- nvinfo : EIATTR_FRAME_SIZE
	.align		4
.L_55:
        /*00cc*/ 	.byte	0x04, 0x11
        /*00ce*/ 	.short	(.L_57 - .L_56)
	.align		4
.L_56:
        /*00d0*/ 	.word	index@(_ZN7cutlass13device_kernelIN5flash11enable_sm90INS1_16FlashAttnFwdSm90INS1_25CollectiveMainloopFwdSm90ILi2EN4cute5tupleIJNS5_1CILi1EEES8_S8_EEENS6_IJNS7_ILi192EEENS7_ILi144EEENS7_ILi96EEEEEELi96ENS_6half_tEfNS_4arch4Sm90ELb0ELb0ELb1ELb0ELb0ELb0ELb0ELb0ELb1ELb1ELb1ELb0EEENS1_21CollectiveEpilogueFwdINS6_IJSA_SC_SB_EEES9_SE_SG_Li384ELb0ELb1ELb1ELb0EEENS1_19SingleTileSchedulerILb0ELb1ELb1ELi192EEEEEEEEEvNT_6ParamsE)
        /*00d4*/ 	.word	0x00000000


	//----- nvinfo : EIATTR_MIN_STACK_SIZE
	.align		4
.L_57:
        /*00d8*/ 	.byte	0x04, 0x12
        /*00da*/ 	.short	(.L_59 - .L_58)
	.align		4
.L_58:
        /*00dc*/ 	.word	index@(_ZN7cutlass13device_kernelIN5flash11enable_sm90INS1_16FlashAttnFwdSm90INS1_25CollectiveMainloopFwdSm90ILi2EN4cute5tupleIJNS5_1CILi1EEES8_S8_EEENS6_IJNS7_ILi192EEENS7_ILi144EEENS7_ILi96EEEEEELi96ENS_6half_tEfNS_4arch4Sm90ELb0ELb0ELb1ELb0ELb0ELb0ELb0ELb0ELb1ELb1ELb1ELb0EEENS1_21CollectiveEpilogueFwdINS6_IJSA_SC_SB_EEES9_SE_SG_Li384ELb0ELb1ELb1ELb0EEENS1_19SingleTileSchedulerILb0ELb1ELb1ELi192EEEEEEEEEvNT_6ParamsE)
        /*00e0*/ 	.word	0x00000000


	//----- nvinfo : EIATTR_MIN_STACK_SIZE
	.align		4
.L_59:
        /*00e4*/ 	.byte	0x04, 0x12
        /*00e6*/ 	.short	(.L_61 - .L_60)
	.align		4
.L_60:
        /*00e8*/ 	.word	index@(_ZN7cutlass13device_kernelIN5flash11enable_sm90INS1_16FlashAttnFwdSm90INS1_25CollectiveMainloopFwdSm90ILi2EN4cute5tupleIJNS5_1CILi1EEES8_S8_EEENS6_IJNS7_ILi192EEENS7_ILi144EEENS7_ILi96EEEEEELi96ENS_6half_tEfNS_4arch4Sm90ELb0ELb0ELb1ELb1ELb0ELb0ELb0ELb0ELb1ELb1ELb1ELb0EEENS1_21CollectiveEpilogueFwdINS6_IJSA_SC_SB_EEES9_SE_SG_Li384ELb1ELb1ELb1ELb0EEENS1_36VarlenDynamicPersistentTileSchedulerILi192ELi144ELi384ELi128ELb1ELb1ELb1ELb0ELb1ELb1EEEEEEEEEvNT_6ParamsE)
        /*00ec*/ 	.word	0x00000058


	//----- nvinfo : EIATTR_MIN_STACK_SIZE
	.align		4
.L_61:
        /*00f0*/ 	.byte	0x04, 0x12
        /*00f2*/ 	.short	(.L_63 - .L_62)
	.align		4
.L_62:
        /*00f4*/ 	.word	index@(_ZN7cutlass13device_kernelIN5flash11enable_sm90INS1_16FlashAttnFwdSm90INS1_25CollectiveMainloopFwdSm90ILi2EN4cute5tupleIJNS5_1CILi1EEES8_S8_EEENS6_IJNS7_ILi192EEENS7_ILi144EEENS7_ILi96EEEEEELi96ENS_6half_tEfNS_4arch4Sm90ELb0ELb0ELb1ELb1ELb0ELb1ELb0ELb0ELb1ELb1ELb1ELb0EEENS1_21CollectiveEpilogueFwdINS6_IJSA_SC_SB_EEES9_SE_SG_Li384ELb1ELb1ELb1ELb0EEENS1_36VarlenDynamicPersistentTileSchedulerILi192ELi144ELi384ELi128ELb1ELb1ELb1ELb0ELb1ELb1EEEEEEEEEvNT_6ParamsE)
        /*00f8*/ 	.word	0x00000120


	//----- nvinfo : EIATTR_MIN_STACK_SIZE
	.align		4
.L_63:
        /*00fc*/ 	.byte	0x04, 0x12
        /*00fe*/ 	.short	(.L_65 - .L_64)
	.align		4
.L_64:
        /*0100*/ 	.word	index@(_ZN7cutlass13device_kernelIN5flash11enable_sm90INS1_16FlashAttnFwdSm90INS1_25CollectiveMainloopFwdSm90ILi2EN4cute5tupleIJNS5_1CILi1EEES8_S8_EEENS6_IJNS7_ILi192EEENS7_ILi128EEENS7_ILi96EEEEEELi96ENS_6half_tEfNS_4arch4Sm90ELb0ELb1ELb1ELb0ELb0ELb0ELb0ELb0ELb1ELb1ELb1ELb0EEENS1_21CollectiveEpilogueFwdINS6_IJSA_SC_SB_EEES9_SE_SG_Li384ELb0ELb1ELb1ELb0EEENS1_19SingleTileSchedulerILb0ELb1ELb1ELi192EEEEEEEEEvNT_6ParamsE)
        /*0104*/ 	.word	0x00000000


	//----- nvinfo : EIATTR_MIN_STACK_SIZE
	.align		4
.L_65:
        /*0108*/ 	.byte	0x04, 0x12
        /*010a*/ 	.short	(.L_67 - .L_66)
	.align		4
.L_66:
        /*010c*/ 	.word	index@(_ZN7cutlass13device_kernelIN5flash11enable_sm90INS1_16FlashAttnFwdSm90INS1_25CollectiveMainloopFwdSm90ILi2EN4cute5tupleIJNS5_1CILi1EEES8_S8_EEENS6_IJNS7_ILi192EEENS7_ILi128EEENS7_ILi96EEEEEELi96ENS_6half_tEfNS_4arch4Sm90ELb0ELb1ELb1ELb1ELb0ELb0ELb0ELb0ELb1ELb1ELb1ELb0EEENS1_21CollectiveEpilogueFwdINS6_IJSA_SC_SB_EEES9_SE_SG_Li384ELb1ELb1ELb1ELb0EEENS1_36VarlenDynamicPersistentTileSchedulerILi192ELi128ELi384ELi128ELb1ELb1ELb1ELb1ELb0ELb1EEEEEEEEEvNT_6ParamsE)
        /*0110*/ 	.word	0x00000048


	//----- nvinfo : EIATTR_MIN_STACK_SIZE
	.align		4
.L_67:
        /*0114*/ 	.byte	0x04, 0x12
        /*0116*/ 	.short	(.L_69 - .L_68)
	.align		4
.L_68:
        /*0118*/ 	.word	index@(_ZN7cutlass13device_kernelIN5flash11enable_sm90INS1_16FlashAttnFwdSm90INS1_25CollectiveMainloopFwdSm90ILi2EN4cute5tupleIJNS5_1CILi1EEES8_S8_EEENS6_IJNS7_ILi192EEENS7_ILi128EEENS7_ILi96EEEEEELi96ENS_6half_tEfNS_4arch4Sm90ELb0ELb1ELb1ELb1ELb0ELb1ELb0ELb0ELb1ELb1ELb1ELb0EEENS1_21CollectiveEpilogueFwdINS6_IJSA_SC_SB_EEES9_SE_SG_Li384ELb1ELb1ELb1ELb0EEENS1_36VarlenDynamicPersistentTileSchedulerILi192ELi128ELi384ELi128ELb1ELb1ELb1ELb1ELb0ELb1EEEEEEEEEvNT_6ParamsE)
        /*011c*/ 	.word	0x00000070


	//----- nvinfo : EIATTR_MIN_STACK_SIZE
	.align		4
.L_69:
        /*0120*/ 	.byte	0x04, 0x12
        /*0122*/ 	.short	(.L_71 - .L_70)
	.align		4
.L_70:
        /*0124*/ 	.word	index@(_ZN7cutlass13device_kernelIN5flash11enable_sm90INS1_16FlashAttnFwdSm90INS1_25CollectiveMainloopFwdSm90ILi2EN4cute5tupleIJNS5_1CILi1EEES8_S8_EEENS6_IJNS7_ILi192EEENS7_ILi144EEENS7_ILi96EEEEEELi96ENS_6half_tEfNS_4arch4Sm90ELb1ELb0ELb1ELb0ELb0ELb0ELb0ELb0ELb1ELb1ELb1ELb0EEENS1_21CollectiveEpilogueFwdINS6_IJSA_SC_SB_EEES9_SE_SG_Li384ELb0ELb1ELb1ELb0EEENS1_19SingleTileSchedulerILb0ELb1ELb1ELi192EEEEEEEEEvNT_6ParamsE)
        /*0128*/ 	.word	0x00000008


	//----- nvinfo : EIATTR_MIN_STACK_SIZE
	.align		4
.L_71:
        /*012c*/ 	.byte	0x04, 0x12
        /*012e*/ 	.short	(.L_73 - .L_72)
	.align		4
.L_72:
        /*0130*/ 	.word	index@(_ZN7cutlass13device_kernelIN5flash11enable_sm90INS1_16FlashAttnFwdSm90INS1_25CollectiveMainloopFwdSm90ILi2EN4cute5tupleIJNS5_1CILi1EEES8_S8_EEENS6_IJNS7_ILi192EEENS7_ILi144EEENS7_ILi96EEEEEELi96ENS_6half_tEfNS_4arch4Sm90ELb1ELb0ELb1ELb1ELb0ELb0ELb0ELb0ELb1ELb1ELb1ELb0EEENS1_21CollectiveEpilogueFwdINS6_IJSA_SC_SB_EEES9_SE_SG_Li384ELb1ELb1ELb1ELb0EEENS1_36VarlenDynamicPersistentTileSchedulerILi192ELi144ELi384ELi128ELb1ELb1ELb1ELb1ELb1ELb1EEEEEEEEEvNT_6ParamsE)
        /*0134*/ 	.word	0x00000050


	//----- nvinfo : EIATTR_MIN_STACK_SIZE
	.align		4
.L_73:
        /*0138*/ 	.byte	0x04, 0x12
        /*013a*/ 	.short	(.L_75 - .L_74)
	.align		4
.L_74:
        /*013c*/ 	.word	index@(_ZN7cutlass13device_kernelIN5flash11enable_sm90INS1_16FlashAttnFwdSm90INS1_25CollectiveMainloopFwdSm90ILi2EN4cute5tupleIJNS5_1CILi1EEES8_S8_EEENS6_IJNS7_ILi192EEENS7_ILi144EEENS7_ILi96EEEEEELi96ENS_6half_tEfNS_4arch4Sm90ELb1ELb0ELb1ELb1ELb0ELb1ELb0ELb0ELb1ELb1ELb1ELb0EEENS1_21CollectiveEpilogueFwdINS6_IJSA_SC_SB_EEES9_SE_SG_Li384ELb1ELb1ELb1ELb0EEENS1_36VarlenDynamicPersistentTileSchedulerILi192ELi144ELi384ELi128ELb1ELb1ELb1ELb1ELb1ELb1EEEEEEEEEvNT_6ParamsE)
        /*0140*/ 	.word	0x00000100
.L_75:


//--------------------- .nv.compat                --------------------------
	.section	.nv.compat,"",@"SHT_CUDA_COMPAT_INFO"
	.align	4
        /*0000*/ 	.byte	0x02, 0x09, 0x01, 0x00, 0x02, 0x02, 0x04, 0x00, 0x02, 0x05, 0x05, 0x00, 0x03, 0x07, 0x01, 0x01
        /*0010*/ 	.byte	0x02, 0x03, 0x01, 0x00, 0x02, 0x06, 0x01, 0x00, 0x04, 0x0b, 0x08, 0x00, 0x00, 0x00, 0x00, 0x00
        /*0020*/ 	.byte	0x00, 0x00, 0x00, 0x00


//--------------------- .nv.info._ZN7cutlass13device_kernelIN5flash11enable_sm90INS1_16FlashAttnFwdSm90INS1_25CollectiveMainloopFwdSm90ILi2EN4cute5tupleIJNS5_1CILi1EEES8_S8_EEENS6_IJNS7_ILi192EEENS7_ILi144EEENS7_ILi96EEEEEELi96ENS_6half_tEfNS_4arch4Sm90ELb0ELb0ELb1ELb0ELb0ELb0ELb0ELb0ELb1ELb1ELb1ELb0EEENS1_21CollectiveEpilogueFwdINS6_IJSA_SC_SB_EEES9_SE_SG_Li384ELb0ELb1ELb1ELb0EEENS1_19SingleTileSchedulerILb0ELb1ELb1ELi192EEEEEEEEEvNT_6ParamsE --------------------------
	.section	.nv.info._ZN7cutlass13device_kernelIN5flash11enable_sm90INS1_16FlashAttnFwdSm90INS1_25CollectiveMainloopFwdSm90ILi2EN4cute5tupleIJNS5_1CILi1EEES8_S8_EEENS6_IJNS7_ILi192EEENS7_ILi144EEENS7_ILi96EEEEEELi96ENS_6half_tEfNS_4arch4Sm90ELb0ELb0ELb1ELb0ELb0ELb0ELb0ELb0ELb1ELb1ELb1ELb0EEENS1_21CollectiveEpilogueFwdINS6_IJSA_SC_SB_EEES9_SE_SG_Li384ELb0ELb1ELb1ELb0EEENS1_19SingleTileSchedulerILb0ELb1ELb1ELi192EEEEEEEEEvNT_6ParamsE,"",@"SHT_CUDA_INFO"
	.sectionflags	@""
	.align	4


	//----- nvinfo : EIATTR_CUDA_API_VERSION
	.align		4
        /*0000*/ 	.byte	0x04, 0x37
        /*0002*/ 	.short	(.L_77 - .L_76)
.L_76:
        /*0004*/ 	.word	0x00000082


	//----- nvinfo : EIATTR_KPARAM_INFO
	.align		4
.L_77:
        /*0008*/ 	.byte	0x04, 0x17
        /*000a*/ 	.short	(.L_79 - .L_78)
.L_78:
        /*000c*/ 	.word	0x00000000
        /*0010*/ 	.short	0x0000
        /*0012*/ 	.short	0x0070
        /*0014*/ 	.byte	0x00, 0xf0, 0x01, 0x28


	//----- nvinfo : EIATTR_SPARSE_MMA_MASK
	.align		4
.L_79:
        /*0018*/ 	.byte	0x03, 0x50
        /*001a*/ 	.short	0x0000


	//----- nvinfo : EIATTR_MAXREG_COUNT
	.align		4
        /*001c*/ 	.byte	0x03, 0x1b
        /*001e*/ 	.short	0x0080


	//----- nvinfo : EIATTR_NUM_BARRIERS
	.align		4
        /*0020*/ 	.byte	0x02, 0x4c
        /*0022*/ 	.byte	0x10
	.zero		1


	//----- nvinfo : EIATTR_EXTERNS
	.align		4
        /*0024*/ 	.byte	0x04, 0x0f
        /*0026*/ 	.short	(.L_81 - .L_80)


	//   ....[0]....
	.align		4
.L_80:
        /*0028*/ 	.word	index@(__assertfail)


	//----- nvinfo : EIATTR_MERCURY_ISA_VERSION
	.align		4
.L_81:
        /*002c*/ 	.byte	0x03, 0x5f
        /*002e*/ 	.short	0x0101


	//----- nvinfo : EIATTR_INT_WARP_WIDE_INSTR_OFFSETS
	.align		4
        /*0030*/ 	.byte	0x04, 0x31
        /*0032*/ 	.short	(.L_83 - .L_82)


	//   ....[0]....
.L_82:
        /*0034*/ 	.word	0x00000110


	//   ....[1]....
        /*0038*/ 	.word	0x000001b0


	//   ....[2]....
        /*003c*/ 	.word	0x00000220


	//----- nvinfo : EIATTR_COOP_GROUP_MASK_REGIDS
	.align		4
.L_83:
        /*0040*/ 	.byte	0x04, 0x29
        /*0042*/ 	.short	(.L_85 - .L_84)


	//   ....[0]....
.L_84:
        /*0044*/ 	.word	0xffffffff


	//   ....[1]....
        /*0048*/ 	.word	0xffffffff


	//   ....[2]....
        /*004c*/ 	.word	0xffffffff


	//   ....[3]....
        /*0050*/ 	.word	0xffffffff


	//   ....[4]....
        /*0054*/ 	.word	0xffffffff


	//   ....[5]....
        /*0058*/ 	.word	0xffffffff


	//   ....[6]....
        /*005c*/ 	.word	0xffffffff


	//   ....[7]....
        /*0060*/ 	.word	0xffffffff


	//   ....[8]....
        /*0064*/ 	.word	0xffffffff


	//   ....[9]....
        /*0068*/ 	.word	0xffffffff


	//   ....[10]....
        /*006c*/ 	.word	0xffffffff


	//   ....[11]....
        /*0070*/ 	.word	0xffffffff


	//   ....[12]....
        /*0074*/ 	.word	0xffffffff


	//   ....[13]....
        /*0078*/ 	.word	0xffffffff


	//   ....[14]....
        /*007c*/ 	.word	0xffffffff


	//   ....[15]....
        /*0080*/ 	.word	0xffffffff


	//   ....[16]....
        /*0084*/ 	.word	0xffffffff


	//   ....[17]....
        /*0088*/ 	.word	0xffffffff


	//   ....[18]....
        /*008c*/ 	.word	0xffffffff


	//   ....[19]....
        /*0090*/ 	.word	0xffffffff


	//   ....[20]....
        /*0094*/ 	.word	0xffffffff


	//   ....[21]....
        /*0098*/ 	.word	0xffffffff


	//   ....[22]....
        /*009c*/ 	.word	0xffffffff


	//   ....[23]....
        /*00a0*/ 	.word	0xffffffff


	//   ....[24]....
        /*00a4*/ 	.word	0xffffffff


	//   ....[25]....
        /*00a8*/ 	.word	0xffffffff


	//   ....[26]....
        /*00ac*/ 	.word	0xffffffff


	//   ....[27]....
        /*00b0*/ 	.word	0xffffffff


	//   ....[28]....
        /*00b4*/ 	.word	0xffffffff


	//   ....[29]....
        /*00b8*/ 	.word	0xffffffff


	//   ....[30]....
        /*00bc*/ 	.word	0xffffffff


	//   ....[31]....
        /*00c0*/ 	.word	0xffffffff


	//   ....[32]....
        /*00c4*/ 	.word	0xffffffff


	//   ....[33]....
        /*00c8*/ 	.word	0xffffffff


	//   ....[34]....
        /*00cc*/ 	.word	0xffffffff


	//   ....[35]....
        /*00d0*/ 	.word	0xffffffff


	//   ....[36]....
        /*00d4*/ 	.word	0xffffffff


	//   ....[37]....
        /*00d8*/ 	.word	0xffffffff


	//   ....[38]....
        /*00dc*/ 	.word	0xffffffff


	//   ....[39]....
        /*00e0*/ 	.word	0xffffffff


	//   ....[40]....
        /*00e4*/ 	.word	0xffffffff


	//   ....[41]....
        /*00e8*/ 	.word	0xffffffff


	//   ....[42]....
        /*00ec*/ 	.word	0xffffffff


	//   ....[43]....
        /*00f0*/ 	.word	0xffffffff


	//   ....[44]....
        /*00f4*/ 	.word	0xffffffff


	//   ....[45]....
        /*00f8*/ 	.word	0x0500000f


	//   ....[46]....
        /*00fc*/ 	.word	0x0500000f


	//   ....[47]....
        /*0100*/ 	.word	0x0500000f


	//   ....[48]....
        /*0104*/ 	.word	0x0500000f


	//   ....[49]....
        /*0108*/ 	.word	0x0500000f


	//   ....[50]....
        /*010c*/ 	.word	0x0500000f


	//   ....[51]....
        /*0110*/ 	.word	0x0500000f


	//   ....[52]....
        /*0114*/ 	.word	0x0500000f


	//   ....[53]....
        /*0118*/ 	.word	0x0500000f


	//   ....[54]....
        /*011c*/ 	.word	0x0500000f


	//   ....[55]....
        /*0120*/ 	.word	0x0500000f


	//   ....[56]....
        /*0124*/ 	.word	0x0500000f


	//   ....[57]....
        /*0128*/ 	.word	0x0500000f


	//   ....[58]....
        /*012c*/ 	.word	0x0500000f


	//----- nvinfo : EIATTR_COOP_GROUP_INSTR_OFFSETS
	.align		4
.L_85:
        /*0130*/ 	.byte	0x04, 0x28
        /*0132*/ 	.short	(.L_87 - .L_86)


	//   ....[0]....
.L_86:
        /*0134*/ 	.word	0x00000050


	//   ....[1]....
        /*0138*/ 	.word	0x00000120


	//   ....[2]....
        /*013c*/ 	.word	0x000001d0


	//   ....[3]....
        /*0140*/ 	.word	0x00000390


	//   ....[4]....
        /*0144*/ 	.word	0x000004f0


	//   ....[5]....
        /*0148*/ 	.word	0x00000610


	//   ....[6]....
        /*014c*/ 	.word	0x00000770


	//   ....[7]....
        /*0150*/ 	.word	0x00000fe0


	//   ....[8]....
        /*0154*/ 	.word	0x00003c80


	//   ....[9]....
        /*0158*/ 	.word	0x00003cc0


	//   ....[10]....
        /*015c*/ 	.word	0x00004290


	//   ....[11]....
        /*0160*/ 	.word	0x00004300


	//   ....[12]....
        /*0164*/ 	.word	0x00005520


	//   ....[13]....
        /*0168*/ 	.word	0x00007a10


	//   ....[14]....
        /*016c*/ 	.word	0x00007ac0


	//   ....[15]....
        /*0170*/ 	.word	0x000082a0


	//   ....[16]....
        /*0174*/ 	.word	0x00008310


	//   ....[17]....
        /*0178*/ 	.word	0x000096e0


	//   ....[18]....
        /*017c*/ 	.word	0x00009800


	//   ....[19]....
        /*0180*/ 	.word	0x00009840


	//   ....[20]....
        /*0184*/ 	.word	0x00009950


	//   ....[21]....
        /*0188*/ 	.word	0x00009960


	//   ....[22]....
        /*018c*/ 	.word	0x0000a820


	//   ....[23]....
        /*0190*/ 	.word	0x0000a860


	//   ....[24]....
        /*0194*/ 	.word	0x0000a8a0


	//   ....[25]....
        /*0198*/ 	.word	0x0000a8e0


	//   ....[26]....
        /*019c*/ 	.word	0x0000a900


	//   ....[27]....
        /*01a0*/ 	.word	0x0000a930


	//   ....[28]....
        /*01a4*/ 	.word	0x0000ae00


	//   ....[29]....
        /*01a8*/ 	.word	0x0000ae10


	//   ....[30]....
        /*01ac*/ 	.word	0x0000b690


	//   ....[31]....
        /*01b0*/ 	.word	0x0000c040


	//   ....[32]....
        /*01b4*/ 	.word	0x0000cb70


	//   ....[33]....
        /*01b8*/ 	.word	0x0000cb80


	//   ....[34]....
        /*01bc*/ 	.word	0x0000cb90


	//   ....[35]....
        /*01c0*/ 	.word	0x0000cbb0


	//   ....[36]....
        /*01c4*/ 	.word	0x0000cbd0


	//   ....[37]....
        /*01c8*/ 	.word	0x0000cc90


	//   ....[38]....
        /*01cc*/ 	.word	0x0000ccc0


	//   ....[39]....
        /*01d0*/ 	.word	0x0000cd30


	//   ....[40]....
        /*01d4*/ 	.word	0x0000cd60


	//   ....[41]....
        /*01d8*/ 	.word	0x0000cd80


	//   ....[42]....
        /*01dc*/ 	.word	0x0000cde0


	//   ....[43]....
        /*01e0*/ 	.word	0x0000cdf0


	//   ....[44]....
        /*01e4*/ 	.word	0x0000f360


	//   ....[45]....
        /*01e8*/ 	.word	0x0000f7d0


	//   ....[46]....
        /*01ec*/ 	.word	0x0000f960


	//   ....[47]....
        /*01f0*/ 	.word	0x0000f9b0


	//   ....[48]....
        /*01f4*/ 	.word	0x0000fa50


	//   ....[49]....
        /*01f8*/ 	.word	0x0000fb20


	//   ....[50]....
        /*01fc*/ 	.word	0x0000fba0


	//   ....[51]....
        /*0200*/ 	.word	0x0000fc70


	//   ....[52]....
        /*0204*/ 	.word	0x0000fcf0


	//   ....[53]....
        /*0208*/ 	.word	0x0000fdb0


	//   ....[54]....
        /*020c*/ 	.word	0x0000fe60


	//   ....[55]....
        /*0210*/ 	.word	0x0000ff30


	//   ....[56]....
        /*0214*/ 	.word	0x0000ffb0


	//   ....[57]....
        /*0218*/ 	.word	0x00010090


	//   ....[58]....
        /*021c*/ 	.word	0x00010490


	//----- nvinfo : EIATTR_REG_RECONFIG
	.align		4
.L_87:
        /*0220*/ 	.byte	0x01, 0x54
	.zero		2


	//----- nvinfo : EIATTR_SYSCALL_OFFSETS
	.align		4
        /*0224*/ 	.byte	0x04, 0x46
        /*0226*/ 	.short	(.L_89 - .L_88)


	//   ....[0]....
.L_88:
        /*0228*/ 	.word	0x000011a0


	//   ....[1]....
        /*022c*/ 	.word	0x0000bd00


	//   ....[2]....
        /*0230*/ 	.word	0x0000be40


	//   ....[3]....
        /*0234*/ 	.word	0x0000bf30


	//   ....[4]....
        /*0238*/ 	.word	0x0000c670


	//----- nvinfo : EIATTR_MBARRIER_INSTR_OFFSETS
	.align		4
.L_89:
        /*023c*/ 	.byte	0x04, 0x39
        /*023e*/ 	.short	(.L_91 - .L_90)


	//   ....[0]....
.L_90:
        /*0240*/ 	.word	0x00000240
        /*0244*/ 	.word	0x000000ff
        /*0248*/ 	.word	0x00031c00
        /*024c*/ 	.short	0x0100
        /*024e*/ 	.byte	0x08
	.zero		1


	//   ....[1]....
        /*0250*/ 	.word	0x00000250
        /*0254*/ 	.word	0x000000ff
        /*0258*/ 	.word	0x00031c20
        /*025c*/ 	.short	0x0100
        /*025e*/ 	.byte	0x08
	.zero		1


	//   ....[2]....
        /*0260*/ 	.word	0x00000340
        /*0264*/ 	.word	0x000000ff
        /*0268*/ 	.word	0x00031c30
        /*026c*/ 	.short	0x0100
        /*026e*/ 	.byte	0x08
	.zero		1


	//   ....[3]....
        /*0270*/ 	.word	0x00000350
        /*0274*/ 	.word	0x000000ff
        /*0278*/ 	.word	0x00031c40
        /*027c*/ 	.short	0x0100
        /*027e*/ 	.byte	0x08
	.zero		1


	//   ....[4]....
        /*0280*/ 	.word	0x00000360
        /*0284*/ 	.word	0x000000ff
        /*0288*/ 	.word	0x00031c38
        /*028c*/ 	.short	0x0100
        /*028e*/ 	.byte	0x08
	.zero		1


	//   ....[5]....
        /*0290*/ 	.word	0x00000370
        /*0294*/ 	.word	0x000000ff
        /*0298*/ 	.word	0x00031c48
        /*029c*/ 	.short	0x0100
        /*029e*/ 	.byte	0x08
	.zero		1


	//   ....[6]....
        /*02a0*/ 	.word	0x000004a0
        /*02a4*/ 	.word	0x000000ff
        /*02a8*/ 	.word	0x00031c50
        /*02ac*/ 	.short	0x0100
        /*02ae*/ 	.byte	0x08
	.zero		1


	//   ....[7]....
        /*02b0*/ 	.word	0x000004b0
        /*02b4*/ 	.word	0x000000ff
        /*02b8*/ 	.word	0x00031c60
        /*02bc*/ 	.short	0x0100
        /*02be*/ 	.byte	0x08
	.zero		1


	//   ....[8]....
        /*02c0*/ 	.word	0x000004c0
        /*02c4*/ 	.word	0x000000ff
        /*02c8*/ 	.word	0x00031c58
        /*02cc*/ 	.short	0x0100
        /*02ce*/ 	.byte	0x08
	.zero		1


	//   ....[9]....
        /*02d0*/ 	.word	0x000004d0
        /*02d4*/ 	.word	0x000000ff
        /*02d8*/ 	.word	0x00031c68
        /*02dc*/ 	.short	0x0100
        /*02de*/ 	.byte	0x08
	.zero		1


	//   ....[10]....
        /*02e0*/ 	.word	0x000005c0
        /*02e4*/ 	.word	0x000000ff
        /*02e8*/ 	.word	0x00031c70
        /*02ec*/ 	.short	0x0100
        /*02ee*/ 	.byte	0x06
	.zero		1


	//   ....[11]....
        /*02f0*/ 	.word	0x000005d0
        /*02f4*/ 	.word	0x000000ff
        /*02f8*/ 	.word	0x00031c80
        /*02fc*/ 	.short	0x0100
        /*02fe*/ 	.byte	0x06
	.zero		1


	//   ....[12]....
        /*0300*/ 	.word	0x000005e0
        /*0304*/ 	.word	0x000000ff
        /*0308*/ 	.word	0x00031c78
        /*030c*/ 	.short	0x0100
        /*030e*/ 	.byte	0x06
	.zero		1


	//   ....[13]....
        /*0310*/ 	.word	0x000005f0
        /*0314*/ 	.word	0x000000ff
        /*0318*/ 	.word	0x00031c88
        /*031c*/ 	.short	0x0100
        /*031e*/ 	.byte	0x06
	.zero		1


	//   ....[14]....
        /*0320*/ 	.word	0x00000720
        /*0324*/ 	.word	0x000000ff
        /*0328*/ 	.word	0x00031c90
        /*032c*/ 	.short	0x0100
        /*032e*/ 	.byte	0x08
	.zero		1


	//   ....[15]....
        /*0330*/ 	.word	0x00000730
        /*0334*/ 	.word	0x000000ff
        /*0338*/ 	.word	0x00031ca0
        /*033c*/ 	.short	0x0100
        /*033e*/ 	.byte	0x08
	.zero		1


	//   ....[16]....
        /*0340*/ 	.word	0x00000740
        /*0344*/ 	.word	0x000000ff
        /*0348*/ 	.word	0x00031c98
        /*034c*/ 	.short	0x0100
        /*034e*/ 	.byte	0x08
	.zero		1


	//   ....[17]....
        /*0350*/ 	.word	0x00000750
        /*0354*/ 	.word	0x000000ff
        /*0358*/ 	.word	0x00031ca8
        /*035c*/ 	.short	0x0100
        /*035e*/ 	.byte	0x08
	.zero		1


	//   ....[18]....
        /*0360*/ 	.word	0x00000880
        /*0364*/ 	.word	0x000000ff
        /*0368*/ 	.word	0x00031cb0
        /*036c*/ 	.short	0x0100
        /*036e*/ 	.byte	0x08
	.zero		1


	//   ....[19]....
        /*0370*/ 	.word	0x00000890
        /*0374*/ 	.word	0x000000ff
        /*0378*/ 	.word	0x00031cc0
        /*037c*/ 	.short	0x0100
        /*037e*/ 	.byte	0x08
	.zero		1


	//   ....[20]....
        /*0380*/ 	.word	0x000008a0
        /*0384*/ 	.word	0x000000ff
        /*0388*/ 	.word	0x00031cb8
        /*038c*/ 	.short	0x0100
        /*038e*/ 	.byte	0x08
	.zero		1


	//   ....[21]....
        /*0390*/ 	.word	0x000008b0
        /*0394*/ 	.word	0x000000ff
        /*0398*/ 	.word	0x00031cc8
        /*039c*/ 	.short	0x0100
        /*039e*/ 	.byte	0x08
	.zero		1


	//   ....[22]....
        /*03a0*/ 	.word	0x000011d0
        /*03a4*/ 	.word	0x000000ff
        /*03a8*/ 	.word	0x00031c00
        /*03ac*/ 	.short	0x010a
        /*03ae*/ 	.byte	0x25
	.zero		1


	//   ....[23]....
        /*03b0*/ 	.word	0x00001220
        /*03b4*/ 	.word	0x000000ff
        /*03b8*/ 	.word	0x00031c30
        /*03bc*/ 	.short	0x010a
        /*03be*/ 	.byte	0x25
	.zero		1


	//   ....[24]....
        /*03c0*/ 	.word	0x00001260
        /*03c4*/ 	.word	0x000000ff
        /*03c8*/ 	.word	0x00031c30
        /*03cc*/ 	.short	0x010a
        /*03ce*/ 	.byte	0x25
	.zero		1


	//   ....[25]....
        /*03d0*/ 	.word	0x000046e0
        /*03d4*/ 	.word	0x00000009
        /*03d8*/ 	.word	0x00000000
        /*03dc*/ 	.short	0x0101
        /*03de*/ 	.byte	0x3f
	.zero		1


	//   ....[26]....
        /*03e0*/ 	.word	0x000057d0
        /*03e4*/ 	.word	0x0000000d
        /*03e8*/ 	.word	0x00031c30
        /*03ec*/ 	.short	0x010a
        /*03ee*/ 	.byte	0x3f
	.zero		1


	//   ....[27]....
        /*03f0*/ 	.word	0x00005810
        /*03f4*/ 	.word	0x0000000d
        /*03f8*/ 	.word	0x00031c30
        /*03fc*/ 	.short	0x010a
        /*03fe*/ 	.byte	0x3f
	.zero		1


	//   ....[28]....
        /*0400*/ 	.word	0x00006ea0
        /*0404*/ 	.word	0x000000ff
        /*0408*/ 	.word	0x00031c50
        /*040c*/ 	.short	0x010a
        /*040e*/ 	.byte	0x06
	.zero		1


	//   ....[29]....
        /*0410*/ 	.word	0x00006ee0
        /*0414*/ 	.word	0x000000ff
        /*0418*/ 	.word	0x00031c50
        /*041c*/ 	.short	0x010a
        /*041e*/ 	.byte	0x06
	.zero		1


	//   ....[30]....
        /*0420*/ 	.word	0x00008ab0
        /*0424*/ 	.word	0x00000077
        /*0428*/ 	.word	0x00000000
        /*042c*/ 	.short	0x0101
        /*042e*/ 	.byte	0x3f
	.zero		1


	//   ....[31]....
        /*0430*/ 	.word	0x00008b50
        /*0434*/ 	.word	0x0000007f
        /*0438*/ 	.word	0x00000000
        /*043c*/ 	.short	0x0101
        /*043e*/ 	.byte	0x3f
	.zero		1


	//   ....[32]....
        /*0440*/ 	.word	0x00009750
        /*0444*/ 	.word	0x00000007
        /*0448*/ 	.word	0x00031c50
        /*044c*/ 	.short	0x010a
        /*044e*/ 	.byte	0x3f
	.zero		1


	//   ....[33]....
        /*0450*/ 	.word	0x00009790
        /*0454*/ 	.word	0x00000007
        /*0458*/ 	.word	0x00031c50
        /*045c*/ 	.short	0x010a
        /*045e*/ 	.byte	0x3f
	.zero		1


	//   ....[34]....
        /*0460*/ 	.word	0x00009de0
        /*0464*/ 	.word	0x00000007
        /*0468*/ 	.word	0x00000000
        /*046c*/ 	.short	0x0101
        /*046e*/ 	.byte	0x3f
	.zero		1


	//   ....[35]....
        /*0470*/ 	.word	0x0000a920
        /*0474*/ 	.word	0x000000ff
        /*0478*/ 	.word	0x00000000
        /*047c*/ 	.short	0x0101
        /*047e*/ 	.byte	0x04
	.zero		1


	//   ....[36]....
        /*0480*/ 	.word	0x0000c230
        /*0484*/ 	.word	0x000000ff
        /*0488*/ 	.word	0x00031c40
        /*048c*/ 	.short	0x010a
        /*048e*/ 	.byte	0x28
	.zero		1


	//   ....[37]....
        /*0490*/ 	.word	0x0000cfe0
        /*0494*/ 	.word	0x000000ff
        /*0498*/ 	.word	0x00031c00
        /*049c*/ 	.short	0x0107
        /*049e*/ 	.byte	0x28
	.zero		1


	//   ....[38]....
        /*04a0*/ 	.word	0x0000d030
        /*04a4*/ 	.word	0x000000ff
        /*04a8*/ 	.word	0x00031c00
        /*04ac*/ 	.short	0x0101
        /*04ae*/ 	.byte	0x28
	.zero		1


	//   ....[39]....
        /*04b0*/ 	.word	0x0000d060
        /*04b4*/ 	.word	0x000000ff
        /*04b8*/ 	.word	0x00031c20
        /*04bc*/ 	.short	0x010a
        /*04be*/ 	.byte	0x28
	.zero		1


	//   ....[40]....
        /*04c0*/ 	.word	0x0000d3a0
        /*04c4*/ 	.word	0x000000ff
        /*04c8*/ 	.word	0x00031c48
        /*04cc*/ 	.short	0x010a
        /*04ce*/ 	.byte	0x28
	.zero		1


	//   ....[41]....
        /*04d0*/ 	.word	0x0000d770
        /*04d4*/ 	.word	0x000000ff
        /*04d8*/ 	.word	0x00031c60
        /*04dc*/ 	.short	0x010a
        /*04de*/ 	.byte	0x28
	.zero		1


	//   ....[42]....
        /*04e0*/ 	.word	0x0000dcf0
        /*04e4*/ 	.word	0x000000ff
        /*04e8*/ 	.word	0x00031c40
        /*04ec*/ 	.short	0x010a
        /*04ee*/ 	.byte	0x28
	.zero		1


	//   ....[43]....
        /*04f0*/ 	.word	0x0000e0d0
        /*04f4*/ 	.word	0x000000ff
        /*04f8*/ 	.word	0x00031c68
        /*04fc*/ 	.short	0x010a
        /*04fe*/ 	.byte	0x28
	.zero		1


	//   ....[44]....
        /*0500*/ 	.word	0x0000e690
        /*0504*/ 	.word	0x000000ff
        /*0508*/ 	.word	0x00031c48
        /*050c*/ 	.short	0x010a
        /*050e*/ 	.byte	0x28
	.zero		1


	//   ....[45]....
        /*0510*/ 	.word	0x0000ea50
        /*0514*/ 	.word	0x000000ff
        /*0518*/ 	.word	0x00031c60
        /*051c*/ 	.short	0x010a
        /*051e*/ 	.byte	0x28
	.zero		1


	//   ....[46]....
        /*0520*/ 	.word	0x0000ee90
        /*0524*/ 	.word	0x00000003
        /*0528*/ 	.word	0x00031c60
        /*052c*/ 	.short	0x010a
        /*052e*/ 	.byte	0x3f
	.zero		1


	//   ....[47]....
        /*0530*/ 	.word	0x0000f2f0
        /*0534*/ 	.word	0x00000007
        /*0538*/ 	.word	0x00031c20
        /*053c*/ 	.short	0x010a
        /*053e*/ 	.byte	0x3f
	.zero		1


	//   ....[48]....
        /*0540*/ 	.word	0x0000f460
        /*0544*/ 	.word	0x00000005
        /*0548*/ 	.word	0x00000000
        /*054c*/ 	.short	0x010a
        /*054e*/ 	.byte	0x3f
	.zero		1


	//   ....[49]....
        /*0550*/ 	.word	0x0000f4d0
        /*0554*/ 	.word	0x00000003
        /*0558*/ 	.word	0x00000000
        /*055c*/ 	.short	0x010a
        /*055e*/ 	.byte	0x3f
	.zero		1


	//   ....[50]....
        /*0560*/ 	.word	0x0000f530
        /*0564*/ 	.word	0x00000005
        /*0568*/ 	.word	0x00000000
        /*056c*/ 	.short	0x010a
        /*056e*/ 	.byte	0x3f
	.zero		1


	//   ....[51]....
        /*0570*/ 	.word	0x0000f560
        /*0574*/ 	.word	0x00000003
        /*0578*/ 	.word	0x00000000
        /*057c*/ 	.short	0x010a
        /*057e*/ 	.byte	0x3f
	.zero		1


	//   ....[52]....
        /*0580*/ 	.word	0x0000f5d0
        /*0584*/ 	.word	0x00000003
        /*0588*/ 	.word	0x00031c00
        /*058c*/ 	.short	0x010a
        /*058e*/ 	.byte	0x3f
	.zero		1


	//   ....[53]....
        /*0590*/ 	.word	0x0000f630
        /*0594*/ 	.word	0x00000003
        /*0598*/ 	.word	0x00031c30
        /*059c*/ 	.short	0x010a
        /*059e*/ 	.byte	0x3f
	.zero		1


	//   ....[54]....
        /*05a0*/ 	.word	0x0000f680
        /*05a4*/ 	.word	0x0000000d
        /*05a8*/ 	.word	0x00031c30
        /*05ac*/ 	.short	0x010a
        /*05ae*/ 	.byte	0x3f
	.zero		1


	//   ....[55]....
        /*05b0*/ 	.word	0x0000f6e0
        /*05b4*/ 	.word	0x0000000c
        /*05b8*/ 	.word	0x00031c50
        /*05bc*/ 	.short	0x010a
        /*05be*/ 	.byte	0x3f
	.zero		1


	//   ....[56]....
        /*05c0*/ 	.word	0x0000f730
        /*05c4*/ 	.word	0x00000007
        /*05c8*/ 	.word	0x00031c50
        /*05cc*/ 	.short	0x010a
        /*05ce*/ 	.byte	0x3f
	.zero		1


	//   ....[57]....
        /*05d0*/ 	.word	0x0000f890
        /*05d4*/ 	.word	0x00000003
        /*05d8*/ 	.word	0x00031c40
        /*05dc*/ 	.short	0x010a
        /*05de*/ 	.byte	0x3f
	.zero		1


	//   ....[58]....
        /*05e0*/ 	.word	0x000100d0
        /*05e4*/ 	.word	0x00000003
        /*05e8*/ 	.word	0x00031c20
        /*05ec*/ 	.short	0x010a
        /*05ee*/ 	.byte	0x3f
	.zero		1


	//   ....[59]....
        /*05f0*/ 	.word	0x00010130
        /*05f4*/ 	.word	0x00000003
        /*05f8*/ 	.word	0x00031c48
        /*05fc*/ 	.short	0x010a
        /*05fe*/ 	.byte	0x3f
	.zero		1


	//   ....[60]....
        /*0600*/ 	.word	0x00010190
        /*0604*/ 	.word	0x00000003
        /*0608*/ 	.word	0x00031c60
        /*060c*/ 	.short	0x010a
        /*060e*/ 	.byte	0x3f
	.zero		1


	//   ....[61]....
        /*0610*/ 	.word	0x000101f0
        /*0614*/ 	.word	0x00000003
        /*0618*/ 	.word	0x00031c40
        /*061c*/ 	.short	0x010a
        /*061e*/ 	.byte	0x3f
	.zero		1


	//   ....[62]....
        /*0620*/ 	.word	0x00010250
        /*0624*/ 	.word	0x00000003
        /*0628*/ 	.word	0x00031c68
        /*062c*/ 	.short	0x010a
        /*062e*/ 	.byte	0x3f
	.zero		1


	//   ....[63]....
        /*0630*/ 	.word	0x000102b0
        /*0634*/ 	.word	0x00000002
        /*0638*/ 	.word	0x00031c48
        /*063c*/ 	.short	0x010a
        /*063e*/ 	.byte	0x3f
	.zero		1


	//   ....[64]....
        /*0640*/ 	.word	0x00010310
        /*0644*/ 	.word	0x00000002
        /*0648*/ 	.word	0x00031c60
        /*064c*/ 	.short	0x010a
        /*064e*/ 	.byte	0x3f
	.zero		1


	//   ....[65]....
        /*0650*/ 	.word	0x00010360
        /*0654*/ 	.word	0x00000003
        /*0658*/ 	.word	0x00031c60
        /*065c*/ 	.short	0x010a
        /*065e*/ 	.byte	0x3f
	.zero		1


	//   ....[66]....
        /*0660*/ 	.word	0x000103b0
        /*0664*/ 	.word	0x00000007
        /*0668*/ 	.word	0x00031c20
        /*066c*/ 	.short	0x010a
        /*066e*/ 	.byte	0x3f
	.zero		1


	//   ....[67]....
        /*0670*/ 	.word	0x00010550
        /*0674*/ 	.word	0x00000005
        /*0678*/ 	.word	0x00000000
        /*067c*/ 	.short	0x010a
        /*067e*/ 	.byte	0x3f
	.zero		1


	//   ....[68]....
        /*0680*/ 	.word	0x000105a0
        /*0684*/ 	.word	0x00000003
        /*0688*/ 	.word	0x00000000
        /*068c*/ 	.short	0x010a
        /*068e*/ 	.byte	0x3f
	.zero		1


	//   ....[69]....
        /*0690*/ 	.word	0x000105f0
        /*0694*/ 	.word	0x00000005
        /*0698*/ 	.word	0x00000000
        /*069c*/ 	.short	0x010a
        /*069e*/ 	.byte	0x3f
	.zero		1


	//----- nvinfo : EIATTR_NUM_MBARRIERS
	.align		4
.L_91:
        /*06a0*/ 	.byte	0x03, 0x38
        /*06a2*/ 	.short	0x0016


	//----- nvinfo : EIATTR_EXIT_INSTR_OFFSETS
	.align		4
        /*06a4*/ 	.byte	0x04, 0x1c
        /*06a6*/ 	.short	(.L_93 - .L_92)


	//   ....[0]....
.L_92:
        /*06a8*/ 	.word	0x0000f5b0


	//----- nvinfo : EIATTR_MAX_THREADS
	.align		4
.L_93:
        /*06ac*/ 	.byte	0x04, 0x05
        /*06ae*/ 	.short	(.L_95 - .L_94)
.L_94:
        /*06b0*/ 	.word	0x00000200
        /*06b4*/ 	.word	0x00000001
        /*06b8*/ 	.word	0x00000001


	//----- nvinfo : EIATTR_CRS_STACK_SIZE
	.align		4
.L_95:
        /*06bc*/ 	.byte	0x04, 0x1e
        /*06be*/ 	.short	(.L_97 - .L_96)
.L_96:
        /*06c0*/ 	.word	0x00000000


	//----- nvinfo : EIATTR_CBANK_PARAM_SIZE
	.align		4
.L_97:
        /*06c4*/ 	.byte	0x03, 0x19
        /*06c6*/ 	.short	0x0a70


	//----- nvinfo : EIATTR_PARAM_CBANK
	.align		4
        /*06c8*/ 	.byte	0x04, 0x0a
        /*06ca*/ 	.short	(.L_99 - .L_98)
	.align		4
.L_98:
        /*06cc*/ 	.word	index@(.nv.constant0._ZN7cutlass13device_kernelIN5flash11enable_sm90INS1_16FlashAttnFwdSm90INS1_25CollectiveMainloopFwdSm90ILi2EN4cute5tupleIJNS5_1CILi1EEES8_S8_EEENS6_IJNS7_ILi192EEENS7_ILi144EEENS7_ILi96EEEEEELi96ENS_6half_tEfNS_4arch4Sm90ELb0ELb0ELb1ELb0ELb0ELb0ELb0ELb0ELb1ELb1ELb1ELb0EEENS1_21CollectiveEpilogueFwdINS6_IJSA_SC_SB_EEES9_SE_SG_Li384ELb0ELb1ELb1ELb0EEENS1_19SingleTileSchedulerILb0ELb1ELb1ELi192EEEEEEEEEvNT_6ParamsE)
        /*06d0*/ 	.short	0x0210
        /*06d2*/ 	.short	0x0a70


	//----- nvinfo : EIATTR_SW_WAR
	.align		4
.L_99:
        /*06d4*/ 	.byte	0x04, 0x36
        /*06d6*/ 	.short	(.L_101 - .L_100)
.L_100:
        /*06d8*/ 	.word	0x00000008
.L_101:


//--------------------- .nv.info._ZN7cutlass13device_kernelIN5flash11enable_sm90INS1_16FlashAttnFwdSm90INS1_25CollectiveMainloopFwdSm90ILi2EN4cute5tupleIJNS5_1CILi1EEES8_S8_EEENS6_IJNS7_ILi192EEENS7_ILi144EEENS7_ILi96EEEEEELi96ENS_6half_tEfNS_4arch4Sm90ELb0ELb0ELb1ELb1ELb0ELb0ELb0ELb0ELb1ELb1ELb1ELb0EEENS1_21CollectiveEpilogueFwdINS6_IJSA_SC_SB_EEES9_SE_SG_Li384ELb1ELb1ELb1ELb0EEENS1_36VarlenDynamicPersistentTileSchedulerILi192ELi144ELi384ELi128ELb1ELb1ELb1ELb0ELb1ELb1EEEEEEEEEvNT_6ParamsE --------------------------
	.section	.nv.info._ZN7cutlass13device_kernelIN5flash11enable_sm90INS1_16FlashAttnFwdSm90INS1_25CollectiveMainloopFwdSm90ILi2EN4cute5tupleIJNS5_1CILi1EEES8_S8_EEENS6_IJNS7_ILi192EEENS7_ILi144EEENS7_ILi96EEEEEELi96ENS_6half_tEfNS_4arch4Sm90ELb0ELb0ELb1ELb1ELb0ELb0ELb0ELb0ELb1ELb1ELb1ELb0EEENS1_21CollectiveEpilogueFwdINS6_IJSA_SC_SB_EEES9_SE_SG_Li384ELb1ELb1ELb1ELb0EEENS1_36VarlenDynamicPersistentTileSchedulerILi192ELi144ELi384ELi128ELb1ELb1ELb1ELb0ELb1ELb1EEEEEEEEEvNT_6ParamsE,"",@"SHT_CUDA_INFO"
	.sectionflags	@""
	.align	4


	//----- nvinfo : EIATTR_CUDA_API_VERSION
	.align		4
        /*0000*/ 	.byte	0x04, 0x37
        /*0002*/ 	.short	(.L_103 - .L_102)
.L_102:
        /*0004*/ 	.word	0x00000082


	//----- nvinfo : EIATTR_KPARAM_INFO
	.align		4
.L_103:
        /*0008*/ 	.byte	0x04, 0x17
        /*000a*/ 	.short	(.L_105 - .L_104)
.L_104:
        /*000c*/ 	.word	0x00000000
        /*0010*/ 	.short	0x0000
        /*0012*/ 	.short	0x0070
        /*0014*/ 	.byte	0x00, 0xf0, 0x01, 0x2a


	//----- nvinfo : EIATTR_SPARSE_MMA_MASK
	.align		4
.L_105:
        /*0018*/ 	.byte	0x03, 0x50
        /*001a*/ 	.short	0x0000


	//----- nvinfo : EIATTR_MAXREG_COUNT
	.align		4
        /*001c*/ 	.byte	0x03, 0x1b
        /*001e*/ 	.short	0x0080


	//----- nvinfo : EIATTR_NUM_BARRIERS
	.align		4
        /*0020*/ 	.byte	0x02, 0x4c
        /*0022*/ 	.byte	0x10
	.zero		1


	//----- nvinfo : EIATTR_EXTERNS
	.align		4
        /*0024*/ 	.byte	0x04, 0x0f
        /*0026*/ 	.short	(.L_107 - .L_106)


	//   ....[0]....
	.align		4
.L_106:
        /*0028*/ 	.word	index@(__assertfail)


	//----- nvinfo : EIATTR_ANNOTATIONS
	.align		4
.L_107:
        /*002c*/ 	.byte	0x04, 0x55
        /*002e*/ 	.short	(.L_109 - .L_108)


	//   ....[0]....
.L_108:
        /*0030*/ 	.word	0x00000001
        /*0034*/ 	.byte	0x50, 0x09, 0x00, 0x00, 0x01, 0x00, 0x00, 0x00, 0xa0, 0x0a, 0x00, 0x00, 0x01, 0x00, 0x00, 0x00
        /* <DEDUP_REMOVED lines=34> */
        /*0264*/ 	.byte	0xa0, 0x3c, 0x01, 0x00, 0x01, 0x00, 0x00, 0x00, 0x30, 0x42, 0x01, 0x00


	//----- nvinfo : EIATTR_MERCURY_ISA_VERSION
	.align		4
.L_109:
        /*0270*/ 	.byte	0x03, 0x5f
        /*0272*/ 	.short	0x0101


	//----- nvinfo : EIATTR_UNUSED_LOAD_BYTE_OFFSET
	.align		4
        /*0274*/ 	.byte	0x04, 0x44
        /*0276*/ 	.short	(.L_111 - .L_110)


	//   ....[0]....
.L_110:
        /*0278*/ 	.word	0x00000a60
        /*027c*/ 	.word	0x0000fff0


	//   ....[1]....
        /*0280*/ 	.word	0x0000aa70
        /*0284*/ 	.word	0x0000fff0


	//----- nvinfo : EIATTR_INT_WARP_WIDE_INSTR_OFFSETS
	.align		4
.L_111:
        /*0288*/ 	.byte	0x04, 0x31
        /*028a*/ 	.short	(.L_113 - .L_112)


	//   ....[0]....
.L_112:
        /*028c*/ 	.word	0x00000130


	//   ....[1]....
        /*0290*/ 	.word	0x00000170


	//   ....[2]....
        /*0294*/ 	.word	0x000001e0


	//   ....[3]....
        /*0298*/ 	.word	0x0000ed50


	//   ....[4]....
        /*029c*/ 	.word	0x0000edf0


	//   ....[5]....
        /*02a0*/ 	.word	0x000128f0


	//   ....[6]....
        /*02a4*/ 	.word	0x00012990


	//----- nvinfo : EIATTR_COOP_GROUP_MASK_REGIDS
	.align		4
.L_113:
        /*02a8*/ 	.byte	0x04, 0x29
        /*02aa*/ 	.short	(.L_115 - .L_114)


	//   ....[0]....
.L_114:
        /*02ac*/ 	.word	0xffffffff


	//   ....[1]....
        /*02b0*/ 	.word	0xffffffff


	//   ....[2]....
        /*02b4*/ 	.word	0xffffffff


	//   ....[3]....
        /*02b8*/ 	.word	0xffffffff


	//   ....[4]....
        /*02bc*/ 	.word	0xffffffff


	//   ....[5]....
        /*02c0*/ 	.word	0xffffffff


	//   ....[6]....
        /*02c4*/ 	.word	0xffffffff


	//   ....[7]....
        /*02c8*/ 	.word	0xffffffff


	//   ....[8]....
        /*02cc*/ 	.word	0xffffffff


	//   ....[9]....
        /*02d0*/ 	.word	0xffffffff


	//   ....[10]....
        /*02d4*/ 	.word	0xffffffff


	//   ....[11]....
        /*02d8*/ 	.word	0xffffffff


	//   ....[12]....
        /*02dc*/ 	.word	0xffffffff


	//   ....[13]....
        /*02e0*/ 	.word	0xffffffff


	//   ....[14]....
        /*02e4*/ 	.word	0xffffffff


	//   ....[15]....
        /*02e8*/ 	.word	0xffffffff


	//   ....[16]....
        /*02ec*/ 	.word	0xffffffff


	//   ....[17]....
        /*02f0*/ 	.word	0xffffffff


	//   ....[18]....
        /*02f4*/ 	.word	0xffffffff


	//   ....[19]....
        /*02f8*/ 	.word	0xffffffff


	//   ....[20]....
        /*02fc*/ 	.word	0xffffffff


	//   ....[21]....
        /*0300*/ 	.word	0xffffffff


	//   ....[22]....
        /*0304*/ 	.word	0xffffffff


	//   ....[23]....
        /*0308*/ 	.word	0xffffffff


	//   ....[24]....
        /*030c*/ 	.word	0xffffffff


	//   ....[25]....
        /*0310*/ 	.word	0xffffffff


	//   ....[26]....
        /*0314*/ 	.word	0xffffffff


	//   ....[27]....
        /*0318*/ 	.word	0xffffffff


	//   ....[28]....
        /*031c*/ 	.word	0xffffffff


	//   ....[29]....
        /*0320*/ 	.word	0xffffffff


	//   ....[30]....
        /*0324*/ 	.word	0xffffffff


	//   ....[31]....
        /*0328*/ 	.word	0xffffffff


	//   ....[32]....
        /*032c*/ 	.word	0xffffffff


	//   ....[33]....
        /*0330*/ 	.word	0xffffffff


	//   ....[34]....
        /*0334*/ 	.word	0xffffffff


	//   ....[35]....
        /*0338*/ 	.word	0xffffffff


	//   ....[36]....
        /*033c*/ 	.word	0xffffffff


	//   ....[37]....
        /*0340*/ 	.word	0xffffffff


	//   ....[38]....
        /*0344*/ 	.word	0xffffffff


	//   ....[39]....
        /*0348*/ 	.word	0xffffffff


	//   ....[40]....
        /*034c*/ 	.word	0xffffffff


	//   ....[41]....
        /*0350*/ 	.word	0xffffffff


	//   ....[42]....
        /*0354*/ 	.word	0xffffffff


	//   ....[43]....
        /*0358*/ 	.word	0xffffffff


	//   ....[44]....
        /*035c*/ 	.word	0xffffffff


	//   ....[45]....
        /*0360*/ 	.word	0xffffffff


	//   ....[46]....
        /*0364*/ 	.word	0xffffffff


	//   ....[47]....
        /*0368*/ 	.word	0xffffffff


	//   ....[48]....
        /*036c*/ 	.word	0xffffffff


	//   ....[49]....
        /*0370*/ 	.word	0xffffffff


	//   ....[50]....
        /*0374*/ 	.word	0xffffffff


	//   ....[51]....
        /*0378*/ 	.word	0xffffffff


	//   ....[52]....
        /*037c*/ 	.word	0xffffffff


	//   ....[53]....
        /*0380*/ 	.word	0xffffffff


	//   ....[54]....
        /*0384*/ 	.word	0xffffffff


	//   ....[55]....
        /*0388*/ 	.word	0xffffffff


	//   ....[56]....
        /*038c*/ 	.word	0xffffffff


	//   ....[57]....
        /*0390*/ 	.word	0xffffffff


	//   ....[58]....
        /*0394*/ 	.word	0xffffffff


	//   ....[59]....
        /*0398*/ 	.word	0xffffffff


	//   ....[60]....
        /*039c*/ 	.word	0xffffffff


	//   ....[61]....
        /*03a0*/ 	.word	0xffffffff


	//   ....[62]....
        /*03a4*/ 	.word	0xffffffff


	//   ....[63]....
        /*03a8*/ 	.word	0xffffffff


	//   ....[64]....
        /*03ac*/ 	.word	0xffffffff


	//   ....[65]....
        /*03b0*/ 	.word	0xffffffff


	//   ....[66]....
        /*03b4*/ 	.word	0xffffffff


	//   ....[67]....
        /*03b8*/ 	.word	0xffffffff


	//   ....[68]....
        /*03bc*/ 	.word	0xffffffff


	//   ....[69]....
        /*03c0*/ 	.word	0xffffffff


	//   ....[70]....
        /*03c4*/ 	.word	0xffffffff


	//   ....[71]....
        /*03c8*/ 	.word	0xffffffff


	//   ....[72]....
        /*03cc*/ 	.word	0xffffffff


	//   ....[73]....
        /*03d0*/ 	.word	0xffffffff


	//   ....[74]....
        /*03d4*/ 	.word	0xffffffff


	//   ....[75]....
        /*03d8*/ 	.word	0xffffffff


	//   ....[76]....
        /*03dc*/ 	.word	0xffffffff


	//   ....[77]....
        /*03e0*/ 	.word	0xffffffff


	//   ....[78]....
        /*03e4*/ 	.word	0xffffffff


	//   ....[79]....
        /*03e8*/ 	.word	0xffffffff


	//   ....[80]....
        /*03ec*/ 	.word	0xffffffff


	//   ....[81]....
        /*03f0*/ 	.word	0xffffffff


	//   ....[82]....
        /*03f4*/ 	.word	0xffffffff


	//   ....[83]....
        /*03f8*/ 	.word	0xffffffff


	//   ....[84]....
        /*03fc*/ 	.word	0xffffffff


	//   ....[85]....
        /*0400*/ 	.word	0xffffffff


	//   ....[86]....
        /*0404*/ 	.word	0xffffffff


	//   ....[87]....
        /*0408*/ 	.word	0x0500000f


	//   ....[88]....
        /*040c*/ 	.word	0x0500000f


	//   ....[89]....
        /*0410*/ 	.word	0x0500000f


	//   ....[90]....
        /*0414*/ 	.word	0x0500000f


	//   ....[91]....
        /*0418*/ 	.word	0x0500000f


	//   ....[92]....
        /*041c*/ 	.word	0x0500000f


	//   ....[93]....
        /*0420*/ 	.word	0x0500000f


	//   ....[94]....
        /*0424*/ 	.word	0x0500000f


	//   ....[95]....
        /*0428*/ 	.word	0x0500000f


	//   ....[96]....
        /*042c*/ 	.word	0x0500000f


	//   ....[97]....
        /*0430*/ 	.word	0x0500000f


	//   ....[98]....
        /*0434*/ 	.word	0x0500000f


	//   ....[99]....
        /*0438*/ 	.word	0x0500000f


	//   ....[100]....
        /*043c*/ 	.word	0x0500000f


	//   ....[101]....
        /*0440*/ 	.word	0x0500000f


	//   ....[102]....
        /*0444*/ 	.word	0x0500000f


	//   ....[103]....
        /*0448*/ 	.word	0x0500000f


	//   ....[104]....
        /*044c*/ 	.word	0x0500000f


	//   ....[105]....
        /*0450*/ 	.word	0x0500000f


	//   ....[106]....
        /*0454*/ 	.word	0x0500000f


	//   ....[107]....
        /*0458*/ 	.word	0x0500000f


	//   ....[108]....
        /*045c*/ 	.word	0x0500000f


	//   ....[109]....
        /*0460*/ 	.word	0x0500000f


	//   ....[110]....
        /*0464*/ 	.word	0x0500000f


	//   ....[111]....
        /*0468*/ 	.word	0x0500000f


	//   ....[112]....
        /*046c*/ 	.word	0x0500000f


	//   ....[113]....
        /*0470*/ 	.word	0x0500000f


	//   ....[114]....
        /*0474*/ 	.word	0x0500000f


	//   ....[115]....
        /*0478*/ 	.word	0x0500000f


	//   ....[116]....
        /*047c*/ 	.word	0x0500000f


	//   ....[117]....
        /*0480*/ 	.word	0x0500000f


	//   ....[118]....
        /*0484*/ 	.word	0x0500000f


	//----- nvinfo : EIATTR_COOP_GROUP_INSTR_OFFSETS
	.align		4
.L_115:
        /*0488*/ 	.byte	0x04, 0x28
        /*048a*/ 	.short	(.L_117 - .L_116)


	//   ....[0]....
.L_116:
        /*048c*/ 	.word	0x00000070


	//   ....[1]....
        /*0490*/ 	.word	0x00000140


	//   ....[2]....
        /*0494*/ 	.word	0x00000190


	//   ....[3]....
        /*0498*/ 	.word	0x000003c0


	//   ....[4]....
        /*049c*/ 	.word	0x00000520


	//   ....[5]....
        /*04a0*/ 	.word	0x00000640


	//   ....[6]....
        /*04a4*/ 	.word	0x000007a0


	//   ....[7]....
        /*04a8*/ 	.word	0x00001ad0


	//   ....[8]....
        /*04ac*/ 	.word	0x00004650


	//   ....[9]....
        /*04b0*/ 	.word	0x000046a0


	//   ....[10]....
        /*04b4*/ 	.word	0x00004c80


	//   ....[11]....
        /*04b8*/ 	.word	0x00004cf0


	//   ....[12]....
        /*04bc*/ 	.word	0x00005d50


	//   ....[13]....
        /*04c0*/ 	.word	0x00008240


	//   ....[14]....
        /*04c4*/ 	.word	0x000082c0


	//   ....[15]....
        /*04c8*/ 	.word	0x00008bf0


	//   ....[16]....
        /*04cc*/ 	.word	0x00008c70


	//   ....[17]....
        /*04d0*/ 	.word	0x00009f70


	//   ....[18]....
        /*04d4*/ 	.word	0x0000a0a0


	//   ....[19]....
        /*04d8*/ 	.word	0x0000a2b0


	//   ....[20]....
        /*04dc*/ 	.word	0x0000a2f0


	//   ....[21]....
        /*04e0*/ 	.word	0x0000a300


	//   ....[22]....
        /*04e4*/ 	.word	0x0000b580


	//   ....[23]....
        /*04e8*/ 	.word	0x0000b590


	//   ....[24]....
        /*04ec*/ 	.word	0x0000b5a0


	//   ....[25]....
        /*04f0*/ 	.word	0x0000b5f0


	//   ....[26]....
        /*04f4*/ 	.word	0x0000bd10


	//   ....[27]....
        /*04f8*/ 	.word	0x0000bd40


	//   ....[28]....
        /*04fc*/ 	.word	0x0000be70


	//   ....[29]....
        /*0500*/ 	.word	0x0000be90


	//   ....[30]....
        /*0504*/ 	.word	0x0000c370


	//   ....[31]....
        /*0508*/ 	.word	0x0000c380


	//   ....[32]....
        /*050c*/ 	.word	0x0000c6d0


	//   ....[33]....
        /*0510*/ 	.word	0x0000c6e0


	//   ....[34]....
        /*0514*/ 	.word	0x0000d4e0


	//   ....[35]....
        /*0518*/ 	.word	0x0000d4f0


	//   ....[36]....
        /*051c*/ 	.word	0x0000d600


	//   ....[37]....
        /*0520*/ 	.word	0x0000d620


	//   ....[38]....
        /*0524*/ 	.word	0x0000d7b0


	//   ....[39]....
        /*0528*/ 	.word	0x0000d9d0


	//   ....[40]....
        /*052c*/ 	.word	0x0000da00


	//   ....[41]....
        /*0530*/ 	.word	0x0000da30


	//   ....[42]....
        /*0534*/ 	.word	0x0000da60


	//   ....[43]....
        /*0538*/ 	.word	0x0000da90


	//   ....[44]....
        /*053c*/ 	.word	0x0000dac0


	//   ....[45]....
        /*0540*/ 	.word	0x0000dc50


	//   ....[46]....
        /*0544*/ 	.word	0x0000dc80


	//   ....[47]....
        /*0548*/ 	.word	0x0000dcb0


	//   ....[48]....
        /*054c*/ 	.word	0x0000dce0


	//   ....[49]....
        /*0550*/ 	.word	0x0000dd10


	//   ....[50]....
        /*0554*/ 	.word	0x0000dd40


	//   ....[51]....
        /*0558*/ 	.word	0x0000ddd0


	//   ....[52]....
        /*055c*/ 	.word	0x0000de00


	//   ....[53]....
        /*0560*/ 	.word	0x0000de10


	//   ....[54]....
        /*0564*/ 	.word	0x0000deb0


	//   ....[55]....
        /*0568*/ 	.word	0x0000f2f0


	//   ....[56]....
        /*056c*/ 	.word	0x0000ff80


	//   ....[57]....
        /*0570*/ 	.word	0x0000ffa0


	//   ....[58]....
        /*0574*/ 	.word	0x00010060


	//   ....[59]....
        /*0578*/ 	.word	0x00010080


	//   ....[60]....
        /*057c*/ 	.word	0x00010120


	//   ....[61]....
        /*0580*/ 	.word	0x00010140


	//   ....[62]....
        /*0584*/ 	.word	0x00010150


	//   ....[63]....
        /*0588*/ 	.word	0x000101e0


	//   ....[64]....
        /*058c*/ 	.word	0x00010230


	//   ....[65]....
        /*0590*/ 	.word	0x00010240


	//   ....[66]....
        /*0594*/ 	.word	0x00010270


	//   ....[67]....
        /*0598*/ 	.word	0x00010320


	//   ....[68]....
        /*059c*/ 	.word	0x00013090


	//   ....[69]....
        /*05a0*/ 	.word	0x000130c0


	//   ....[70]....
        /*05a4*/ 	.word	0x00013120


	//   ....[71]....
        /*05a8*/ 	.word	0x00013150


	//   ....[72]....
        /*05ac*/ 	.word	0x00013180


	//   ....[73]....
        /*05b0*/ 	.word	0x000131b0


	//   ....[74]....
        /*05b4*/ 	.word	0x000131e0


	//   ....[75]....
        /*05b8*/ 	.word	0x00013210


	//   ....[76]....
        /*05bc*/ 	.word	0x000133c0


	//   ....[77]....
        /*05c0*/ 	.word	0x000133f0


	//   ....[78]....
        /*05c4*/ 	.word	0x00013420


	//   ....[79]....
        /*05c8*/ 	.word	0x00013450


	//   ....[80]....
        /*05cc*/ 	.word	0x00013480


	//   ....[81]....
        /*05d0*/ 	.word	0x000134b0


	//   ....[82]....
        /*05d4*/ 	.word	0x00013570


	//   ....[83]....
        /*05d8*/ 	.word	0x00013590


	//   ....[84]....
        /*05dc*/ 	.word	0x000135a0


	//   ....[85]....
        /*05e0*/ 	.word	0x00013600


	//   ....[86]....
        /*05e4*/ 	.word	0x00013c20


	//   ....[87]....
        /*05e8*/ 	.word	0x00014120


	//   ....[88]....
        /*05ec*/ 	.word	0x000142d0


	//   ....[89]....
        /*05f0*/ 	.word	0x00014320


	//   ....[90]....
        /*05f4*/ 	.word	0x00014450


	//   ....[91]....
        /*05f8*/ 	.word	0x000144a0


	//   ....[92]....
        /*05fc*/ 	.word	0x000145c0


	//   ....[93]....
        /*0600*/ 	.word	0x00014630


	//   ....[94]....
        /*0604*/ 	.word	0x00014750


	//   ....[95]....
        /*0608*/ 	.word	0x000147c0


	//   ....[96]....
        /*060c*/ 	.word	0x000148b0


	//   ....[97]....
        /*0610*/ 	.word	0x00014920


	//   ....[98]....
        /*0614*/ 	.word	0x00014a30


	//   ....[99]....
        /*0618*/ 	.word	0x00014a80


	//   ....[100]....
        /*061c*/ 	.word	0x00014da0


	//   ....[101]....
        /*0620*/ 	.word	0x00014e40


	//   ....[102]....
        /*0624*/ 	.word	0x00014fd0


	//   ....[103]....
        /*0628*/ 	.word	0x00015040


	//   ....[104]....
        /*062c*/ 	.word	0x000150b0


	//   ....[105]....
        /*0630*/ 	.word	0x00015120


	//   ....[106]....
        /*0634*/ 	.word	0x00015190


	//   ....[107]....
        /*0638*/ 	.word	0x00015210


	//   ....[108]....
        /*063c*/ 	.word	0x00015290


	//   ....[109]....
        /*0640*/ 	.word	0x00015320


	//   ....[110]....
        /*0644*/ 	.word	0x00015390


	//   ....[111]....
        /*0648*/ 	.word	0x00015400


	//   ....[112]....
        /*064c*/ 	.word	0x00015470


	//   ....[113]....
        /*0650*/ 	.word	0x000154f0


	//   ....[114]....
        /*0654*/ 	.word	0x00015560


	//   ....[115]....
        /*0658*/ 	.word	0x00015600


	//   ....[116]....
        /*065c*/ 	.word	0x00015650


	//   ....[117]....
        /*0660*/ 	.word	0x000156e0


	//   ....[118]....
        /*0664*/ 	.word	0x00015810


	//----- nvinfo : EIATTR_REG_RECONFIG
	.align		4
.L_117:
        /*0668*/ 	.byte	0x01, 0x54
	.zero		2


	//----- nvinfo : EIATTR_SYSCALL_OFFSETS
	.align		4
        /*066c*/ 	.byte	0x04, 0x46
        /*066e*/ 	.short	(.L_119 - .L_118)


	//   ....[0]....
.L_118:
        /*0670*/ 	.word	0x00001c90


	//   ....[1]....
        /*0674*/ 	.word	0x0000ef50


	//   ....[2]....
        /*0678*/ 	.word	0x0000f0a0


	//   ....[3]....
        /*067c*/ 	.word	0x0000f190


	//   ....[4]....
        /*0680*/ 	.word	0x0000fa30


	//----- nvinfo : EIATTR_MBARRIER_INSTR_OFFSETS
	.align		4
.L_119:
        /*0684*/ 	.byte	0x04, 0x39
        /*0686*/ 	.short	(.L_121 - .L_120)


	//   ....[0]....
.L_120:
        /*0688*/ 	.word	0x00000270
        /*068c*/ 	.word	0x000000ff
        /*0690*/ 	.word	0x00031c00
        /*0694*/ 	.short	0x0100
        /*0696*/ 	.byte	0x08
	.zero		1


	//   ....[1]....
        /*0698*/ 	.word	0x00000280
        /*069c*/ 	.word	0x000000ff
        /*06a0*/ 	.word	0x00031c20
        /*06a4*/ 	.short	0x0100
        /*06a6*/ 	.byte	0x08
	.zero		1


	//   ....[2]....
        /*06a8*/ 	.word	0x00000370
        /*06ac*/ 	.word	0x000000ff
        /*06b0*/ 	.word	0x00031c30
        /*06b4*/ 	.short	0x0100
        /*06b6*/ 	.byte	0x08
	.zero		1


	//   ....[3]....
        /*06b8*/ 	.word	0x00000380
        /*06bc*/ 	.word	0x000000ff
        /*06c0*/ 	.word	0x00031c40
        /*06c4*/ 	.short	0x0100
        /*06c6*/ 	.byte	0x08
	.zero		1


	//   ....[4]....
        /*06c8*/ 	.word	0x00000390
        /*06cc*/ 	.word	0x000000ff
        /*06d0*/ 	.word	0x00031c38
        /*06d4*/ 	.short	0x0100
        /*06d6*/ 	.byte	0x08
	.zero		1


	//   ....[5]....
        /*06d8*/ 	.word	0x000003a0
        /*06dc*/ 	.word	0x000000ff
        /*06e0*/ 	.word	0x00031c48
        /*06e4*/ 	.short	0x0100
        /*06e6*/ 	.byte	0x08
	.zero		1


	//   ....[6]....
        /*06e8*/ 	.word	0x000004d0
        /*06ec*/ 	.word	0x000000ff
        /*06f0*/ 	.word	0x00031c50
        /*06f4*/ 	.short	0x0100
        /*06f6*/ 	.byte	0x08
	.zero		1


	//   ....[7]....
        /*06f8*/ 	.word	0x000004e0
        /*06fc*/ 	.word	0x000000ff
        /*0700*/ 	.word	0x00031c60
        /*0704*/ 	.short	0x0100
        /*0706*/ 	.byte	0x08
	.zero		1


	//   ....[8]....
        /*0708*/ 	.word	0x000004f0
        /*070c*/ 	.word	0x000000ff
        /*0710*/ 	.word	0x00031c58
        /*0714*/ 	.short	0x0100
        /*0716*/ 	.byte	0x08
	.zero		1


	//   ....[9]....
        /*0718*/ 	.word	0x00000500
        /*071c*/ 	.word	0x000000ff
        /*0720*/ 	.word	0x00031c68
        /*0724*/ 	.short	0x0100
        /*0726*/ 	.byte	0x08
	.zero		1


	//   ....[10]....
        /*0728*/ 	.word	0x000005f0
        /*072c*/ 	.word	0x000000ff
        /*0730*/ 	.word	0x00031c70
        /*0734*/ 	.short	0x0100
        /*0736*/ 	.byte	0x06
	.zero		1


	//   ....[11]....
        /*0738*/ 	.word	0x00000600
        /*073c*/ 	.word	0x000000ff
        /*0740*/ 	.word	0x00031c80
        /*0744*/ 	.short	0x0100
        /*0746*/ 	.byte	0x06
	.zero		1


	//   ....[12]....
        /*0748*/ 	.word	0x00000610
        /*074c*/ 	.word	0x000000ff
        /*0750*/ 	.word	0x00031c78
        /*0754*/ 	.short	0x0100
        /*0756*/ 	.byte	0x06
	.zero		1


	//   ....[13]....
        /*0758*/ 	.word	0x00000620
        /*075c*/ 	.word	0x000000ff
        /*0760*/ 	.word	0x00031c88
        /*0764*/ 	.short	0x0100
        /*0766*/ 	.byte	0x06
	.zero		1


	//   ....[14]....
        /*0768*/ 	.word	0x00000750
        /*076c*/ 	.word	0x000000ff
        /*0770*/ 	.word	0x00031c90
        /*0774*/ 	.short	0x0100
        /*0776*/ 	.byte	0x08
	.zero		1


	//   ....[15]....
        /*0778*/ 	.word	0x00000760
        /*077c*/ 	.word	0x000000ff
        /*0780*/ 	.word	0x00031ca0
        /*0784*/ 	.short	0x0100
        /*0786*/ 	.byte	0x08
	.zero		1


	//   ....[16]....
        /*0788*/ 	.word	0x00000770
        /*078c*/ 	.word	0x000000ff
        /*0790*/ 	.word	0x00031c98
        /*0794*/ 	.short	0x0100
        /*0796*/ 	.byte	0x08
	.zero		1


	//   ....[17]....
        /*0798*/ 	.word	0x00000780
        /*079c*/ 	.word	0x000000ff
        /*07a0*/ 	.word	0x00031ca8
        /*07a4*/ 	.short	0x0100
        /*07a6*/ 	.byte	0x08
	.zero		1


	//   ....[18]....
        /*07a8*/ 	.word	0x000008b0
        /*07ac*/ 	.word	0x000000ff
        /*07b0*/ 	.word	0x00031cb0
        /*07b4*/ 	.short	0x0100
        /*07b6*/ 	.byte	0x08
	.zero		1


	//   ....[19]....
        /*07b8*/ 	.word	0x000008c0
        /*07bc*/ 	.word	0x000000ff
        /*07c0*/ 	.word	0x00031cc0
        /*07c4*/ 	.short	0x0100
        /*07c6*/ 	.byte	0x08
	.zero		1


	//   ....[20]....
        /*07c8*/ 	.word	0x000008d0
        /*07cc*/ 	.word	0x000000ff
        /*07d0*/ 	.word	0x00031cb8
        /*07d4*/ 	.short	0x0100
        /*07d6*/ 	.byte	0x08
	.zero		1


	//   ....[21]....
        /*07d8*/ 	.word	0x000008e0
        /*07dc*/ 	.word	0x000000ff
        /*07e0*/ 	.word	0x00031cc8
        /*07e4*/ 	.short	0x0100
        /*07e6*/ 	.byte	0x08
	.zero		1


	//   ....[22]....
        /*07e8*/ 	.word	0x00001d50
        /*07ec*/ 	.word	0x000000ff
        /*07f0*/ 	.word	0x00031c00
        /*07f4*/ 	.short	0x010a
        /*07f6*/ 	.byte	0x25
	.zero		1


	//   ....[23]....
        /*07f8*/ 	.word	0x00001dd0
        /*07fc*/ 	.word	0x00000000
        /*0800*/ 	.word	0x00031c30
        /*0804*/ 	.short	0x010a
        /*0806*/ 	.byte	0x3f
	.zero		1


	//   ....[24]....
        /*0808*/ 	.word	0x00001e40
        /*080c*/ 	.word	0x00000000
        /*0810*/ 	.word	0x00031c30
        /*0814*/ 	.short	0x010a
        /*0816*/ 	.byte	0x3f
	.zero		1


	//   ....[25]....
        /*0818*/ 	.word	0x00004fc0
        /*081c*/ 	.word	0x00000006
        /*0820*/ 	.word	0x00000000
        /*0824*/ 	.short	0x0101
        /*0826*/ 	.byte	0x3f
	.zero		1


	//   ....[26]....
        /*0828*/ 	.word	0x00006010
        /*082c*/ 	.word	0x000000ff
        /*0830*/ 	.word	0x00031c30
        /*0834*/ 	.short	0x010a
        /*0836*/ 	.byte	0x04
	.zero		1


	//   ....[27]....
        /*0838*/ 	.word	0x00006050
        /*083c*/ 	.word	0x000000ff
        /*0840*/ 	.word	0x00031c30
        /*0844*/ 	.short	0x010a
        /*0846*/ 	.byte	0x04
	.zero		1


	//   ....[28]....
        /*0848*/ 	.word	0x000076f0
        /*084c*/ 	.word	0x000000ff
        /*0850*/ 	.word	0x00031c50
        /*0854*/ 	.short	0x010a
        /*0856*/ 	.byte	0x04
	.zero		1


	//   ....[29]....
        /*0858*/ 	.word	0x00007730
        /*085c*/ 	.word	0x000000ff
        /*0860*/ 	.word	0x00031c50
        /*0864*/ 	.short	0x010a
        /*0866*/ 	.byte	0x04
	.zero		1


	//   ....[30]....
        /*0868*/ 	.word	0x00009540
        /*086c*/ 	.word	0x00000008
        /*0870*/ 	.word	0x00000000
        /*0874*/ 	.short	0x0101
        /*0876*/ 	.byte	0x3f
	.zero		1


	//   ....[31]....
        /*0878*/ 	.word	0x000096f0
        /*087c*/ 	.word	0x00000008
        /*0880*/ 	.word	0x00000000
        /*0884*/ 	.short	0x0101
        /*0886*/ 	.byte	0x3f
	.zero		1


	//   ....[32]....
        /*0888*/ 	.word	0x00009ff0
        /*088c*/ 	.word	0x000000ff
        /*0890*/ 	.word	0x00031c50
        /*0894*/ 	.short	0x010a
        /*0896*/ 	.byte	0x09
	.zero		1


	//   ....[33]....
        /*0898*/ 	.word	0x0000a030
        /*089c*/ 	.word	0x000000ff
        /*08a0*/ 	.word	0x00031c50
        /*08a4*/ 	.short	0x010a
        /*08a6*/ 	.byte	0x09
	.zero		1


	//   ....[34]....
        /*08a8*/ 	.word	0x0000a6f0
        /*08ac*/ 	.word	0x00000006
        /*08b0*/ 	.word	0x00000000
        /*08b4*/ 	.short	0x0101
        /*08b6*/ 	.byte	0x3f
	.zero		1


	//   ....[35]....
        /*08b8*/ 	.word	0x0000bd30
        /*08bc*/ 	.word	0x000000ff
        /*08c0*/ 	.word	0x00000000
        /*08c4*/ 	.short	0x0101
        /*08c6*/ 	.byte	0x04
	.zero		1


	//   ....[36]....
        /*08c8*/ 	.word	0x0000c330
        /*08cc*/ 	.word	0x000000ff
        /*08d0*/ 	.word	0x00000000
        /*08d4*/ 	.short	0x0101
        /*08d6*/ 	.byte	0x04
	.zero		1


	//   ....[37]....
        /*08d8*/ 	.word	0x0000f500
        /*08dc*/ 	.word	0x00000000
        /*08e0*/ 	.word	0x00031c40
        /*08e4*/ 	.short	0x010a
        /*08e6*/ 	.byte	0x3f
	.zero		1


	//   ....[38]....
        /*08e8*/ 	.word	0x00010400
        /*08ec*/ 	.word	0x00000011
        /*08f0*/ 	.word	0x00031c00
        /*08f4*/ 	.short	0x0107
        /*08f6*/ 	.byte	0x3f
	.zero		1


	//   ....[39]....
        /*08f8*/ 	.word	0x000104f0
        /*08fc*/ 	.word	0x00000011
        /*0900*/ 	.word	0x00031c00
        /*0904*/ 	.short	0x0101
        /*0906*/ 	.byte	0x3f
	.zero		1


	//   ....[40]....
        /*0908*/ 	.word	0x00010510
        /*090c*/ 	.word	0x00000011
        /*0910*/ 	.word	0x00031c20
        /*0914*/ 	.short	0x010a
        /*0916*/ 	.byte	0x3f
	.zero		1


	//   ....[41]....
        /*0918*/ 	.word	0x000108b0
        /*091c*/ 	.word	0x00000003
        /*0920*/ 	.word	0x00031c40
        /*0924*/ 	.short	0x010a
        /*0926*/ 	.byte	0x3f
	.zero		1


	//   ....[42]....
        /*0928*/ 	.word	0x00010d30
        /*092c*/ 	.word	0x00000002
        /*0930*/ 	.word	0x00000060
        /*0934*/ 	.short	0x010a
        /*0936*/ 	.byte	0x3f
	.zero		1


	//   ....[43]....
        /*0938*/ 	.word	0x00011470
        /*093c*/ 	.word	0x00000003
        /*0940*/ 	.word	0x00031c40
        /*0944*/ 	.short	0x010a
        /*0946*/ 	.byte	0x3f
	.zero		1


	//   ....[44]....
        /*0948*/ 	.word	0x000118f0
        /*094c*/ 	.word	0x0000000c
        /*0950*/ 	.word	0x00000060
        /*0954*/ 	.short	0x010a
        /*0956*/ 	.byte	0x3f
	.zero		1


	//   ....[45]....
        /*0958*/ 	.word	0x00011f70
        /*095c*/ 	.word	0x00000002
        /*0960*/ 	.word	0x00031c40
        /*0964*/ 	.short	0x010a
        /*0966*/ 	.byte	0x3f
	.zero		1


	//   ....[46]....
        /*0968*/ 	.word	0x00012400
        /*096c*/ 	.word	0x00000007
        /*0970*/ 	.word	0x00000060
        /*0974*/ 	.short	0x010a
        /*0976*/ 	.byte	0x3f
	.zero		1


	//   ....[47]....
        /*0978*/ 	.word	0x00012a40
        /*097c*/ 	.word	0x00000003
        /*0980*/ 	.word	0x00031c60
        /*0984*/ 	.short	0x010a
        /*0986*/ 	.byte	0x3f
	.zero		1


	//   ....[48]....
        /*0988*/ 	.word	0x00013ba0
        /*098c*/ 	.word	0x00000009
        /*0990*/ 	.word	0x00031c20
        /*0994*/ 	.short	0x010a
        /*0996*/ 	.byte	0x3f
	.zero		1


	//   ....[49]....
        /*0998*/ 	.word	0x00013d60
        /*099c*/ 	.word	0x00000007
        /*09a0*/ 	.word	0x00000000
        /*09a4*/ 	.short	0x010a
        /*09a6*/ 	.byte	0x3f
	.zero		1


	//   ....[50]....
        /*09a8*/ 	.word	0x00013dd0
        /*09ac*/ 	.word	0x00000003
        /*09b0*/ 	.word	0x00000000
        /*09b4*/ 	.short	0x010a
        /*09b6*/ 	.byte	0x3f
	.zero		1


	//   ....[51]....
        /*09b8*/ 	.word	0x00013e30
        /*09bc*/ 	.word	0x00000005
        /*09c0*/ 	.word	0x00000000
        /*09c4*/ 	.short	0x010a
        /*09c6*/ 	.byte	0x3f
	.zero		1


	//   ....[52]....
        /*09c8*/ 	.word	0x00013e60
        /*09cc*/ 	.word	0x00000003
        /*09d0*/ 	.word	0x00000000
        /*09d4*/ 	.short	0x010a
        /*09d6*/ 	.byte	0x3f
	.zero		1


	//   ....[53]....
        /*09d8*/ 	.word	0x00013ed0
        /*09dc*/ 	.word	0x00000003
        /*09e0*/ 	.word	0x00031c00
        /*09e4*/ 	.short	0x010a
        /*09e6*/ 	.byte	0x3f
	.zero		1


	//   ....[54]....
        /*09e8*/ 	.word	0x00013f20
        /*09ec*/ 	.word	0x00000000
        /*09f0*/ 	.word	0x00031c30
        /*09f4*/ 	.short	0x010a
        /*09f6*/ 	.byte	0x3f
	.zero		1


	//   ....[55]....
        /*09f8*/ 	.word	0x00013f80
        /*09fc*/ 	.word	0x00000007
        /*0a00*/ 	.word	0x00031c30
        /*0a04*/ 	.short	0x010a
        /*0a06*/ 	.byte	0x3f
	.zero		1


	//   ....[56]....
        /*0a08*/ 	.word	0x00013fe0
        /*0a0c*/ 	.word	0x00000007
        /*0a10*/ 	.word	0x00031c50
        /*0a14*/ 	.short	0x010a
        /*0a16*/ 	.byte	0x3f
	.zero		1


	//   ....[57]....
        /*0a18*/ 	.word	0x00014040
        /*0a1c*/ 	.word	0x00000003
        /*0a20*/ 	.word	0x00031c50
        /*0a24*/ 	.short	0x010a
        /*0a26*/ 	.byte	0x3f
	.zero		1


	//   ....[58]....
        /*0a28*/ 	.word	0x000141e0
        /*0a2c*/ 	.word	0x00000000
        /*0a30*/ 	.word	0x00031c40
        /*0a34*/ 	.short	0x010a
        /*0a36*/ 	.byte	0x3f
	.zero		1


	//   ....[59]....
        /*0a38*/ 	.word	0x00014ac0
        /*0a3c*/ 	.word	0x00000011
        /*0a40*/ 	.word	0x00031c20
        /*0a44*/ 	.short	0x010a
        /*0a46*/ 	.byte	0x3f
	.zero		1


	//   ....[60]....
        /*0a48*/ 	.word	0x00014b10
        /*0a4c*/ 	.word	0x00000003
        /*0a50*/ 	.word	0x00031c40
        /*0a54*/ 	.short	0x010a
        /*0a56*/ 	.byte	0x3f
	.zero		1


	//   ....[61]....
        /*0a58*/ 	.word	0x00014b60
        /*0a5c*/ 	.word	0x00000002
        /*0a60*/ 	.word	0x00000060
        /*0a64*/ 	.short	0x010a
        /*0a66*/ 	.byte	0x3f
	.zero		1


	//   ....[62]....
        /*0a68*/ 	.word	0x00014bb0
        /*0a6c*/ 	.word	0x00000003
        /*0a70*/ 	.word	0x00031c40
        /*0a74*/ 	.short	0x010a
        /*0a76*/ 	.byte	0x3f
	.zero		1


	//   ....[63]....
        /*0a78*/ 	.word	0x00014c00
        /*0a7c*/ 	.word	0x0000000c
        /*0a80*/ 	.word	0x00000060
        /*0a84*/ 	.short	0x010a
        /*0a86*/ 	.byte	0x3f
	.zero		1


	//   ....[64]....
        /*0a88*/ 	.word	0x00014c50
        /*0a8c*/ 	.word	0x00000002
        /*0a90*/ 	.word	0x00031c40
        /*0a94*/ 	.short	0x010a
        /*0a96*/ 	.byte	0x3f
	.zero		1


	//   ....[65]....
        /*0a98*/ 	.word	0x00014ca0
        /*0a9c*/ 	.word	0x00000007
        /*0aa0*/ 	.word	0x00000060
        /*0aa4*/ 	.short	0x010a
        /*0aa6*/ 	.byte	0x3f
	.zero		1


	//   ....[66]....
        /*0aa8*/ 	.word	0x00014cf0
        /*0aac*/ 	.word	0x00000003
        /*0ab0*/ 	.word	0x00031c60
        /*0ab4*/ 	.short	0x010a
        /*0ab6*/ 	.byte	0x3f
	.zero		1


	//   ....[67]....
        /*0ab8*/ 	.word	0x00015730
        /*0abc*/ 	.word	0x00000009
        /*0ac0*/ 	.word	0x00031c20
        /*0ac4*/ 	.short	0x010a
        /*0ac6*/ 	.byte	0x3f
	.zero		1


	//   ....[68]....
        /*0ac8*/ 	.word	0x000158d0
        /*0acc*/ 	.word	0x00000007
        /*0ad0*/ 	.word	0x00000000
        /*0ad4*/ 	.short	0x010a
        /*0ad6*/ 	.byte	0x3f
	.zero		1


	//   ....[69]....
        /*0ad8*/ 	.word	0x00015920
        /*0adc*/ 	.word	0x00000003
        /*0ae0*/ 	.word	0x00000000
        /*0ae4*/ 	.short	0x010a
        /*0ae6*/ 	.byte	0x3f
	.zero		1


	//   ....[70]....
        /*0ae8*/ 	.word	0x00015970
        /*0aec*/ 	.word	0x00000005
        /*0af0*/ 	.word	0x00000000
        /*0af4*/ 	.short	0x010a
        /*0af6*/ 	.byte	0x3f
	.zero		1


	//----- nvinfo : EIATTR_NUM_MBARRIERS
	.align		4
.L_121:
        /*0af8*/ 	.byte	0x03, 0x38
        /*0afa*/ 	.short	0x0016


	//----- nvinfo : EIATTR_EXIT_INSTR_OFFSETS
	.align		4
        /*0afc*/ 	.byte	0x04, 0x1c
        /*0afe*/ 	.short	(.L_123 - .L_122)


	//   ....[0]....
.L_122:
        /*0b00*/ 	.word	0x00000a90


	//   ....[1]....
        /*0b04*/ 	.word	0x0000d760


	//   ....[2]....
        /*0b08*/ 	.word	0x00013eb0


	//----- nvinfo : EIATTR_MAX_THREADS
	.align		4
.L_123:
        /*0b0c*/ 	.byte	0x04, 0x05
        /*0b0e*/ 	.short	(.L_125 - .L_124)
.L_124:
        /*0b10*/ 	.word	0x00000200
        /*0b14*/ 	.word	0x00000001
        /*0b18*/ 	.word	0x00000001


	//----- nvinfo : EIATTR_CRS_STACK_SIZE
	.align		4
.L_125:
        /*0b1c*/ 	.byte	0x04, 0x1e
        /*0b1e*/ 	.short	(.L_127 - .L_126)
.L_126:
        /*0b20*/ 	.word	0x00000000


	//----- nvinfo : EIATTR_CBANK_PARAM_SIZE
	.align		4
.L_127:
        /*0b24*/ 	.byte	0x03, 0x19
        /*0b26*/ 	.short	0x0af0


	//----- nvinfo : EIATTR_PARAM_CBANK
	.align		4
        /*0b28*/ 	.byte	0x04, 0x0a
        /*0b2a*/ 	.short	(.L_129 - .L_128)
	.align		4
.L_128:
        /*0b2c*/ 	.word	index@(.nv.constant0._ZN7cutlass13device_kernelIN5flash11enable_sm90INS1_16FlashAttnFwdSm90INS1_25CollectiveMainloopFwdSm90ILi2EN4cute5tupleIJNS5_1CILi1EEES8_S8_EEENS6_IJNS7_ILi192EEENS7_ILi144EEENS7_ILi96EEEEEELi96ENS_6half_tEfNS_4arch4Sm90ELb0ELb0ELb1ELb1ELb0ELb0ELb0ELb0ELb1ELb1ELb1ELb0EEENS1_21CollectiveEpilogueFwdINS6_IJSA_SC_SB_EEES9_SE_SG_Li384ELb1ELb1ELb1ELb0EEENS1_36VarlenDynamicPersistentTileSchedulerILi192ELi144ELi384ELi128ELb1ELb1ELb1ELb0ELb1ELb1EEEEEEEEEvNT_6ParamsE)
        /*0b30*/ 	.short	0x0210
        /*0b32*/ 	.short	0x0af0


	//----- nvinfo : EIATTR_SW_WAR
	.align		4
.L_129:
        /*0b34*/ 	.byte	0x04, 0x36
        /*0b36*/ 	.short	(.L_131 - .L_130)
.L_130:
        /*0b38*/ 	.word	0x00000008
.L_131:


//--------------------- .nv.info._ZN7cutlass13device_kernelIN5flash11enable_sm90INS1_16FlashAttnFwdSm90INS1_25CollectiveMainloopFwdSm90ILi2EN4cute5tupleIJNS5_1CILi1EEES8_S8_EEENS6_IJNS7_ILi192EEENS7_ILi144EEENS7_ILi96EEEEEELi96ENS_6half_tEfNS_4arch4Sm90ELb0ELb0ELb1ELb1ELb0ELb1ELb0ELb0ELb1ELb1ELb1ELb0EEENS1_21CollectiveEpilogueFwdINS6_IJSA_SC_SB_EEES9_SE_SG_Li384ELb1ELb1ELb1ELb0EEENS1_36VarlenDynamicPersistentTileSchedulerILi192ELi144ELi384ELi128ELb1ELb1ELb1ELb0ELb1ELb1EEEEEEEEEvNT_6ParamsE --------------------------
	.section	.nv.info._ZN7cutlass13device_kernelIN5flash11enable_sm90INS1_16FlashAttnFwdSm90INS1_25CollectiveMainloopFwdSm90ILi2EN4cute5tupleIJNS5_1CILi1EEES8_S8_EEENS6_IJNS7_ILi192EEENS7_ILi144EEENS7_ILi96EEEEEELi96ENS_6half_tEfNS_4arch4Sm90ELb0ELb0ELb1ELb1ELb0ELb1ELb0ELb0ELb1ELb1ELb1ELb0EEENS1_21CollectiveEpilogueFwdINS6_IJSA_SC_SB_EEES9_SE_SG_Li384ELb1ELb1ELb1ELb0EEENS1_36VarlenDynamicPersistentTileSchedulerILi192ELi144ELi384ELi128ELb1ELb1ELb1ELb0ELb1ELb1EEEEEEEEEvNT_6ParamsE,"",@"SHT_CUDA_INFO"
	.sectionflags	@""
	.align	4


	//----- nvinfo : EIATTR_CUDA_API_VERSION
	.align		4
        /*0000*/ 	.byte	0x04, 0x37
        /*0002*/ 	.short	(.L_133 - .L_132)
.L_132:
        /*0004*/ 	.word	0x00000082


	//----- nvinfo : EIATTR_KPARAM_INFO
	.align		4
.L_133:
        /*0008*/ 	.byte	0x04, 0x17
        /*000a*/ 	.short	(.L_135 - .L_134)
.L_134:
        /*000c*/ 	.word	0x00000000
        /*0010*/ 	.short	0x0000
        /*0012*/ 	.short	0x0070
        /*0014*/ 	.byte	0x00, 0xf0, 0x01, 0x2a


	//----- nvinfo : EIATTR_SPARSE_MMA_MASK
	.align		4
.L_135:
        /*0018*/ 	.byte	0x03, 0x50
        /*001a*/ 	.short	0x0000


	//----- nvinfo : EIATTR_MAXREG_COUNT
	.align		4
        /*001c*/ 	.byte	0x03, 0x1b
        /*001e*/ 	.short	0x0080


	//----- nvinfo : EIATTR_NUM_BARRIERS
	.align		4
        /*0020*/ 	.byte	0x02, 0x4c
        /*0022*/ 	.byte	0x10
	.zero		1


	//----- nvinfo : EIATTR_EXTERNS
	.align		4
        /*0024*/ 	.byte	0x04, 0x0f
        /*0026*/ 	.short	(.L_137 - .L_136)


	//   ....[0]....
	.align		4
.L_136:
        /*0028*/ 	.word	index@(__assertfail)


	//----- nvinfo : EIATTR_ANNOTATIONS
	.align		4
.L_137:
        /*002c*/ 	.byte	0x04, 0x55
        /*002e*/ 	.short	(.L_139 - .L_138)


	//   ....[0]....
.L_138:
        /* <DEDUP_REMOVED lines=141> */
        /*08f4*/ 	.byte	0xe0, 0x1b, 0x02, 0x00


	//----- nvinfo : EIATTR_MERCURY_ISA_VERSION
	.align		4
.L_139:
        /*08f8*/ 	.byte	0x03, 0x5f
        /*08fa*/ 	.short	0x0101


	//----- nvinfo : EIATTR_UNUSED_LOAD_BYTE_OFFSET
	.align		4
        /*08fc*/ 	.byte	0x04, 0x44
        /*08fe*/ 	.short	(.L_141 - .L_140)


	//   ....[0]....
.L_140:
        /*0900*/ 	.word	0x00000ad0
        /*0904*/ 	.word	0x0000fff0


	//   ....[1]....
        /*0908*/ 	.word	0x00015f20
        /*090c*/ 	.word	0x0000fff0


	//----- nvinfo : EIATTR_INT_WARP_WIDE_INSTR_OFFSETS
	.align		4
.L_141:
        /*0910*/ 	.byte	0x04, 0x31
        /*0912*/ 	.short	(.L_143 - .L_142)


	//   ....[0]....
.L_142:
        /*0914*/ 	.word	0x00000180


	//   ....[1]....
        /*0918*/ 	.word	0x00000220


	//   ....[2]....
        /*091c*/ 	.word	0x00000290


	//   ....[3]....
        /*0920*/ 	.word	0x0001b920


	//   ....[4]....
        /*0924*/ 	.word	0x0001b9b0


	//   ....[5]....
        /*0928*/ 	.word	0x0001f4b0


	//   ....[6]....
        /*092c*/ 	.word	0x0001f540


	//----- nvinfo : EIATTR_COOP_GROUP_MASK_REGIDS
	.align		4
.L_143:
        /*0930*/ 	.byte	0x04, 0x29
        /*0932*/ 	.short	(.L_145 - .L_144)


	//   ....[0]....
.L_144:
        /*0934*/ 	.word	0xffffffff


	//   ....[1]....
        /*0938*/ 	.word	0xffffffff


	//   ....[2]....
        /*093c*/ 	.word	0xffffffff


	//   ....[3]....
        /*0940*/ 	.word	0xffffffff


	//   ....[4]....
        /*0944*/ 	.word	0xffffffff


	//   ....[5]....
        /*0948*/ 	.word	0xffffffff


	//   ....[6]....
        /*094c*/ 	.word	0xffffffff


	//   ....[7]....
        /*0950*/ 	.word	0xffffffff


	//   ....[8]....
        /*0954*/ 	.word	0xffffffff


	//   ....[9]....
        /*0958*/ 	.word	0xffffffff


	//   ....[10]....
        /*095c*/ 	.word	0xffffffff


	//   ....[11]....
        /*0960*/ 	.word	0xffffffff


	//   ....[12]....
        /*0964*/ 	.word	0xffffffff


	//   ....[13]....
        /*0968*/ 	.word	0xffffffff


	//   ....[14]....
        /*096c*/ 	.word	0xffffffff


	//   ....[15]....
        /*0970*/ 	.word	0xffffffff


	//   ....[16]....
        /*0974*/ 	.word	0xffffffff


	//   ....[17]....
        /*0978*/ 	.word	0xffffffff


	//   ....[18]....
        /*097c*/ 	.word	0xffffffff


	//   ....[19]....
        /*0980*/ 	.word	0xffffffff


	//   ....[20]....
        /*0984*/ 	.word	0xffffffff


	//   ....[21]....
        /*0988*/ 	.word	0xffffffff


	//   ....[22]....
        /*098c*/ 	.word	0xffffffff


	//   ....[23]....
        /*0990*/ 	.word	0xffffffff


	//   ....[24]....
        /*0994*/ 	.word	0xffffffff


	//   ....[25]....
        /*0998*/ 	.word	0xffffffff


	//   ....[26]....
        /*099c*/ 	.word	0xffffffff


	//   ....[27]....
        /*09a0*/ 	.word	0xffffffff


	//   ....[28]....
        /*09a4*/ 	.word	0xffffffff


	//   ....[29]....
        /*09a8*/ 	.word	0xffffffff


	//   ....[30]....
        /*09ac*/ 	.word	0xffffffff


	//   ....[31]....
        /*09b0*/ 	.word	0xffffffff


	//   ....[32]....
        /*09b4*/ 	.word	0xffffffff


	//   ....[33]....
        /*09b8*/ 	.word	0xffffffff


	//   ....[34]....
        /*09bc*/ 	.word	0xffffffff


	//   ....[35]....
        /*09c0*/ 	.word	0xffffffff


	//   ....[36]....
        /*09c4*/ 	.word	0xffffffff


	//   ....[37]....
        /*09c8*/ 	.word	0xffffffff


	//   ....[38]....
        /*09cc*/ 	.word	0xffffffff


	//   ....[39]....
        /*09d0*/ 	.word	0xffffffff


	//   ....[40]....
        /*09d4*/ 	.word	0xffffffff


	//   ....[41]....
        /*09d8*/ 	.word	0xffffffff


	//   ....[42]....
        /*09dc*/ 	.word	0xffffffff


	//   ....[43]....
        /*09e0*/ 	.word	0xffffffff


	//   ....[44]....
        /*09e4*/ 	.word	0xffffffff


	//   ....[45]....
        /*09e8*/ 	.word	0xffffffff


	//   ....[46]....
        /*09ec*/ 	.word	0xffffffff


	//   ....[47]....
        /*09f0*/ 	.word	0xffffffff


	//   ....[48]....
        /*09f4*/ 	.word	0xffffffff


	//   ....[49]....
        /*09f8*/ 	.word	0xffffffff


	//   ....[50]....
        /*09fc*/ 	.word	0xffffffff


	//   ....[51]....
        /*0a00*/ 	.word	0xffffffff


	//   ....[52]....
        /*0a04*/ 	.word	0xffffffff


	//   ....[53]....
        /*0a08*/ 	.word	0xffffffff


	//   ....[54]....
        /*0a0c*/ 	.word	0xffffffff


	//   ....[55]....
        /*0a10*/ 	.word	0xffffffff


	//   ....[56]....
        /*0a14*/ 	.word	0xffffffff


	//   ....[57]....
        /*0a18*/ 	.word	0xffffffff


	//   ....[58]....
        /*0a1c*/ 	.word	0xffffffff


	//   ....[59]....
        /*0a20*/ 	.word	0xffffffff


	//   ....[60]....
        /*0a24*/ 	.word	0xffffffff


	//   ....[61]....
        /*0a28*/ 	.word	0xffffffff


	//   ....[62]....
        /*0a2c*/ 	.word	0xffffffff


	//   ....[63]....
        /*0a30*/ 	.word	0xffffffff


	//   ....[64]....
        /*0a34*/ 	.word	0xffffffff


	//   ....[65]....
        /*0a38*/ 	.word	0xffffffff


	//   ....[66]....
        /*0a3c*/ 	.word	0xffffffff


	//   ....[67]....
        /*0a40*/ 	.word	0xffffffff


	//   ....[68]....
        /*0a44*/ 	.word	0xffffffff


	//   ....[69]....
        /*0a48*/ 	.word	0xffffffff


	//   ....[70]....
        /*0a4c*/ 	.word	0xffffffff


	//   ....[71]....
        /*0a50*/ 	.word	0xffffffff


	//   ....[72]....
        /*0a54*/ 	.word	0xffffffff


	//   ....[73]....
        /*0a58*/ 	.word	0xffffffff


	//   ....[74]....
        /*0a5c*/ 	.word	0xffffffff


	//   ....[75]....
        /*0a60*/ 	.word	0xffffffff


	//   ....[76]....
        /*0a64*/ 	.word	0xffffffff


	//   ....[77]....
        /*0a68*/ 	.word	0xffffffff


	//   ....[78]....
        /*0a6c*/ 	.word	0xffffffff


	//   ....[79]....
        /*0a70*/ 	.word	0xffffffff


	//   ....[80]....
        /*0a74*/ 	.word	0xffffffff


	//   ....[81]....
        /*0a78*/ 	.word	0xffffffff


	//   ....[82]....
        /*0a7c*/ 	.word	0xffffffff


	//   ....[83]....
        /*0a80*/ 	.word	0xffffffff


	//   ....[84]....
        /*0a84*/ 	.word	0xffffffff


	//   ....[85]....
        /*0a88*/ 	.word	0xffffffff


	//   ....[86]....
        /*0a8c*/ 	.word	0xffffffff


	//   ....[87]....
        /*0a90*/ 	.word	0xffffffff


	//   ....[88]....
        /*0a94*/ 	.word	0xffffffff


	//   ....[89]....
        /*0a98*/ 	.word	0xffffffff


	//   ....[90]....
        /*0a9c*/ 	.word	0xffffffff


	//   ....[91]....
        /*0aa0*/ 	.word	0xffffffff


	//   ....[92]....
        /*0aa4*/ 	.word	0xffffffff


	//   ....[93]....
        /*0aa8*/ 	.word	0xffffffff


	//   ....[94]....
        /*0aac*/ 	.word	0xffffffff


	//   ....[95]....
        /*0ab0*/ 	.word	0xffffffff


	//   ....[96]....
        /*0ab4*/ 	.word	0x0500000f


	//   ....[97]....
        /*0ab8*/ 	.word	0x0500000f


	//   ....[98]....
        /*0abc*/ 	.word	0x0500000f


	//   ....[99]....
        /*0ac0*/ 	.word	0x0500000f


	//   ....[100]....
        /*0ac4*/ 	.word	0x0500000f


	//   ....[101]....
        /*0ac8*/ 	.word	0x0500000f


	//   ....[102]....
        /*0acc*/ 	.word	0x0500000f


	//   ....[103]....
        /*0ad0*/ 	.word	0x0500000f


	//   ....[104]....
        /*0ad4*/ 	.word	0x0500000f


	//   ....[105]....
        /*0ad8*/ 	.word	0x0500000f


	//   ....[106]....
        /*0adc*/ 	.word	0x0500000f


	//   ....[107]....
        /*0ae0*/ 	.word	0x0500000f


	//   ....[108]....
        /*0ae4*/ 	.word	0x0500000f


	//   ....[109]....
        /*0ae8*/ 	.word	0x0500000f


	//   ....[110]....
        /*0aec*/ 	.word	0x0500000f


	//   ....[111]....
        /*0af0*/ 	.word	0x0500000f


	//   ....[112]....
        /*0af4*/ 	.word	0x0500000f


	//   ....[113]....
        /*0af8*/ 	.word	0x0500000f


	//   ....[114]....
        /*0afc*/ 	.word	0x0500000f


	//   ....[115]....
        /*0b00*/ 	.word	0x0500000f


	//   ....[116]....
        /*0b04*/ 	.word	0x0500000f


	//   ....[117]....
        /*0b08*/ 	.word	0x0500000f


	//   ....[118]....
        /*0b0c*/ 	.word	0x0500000f


	//   ....[119]....
        /*0b10*/ 	.word	0x0500000f


	//   ....[120]....
        /*0b14*/ 	.word	0x0500000f


	//   ....[121]....
        /*0b18*/ 	.word	0x0500000f


	//   ....[122]....
        /*0b1c*/ 	.word	0x0500000f


	//   ....[123]....
        /*0b20*/ 	.word	0x0500000f


	//   ....[124]....
        /*0b24*/ 	.word	0x0500000f


	//   ....[125]....
        /*0b28*/ 	.word	0x0500000f


	//   ....[126]....
        /*0b2c*/ 	.word	0x0500000f


	//   ....[127]....
        /*0b30*/ 	.word	0x0500000f


	//   ....[128]....
        /*0b34*/ 	.word	0x0500000f


	//   ....[129]....
        /*0b38*/ 	.word	0x0500000f


	//   ....[130]....
        /*0b3c*/ 	.word	0x0500000f


	//   ....[131]....
        /*0b40*/ 	.word	0x0500000f


	//   ....[132]....
        /*0b44*/ 	.word	0x0500000f


	//   ....[133]....
        /*0b48*/ 	.word	0x0500000f


	//   ....[134]....
        /*0b4c*/ 	.word	0x0500000f


	//   ....[135]....
        /*0b50*/ 	.word	0x0500000f


	//   ....[136]....
        /*0b54*/ 	.word	0x0500000f


	//   ....[137]....
        /*0b58*/ 	.word	0x0500000f


	//   ....[138]....
        /*0b5c*/ 	.word	0x0500000f


	//   ....[139]....
        /*0b60*/ 	.word	0x0500000f


	//   ....[140]....
        /*0b64*/ 	.word	0x0500000f


	//   ....[141]....
        /*0b68*/ 	.word	0x0500000f


	//   ....[142]....
        /*0b6c*/ 	.word	0x0500000f


	//   ....[143]....
        /*0b70*/ 	.word	0x0500000f


	//   ....[144]....
        /*0b74*/ 	.word	0x0500000f


	//   ....[145]....
        /*0b78*/ 	.word	0x0500000f


	//   ....[146]....
        /*0b7c*/ 	.word	0x0500000f


	//   ....[147]....
        /*0b80*/ 	.word	0x0500000f


	//   ....[148]....
        /*0b84*/ 	.word	0x0500000f


	//   ....[149]....
        /*0b88*/ 	.word	0x0500000f


	//----- nvinfo : EIATTR_COOP_GROUP_INSTR_OFFSETS
	.align		4
.L_145:
        /*0b8c*/ 	.byte	0x04, 0x28
        /*0b8e*/ 	.short	(.L_147 - .L_146)


	//   ....[0]....
.L_146:
        /*0b90*/ 	.word	0x00000060


	//   ....[1]....
        /*0b94*/ 	.word	0x00000190


	//   ....[2]....
        /*0b98*/ 	.word	0x00000240


	//   ....[3]....
        /*0b9c*/ 	.word	0x00000400


	//   ....[4]....
        /*0ba0*/ 	.word	0x00000560


	//   ....[5]....
        /*0ba4*/ 	.word	0x00000680


	//   ....[6]....
        /*0ba8*/ 	.word	0x000007e0


	//   ....[7]....
        /*0bac*/ 	.word	0x00007360


	//   ....[8]....
        /*0bb0*/ 	.word	0x00007930


	//   ....[9]....
        /*0bb4*/ 	.word	0x00007940


	//   ....[10]....
        /*0bb8*/ 	.word	0x00007950


	//   ....[11]....
        /*0bbc*/ 	.word	0x00007960


	//   ....[12]....
        /*0bc0*/ 	.word	0x00009520


	//   ....[13]....
        /*0bc4*/ 	.word	0x00009530


	//   ....[14]....
        /*0bc8*/ 	.word	0x00009540


	//   ....[15]....
        /*0bcc*/ 	.word	0x00009550


	//   ....[16]....
        /*0bd0*/ 	.word	0x0000e440


	//   ....[17]....
        /*0bd4*/ 	.word	0x0000e460


	//   ....[18]....
        /*0bd8*/ 	.word	0x0000e890


	//   ....[19]....
        /*0bdc*/ 	.word	0x0000e8e0


	//   ....[20]....
        /*0be0*/ 	.word	0x0000fc50


	//   ....[21]....
        /*0be4*/ 	.word	0x00012e00


	//   ....[22]....
        /*0be8*/ 	.word	0x00012e60


	//   ....[23]....
        /*0bec*/ 	.word	0x00013880


	//   ....[24]....
        /*0bf0*/ 	.word	0x000138a0


	//   ....[25]....
        /*0bf4*/ 	.word	0x000151b0


	//   ....[26]....
        /*0bf8*/ 	.word	0x00015950


	//   ....[27]....
        /*0bfc*/ 	.word	0x00015960


	//   ....[28]....
        /*0c00*/ 	.word	0x000159a0


	//   ....[29]....
        /*0c04*/ 	.word	0x000159b0


	//   ....[30]....
        /*0c08*/ 	.word	0x000168f0


	//   ....[31]....
        /*0c0c*/ 	.word	0x00016910


	//   ....[32]....
        /*0c10*/ 	.word	0x00016920


	//   ....[33]....
        /*0c14*/ 	.word	0x00016930


	//   ....[34]....
        /*0c18*/ 	.word	0x00016fd0


	//   ....[35]....
        /*0c1c*/ 	.word	0x00016fe0


	//   ....[36]....
        /*0c20*/ 	.word	0x00017130


	//   ....[37]....
        /*0c24*/ 	.word	0x00017140


	//   ....[38]....
        /*0c28*/ 	.word	0x00017530


	//   ....[39]....
        /*0c2c*/ 	.word	0x00017540


	//   ....[40]....
        /*0c30*/ 	.word	0x00017a30


	//   ....[41]....
        /*0c34*/ 	.word	0x00017a40


	//   ....[42]....
        /*0c38*/ 	.word	0x00018810


	//   ....[43]....
        /*0c3c*/ 	.word	0x00018820


	//   ....[44]....
        /*0c40*/ 	.word	0x00018980


	//   ....[45]....
        /*0c44*/ 	.word	0x00018990


	//   ....[46]....
        /*0c48*/ 	.word	0x00018b40


	//   ....[47]....
        /*0c4c*/ 	.word	0x00018d60


	//   ....[48]....
        /*0c50*/ 	.word	0x00018d90


	//   ....[49]....
        /*0c54*/ 	.word	0x00018dc0


	//   ....[50]....
        /*0c58*/ 	.word	0x00018df0


	//   ....[51]....
        /*0c5c*/ 	.word	0x00018e20


	//   ....[52]....
        /*0c60*/ 	.word	0x00018e50


	//   ....[53]....
        /*0c64*/ 	.word	0x00018fd0


	//   ....[54]....
        /*0c68*/ 	.word	0x00019000


	//   ....[55]....
        /*0c6c*/ 	.word	0x00019030


	//   ....[56]....
        /*0c70*/ 	.word	0x00019060


	//   ....[57]....
        /*0c74*/ 	.word	0x00019090


	//   ....[58]....
        /*0c78*/ 	.word	0x000190c0


	//   ....[59]....
        /*0c7c*/ 	.word	0x00019150


	//   ....[60]....
        /*0c80*/ 	.word	0x00019180


	//   ....[61]....
        /*0c84*/ 	.word	0x00019190


	//   ....[62]....
        /*0c88*/ 	.word	0x00019230


	//   ....[63]....
        /*0c8c*/ 	.word	0x0001a200


	//   ....[64]....
        /*0c90*/ 	.word	0x0001bec0


	//   ....[65]....
        /*0c94*/ 	.word	0x0001cb80


	//   ....[66]....
        /*0c98*/ 	.word	0x0001cba0


	//   ....[67]....
        /*0c9c*/ 	.word	0x0001cc30


	//   ....[68]....
        /*0ca0*/ 	.word	0x0001cc50


	//   ....[69]....
        /*0ca4*/ 	.word	0x0001ccf0


	//   ....[70]....
        /*0ca8*/ 	.word	0x0001cd10


	//   ....[71]....
        /*0cac*/ 	.word	0x0001cd20


	//   ....[72]....
        /*0cb0*/ 	.word	0x0001cdb0


	//   ....[73]....
        /*0cb4*/ 	.word	0x0001cdd0


	//   ....[74]....
        /*0cb8*/ 	.word	0x0001ce00


	//   ....[75]....
        /*0cbc*/ 	.word	0x0001ce40


	//   ....[76]....
        /*0cc0*/ 	.word	0x0001cef0


	//   ....[77]....
        /*0cc4*/ 	.word	0x0001fc30


	//   ....[78]....
        /*0cc8*/ 	.word	0x0001fc60


	//   ....[79]....
        /*0ccc*/ 	.word	0x0001fcc0


	//   ....[80]....
        /*0cd0*/ 	.word	0x0001fcf0


	//   ....[81]....
        /*0cd4*/ 	.word	0x0001fd20


	//   ....[82]....
        /*0cd8*/ 	.word	0x0001fd50


	//   ....[83]....
        /*0cdc*/ 	.word	0x0001fd80


	//   ....[84]....
        /*0ce0*/ 	.word	0x0001fdb0


	//   ....[85]....
        /*0ce4*/ 	.word	0x0001ff50


	//   ....[86]....
        /*0ce8*/ 	.word	0x0001ff80


	//   ....[87]....
        /*0cec*/ 	.word	0x0001ffb0


	//   ....[88]....
        /*0cf0*/ 	.word	0x0001ffe0


	//   ....[89]....
        /*0cf4*/ 	.word	0x00020010


	//   ....[90]....
        /*0cf8*/ 	.word	0x00020040


	//   ....[91]....
        /*0cfc*/ 	.word	0x00020100


	//   ....[92]....
        /*0d00*/ 	.word	0x00020120


	//   ....[93]....
        /*0d04*/ 	.word	0x00020130


	//   ....[94]....
        /*0d08*/ 	.word	0x00020190


	//   ....[95]....
        /*0d0c*/ 	.word	0x000207b0


	//   ....[96]....
        /*0d10*/ 	.word	0x00020bb0


	//   ....[97]....
        /*0d14*/ 	.word	0x00020c60


	//   ....[98]....
        /*0d18*/ 	.word	0x00020cf0


	//   ....[99]....
        /*0d1c*/ 	.word	0x00020d40


	//   ....[100]....
        /*0d20*/ 	.word	0x00020d90


	//   ....[101]....
        /*0d24*/ 	.word	0x00020e80


	//   ....[102]....
        /*0d28*/ 	.word	0x00020f10


	//   ....[103]....
        /*0d2c*/ 	.word	0x00020f70


	//   ....[104]....
        /*0d30*/ 	.word	0x00020fd0


	//   ....[105]....
        /*0d34*/ 	.word	0x000211e0


	//   ....[106]....
        /*0d38*/ 	.word	0x00021230


	//   ....[107]....
        /*0d3c*/ 	.word	0x000212c0


	//   ....[108]....
        /*0d40*/ 	.word	0x00021350


	//   ....[109]....
        /*0d44*/ 	.word	0x000213d0


	//   ....[110]....
        /*0d48*/ 	.word	0x00021420


	//   ....[111]....
        /*0d4c*/ 	.word	0x000214b0


	//   ....[112]....
        /*0d50*/ 	.word	0x00021540


	//   ....[113]....
        /*0d54*/ 	.word	0x000215c0


	//   ....[114]....
        /*0d58*/ 	.word	0x00021610


	//   ....[115]....
        /*0d5c*/ 	.word	0x000216a0


	//   ....[116]....
        /*0d60*/ 	.word	0x00021730


	//   ....[117]....
        /*0d64*/ 	.word	0x000217f0


	//   ....[118]....
        /*0d68*/ 	.word	0x00021ad0


	//   ....[119]....
        /*0d6c*/ 	.word	0x00021c80


	//   ....[120]....
        /*0d70*/ 	.word	0x00021cd0


	//   ....[121]....
        /*0d74*/ 	.word	0x00021d30


	//   ....[122]....
        /*0d78*/ 	.word	0x00021e10


	//   ....[123]....
        /*0d7c*/ 	.word	0x00021e70


	//   ....[124]....
        /*0d80*/ 	.word	0x00021f90


	//   ....[125]....
        /*0d84*/ 	.word	0x00021ff0


	//   ....[126]....
        /*0d88*/ 	.word	0x00022090


	//   ....[127]....
        /*0d8c*/ 	.word	0x00022150


	//   ....[128]....
        /*0d90*/ 	.word	0x000221d0


	//   ....[129]....
        /*0d94*/ 	.word	0x000222a0


	//   ....[130]....
        /*0d98*/ 	.word	0x00022320


	//   ....[131]....
        /*0d9c*/ 	.word	0x000226d0


	//   ....[132]....
        /*0da0*/ 	.word	0x00022770


	//   ....[133]....
        /*0da4*/ 	.word	0x000228f0


	//   ....[134]....
        /*0da8*/ 	.word	0x00022960


	//   ....[135]....
        /*0dac*/ 	.word	0x000229d0


	//   ....[136]....
        /*0db0*/ 	.word	0x00022a40


	//   ....[137]....
        /*0db4*/ 	.word	0x00022ab0


	//   ....[138]....
        /*0db8*/ 	.word	0x00022b30


	//   ....[139]....
        /*0dbc*/ 	.word	0x00022bb0


	//   ....[140]....
        /*0dc0*/ 	.word	0x00022c40


	//   ....[141]....
        /*0dc4*/ 	.word	0x00022cb0


	//   ....[142]....
        /*0dc8*/ 	.word	0x00022d20


	//   ....[143]....
        /*0dcc*/ 	.word	0x00022d90


	//   ....[144]....
        /*0dd0*/ 	.word	0x00022e10


	//   ....[145]....
        /*0dd4*/ 	.word	0x00022e80


	//   ....[146]....
        /*0dd8*/ 	.word	0x00022f20


	//   ....[147]....
        /*0ddc*/ 	.word	0x00022f70


	//   ....[148]....
        /*0de0*/ 	.word	0x00023000


	//   ....[149]....
        /*0de4*/ 	.word	0x00023130


	//----- nvinfo : EIATTR_REG_RECONFIG
	.align		4
.L_147:
        /*0de8*/ 	.byte	0x01, 0x54
	.zero		2


	//----- nvinfo : EIATTR_SYSCALL_OFFSETS
	.align		4
        /*0dec*/ 	.byte	0x04, 0x46
        /*0dee*/ 	.short	(.L_149 - .L_148)


	//   ....[0]....
.L_148:
        /*0df0*/ 	.word	0x00001e10


	//   ....[1]....
        /*0df4*/ 	.word	0x00001f60


	//   ....[2]....
        /*0df8*/ 	.word	0x00007530


	//   ....[3]....
        /*0dfc*/ 	.word	0x000078b0


	//   ....[4]....
        /*0e00*/ 	.word	0x0001bb10


	//   ....[5]....
        /*0e04*/ 	.word	0x0001bc60


	//   ....[6]....
        /*0e08*/ 	.word	0x0001bd60


	//   ....[7]....
        /*0e0c*/ 	.word	0x0001c640


	//----- nvinfo : EIATTR_MBARRIER_INSTR_OFFSETS
	.align		4
.L_149:
        /*0e10*/ 	.byte	0x04, 0x39
        /*0e12*/ 	.short	(.L_151 - .L_150)


	//   ....[0]....
.L_150:
        /*0e14*/ 	.word	0x000002b0
        /*0e18*/ 	.word	0x000000ff
        /*0e1c*/ 	.word	0x00031c00
        /*0e20*/ 	.short	0x0100
        /*0e22*/ 	.byte	0x08
	.zero		1


	//   ....[1]....
        /*0e24*/ 	.word	0x000002c0
        /*0e28*/ 	.word	0x000000ff
        /*0e2c*/ 	.word	0x00031c20
        /*0e30*/ 	.short	0x0100
        /*0e32*/ 	.byte	0x08
	.zero		1


	//   ....[2]....
        /*0e34*/ 	.word	0x000003b0
        /*0e38*/ 	.word	0x000000ff
        /*0e3c*/ 	.word	0x00031c30
        /*0e40*/ 	.short	0x0100
        /*0e42*/ 	.byte	0x08
	.zero		1


	//   ....[3]....
        /*0e44*/ 	.word	0x000003c0
        /*0e48*/ 	.word	0x000000ff
        /*0e4c*/ 	.word	0x00031c40
        /*0e50*/ 	.short	0x0100
        /*0e52*/ 	.byte	0x08
	.zero		1


	//   ....[4]....
        /*0e54*/ 	.word	0x000003d0
        /*0e58*/ 	.word	0x000000ff
        /*0e5c*/ 	.word	0x00031c38
        /*0e60*/ 	.short	0x0100
        /*0e62*/ 	.byte	0x08
	.zero		1


	//   ....[5]....
        /*0e64*/ 	.word	0x000003e0
        /*0e68*/ 	.word	0x000000ff
        /*0e6c*/ 	.word	0x00031c48
        /*0e70*/ 	.short	0x0100
        /*0e72*/ 	.byte	0x08
	.zero		1


	//   ....[6]....
        /*0e74*/ 	.word	0x00000510
        /*0e78*/ 	.word	0x000000ff
        /*0e7c*/ 	.word	0x00031c50
        /*0e80*/ 	.short	0x0100
        /*0e82*/ 	.byte	0x08
	.zero		1


	//   ....[7]....
        /*0e84*/ 	.word	0x00000520
        /*0e88*/ 	.word	0x000000ff
        /*0e8c*/ 	.word	0x00031c60
        /*0e90*/ 	.short	0x0100
        /*0e92*/ 	.byte	0x08
	.zero		1


	//   ....[8]....
        /*0e94*/ 	.word	0x00000530
        /*0e98*/ 	.word	0x000000ff
        /*0e9c*/ 	.word	0x00031c58
        /*0ea0*/ 	.short	0x0100
        /*0ea2*/ 	.byte	0x08
	.zero		1


	//   ....[9]....
        /*0ea4*/ 	.word	0x00000540
        /*0ea8*/ 	.word	0x000000ff
        /*0eac*/ 	.word	0x00031c68
        /*0eb0*/ 	.short	0x0100
        /*0eb2*/ 	.byte	0x08
	.zero		1


	//   ....[10]....
        /*0eb4*/ 	.word	0x00000630
        /*0eb8*/ 	.word	0x000000ff
        /*0ebc*/ 	.word	0x00031c70
        /*0ec0*/ 	.short	0x0100
        /*0ec2*/ 	.byte	0x06
	.zero		1


	//   ....[11]....
        /*0ec4*/ 	.word	0x00000640
        /*0ec8*/ 	.word	0x000000ff
        /*0ecc*/ 	.word	0x00031c80
        /*0ed0*/ 	.short	0x0100
        /*0ed2*/ 	.byte	0x06
	.zero		1


	//   ....[12]....
        /*0ed4*/ 	.word	0x00000650
        /*0ed8*/ 	.word	0x000000ff
        /*0edc*/ 	.word	0x00031c78
        /*0ee0*/ 	.short	0x0100
        /*0ee2*/ 	.byte	0x06
	.zero		1


	//   ....[13]....
        /*0ee4*/ 	.word	0x00000660
        /*0ee8*/ 	.word	0x000000ff
        /*0eec*/ 	.word	0x00031c88
        /*0ef0*/ 	.short	0x0100
        /*0ef2*/ 	.byte	0x06
	.zero		1


	//   ....[14]....
        /*0ef4*/ 	.word	0x00000790
        /*0ef8*/ 	.word	0x000000ff
        /*0efc*/ 	.word	0x00031c90
        /*0f00*/ 	.short	0x0100
        /*0f02*/ 	.byte	0x08
	.zero		1


	//   ....[15]....
        /*0f04*/ 	.word	0x000007a0
        /*0f08*/ 	.word	0x000000ff
        /*0f0c*/ 	.word	0x00031ca0
        /*0f10*/ 	.short	0x0100
        /*0f12*/ 	.byte	0x08
	.zero		1


	//   ....[16]....
        /*0f14*/ 	.word	0x000007b0
        /*0f18*/ 	.word	0x000000ff
        /*0f1c*/ 	.word	0x00031c98
        /*0f20*/ 	.short	0x0100
        /*0f22*/ 	.byte	0x08
	.zero		1


	//   ....[17]....
        /*0f24*/ 	.word	0x000007c0
        /*0f28*/ 	.word	0x000000ff
        /*0f2c*/ 	.word	0x00031ca8
        /*0f30*/ 	.short	0x0100
        /*0f32*/ 	.byte	0x08
	.zero		1


	//   ....[18]....
        /*0f34*/ 	.word	0x000008f0
        /*0f38*/ 	.word	0x000000ff
        /*0f3c*/ 	.word	0x00031cb0
        /*0f40*/ 	.short	0x0100
        /*0f42*/ 	.byte	0x08
	.zero		1


	//   ....[19]....
        /*0f44*/ 	.word	0x00000900
        /*0f48*/ 	.word	0x000000ff
        /*0f4c*/ 	.word	0x00031cc0
        /*0f50*/ 	.short	0x0100
        /*0f52*/ 	.byte	0x08
	.zero		1


	//   ....[20]....
        /*0f54*/ 	.word	0x00000910
        /*0f58*/ 	.word	0x000000ff
        /*0f5c*/ 	.word	0x00031cb8
        /*0f60*/ 	.short	0x0100
        /*0f62*/ 	.byte	0x08
	.zero		1


	//   ....[21]....
        /*0f64*/ 	.word	0x00000920
        /*0f68*/ 	.word	0x000000ff
        /*0f6c*/ 	.word	0x00031cc8
        /*0f70*/ 	.short	0x0100
        /*0f72*/ 	.byte	0x08
	.zero		1


	//   ....[22]....
        /*0f74*/ 	.word	0x000033b0
        /*0f78*/ 	.word	0x00000015
        /*0f7c*/ 	.word	0x00031c90
        /*0f80*/ 	.short	0x010a
        /*0f82*/ 	.byte	0x3f
	.zero		1


	//   ....[23]....
        /*0f84*/ 	.word	0x00004dd0
        /*0f88*/ 	.word	0x00000015
        /*0f8c*/ 	.word	0x00031c90
        /*0f90*/ 	.short	0x010a
        /*0f92*/ 	.byte	0x3f
	.zero		1


	//   ....[24]....
        /*0f94*/ 	.word	0x000067f0
        /*0f98*/ 	.word	0x00000015
        /*0f9c*/ 	.word	0x00031c90
        /*0fa0*/ 	.short	0x010a
        /*0fa2*/ 	.byte	0x3f
	.zero		1


	//   ....[25]....
        /*0fa4*/ 	.word	0x00006a60
        /*0fa8*/ 	.word	0x00000024
        /*0fac*/ 	.word	0x00000000
        /*0fb0*/ 	.short	0x0101
        /*0fb2*/ 	.byte	0x3f
	.zero		1


	//   ....[26]....
        /*0fb4*/ 	.word	0x00006aa0
        /*0fb8*/ 	.word	0x00000015
        /*0fbc*/ 	.word	0x00031cb0
        /*0fc0*/ 	.short	0x010a
        /*0fc2*/ 	.byte	0x3f
	.zero		1


	//   ....[27]....
        /*0fc4*/ 	.word	0x00006de0
        /*0fc8*/ 	.word	0x00000015
        /*0fcc*/ 	.word	0x00000000
        /*0fd0*/ 	.short	0x0101
        /*0fd2*/ 	.byte	0x3f
	.zero		1


	//   ....[28]....
        /*0fd4*/ 	.word	0x000075d0
        /*0fd8*/ 	.word	0x00000010
        /*0fdc*/ 	.word	0x00031c00
        /*0fe0*/ 	.short	0x010a
        /*0fe2*/ 	.byte	0x3f
	.zero		1


	//   ....[29]....
        /*0fe4*/ 	.word	0x00007620
        /*0fe8*/ 	.word	0x00000010
        /*0fec*/ 	.word	0x00031c00
        /*0ff0*/ 	.short	0x010a
        /*0ff2*/ 	.byte	0x3f
	.zero		1


	//   ....[30]....
        /*0ff4*/ 	.word	0x00008090
        /*0ff8*/ 	.word	0x00000010
        /*0ffc*/ 	.word	0x00031c00
        /*1000*/ 	.short	0x010a
        /*1002*/ 	.byte	0x3f
	.zero		1


	//   ....[31]....
        /*1004*/ 	.word	0x00009a90
        /*1008*/ 	.word	0x00000010
        /*100c*/ 	.word	0x00031c00
        /*1010*/ 	.short	0x010a
        /*1012*/ 	.byte	0x3f
	.zero		1


	//   ....[32]....
        /*1014*/ 	.word	0x0000b2c0
        /*1018*/ 	.word	0x00000000
        /*101c*/ 	.word	0x00031c30
        /*1020*/ 	.short	0x010a
        /*1022*/ 	.byte	0x3f
	.zero		1


	//   ....[33]....
        /*1024*/ 	.word	0x0000b390
        /*1028*/ 	.word	0x00000000
        /*102c*/ 	.word	0x00031c30
        /*1030*/ 	.short	0x010a
        /*1032*/ 	.byte	0x3f
	.zero		1


	//   ....[34]....
        /*1034*/ 	.word	0x0000ed20
        /*1038*/ 	.word	0x00000018
        /*103c*/ 	.word	0x00000000
        /*1040*/ 	.short	0x0101
        /*1042*/ 	.byte	0x3f
	.zero		1


	//   ....[35]....
        /*1044*/ 	.word	0x0000ff20
        /*1048*/ 	.word	0x0000000e
        /*104c*/ 	.word	0x00031c30
        /*1050*/ 	.short	0x010a
        /*1052*/ 	.byte	0x3f
	.zero		1


	//   ....[36]....
        /*1054*/ 	.word	0x0000ff70
        /*1058*/ 	.word	0x0000000e
        /*105c*/ 	.word	0x00031c30
        /*1060*/ 	.short	0x010a
        /*1062*/ 	.byte	0x3f
	.zero		1


	//   ....[37]....
        /*1064*/ 	.word	0x00012570
        /*1068*/ 	.word	0x0000000f
        /*106c*/ 	.word	0x00031c50
        /*1070*/ 	.short	0x010a
        /*1072*/ 	.byte	0x3f
	.zero		1


	//   ....[38]....
        /*1074*/ 	.word	0x000125b0
        /*1078*/ 	.word	0x0000000f
        /*107c*/ 	.word	0x00031c50
        /*1080*/ 	.short	0x010a
        /*1082*/ 	.byte	0x3f
	.zero		1


	//   ....[39]....
        /*1084*/ 	.word	0x00014240
        /*1088*/ 	.word	0x0000006f
        /*108c*/ 	.word	0x00000000
        /*1090*/ 	.short	0x0101
        /*1092*/ 	.byte	0x3f
	.zero		1


	//   ....[40]....
        /*1094*/ 	.word	0x00014250
        /*1098*/ 	.word	0x0000006c
        /*109c*/ 	.word	0x00000000
        /*10a0*/ 	.short	0x0101
        /*10a2*/ 	.byte	0x3f
	.zero		1


	//   ....[41]....
        /*10a4*/ 	.word	0x00015240
        /*10a8*/ 	.word	0x00000000
        /*10ac*/ 	.word	0x00031c50
        /*10b0*/ 	.short	0x010a
        /*10b2*/ 	.byte	0x3f
	.zero		1


	//   ....[42]....
        /*10b4*/ 	.word	0x000152f0
        /*10b8*/ 	.word	0x00000000
        /*10bc*/ 	.word	0x00031c50
        /*10c0*/ 	.short	0x010a
        /*10c2*/ 	.byte	0x3f
	.zero		1


	//   ....[43]....
        /*10c4*/ 	.word	0x00015ca0
        /*10c8*/ 	.word	0x00000004
        /*10cc*/ 	.word	0x00000000
        /*10d0*/ 	.short	0x0101
        /*10d2*/ 	.byte	0x3f
	.zero		1


	//   ....[44]....
        /*10d4*/ 	.word	0x00016f30
        /*10d8*/ 	.word	0x00000000
        /*10dc*/ 	.word	0x00000000
        /*10e0*/ 	.short	0x0101
        /*10e2*/ 	.byte	0x3f
	.zero		1


	//   ....[45]....
        /*10e4*/ 	.word	0x00017430
        /*10e8*/ 	.word	0x0000000a
        /*10ec*/ 	.word	0x00000000
        /*10f0*/ 	.short	0x0101
        /*10f2*/ 	.byte	0x3f
	.zero		1


	//   ....[46]....
        /*10f4*/ 	.word	0x0001a2e0
        /*10f8*/ 	.word	0x00000010
        /*10fc*/ 	.word	0x00031c20
        /*1100*/ 	.short	0x010a
        /*1102*/ 	.byte	0x3f
	.zero		1


	//   ....[47]....
        /*1104*/ 	.word	0x0001a3a0
        /*1108*/ 	.word	0x00000009
        /*110c*/ 	.word	0x00031ca0
        /*1110*/ 	.short	0x010a
        /*1112*/ 	.byte	0x3f
	.zero		1


	//   ....[48]....
        /*1114*/ 	.word	0x0001a7d0
        /*1118*/ 	.word	0x00000009
        /*111c*/ 	.word	0x00031cc0
        /*1120*/ 	.short	0x010a
        /*1122*/ 	.byte	0x3f
	.zero		1


	//   ....[49]....
        /*1124*/ 	.word	0x0001ad30
        /*1128*/ 	.word	0x00000009
        /*112c*/ 	.word	0x00031ca0
        /*1130*/ 	.short	0x010a
        /*1132*/ 	.byte	0x3f
	.zero		1


	//   ....[50]....
        /*1134*/ 	.word	0x0001b150
        /*1138*/ 	.word	0x00000009
        /*113c*/ 	.word	0x00031cc0
        /*1140*/ 	.short	0x010a
        /*1142*/ 	.byte	0x3f
	.zero		1


	//   ....[51]....
        /*1144*/ 	.word	0x0001c0f0
        /*1148*/ 	.word	0x00000000
        /*114c*/ 	.word	0x00031c40
        /*1150*/ 	.short	0x010a
        /*1152*/ 	.byte	0x3f
	.zero		1


	//   ....[52]....
        /*1154*/ 	.word	0x0001cfc0
        /*1158*/ 	.word	0x00000010
        /*115c*/ 	.word	0x00031c00
        /*1160*/ 	.short	0x0107
        /*1162*/ 	.byte	0x3f
	.zero		1


	//   ....[53]....
        /*1164*/ 	.word	0x0001d0b0
        /*1168*/ 	.word	0x00000010
        /*116c*/ 	.word	0x00031c00
        /*1170*/ 	.short	0x0101
        /*1172*/ 	.byte	0x3f
	.zero		1


	//   ....[54]....
        /*1174*/ 	.word	0x0001d0d0
        /*1178*/ 	.word	0x00000010
        /*117c*/ 	.word	0x00031c20
        /*1180*/ 	.short	0x010a
        /*1182*/ 	.byte	0x3f
	.zero		1


	//   ....[55]....
        /*1184*/ 	.word	0x0001d470
        /*1188*/ 	.word	0x00000003
        /*118c*/ 	.word	0x00031c40
        /*1190*/ 	.short	0x010a
        /*1192*/ 	.byte	0x3f
	.zero		1


	//   ....[56]....
        /*1194*/ 	.word	0x0001d8f0
        /*1198*/ 	.word	0x00000003
        /*119c*/ 	.word	0x00000060
        /*11a0*/ 	.short	0x010a
        /*11a2*/ 	.byte	0x3f
	.zero		1


	//   ....[57]....
        /*11a4*/ 	.word	0x0001e030
        /*11a8*/ 	.word	0x00000003
        /*11ac*/ 	.word	0x00031c40
        /*11b0*/ 	.short	0x010a
        /*11b2*/ 	.byte	0x3f
	.zero		1


	//   ....[58]....
        /*11b4*/ 	.word	0x0001e4b0
        /*11b8*/ 	.word	0x0000000b
        /*11bc*/ 	.word	0x00000060
        /*11c0*/ 	.short	0x010a
        /*11c2*/ 	.byte	0x3f
	.zero		1


	//   ....[59]....
        /*11c4*/ 	.word	0x0001eb30
        /*11c8*/ 	.word	0x00000002
        /*11cc*/ 	.word	0x00031c40
        /*11d0*/ 	.short	0x010a
        /*11d2*/ 	.byte	0x3f
	.zero		1


	//   ....[60]....
        /*11d4*/ 	.word	0x0001efc0
        /*11d8*/ 	.word	0x00000007
        /*11dc*/ 	.word	0x00000060
        /*11e0*/ 	.short	0x010a
        /*11e2*/ 	.byte	0x3f
	.zero		1


	//   ....[61]....
        /*11e4*/ 	.word	0x0001f5f0
        /*11e8*/ 	.word	0x00000003
        /*11ec*/ 	.word	0x00031c60
        /*11f0*/ 	.short	0x010a
        /*11f2*/ 	.byte	0x3f
	.zero		1


	//   ....[62]....
        /*11f4*/ 	.word	0x00020730
        /*11f8*/ 	.word	0x00000009
        /*11fc*/ 	.word	0x00031c20
        /*1200*/ 	.short	0x010a
        /*1202*/ 	.byte	0x3f
	.zero		1


	//   ....[63]....
        /*1204*/ 	.word	0x000208c0
        /*1208*/ 	.word	0x00000007
        /*120c*/ 	.word	0x00000000
        /*1210*/ 	.short	0x010a
        /*1212*/ 	.byte	0x3f
	.zero		1


	//   ....[64]....
        /*1214*/ 	.word	0x00020930
        /*1218*/ 	.word	0x00000003
        /*121c*/ 	.word	0x00000000
        /*1220*/ 	.short	0x010a
        /*1222*/ 	.byte	0x3f
	.zero		1


	//   ....[65]....
        /*1224*/ 	.word	0x00020990
        /*1228*/ 	.word	0x00000005
        /*122c*/ 	.word	0x00000000
        /*1230*/ 	.short	0x010a
        /*1232*/ 	.byte	0x3f
	.zero		1


	//   ....[66]....
        /*1234*/ 	.word	0x000209c0
        /*1238*/ 	.word	0x00000003
        /*123c*/ 	.word	0x00000000
        /*1240*/ 	.short	0x010a
        /*1242*/ 	.byte	0x3f
	.zero		1


	//   ....[67]....
        /*1244*/ 	.word	0x00020a20
        /*1248*/ 	.word	0x00000015
        /*124c*/ 	.word	0x00031c90
        /*1250*/ 	.short	0x010a
        /*1252*/ 	.byte	0x3f
	.zero		1


	//   ....[68]....
        /*1254*/ 	.word	0x00020a70
        /*1258*/ 	.word	0x00000015
        /*125c*/ 	.word	0x00031c90
        /*1260*/ 	.short	0x010a
        /*1262*/ 	.byte	0x3f
	.zero		1


	//   ....[69]....
        /*1264*/ 	.word	0x00020ac0
        /*1268*/ 	.word	0x00000015
        /*126c*/ 	.word	0x00031c90
        /*1270*/ 	.short	0x010a
        /*1272*/ 	.byte	0x3f
	.zero		1


	//   ....[70]....
        /*1274*/ 	.word	0x00020b10
        /*1278*/ 	.word	0x00000015
        /*127c*/ 	.word	0x00031cb0
        /*1280*/ 	.short	0x010a
        /*1282*/ 	.byte	0x3f
	.zero		1


	//   ....[71]....
        /*1284*/ 	.word	0x00020dd0
        /*1288*/ 	.word	0x00000010
        /*128c*/ 	.word	0x00031c00
        /*1290*/ 	.short	0x010a
        /*1292*/ 	.byte	0x3f
	.zero		1


	//   ....[72]....
        /*1294*/ 	.word	0x00021000
        /*1298*/ 	.word	0x00000010
        /*129c*/ 	.word	0x00031c00
        /*12a0*/ 	.short	0x010a
        /*12a2*/ 	.byte	0x3f
	.zero		1


	//   ....[73]....
        /*12a4*/ 	.word	0x00021050
        /*12a8*/ 	.word	0x00000000
        /*12ac*/ 	.word	0x00031c30
        /*12b0*/ 	.short	0x010a
        /*12b2*/ 	.byte	0x3f
	.zero		1


	//   ....[74]....
        /*12b4*/ 	.word	0x000210a0
        /*12b8*/ 	.word	0x0000000e
        /*12bc*/ 	.word	0x00031c30
        /*12c0*/ 	.short	0x010a
        /*12c2*/ 	.byte	0x3f
	.zero		1


	//   ....[75]....
        /*12c4*/ 	.word	0x000210f0
        /*12c8*/ 	.word	0x0000000f
        /*12cc*/ 	.word	0x00031c50
        /*12d0*/ 	.short	0x010a
        /*12d2*/ 	.byte	0x3f
	.zero		1


	//   ....[76]....
        /*12d4*/ 	.word	0x00021140
        /*12d8*/ 	.word	0x00000000
        /*12dc*/ 	.word	0x00031c50
        /*12e0*/ 	.short	0x010a
        /*12e2*/ 	.byte	0x3f
	.zero		1


	//   ....[77]....
        /*12e4*/ 	.word	0x000218b0
        /*12e8*/ 	.word	0x00000010
        /*12ec*/ 	.word	0x00031c20
        /*12f0*/ 	.short	0x010a
        /*12f2*/ 	.byte	0x3f
	.zero		1


	//   ....[78]....
        /*12f4*/ 	.word	0x00021900
        /*12f8*/ 	.word	0x00000009
        /*12fc*/ 	.word	0x00031ca0
        /*1300*/ 	.short	0x010a
        /*1302*/ 	.byte	0x3f
	.zero		1


	//   ....[79]....
        /*1304*/ 	.word	0x00021950
        /*1308*/ 	.word	0x00000009
        /*130c*/ 	.word	0x00031cc0
        /*1310*/ 	.short	0x010a
        /*1312*/ 	.byte	0x3f
	.zero		1


	//   ....[80]....
        /*1314*/ 	.word	0x000219a0
        /*1318*/ 	.word	0x00000009
        /*131c*/ 	.word	0x00031ca0
        /*1320*/ 	.short	0x010a
        /*1322*/ 	.byte	0x3f
	.zero		1


	//   ....[81]....
        /*1324*/ 	.word	0x000219f0
        /*1328*/ 	.word	0x00000009
        /*132c*/ 	.word	0x00031cc0
        /*1330*/ 	.short	0x010a
        /*1332*/ 	.byte	0x3f
	.zero		1


	//   ....[82]....
        /*1334*/ 	.word	0x00021b90
        /*1338*/ 	.word	0x00000000
        /*133c*/ 	.word	0x00031c40
        /*1340*/ 	.short	0x010a
        /*1342*/ 	.byte	0x3f
	.zero		1


	//   ....[83]....
        /*1344*/ 	.word	0x000223f0
        /*1348*/ 	.word	0x00000010
        /*134c*/ 	.word	0x00031c20
        /*1350*/ 	.short	0x010a
        /*1352*/ 	.byte	0x3f
	.zero		1


	//   ....[84]....
        /*1354*/ 	.word	0x00022440
        /*1358*/ 	.word	0x00000003
        /*135c*/ 	.word	0x00031c40
        /*1360*/ 	.short	0x010a
        /*1362*/ 	.byte	0x3f
	.zero		1


	//   ....[85]....
        /*1364*/ 	.word	0x00022490
        /*1368*/ 	.word	0x00000003
        /*136c*/ 	.word	0x00000060
        /*1370*/ 	.short	0x010a
        /*1372*/ 	.byte	0x3f
	.zero		1


	//   ....[86]....
        /*1374*/ 	.word	0x000224e0
        /*1378*/ 	.word	0x00000003
        /*137c*/ 	.word	0x00031c40
        /*1380*/ 	.short	0x010a
        /*1382*/ 	.byte	0x3f
	.zero		1


	//   ....[87]....
        /*1384*/ 	.word	0x00022530
        /*1388*/ 	.word	0x0000000b
        /*138c*/ 	.word	0x00000060
        /*1390*/ 	.short	0x010a
        /*1392*/ 	.byte	0x3f
	.zero		1


	//   ....[88]....
        /*1394*/ 	.word	0x00022580
        /*1398*/ 	.word	0x00000002
        /*139c*/ 	.word	0x00031c40
        /*13a0*/ 	.short	0x010a
        /*13a2*/ 	.byte	0x3f
	.zero		1


	//   ....[89]....
        /*13a4*/ 	.word	0x000225d0
        /*13a8*/ 	.word	0x00000007
        /*13ac*/ 	.word	0x00000060
        /*13b0*/ 	.short	0x010a
        /*13b2*/ 	.byte	0x3f
	.zero		1


	//   ....[90]....
        /*13b4*/ 	.word	0x00022620
        /*13b8*/ 	.word	0x00000003
        /*13bc*/ 	.word	0x00031c60
        /*13c0*/ 	.short	0x010a
        /*13c2*/ 	.byte	0x3f
	.zero		1


	//   ....[91]....
        /*13c4*/ 	.word	0x00023050
        /*13c8*/ 	.word	0x00000009
        /*13cc*/ 	.word	0x00031c20
        /*13d0*/ 	.short	0x010a
        /*13d2*/ 	.byte	0x3f
	.zero		1


	//   ....[92]....
        /*13d4*/ 	.word	0x000231f0
        /*13d8*/ 	.word	0x00000007
        /*13dc*/ 	.word	0x00000000
        /*13e0*/ 	.short	0x010a
        /*13e2*/ 	.byte	0x3f
	.zero		1


	//   ....[93]....
        /*13e4*/ 	.word	0x00023240
        /*13e8*/ 	.word	0x00000003
        /*13ec*/ 	.word	0x00000000
        /*13f0*/ 	.short	0x010a
        /*13f2*/ 	.byte	0x3f
	.zero		1


	//   ....[94]....
        /*13f4*/ 	.word	0x00023290
        /*13f8*/ 	.word	0x00000005
        /*13fc*/ 	.word	0x00000000
        /*1400*/ 	.short	0x010a
        /*1402*/ 	.byte	0x3f
	.zero		1


	//----- nvinfo : EIATTR_NUM_MBARRIERS
	.align		4
.L_151:
        /*1404*/ 	.byte	0x03, 0x38
        /*1406*/ 	.short	0x0016


	//----- nvinfo : EIATTR_EXIT_INSTR_OFFSETS
	.align		4
        /*1408*/ 	.byte	0x04, 0x1c
        /*140a*/ 	.short	(.L_153 - .L_152)


	//   ....[0]....
.L_152:
        /*140c*/ 	.word	0x00020a10


	//----- nvinfo : EIATTR_MAX_THREADS
	.align		4
.L_153:
        /*1410*/ 	.byte	0x04, 0x05
        /*1412*/ 	.short	(.L_155 - .L_154)
.L_154:
        /*1414*/ 	.word	0x00000200
        /*1418*/ 	.word	0x00000001
        /*141c*/ 	.word	0x00000001


	//----- nvinfo : EIATTR_CRS_STACK_SIZE
	.align		4
.L_155:
        /*1420*/ 	.byte	0x04, 0x1e
        /*1422*/ 	.short	(.L_157 - .L_156)
.L_156:
        /*1424*/ 	.word	0x00000000


	//----- nvinfo : EIATTR_CBANK_PARAM_SIZE
	.align		4
.L_157:
        /*1428*/ 	.byte	0x03, 0x19
        /*142a*/ 	.short	0x0af0


	//----- nvinfo : EIATTR_PARAM_CBANK
	.align		4
        /*142c*/ 	.byte	0x04, 0x0a
        /*142e*/ 	.short	(.L_159 - .L_158)
	.align		4
.L_158:
        /*1430*/ 	.word	index@(.nv.constant0._ZN7cutlass13device_kernelIN5flash11enable_sm90INS1_16FlashAttnFwdSm90INS1_25CollectiveMainloopFwdSm90ILi2EN4cute5tupleIJNS5_1CILi1EEES8_S8_EEENS6_IJNS7_ILi192EEENS7_ILi144EEENS7_ILi96EEEEEELi96ENS_6half_tEfNS_4arch4Sm90ELb0ELb0ELb1ELb1ELb0ELb1ELb0ELb0ELb1ELb1ELb1ELb0EEENS1_21CollectiveEpilogueFwdINS6_IJSA_SC_SB_EEES9_SE_SG_Li384ELb1ELb1ELb1ELb0EEENS1_36VarlenDynamicPersistentTileSchedulerILi192ELi144ELi384ELi128ELb1ELb1ELb1ELb0ELb1ELb1EEEEEEEEEvNT_6ParamsE)
        /*1434*/ 	.short	0x0210
        /*1436*/ 	.short	0x0af0


	//----- nvinfo : EIATTR_SW_WAR
	.align		4
.L_159:
        /*1438*/ 	.byte	0x04, 0x36
        /*143a*/ 	.short	(.L_161 - .L_160)
.L_160:
        /*143c*/ 	.word	0x00000008
.L_161:


//--------------------- .nv.info._ZN7cutlass13device_kernelIN5flash11enable_sm90INS1_16FlashAttnFwdSm90INS1_25CollectiveMainloopFwdSm90ILi2EN4cute5tupleIJNS5_1CILi1EEES8_S8_EEENS6_IJNS7_ILi192EEENS7_ILi128EEENS7_ILi96EEEEEELi96ENS_6half_tEfNS_4arch4Sm90ELb0ELb1ELb1ELb0ELb0ELb0ELb0ELb0ELb1ELb1ELb1ELb0EEENS1_21CollectiveEpilogueFwdINS6_IJSA_SC_SB_EEES9_SE_SG_Li384ELb0ELb1ELb1ELb0EEENS1_19SingleTileSchedulerILb0ELb1ELb1ELi192EEEEEEEEEvNT_6ParamsE --------------------------
	.section	.nv.info._ZN7cutlass13device_kernelIN5flash11enable_sm90INS1_16FlashAttnFwdSm90INS1_25CollectiveMainloopFwdSm90ILi2EN4cute5tupleIJNS5_1CILi1EEES8_S8_EEENS6_IJNS7_ILi192EEENS7_ILi128EEENS7_ILi96EEEEEELi96ENS_6half_tEfNS_4arch4Sm90ELb0ELb1ELb1ELb0ELb0ELb0ELb0ELb0ELb1ELb1ELb1ELb0EEENS1_21CollectiveEpilogueFwdINS6_IJSA_SC_SB_EEES9_SE_SG_Li384ELb0ELb1ELb1ELb0EEENS1_19SingleTileSchedulerILb0ELb1ELb1ELi192EEEEEEEEEvNT_6ParamsE,"",@"SHT_CUDA_INFO"
	.sectionflags	@""
	.align	4


	//----- nvinfo : EIATTR_CUDA_API_VERSION
	.align		4
        /*0000*/ 	.byte	0x04, 0x37
        /*0002*/ 	.short	(.L_163 - .L_162)
.L_162:
        /*0004*/ 	.word	0x00000082


	//----- nvinfo : EIATTR_KPARAM_INFO
	.align		4
.L_163:
        /*0008*/ 	.byte	0x04, 0x17
        /*000a*/ 	.short	(.L_165 - .L_164)
.L_164:
        /*000c*/ 	.word	0x00000000
        /*0010*/ 	.short	0x0000
        /*0012*/ 	.short	0x0070
        /*0014*/ 	.byte	0x00, 0xf0, 0x01, 0x28


	//----- nvinfo : EIATTR_SPARSE_MMA_MASK
	.align		4
.L_165:
        /*0018*/ 	.byte	0x03, 0x50
        /*001a*/ 	.short	0x0000


	//----- nvinfo : EIATTR_MAXREG_COUNT
	.align		4
        /*001c*/ 	.byte	0x03, 0x1b
        /*001e*/ 	.short	0x0080


	//----- nvinfo : EIATTR_NUM_BARRIERS
	.align		4
        /*0020*/ 	.byte	0x02, 0x4c
        /*0022*/ 	.byte	0x10
	.zero		1


	//----- nvinfo : EIATTR_EXTERNS
	.align		4
        /*0024*/ 	.byte	0x04, 0x0f
        /*0026*/ 	.short	(.L_167 - .L_166)


	//   ....[0]....
	.align		4
.L_166:
        /*0028*/ 	.word	index@(__assertfail)


	//----- nvinfo : EIATTR_MERCURY_ISA_VERSION
	.align		4
.L_167:
        /*002c*/ 	.byte	0x03, 0x5f
        /*002e*/ 	.short	0x0101


	//----- nvinfo : EIATTR_INT_WARP_WIDE_INSTR_OFFSETS
	.align		4
        /*0030*/ 	.byte	0x04, 0x31
        /*0032*/ 	.short	(.L_169 - .L_168)


	//   ....[0]....
.L_168:
        /*0034*/ 	.word	0x00000120


	//   ....[1]....
        /*0038*/ 	.word	0x00000160


	//   ....[2]....
        /*003c*/ 	.word	0x000001d0


	//----- nvinfo : EIATTR_COOP_GROUP_MASK_REGIDS
	.align		4
.L_169:
        /*0040*/ 	.byte	0x04, 0x29
        /*0042*/ 	.short	(.L_171 - .L_170)


	//   ....[0]....
.L_170:
        /*0044*/ 	.word	0xffffffff


	//   ....[1]....
        /*0048*/ 	.word	0xffffffff


	//   ....[2]....
        /*004c*/ 	.word	0xffffffff


	//   ....[3]....
        /*0050*/ 	.word	0xffffffff


	//   ....[4]....
        /*0054*/ 	.word	0xffffffff


	//   ....[5]....
        /*0058*/ 	.word	0xffffffff


	//   ....[6]....
        /*005c*/ 	.word	0xffffffff


	//   ....[7]....
        /*0060*/ 	.word	0xffffffff


	//   ....[8]....
        /*0064*/ 	.word	0xffffffff


	//   ....[9]....
        /*0068*/ 	.word	0xffffffff


	//   ....[10]....
        /*006c*/ 	.word	0xffffffff


	//   ....[11]....
        /*0070*/ 	.word	0xffffffff


	//   ....[12]....
        /*0074*/ 	.word	0xffffffff


	//   ....[13]....
        /*0078*/ 	.word	0xffffffff


	//   ....[14]....
        /*007c*/ 	.word	0xffffffff


	//   ....[15]....
        /*0080*/ 	.word	0xffffffff


	//   ....[16]....
        /*0084*/ 	.word	0xffffffff


	//   ....[17]....
        /*0088*/ 	.word	0xffffffff


	//   ....[18]....
        /*008c*/ 	.word	0xffffffff


	//   ....[19]....
        /*0090*/ 	.word	0xffffffff


	//   ....[20]....
        /*0094*/ 	.word	0xffffffff


	//   ....[21]....
        /*0098*/ 	.word	0xffffffff


	//   ....[22]....
        /*009c*/ 	.word	0xffffffff


	//   ....[23]....
        /*00a0*/ 	.word	0xffffffff


	//   ....[24]....
        /*00a4*/ 	.word	0xffffffff


	//   ....[25]....
        /*00a8*/ 	.word	0xffffffff


	//   ....[26]....
        /*00ac*/ 	.word	0xffffffff


	//   ....[27]....
        /*00b0*/ 	.word	0xffffffff


	//   ....[28]....
        /*00b4*/ 	.word	0xffffffff


	//   ....[29]....
        /*00b8*/ 	.word	0xffffffff


	//   ....[30]....
        /*00bc*/ 	.word	0xffffffff


	//   ....[31]....
        /*00c0*/ 	.word	0xffffffff


	//   ....[32]....
        /*00c4*/ 	.word	0xffffffff


	//   ....[33]....
        /*00c8*/ 	.word	0xffffffff


	//   ....[34]....
        /*00cc*/ 	.word	0xffffffff


	//   ....[35]....
        /*00d0*/ 	.word	0xffffffff


	//   ....[36]....
        /*00d4*/ 	.word	0xffffffff


	//   ....[37]....
        /*00d8*/ 	.word	0xffffffff


	//   ....[38]....
        /*00dc*/ 	.word	0xffffffff


	//   ....[39]....
        /*00e0*/ 	.word	0xffffffff


	//   ....[40]....
        /*00e4*/ 	.word	0xffffffff


	//   ....[41]....
        /*00e8*/ 	.word	0xffffffff


	//   ....[42]....
        /*00ec*/ 	.word	0xffffffff


	//   ....[43]....
        /*00f0*/ 	.word	0xffffffff


	//   ....[44]....
        /*00f4*/ 	.word	0xffffffff


	//   ....[45]....
        /*00f8*/ 	.word	0xffffffff


	//   ....[46]....
        /*00fc*/ 	.word	0xffffffff


	//   ....[47]....
        /*0100*/ 	.word	0xffffffff


	//   ....[48]....
        /*0104*/ 	.word	0xffffffff


	//   ....[49]....
        /*0108*/ 	.word	0xffffffff


	//   ....[50]....
        /*010c*/ 	.word	0xffffffff


	//   ....[51]....
        /*0110*/ 	.word	0xffffffff


	//   ....[52]....
        /*0114*/ 	.word	0xffffffff


	//   ....[53]....
        /*0118*/ 	.word	0xffffffff


	//   ....[54]....
        /*011c*/ 	.word	0xffffffff


	//   ....[55]....
        /*0120*/ 	.word	0xffffffff


	//   ....[56]....
        /*0124*/ 	.word	0xffffffff


	//   ....[57]....
        /*0128*/ 	.word	0xffffffff


	//   ....[58]....
        /*012c*/ 	.word	0xffffffff


	//   ....[59]....
        /*0130*/ 	.word	0xffffffff


	//   ....[60]....
        /*0134*/ 	.word	0xffffffff


	//   ....[61]....
        /*0138*/ 	.word	0x0500000f


	//   ....[62]....
        /*013c*/ 	.word	0x0500000f


	//   ....[63]....
        /*0140*/ 	.word	0x0500000f


	//   ....[64]....
        /*0144*/ 	.word	0x0500000f


	//   ....[65]....
        /*0148*/ 	.word	0x0500000f


	//   ....[66]....
        /*014c*/ 	.word	0x0500000f


	//   ....[67]....
        /*0150*/ 	.word	0x0500000f


	//   ....[68]....
        /*0154*/ 	.word	0x0500000f


	//   ....[69]....
        /*0158*/ 	.word	0x0500000f


	//   ....[70]....
        /*015c*/ 	.word	0x0500000f


	//   ....[71]....
        /*0160*/ 	.word	0x0500000f


	//   ....[72]....
        /*0164*/ 	.word	0x0500000f


	//   ....[73]....
        /*0168*/ 	.word	0x0500000f


	//   ....[74]....
        /*016c*/ 	.word	0x0500000f


	//----- nvinfo : EIATTR_COOP_GROUP_INSTR_OFFSETS
	.align		4
.L_171:
        /*0170*/ 	.byte	0x04, 0x28
        /*0172*/ 	.short	(.L_173 - .L_172)


	//   ....[0]....
.L_172:
        /*0174*/ 	.word	0x00000060


	//   ....[1]....
        /*0178*/ 	.word	0x00000130


	//   ....[2]....
        /*017c*/ 	.word	0x00000180


	//   ....[3]....
        /*0180*/ 	.word	0x000003b0


	//   ....[4]....
        /*0184*/ 	.word	0x00000510


	//   ....[5]....
        /*0188*/ 	.word	0x00000630


	//   ....[6]....
        /*018c*/ 	.word	0x00000790


	//   ....[7]....
        /*0190*/ 	.word	0x00001540


	//   ....[8]....
        /*0194*/ 	.word	0x00002140


	//   ....[9]....
        /*0198*/ 	.word	0x00002a80


	//   ....[10]....
        /*019c*/ 	.word	0x00003f50


	//   ....[11]....
        /*01a0*/ 	.word	0x00003ff0


	//   ....[12]....
        /*01a4*/ 	.word	0x00004750


	//   ....[13]....
        /*01a8*/ 	.word	0x000047b0


	//   ....[14]....
        /*01ac*/ 	.word	0x000053e0


	//   ....[15]....
        /*01b0*/ 	.word	0x000068b0


	//   ....[16]....
        /*01b4*/ 	.word	0x00006af0


	//   ....[17]....
        /*01b8*/ 	.word	0x000076d0


	//   ....[18]....
        /*01bc*/ 	.word	0x00007780


	//   ....[19]....
        /*01c0*/ 	.word	0x00008070


	//   ....[20]....
        /*01c4*/ 	.word	0x00008110


	//   ....[21]....
        /*01c8*/ 	.word	0x00009070


	//   ....[22]....
        /*01cc*/ 	.word	0x0000a220


	//   ....[23]....
        /*01d0*/ 	.word	0x0000a290


	//   ....[24]....
        /*01d4*/ 	.word	0x0000a950


	//   ....[25]....
        /*01d8*/ 	.word	0x0000aa40


	//   ....[26]....
        /*01dc*/ 	.word	0x0000bc10


	//   ....[27]....
        /*01e0*/ 	.word	0x0000c7d0


	//   ....[28]....
        /*01e4*/ 	.word	0x0000d1f0


	//   ....[29]....
        /*01e8*/ 	.word	0x0000dc10


	//   ....[30]....
        /*01ec*/ 	.word	0x0000dc30


	//   ....[31]....
        /*01f0*/ 	.word	0x0000e800


	//   ....[32]....
        /*01f4*/ 	.word	0x0000e870


	//   ....[33]....
        /*01f8*/ 	.word	0x0000f620


	//   ....[34]....
        /*01fc*/ 	.word	0x0000f730


	//   ....[35]....
        /*0200*/ 	.word	0x0000f790


	//   ....[36]....
        /*0204*/ 	.word	0x0000f890


	//   ....[37]....
        /*0208*/ 	.word	0x0000f8a0


	//   ....[38]....
        /*020c*/ 	.word	0x00010780


	//   ....[39]....
        /*0210*/ 	.word	0x000107c0


	//   ....[40]....
        /*0214*/ 	.word	0x00010800


	//   ....[41]....
        /*0218*/ 	.word	0x00010840


	//   ....[42]....
        /*021c*/ 	.word	0x00010860


	//   ....[43]....
        /*0220*/ 	.word	0x00010890


	//   ....[44]....
        /*0224*/ 	.word	0x00010d70


	//   ....[45]....
        /*0228*/ 	.word	0x00010d80


	//   ....[46]....
        /*022c*/ 	.word	0x00011660


	//   ....[47]....
        /*0230*/ 	.word	0x00012520


	//   ....[48]....
        /*0234*/ 	.word	0x00013010


	//   ....[49]....
        /*0238*/ 	.word	0x00013050


	//   ....[50]....
        /*023c*/ 	.word	0x00013080


	//   ....[51]....
        /*0240*/ 	.word	0x000130b0


	//   ....[52]....
        /*0244*/ 	.word	0x000130d0


	//   ....[53]....
        /*0248*/ 	.word	0x000130e0


	//   ....[54]....
        /*024c*/ 	.word	0x00013150


	//   ....[55]....
        /*0250*/ 	.word	0x00013190


	//   ....[56]....
        /*0254*/ 	.word	0x00013220


	//   ....[57]....
        /*0258*/ 	.word	0x00013250


	//   ....[58]....
        /*025c*/ 	.word	0x00013260


	//   ....[59]....
        /*0260*/ 	.word	0x000132f0


	//   ....[60]....
        /*0264*/ 	.word	0x00015880


	//   ....[61]....
        /*0268*/ 	.word	0x00015eb0


	//   ....[62]....
        /*026c*/ 	.word	0x00016020


	//   ....[63]....
        /*0270*/ 	.word	0x00016070


	//   ....[64]....
        /*0274*/ 	.word	0x000161c0


	//   ....[65]....
        /*0278*/ 	.word	0x00016220


	//   ....[66]....
        /*027c*/ 	.word	0x00016330


	//   ....[67]....
        /*0280*/ 	.word	0x00016390


	//   ....[68]....
        /*0284*/ 	.word	0x000164a0


	//   ....[69]....
        /*0288*/ 	.word	0x00016510


	//   ....[70]....
        /*028c*/ 	.word	0x00016640


	//   ....[71]....
        /*0290*/ 	.word	0x00016690


	//   ....[72]....
        /*0294*/ 	.word	0x000167a0


	//   ....[73]....
        /*0298*/ 	.word	0x000167f0


	//   ....[74]....
        /*029c*/ 	.word	0x00016bc0


	//----- nvinfo : EIATTR_REG_RECONFIG
	.align		4
.L_173:
        /*02a0*/ 	.byte	0x01, 0x54
	.zero		2


	//----- nvinfo : EIATTR_SYSCALL_OFFSETS
	.align		4
        /*02a4*/ 	.byte	0x04, 0x46
        /*02a6*/ 	.short	(.L_175 - .L_174)


	//   ....[0]....
.L_174:
        /*02a8*/ 	.word	0x00001740


	//   ....[1]....
        /*02ac*/ 	.word	0x000121c0


	//   ....[2]....
        /*02b0*/ 	.word	0x00012300


	//   ....[3]....
        /*02b4*/ 	.word	0x000123f0


	//   ....[4]....
        /*02b8*/ 	.word	0x00012b70


	//----- nvinfo : EIATTR_MBARRIER_INSTR_OFFSETS
	.align		4
.L_175:
        /*02bc*/ 	.byte	0x04, 0x39
        /*02be*/ 	.short	(.L_177 - .L_176)


	//   ....[0]....
.L_176:
        /*02c0*/ 	.word	0x00000260
        /*02c4*/ 	.word	0x000000ff
        /*02c8*/ 	.word	0x0002d800
        /*02cc*/ 	.short	0x0100
        /*02ce*/ 	.byte	0x08
	.zero		1


	//   ....[1]....
        /*02d0*/ 	.word	0x00000270
        /*02d4*/ 	.word	0x000000ff
        /*02d8*/ 	.word	0x0002d820
        /*02dc*/ 	.short	0x0100
        /*02de*/ 	.byte	0x08
	.zero		1


	//   ....[2]....
        /*02e0*/ 	.word	0x00000360
        /*02e4*/ 	.word	0x000000ff
        /*02e8*/ 	.word	0x0002d830
        /*02ec*/ 	.short	0x0100
        /*02ee*/ 	.byte	0x08
	.zero		1


	//   ....[3]....
        /*02f0*/ 	.word	0x00000370
        /*02f4*/ 	.word	0x000000ff
        /*02f8*/ 	.word	0x0002d840
        /*02fc*/ 	.short	0x0100
        /*02fe*/ 	.byte	0x08
	.zero		1


	//   ....[4]....
        /*0300*/ 	.word	0x00000380
        /*0304*/ 	.word	0x000000ff
        /*0308*/ 	.word	0x0002d838
        /*030c*/ 	.short	0x0100
        /*030e*/ 	.byte	0x08
	.zero		1


	//   ....[5]....
        /*0310*/ 	.word	0x00000390
        /*0314*/ 	.word	0x000000ff
        /*0318*/ 	.word	0x0002d848
        /*031c*/ 	.short	0x0100
        /*031e*/ 	.byte	0x08
	.zero		1


	//   ....[6]....
        /*0320*/ 	.word	0x000004c0
        /*0324*/ 	.word	0x000000ff
        /*0328*/ 	.word	0x0002d850
        /*032c*/ 	.short	0x0100
        /*032e*/ 	.byte	0x08
	.zero		1


	//   ....[7]....
        /*0330*/ 	.word	0x000004d0
        /*0334*/ 	.word	0x000000ff
        /*0338*/ 	.word	0x0002d860
        /*033c*/ 	.short	0x0100
        /*033e*/ 	.byte	0x08
	.zero		1


	//   ....[8]....
        /*0340*/ 	.word	0x000004e0
        /*0344*/ 	.word	0x000000ff
        /*0348*/ 	.word	0x0002d858
        /*034c*/ 	.short	0x0100
        /*034e*/ 	.byte	0x08
	.zero		1


	//   ....[9]....
        /*0350*/ 	.word	0x000004f0
        /*0354*/ 	.word	0x000000ff
        /*0358*/ 	.word	0x0002d868
        /*035c*/ 	.short	0x0100
        /*035e*/ 	.byte	0x08
	.zero		1


	//   ....[10]....
        /*0360*/ 	.word	0x000005e0
        /*0364*/ 	.word	0x000000ff
        /*0368*/ 	.word	0x0002d870
        /*036c*/ 	.short	0x0100
        /*036e*/ 	.byte	0x06
	.zero		1


	//   ....[11]....
        /*0370*/ 	.word	0x000005f0
        /*0374*/ 	.word	0x000000ff
        /*0378*/ 	.word	0x0002d880
        /*037c*/ 	.short	0x0100
        /*037e*/ 	.byte	0x06
	.zero		1


	//   ....[12]....
        /*0380*/ 	.word	0x00000600
        /*0384*/ 	.word	0x000000ff
        /*0388*/ 	.word	0x0002d878
        /*038c*/ 	.short	0x0100
        /*038e*/ 	.byte	0x06
	.zero		1


	//   ....[13]....
        /*0390*/ 	.word	0x00000610
        /*0394*/ 	.word	0x000000ff
        /*0398*/ 	.word	0x0002d888
        /*039c*/ 	.short	0x0100
        /*039e*/ 	.byte	0x06
	.zero		1


	//   ....[14]....
        /*03a0*/ 	.word	0x00000740
        /*03a4*/ 	.word	0x000000ff
        /*03a8*/ 	.word	0x0002d890
        /*03ac*/ 	.short	0x0100
        /*03ae*/ 	.byte	0x08
	.zero		1


	//   ....[15]....
        /*03b0*/ 	.word	0x00000750
        /*03b4*/ 	.word	0x000000ff
        /*03b8*/ 	.word	0x0002d8a0
        /*03bc*/ 	.short	0x0100
        /*03be*/ 	.byte	0x08
	.zero		1


	//   ....[16]....
        /*03c0*/ 	.word	0x00000760
        /*03c4*/ 	.word	0x000000ff
        /*03c8*/ 	.word	0x0002d898
        /*03cc*/ 	.short	0x0100
        /*03ce*/ 	.byte	0x08
	.zero		1


	//   ....[17]....
        /*03d0*/ 	.word	0x00000770
        /*03d4*/ 	.word	0x000000ff
        /*03d8*/ 	.word	0x0002d8a8
        /*03dc*/ 	.short	0x0100
        /*03de*/ 	.byte	0x08
	.zero		1


	//   ....[18]....
        /*03e0*/ 	.word	0x000008a0
        /*03e4*/ 	.word	0x000000ff
        /*03e8*/ 	.word	0x0002d8b0
        /*03ec*/ 	.short	0x0100
        /*03ee*/ 	.byte	0x08
	.zero		1


	//   ....[19]....
        /*03f0*/ 	.word	0x000008b0
        /*03f4*/ 	.word	0x000000ff
        /*03f8*/ 	.word	0x0002d8c0
        /*03fc*/ 	.short	0x0100
        /*03fe*/ 	.byte	0x08
	.zero		1


	//   ....[20]....
        /*0400*/ 	.word	0x000008c0
        /*0404*/ 	.word	0x000000ff
        /*0408*/ 	.word	0x0002d8b8
        /*040c*/ 	.short	0x0100
        /*040e*/ 	.byte	0x08
	.zero		1


	//   ....[21]....
        /*0410*/ 	.word	0x000008d0
        /*0414*/ 	.word	0x000000ff
        /*0418*/ 	.word	0x0002d8c8
        /*041c*/ 	.short	0x0100
        /*041e*/ 	.byte	0x08
	.zero		1


	//   ....[22]....
        /*0420*/ 	.word	0x00001770
        /*0424*/ 	.word	0x000000ff
        /*0428*/ 	.word	0x0002d800
        /*042c*/ 	.short	0x010a
        /*042e*/ 	.byte	0x24
	.zero		1


	//   ....[23]....
        /*0430*/ 	.word	0x00001880
        /*0434*/ 	.word	0x000000ff
        /*0438*/ 	.word	0x0002d830
        /*043c*/ 	.short	0x010a
        /*043e*/ 	.byte	0x24
	.zero		1


	//   ....[24]....
        /*0440*/ 	.word	0x000018f0
        /*0444*/ 	.word	0x000000ff
        /*0448*/ 	.word	0x0002d830
        /*044c*/ 	.short	0x010a
        /*044e*/ 	.byte	0x24
	.zero		1


	//   ....[25]....
        /*0450*/ 	.word	0x00002170
        /*0454*/ 	.word	0x0000000a
        /*0458*/ 	.word	0x00000000
        /*045c*/ 	.short	0x0101
        /*045e*/ 	.byte	0x3f
	.zero		1


	//   ....[26]....
        /*0460*/ 	.word	0x00005870
        /*0464*/ 	.word	0x000000ff
        /*0468*/ 	.word	0x0002d830
        /*046c*/ 	.short	0x010a
        /*046e*/ 	.byte	0x0a
	.zero		1


	//   ....[27]....
        /*0470*/ 	.word	0x000058b0
        /*0474*/ 	.word	0x000000ff
        /*0478*/ 	.word	0x0002d830
        /*047c*/ 	.short	0x010a
        /*047e*/ 	.byte	0x0a
	.zero		1


	//   ....[28]....
        /*0480*/ 	.word	0x00005b50
        /*0484*/ 	.word	0x000000ff
        /*0488*/ 	.word	0x0002d850
        /*048c*/ 	.short	0x010a
        /*048e*/ 	.byte	0x0a
	.zero		1


	//   ....[29]....
        /*0490*/ 	.word	0x00005b90
        /*0494*/ 	.word	0x000000ff
        /*0498*/ 	.word	0x0002d850
        /*049c*/ 	.short	0x010a
        /*049e*/ 	.byte	0x0a
	.zero		1


	//   ....[30]....
        /*04a0*/ 	.word	0x00006950
        /*04a4*/ 	.word	0x00000039
        /*04a8*/ 	.word	0x00000000
        /*04ac*/ 	.short	0x0101
        /*04ae*/ 	.byte	0x3f
	.zero		1


	//   ....[31]....
        /*04b0*/ 	.word	0x000084a0
        /*04b4*/ 	.word	0x0000001a
        /*04b8*/ 	.word	0x00000000
        /*04bc*/ 	.short	0x0101
        /*04be*/ 	.byte	0x3f
	.zero		1


	//   ....[32]....
        /*04c0*/ 	.word	0x000094a0
        /*04c4*/ 	.word	0x000000ff
        /*04c8*/ 	.word	0x0002d830
        /*04cc*/ 	.short	0x010a
        /*04ce*/ 	.byte	0x0e
	.zero		1


	//   ....[33]....
        /*04d0*/ 	.word	0x000094e0
        /*04d4*/ 	.word	0x000000ff
        /*04d8*/ 	.word	0x0002d830
        /*04dc*/ 	.short	0x010a
        /*04de*/ 	.byte	0x0e
	.zero		1


	//   ....[34]....
        /*04e0*/ 	.word	0x000097b0
        /*04e4*/ 	.word	0x000000ff
        /*04e8*/ 	.word	0x0002d850
        /*04ec*/ 	.short	0x010a
        /*04ee*/ 	.byte	0x0e
	.zero		1


	//   ....[35]....
        /*04f0*/ 	.word	0x000097f0
        /*04f4*/ 	.word	0x000000ff
        /*04f8*/ 	.word	0x0002d850
        /*04fc*/ 	.short	0x010a
        /*04fe*/ 	.byte	0x0e
	.zero		1


	//   ....[36]....
        /*0500*/ 	.word	0x0000b110
        /*0504*/ 	.word	0x00000031
        /*0508*/ 	.word	0x00000000
        /*050c*/ 	.short	0x0101
        /*050e*/ 	.byte	0x3f
	.zero		1


	//   ....[37]....
        /*0510*/ 	.word	0x0000b190
        /*0514*/ 	.word	0x0000002b
        /*0518*/ 	.word	0x00000000
        /*051c*/ 	.short	0x0101
        /*051e*/ 	.byte	0x3f
	.zero		1


	//   ....[38]....
        /*0520*/ 	.word	0x0000bed0
        /*0524*/ 	.word	0x000000ff
        /*0528*/ 	.word	0x0002d830
        /*052c*/ 	.short	0x010a
        /*052e*/ 	.byte	0x0a
	.zero		1


	//   ....[39]....
        /*0530*/ 	.word	0x0000bf10
        /*0534*/ 	.word	0x000000ff
        /*0538*/ 	.word	0x0002d830
        /*053c*/ 	.short	0x010a
        /*053e*/ 	.byte	0x0a
	.zero		1


	//   ....[40]....
        /*0540*/ 	.word	0x0000c1b0
        /*0544*/ 	.word	0x000000ff
        /*0548*/ 	.word	0x0002d850
        /*054c*/ 	.short	0x010a
        /*054e*/ 	.byte	0x0a
	.zero		1


	//   ....[41]....
        /*0550*/ 	.word	0x0000c1f0
        /*0554*/ 	.word	0x000000ff
        /*0558*/ 	.word	0x0002d850
        /*055c*/ 	.short	0x010a
        /*055e*/ 	.byte	0x0a
	.zero		1


	//   ....[42]....
        /*0560*/ 	.word	0x0000ce90
        /*0564*/ 	.word	0x00000054
        /*0568*/ 	.word	0x00000000
        /*056c*/ 	.short	0x0101
        /*056e*/ 	.byte	0x3f
	.zero		1


	//   ....[43]....
        /*0570*/ 	.word	0x0000eab0
        /*0574*/ 	.word	0x00000020
        /*0578*/ 	.word	0x00000000
        /*057c*/ 	.short	0x0101
        /*057e*/ 	.byte	0x3f
	.zero		1


	//   ....[44]....
        /*0580*/ 	.word	0x0000f6a0
        /*0584*/ 	.word	0x000000ff
        /*0588*/ 	.word	0x0002d850
        /*058c*/ 	.short	0x010a
        /*058e*/ 	.byte	0x09
	.zero		1


	//   ....[45]....
        /*0590*/ 	.word	0x0000f6e0
        /*0594*/ 	.word	0x000000ff
        /*0598*/ 	.word	0x0002d850
        /*059c*/ 	.short	0x010a
        /*059e*/ 	.byte	0x09
	.zero		1


	//   ....[46]....
        /*05a0*/ 	.word	0x0000fcb0
        /*05a4*/ 	.word	0x00000009
        /*05a8*/ 	.word	0x00000000
        /*05ac*/ 	.short	0x0101
        /*05ae*/ 	.byte	0x3f
	.zero		1


	//   ....[47]....
        /*05b0*/ 	.word	0x00010880
        /*05b4*/ 	.word	0x000000ff
        /*05b8*/ 	.word	0x00000000
        /*05bc*/ 	.short	0x0101
        /*05be*/ 	.byte	0x04
	.zero		1


	//   ....[48]....
        /*05c0*/ 	.word	0x00012730
        /*05c4*/ 	.word	0x000000ff
        /*05c8*/ 	.word	0x0002d840
        /*05cc*/ 	.short	0x010a
        /*05ce*/ 	.byte	0x26
	.zero		1


	//   ....[49]....
        /*05d0*/ 	.word	0x000134e0
        /*05d4*/ 	.word	0x000000ff
        /*05d8*/ 	.word	0x0002d800
        /*05dc*/ 	.short	0x0107
        /*05de*/ 	.byte	0x26
	.zero		1


	//   ....[50]....
        /*05e0*/ 	.word	0x00013520
        /*05e4*/ 	.word	0x000000ff
        /*05e8*/ 	.word	0x0002d800
        /*05ec*/ 	.short	0x0101
        /*05ee*/ 	.byte	0x26
	.zero		1


	//   ....[51]....
        /*05f0*/ 	.word	0x00013550
        /*05f4*/ 	.word	0x000000ff
        /*05f8*/ 	.word	0x0002d820
        /*05fc*/ 	.short	0x010a
        /*05fe*/ 	.byte	0x26
	.zero		1


	//   ....[52]....
        /*0600*/ 	.word	0x000138e0
        /*0604*/ 	.word	0x000000ff
        /*0608*/ 	.word	0x0002d848
        /*060c*/ 	.short	0x010a
        /*060e*/ 	.byte	0x26
	.zero		1


	//   ....[53]....
        /*0610*/ 	.word	0x00013cb0
        /*0614*/ 	.word	0x000000ff
        /*0618*/ 	.word	0x0002d860
        /*061c*/ 	.short	0x010a
        /*061e*/ 	.byte	0x26
	.zero		1


	//   ....[54]....
        /*0620*/ 	.word	0x00014240
        /*0624*/ 	.word	0x000000ff
        /*0628*/ 	.word	0x0002d840
        /*062c*/ 	.short	0x010a
        /*062e*/ 	.byte	0x26
	.zero		1


	//   ....[55]....
        /*0630*/ 	.word	0x00014620
        /*0634*/ 	.word	0x000000ff
        /*0638*/ 	.word	0x0002d868
        /*063c*/ 	.short	0x010a
        /*063e*/ 	.byte	0x26
	.zero		1


	//   ....[56]....
        /*0640*/ 	.word	0x00014bf0
        /*0644*/ 	.word	0x000000ff
        /*0648*/ 	.word	0x0002d848
        /*064c*/ 	.short	0x010a
        /*064e*/ 	.byte	0x26
	.zero		1


	//   ....[57]....
        /*0650*/ 	.word	0x00014fb0
        /*0654*/ 	.word	0x000000ff
        /*0658*/ 	.word	0x0002d860
        /*065c*/ 	.short	0x010a
        /*065e*/ 	.byte	0x26
	.zero		1


	//   ....[58]....
        /*0660*/ 	.word	0x000153f0
        /*0664*/ 	.word	0x00000004
        /*0668*/ 	.word	0x0002d860
        /*066c*/ 	.short	0x010a
        /*066e*/ 	.byte	0x3f
	.zero		1


	//   ....[59]....
        /*0670*/ 	.word	0x00015840
        /*0674*/ 	.word	0x00000007
        /*0678*/ 	.word	0x0002d820
        /*067c*/ 	.short	0x010a
        /*067e*/ 	.byte	0x3f
	.zero		1


	//   ....[60]....
        /*0680*/ 	.word	0x000159a0
        /*0684*/ 	.word	0x00000006
        /*0688*/ 	.word	0x00000000
        /*068c*/ 	.short	0x010a
        /*068e*/ 	.byte	0x3f
	.zero		1


	//   ....[61]....
        /*0690*/ 	.word	0x00015a10
        /*0694*/ 	.word	0x00000003
        /*0698*/ 	.word	0x00000000
        /*069c*/ 	.short	0x010a
        /*069e*/ 	.byte	0x3f
	.zero		1


	//   ....[62]....
        /*06a0*/ 	.word	0x00015a70
        /*06a4*/ 	.word	0x00000000
        /*06a8*/ 	.word	0x00000000
        /*06ac*/ 	.short	0x010a
        /*06ae*/ 	.byte	0x3f
	.zero		1


	//   ....[63]....
        /*06b0*/ 	.word	0x00015aa0
        /*06b4*/ 	.word	0x00000003
        /*06b8*/ 	.word	0x00000000
        /*06bc*/ 	.short	0x010a
        /*06be*/ 	.byte	0x3f
	.zero		1


	//   ....[64]....
        /*06c0*/ 	.word	0x00015b10
        /*06c4*/ 	.word	0x00000005
        /*06c8*/ 	.word	0x0002d800
        /*06cc*/ 	.short	0x010a
        /*06ce*/ 	.byte	0x3f
	.zero		1


	//   ....[65]....
        /*06d0*/ 	.word	0x00015b70
        /*06d4*/ 	.word	0x00000005
        /*06d8*/ 	.word	0x0002d830
        /*06dc*/ 	.short	0x010a
        /*06de*/ 	.byte	0x3f
	.zero		1


	//   ....[66]....
        /*06e0*/ 	.word	0x00015bd0
        /*06e4*/ 	.word	0x00000014
        /*06e8*/ 	.word	0x0002d830
        /*06ec*/ 	.short	0x010a
        /*06ee*/ 	.byte	0x3f
	.zero		1


	//   ....[67]....
        /*06f0*/ 	.word	0x00015c30
        /*06f4*/ 	.word	0x00000014
        /*06f8*/ 	.word	0x0002d850
        /*06fc*/ 	.short	0x010a
        /*06fe*/ 	.byte	0x3f
	.zero		1


	//   ....[68]....
        /*0700*/ 	.word	0x00015c90
        /*0704*/ 	.word	0x00000015
        /*0708*/ 	.word	0x0002d830
        /*070c*/ 	.short	0x010a
        /*070e*/ 	.byte	0x3f
	.zero		1


	//   ....[69]....
        /*0710*/ 	.word	0x00015cf0
        /*0714*/ 	.word	0x00000015
        /*0718*/ 	.word	0x0002d850
        /*071c*/ 	.short	0x010a
        /*071e*/ 	.byte	0x3f
	.zero		1


	//   ....[70]....
        /*0720*/ 	.word	0x00015d50
        /*0724*/ 	.word	0x00000015
        /*0728*/ 	.word	0x0002d830
        /*072c*/ 	.short	0x010a
        /*072e*/ 	.byte	0x3f
	.zero		1


	//   ....[71]....
        /*0730*/ 	.word	0x00015db0
        /*0734*/ 	.word	0x00000015
        /*0738*/ 	.word	0x0002d850
        /*073c*/ 	.short	0x010a
        /*073e*/ 	.byte	0x3f
	.zero		1


	//   ....[72]....
        /*0740*/ 	.word	0x00015e10
        /*0744*/ 	.word	0x00000003
        /*0748*/ 	.word	0x0002d850
        /*074c*/ 	.short	0x010a
        /*074e*/ 	.byte	0x3f
	.zero		1


	//   ....[73]....
        /*0750*/ 	.word	0x00015f70
        /*0754*/ 	.word	0x00000003
        /*0758*/ 	.word	0x0002d840
        /*075c*/ 	.short	0x010a
        /*075e*/ 	.byte	0x3f
	.zero		1


	//   ....[74]....
        /*0760*/ 	.word	0x00016830
        /*0764*/ 	.word	0x00000005
        /*0768*/ 	.word	0x0002d820
        /*076c*/ 	.short	0x010a
        /*076e*/ 	.byte	0x3f
	.zero		1


	//   ....[75]....
        /*0770*/ 	.word	0x00016890
        /*0774*/ 	.word	0x00000005
        /*0778*/ 	.word	0x0002d848
        /*077c*/ 	.short	0x010a
        /*077e*/ 	.byte	0x3f
	.zero		1


	//   ....[76]....
        /*0780*/ 	.word	0x000168f0
        /*0784*/ 	.word	0x00000005
        /*0788*/ 	.word	0x0002d860
        /*078c*/ 	.short	0x010a
        /*078e*/ 	.byte	0x3f
	.zero		1


	//   ....[77]....
        /*0790*/ 	.word	0x00016950
        /*0794*/ 	.word	0x00000005
        /*0798*/ 	.word	0x0002d840
        /*079c*/ 	.short	0x010a
        /*079e*/ 	.byte	0x3f
	.zero		1


	//   ....[78]....
        /*07a0*/ 	.word	0x000169b0
        /*07a4*/ 	.word	0x00000005
        /*07a8*/ 	.word	0x0002d868
        /*07ac*/ 	.short	0x010a
        /*07ae*/ 	.byte	0x3f
	.zero		1


	//   ....[79]....
        /*07b0*/ 	.word	0x00016a10
        /*07b4*/ 	.word	0x00000004
        /*07b8*/ 	.word	0x0002d848
        /*07bc*/ 	.short	0x010a
        /*07be*/ 	.byte	0x3f
	.zero		1


	//   ....[80]....
        /*07c0*/ 	.word	0x00016a70
        /*07c4*/ 	.word	0x00000004
        /*07c8*/ 	.word	0x0002d860
        /*07cc*/ 	.short	0x010a
        /*07ce*/ 	.byte	0x3f
	.zero		1


	//   ....[81]....
        /*07d0*/ 	.word	0x00016ac0
        /*07d4*/ 	.word	0x00000004
        /*07d8*/ 	.word	0x0002d860
        /*07dc*/ 	.short	0x010a
        /*07de*/ 	.byte	0x3f
	.zero		1


	//   ....[82]....
        /*07e0*/ 	.word	0x00016b10
        /*07e4*/ 	.word	0x00000007
        /*07e8*/ 	.word	0x0002d820
        /*07ec*/ 	.short	0x010a
        /*07ee*/ 	.byte	0x3f
	.zero		1


	//   ....[83]....
        /*07f0*/ 	.word	0x00016c80
        /*07f4*/ 	.word	0x00000006
        /*07f8*/ 	.word	0x00000000
        /*07fc*/ 	.short	0x010a
        /*07fe*/ 	.byte	0x3f
	.zero		1


	//   ....[84]....
        /*0800*/ 	.word	0x00016cd0
        /*0804*/ 	.word	0x00000003
        /*0808*/ 	.word	0x00000000
        /*080c*/ 	.short	0x010a
        /*080e*/ 	.byte	0x3f
	.zero		1


	//   ....[85]....
        /*0810*/ 	.word	0x00016d20
        /*0814*/ 	.word	0x00000000
        /*0818*/ 	.word	0x00000000
        /*081c*/ 	.short	0x010a
        /*081e*/ 	.byte	0x3f
	.zero		1


	//----- nvinfo : EIATTR_NUM_MBARRIERS
	.align		4
.L_177:
        /*0820*/ 	.byte	0x03, 0x38
        /*0822*/ 	.short	0x0016


	//----- nvinfo : EIATTR_EXIT_INSTR_OFFSETS
	.align		4
        /*0824*/ 	.byte	0x04, 0x1c
        /*0826*/ 	.short	(.L_179 - .L_178)


	//   ....[0]....
.L_178:
        /*0828*/ 	.word	0x00015af0


	//----- nvinfo : EIATTR_MAX_THREADS
	.align		4
.L_179:
        /*082c*/ 	.byte	0x04, 0x05
        /*082e*/ 	.short	(.L_181 - .L_180)
.L_180:
        /*0830*/ 	.word	0x00000200
        /*0834*/ 	.word	0x00000001
        /*0838*/ 	.word	0x00000001


	//----- nvinfo : EIATTR_CRS_STACK_SIZE
	.align		4
.L_181:
        /*083c*/ 	.byte	0x04, 0x1e
        /*083e*/ 	.short	(.L_183 - .L_182)
.L_182:
        /*0840*/ 	.word	0x00000000


	//----- nvinfo : EIATTR_CBANK_PARAM_SIZE
	.align		4
.L_183:
        /*0844*/ 	.byte	0x03, 0x19
        /*0846*/ 	.short	0x0a70


	//----- nvinfo : EIATTR_PARAM_CBANK
	.align		4
        /*0848*/ 	.byte	0x04, 0x0a
        /*084a*/ 	.short	(.L_185 - .L_184)
	.align		4
.L_184:
        /*084c*/ 	.word	index@(.nv.constant0._ZN7cutlass13device_kernelIN5flash11enable_sm90INS1_16FlashAttnFwdSm90INS1_25CollectiveMainloopFwdSm90ILi2EN4cute5tupleIJNS5_1CILi1EEES8_S8_EEENS6_IJNS7_ILi192EEENS7_ILi128EEENS7_ILi96EEEEEELi96ENS_6half_tEfNS_4arch4Sm90ELb0ELb1ELb1ELb0ELb0ELb0ELb0ELb0ELb1ELb1ELb1ELb0EEENS1_21CollectiveEpilogueFwdINS6_IJSA_SC_SB_EEES9_SE_SG_Li384ELb0ELb1ELb1ELb0EEENS1_19SingleTileSchedulerILb0ELb1ELb1ELi192EEEEEEEEEvNT_6ParamsE)
        /*0850*/ 	.short	0x0210
        /*0852*/ 	.short	0x0a70


	//----- nvinfo : EIATTR_SW_WAR
	.align		4
.L_185:
        /*0854*/ 	.byte	0x04, 0x36
        /*0856*/ 	.short	(.L_187 - .L_186)
.L_186:
        /*0858*/ 	.word	0x00000008
.L_187:


//--------------------- .nv.info._ZN7cutlass13device_kernelIN5flash11enable_sm90INS1_16FlashAttnFwdSm90INS1_25CollectiveMainloopFwdSm90ILi2EN4cute5tupleIJNS5_1CILi1EEES8_S8_EEENS6_IJNS7_ILi192EEENS7_ILi128EEENS7_ILi96EEEEEELi96ENS_6half_tEfNS_4arch4Sm90ELb0ELb1ELb1ELb1ELb0ELb0ELb0ELb0ELb1ELb1ELb1ELb0EEENS1_21CollectiveEpilogueFwdINS6_IJSA_SC_SB_EEES9_SE_SG_Li384ELb1ELb1ELb1ELb0EEENS1_36VarlenDynamicPersistentTileSchedulerILi192ELi128ELi384ELi128ELb1ELb1ELb1ELb1ELb0ELb1EEEEEEEEEvNT_6ParamsE --------------------------
	.section	.nv.info._ZN7cutlass13device_kernelIN5flash11enable_sm90INS1_16FlashAttnFwdSm90INS1_25CollectiveMainloopFwdSm90ILi2EN4cute5tupleIJNS5_1CILi1EEES8_S8_EEENS6_IJNS7_ILi192EEENS7_ILi128EEENS7_ILi96EEEEEELi96ENS_6half_tEfNS_4arch4Sm90ELb0ELb1ELb1ELb1ELb0ELb0ELb0ELb0ELb1ELb1ELb1ELb0EEENS1_21CollectiveEpilogueFwdINS6_IJSA_SC_SB_EEES9_SE_SG_Li384ELb1ELb1ELb1ELb0EEENS1_36VarlenDynamicPersistentTileSchedulerILi192ELi128ELi384ELi128ELb1ELb1ELb1ELb1ELb0ELb1EEEEEEEEEvNT_6ParamsE,"",@"SHT_CUDA_INFO"
	.sectionflags	@""
	.align	4


	//----- nvinfo : EIATTR_CUDA_API_VERSION
	.align		4
        /*0000*/ 	.byte	0x04, 0x37
        /*0002*/ 	.short	(.L_189 - .L_188)
.L_188:
        /*0004*/ 	.word	0x00000082


	//----- nvinfo : EIATTR_KPARAM_INFO
	.align		4
.L_189:
        /*0008*/ 	.byte	0x04, 0x17
        /*000a*/ 	.short	(.L_191 - .L_190)
.L_190:
        /*000c*/ 	.word	0x00000000
        /*0010*/ 	.short	0x0000
        /*0012*/ 	.short	0x0070
        /*0014*/ 	.byte	0x00, 0xf0, 0x01, 0x2a


	//----- nvinfo : EIATTR_SPARSE_MMA_MASK
	.align		4
.L_191:
        /*0018*/ 	.byte	0x03, 0x50
        /*001a*/ 	.short	0x0000


	//----- nvinfo : EIATTR_MAXREG_COUNT
	.align		4
        /*001c*/ 	.byte	0x03, 0x1b
        /*001e*/ 	.short	0x0080


	//----- nvinfo : EIATTR_NUM_BARRIERS
	.align		4
        /*0020*/ 	.byte	0x02, 0x4c
        /*0022*/ 	.byte	0x10
	.zero		1


	//----- nvinfo : EIATTR_EXTERNS
	.align		4
        /*0024*/ 	.byte	0x04, 0x0f
        /*0026*/ 	.short	(.L_193 - .L_192)


	//   ....[0]....
	.align		4
.L_192:
        /*0028*/ 	.word	index@(__assertfail)


	//----- nvinfo : EIATTR_ANNOTATIONS
	.align		4
.L_193:
        /*002c*/ 	.byte	0x04, 0x55
        /*002e*/ 	.short	(.L_195 - .L_194)


	//   ....[0]....
.L_194:
        /* <DEDUP_REMOVED lines=29> */


	//----- nvinfo : EIATTR_MERCURY_ISA_VERSION
	.align		4
.L_195:
        /*01e8*/ 	.byte	0x03, 0x5f
        /*01ea*/ 	.short	0x0101


	//----- nvinfo : EIATTR_UNUSED_LOAD_BYTE_OFFSET
	.align		4
        /*01ec*/ 	.byte	0x04, 0x44
        /*01ee*/ 	.short	(.L_197 - .L_196)


	//   ....[0]....
.L_196:
        /*01f0*/ 	.word	0x00000a50
        /*01f4*/ 	.word	0x0000fff0


	//   ....[1]....
        /*01f8*/ 	.word	0x00010520
        /*01fc*/ 	.word	0x0000fff0


	//----- nvinfo : EIATTR_INT_WARP_WIDE_INSTR_OFFSETS
	.align		4
.L_197:
        /*0200*/ 	.byte	0x04, 0x31
        /*0202*/ 	.short	(.L_199 - .L_198)


	//   ....[0]....
.L_198:
        /*0204*/ 	.word	0x00000130


	//   ....[1]....
        /*0208*/ 	.word	0x00000170


	//   ....[2]....
        /*020c*/ 	.word	0x000001e0


	//   ....[3]....
        /*0210*/ 	.word	0x00014b30


	//   ....[4]....
        /*0214*/ 	.word	0x00014bc0


	//   ....[5]....
        /*0218*/ 	.word	0x000186f0


	//   ....[6]....
        /*021c*/ 	.word	0x00018780


	//----- nvinfo : EIATTR_COOP_GROUP_MASK_REGIDS
	.align		4
.L_199:
        /*0220*/ 	.byte	0x04, 0x29
        /*0222*/ 	.short	(.L_201 - .L_200)


	//   ....[0]....
.L_200:
        /*0224*/ 	.word	0xffffffff


	//   ....[1]....
        /*0228*/ 	.word	0xffffffff


	//   ....[2]....
        /*022c*/ 	.word	0xffffffff


	//   ....[3]....
        /*0230*/ 	.word	0xffffffff


	//   ....[4]....
        /*0234*/ 	.word	0xffffffff


	//   ....[5]....
        /*0238*/ 	.word	0xffffffff


	//   ....[6]....
        /*023c*/ 	.word	0xffffffff


	//   ....[7]....
        /*0240*/ 	.word	0xffffffff


	//   ....[8]....
        /*0244*/ 	.word	0xffffffff


	//   ....[9]....
        /*0248*/ 	.word	0xffffffff


	//   ....[10]....
        /*024c*/ 	.word	0xffffffff


	//   ....[11]....
        /*0250*/ 	.word	0xffffffff


	//   ....[12]....
        /*0254*/ 	.word	0xffffffff


	//   ....[13]....
        /*0258*/ 	.word	0xffffffff


	//   ....[14]....
        /*025c*/ 	.word	0xffffffff


	//   ....[15]....
        /*0260*/ 	.word	0xffffffff


	//   ....[16]....
        /*0264*/ 	.word	0xffffffff


	//   ....[17]....
        /*0268*/ 	.word	0xffffffff


	//   ....[18]....
        /*026c*/ 	.word	0xffffffff


	//   ....[19]....
        /*0270*/ 	.word	0xffffffff


	//   ....[20]....
        /*0274*/ 	.word	0xffffffff


	//   ....[21]....
        /*0278*/ 	.word	0xffffffff


	//   ....[22]....
        /*027c*/ 	.word	0xffffffff


	//   ....[23]....
        /*0280*/ 	.word	0xffffffff


	//   ....[24]....
        /*0284*/ 	.word	0xffffffff


	//   ....[25]....
        /*0288*/ 	.word	0xffffffff


	//   ....[26]....
        /*028c*/ 	.word	0xffffffff


	//   ....[27]....
        /*0290*/ 	.word	0xffffffff


	//   ....[28]....
        /*0294*/ 	.word	0xffffffff


	//   ....[29]....
        /*0298*/ 	.word	0xffffffff


	//   ....[30]....
        /*029c*/ 	.word	0xffffffff


	//   ....[31]....
        /*02a0*/ 	.word	0xffffffff


	//   ....[32]....
        /*02a4*/ 	.word	0xffffffff


	//   ....[33]....
        /*02a8*/ 	.word	0xffffffff


	//   ....[34]....
        /*02ac*/ 	.word	0xffffffff


	//   ....[35]....
        /*02b0*/ 	.word	0xffffffff


	//   ....[36]....
        /*02b4*/ 	.word	0xffffffff


	//   ....[37]....
        /*02b8*/ 	.word	0xffffffff


	//   ....[38]....
        /*02bc*/ 	.word	0xffffffff


	//   ....[39]....
        /*02c0*/ 	.word	0xffffffff


	//   ....[40]....
        /*02c4*/ 	.word	0xffffffff


	//   ....[41]....
        /*02c8*/ 	.word	0xffffffff


	//   ....[42]....
        /*02cc*/ 	.word	0xffffffff


	//   ....[43]....
        /*02d0*/ 	.word	0xffffffff


	//   ....[44]....
        /*02d4*/ 	.word	0xffffffff


	//   ....[45]....
        /*02d8*/ 	.word	0xffffffff


	//   ....[46]....
        /*02dc*/ 	.word	0xffffffff


	//   ....[47]....
        /*02e0*/ 	.word	0xffffffff


	//   ....[48]....
        /*02e4*/ 	.word	0xffffffff


	//   ....[49]....
        /*02e8*/ 	.word	0xffffffff


	//   ....[50]....
        /*02ec*/ 	.word	0xffffffff


	//   ....[51]....
        /*02f0*/ 	.word	0xffffffff


	//   ....[52]....
        /*02f4*/ 	.word	0xffffffff


	//   ....[53]....
        /*02f8*/ 	.word	0xffffffff


	//   ....[54]....
        /*02fc*/ 	.word	0xffffffff


	//   ....[55]....
        /*0300*/ 	.word	0xffffffff


	//   ....[56]....
        /*0304*/ 	.word	0xffffffff


	//   ....[57]....
        /*0308*/ 	.word	0xffffffff


	//   ....[58]....
        /*030c*/ 	.word	0xffffffff


	//   ....[59]....
        /*0310*/ 	.word	0xffffffff


	//   ....[60]....
        /*0314*/ 	.word	0xffffffff


	//   ....[61]....
        /*0318*/ 	.word	0xffffffff


	//   ....[62]....
        /*031c*/ 	.word	0xffffffff


	//   ....[63]....
        /*0320*/ 	.word	0xffffffff


	//   ....[64]....
        /*0324*/ 	.word	0xffffffff


	//   ....[65]....
        /*0328*/ 	.word	0xffffffff


	//   ....[66]....
        /*032c*/ 	.word	0xffffffff


	//   ....[67]....
        /*0330*/ 	.word	0xffffffff


	//   ....[68]....
        /*0334*/ 	.word	0xffffffff


	//   ....[69]....
        /*0338*/ 	.word	0xffffffff


	//   ....[70]....
        /*033c*/ 	.word	0xffffffff


	//   ....[71]....
        /*0340*/ 	.word	0xffffffff


	//   ....[72]....
        /*0344*/ 	.word	0xffffffff


	//   ....[73]....
        /*0348*/ 	.word	0xffffffff


	//   ....[74]....
        /*034c*/ 	.word	0xffffffff


	//   ....[75]....
        /*0350*/ 	.word	0xffffffff


	//   ....[76]....
        /*0354*/ 	.word	0xffffffff


	//   ....[77]....
        /*0358*/ 	.word	0xffffffff


	//   ....[78]....
        /*035c*/ 	.word	0xffffffff


	//   ....[79]....
        /*0360*/ 	.word	0xffffffff


	//   ....[80]....
        /*0364*/ 	.word	0xffffffff


	//   ....[81]....
        /*0368*/ 	.word	0xffffffff


	//   ....[82]....
        /*036c*/ 	.word	0xffffffff


	//   ....[83]....
        /*0370*/ 	.word	0xffffffff


	//   ....[84]....
        /*0374*/ 	.word	0xffffffff


	//   ....[85]....
        /*0378*/ 	.word	0xffffffff


	//   ....[86]....
        /*037c*/ 	.word	0xffffffff


	//   ....[87]....
        /*0380*/ 	.word	0xffffffff


	//   ....[88]....
        /*0384*/ 	.word	0xffffffff


	//   ....[89]....
        /*0388*/ 	.word	0xffffffff


	//   ....[90]....
        /*038c*/ 	.word	0xffffffff


	//   ....[91]....
        /*0390*/ 	.word	0xffffffff


	//   ....[92]....
        /*0394*/ 	.word	0xffffffff


	//   ....[93]....
        /*0398*/ 	.word	0xffffffff


	//   ....[94]....
        /*039c*/ 	.word	0xffffffff


	//   ....[95]....
        /*03a0*/ 	.word	0xffffffff


	//   ....[96]....
        /*03a4*/ 	.word	0xffffffff


	//   ....[97]....
        /*03a8*/ 	.word	0xffffffff


	//   ....[98]....
        /*03ac*/ 	.word	0xffffffff


	//   ....[99]....
        /*03b0*/ 	.word	0xffffffff


	//   ....[100]....
        /*03b4*/ 	.word	0xffffffff


	//   ....[101]....
        /*03b8*/ 	.word	0xffffffff


	//   ....[102]....
        /*03bc*/ 	.word	0xffffffff


	//   ....[103]....
        /*03c0*/ 	.word	0x0500000f


	//   ....[104]....
        /*03c4*/ 	.word	0x0500000f


	//   ....[105]....
        /*03c8*/ 	.word	0x0500000f


	//   ....[106]....
        /*03cc*/ 	.word	0x0500000f


	//   ....[107]....
        /*03d0*/ 	.word	0x0500000f


	//   ....[108]....
        /*03d4*/ 	.word	0x0500000f


	//   ....[109]....
        /*03d8*/ 	.word	0x0500000f


	//   ....[110]....
        /*03dc*/ 	.word	0x0500000f


	//   ....[111]....
        /*03e0*/ 	.word	0x0500000f


	//   ....[112]....
        /*03e4*/ 	.word	0x0500000f


	//   ....[113]....
        /*03e8*/ 	.word	0x0500000f


	//   ....[114]....
        /*03ec*/ 	.word	0x0500000f


	//   ....[115]....
        /*03f0*/ 	.word	0x0500000f


	//   ....[116]....
        /*03f4*/ 	.word	0x0500000f


	//   ....[117]....
        /*03f8*/ 	.word	0x0500000f


	//   ....[118]....
        /*03fc*/ 	.word	0x0500000f


	//   ....[119]....
        /*0400*/ 	.word	0x0500000f


	//   ....[120]....
        /*0404*/ 	.word	0x0500000f


	//   ....[121]....
        /*0408*/ 	.word	0x0500000f


	//   ....[122]....
        /*040c*/ 	.word	0x0500000f


	//   ....[123]....
        /*0410*/ 	.word	0x0500000f


	//   ....[124]....
        /*0414*/ 	.word	0x0500000f


	//   ....[125]....
        /*0418*/ 	.word	0x0500000f


	//   ....[126]....
        /*041c*/ 	.word	0x0500000f


	//   ....[127]....
        /*0420*/ 	.word	0x0500000f


	//   ....[128]....
        /*0424*/ 	.word	0x0500000f


	//   ....[129]....
        /*0428*/ 	.word	0x0500000f


	//   ....[130]....
        /*042c*/ 	.word	0x0500000f


	//   ....[131]....
        /*0430*/ 	.word	0x0500000f


	//   ....[132]....
        /*0434*/ 	.word	0x0500000f


	//   ....[133]....
        /*0438*/ 	.word	0x0500000f


	//   ....[134]....
        /*043c*/ 	.word	0x0500000f


	//----- nvinfo : EIATTR_COOP_GROUP_INSTR_OFFSETS
	.align		4
.L_201:
        /*0440*/ 	.byte	0x04, 0x28
        /*0442*/ 	.short	(.L_203 - .L_202)


	//   ....[0]....
.L_202:
        /*0444*/ 	.word	0x00000070


	//   ....[1]....
        /*0448*/ 	.word	0x00000140


	//   ....[2]....
        /*044c*/ 	.word	0x00000190


	//   ....[3]....
        /*0450*/ 	.word	0x000003c0


	//   ....[4]....
        /*0454*/ 	.word	0x00000520


	//   ....[5]....
        /*0458*/ 	.word	0x00000640


	//   ....[6]....
        /*045c*/ 	.word	0x000007a0


	//   ....[7]....
        /*0460*/ 	.word	0x00001ef0


	//   ....[8]....
        /*0464*/ 	.word	0x00002a10


	//   ....[9]....
        /*0468*/ 	.word	0x000030e0


	//   ....[10]....
        /*046c*/ 	.word	0x00004590


	//   ....[11]....
        /*0470*/ 	.word	0x00004630


	//   ....[12]....
        /*0474*/ 	.word	0x00004d90


	//   ....[13]....
        /*0478*/ 	.word	0x00004e00


	//   ....[14]....
        /*047c*/ 	.word	0x000059d0


	//   ....[15]....
        /*0480*/ 	.word	0x00006df0


	//   ....[16]....
        /*0484*/ 	.word	0x000070b0


	//   ....[17]....
        /*0488*/ 	.word	0x00007c90


	//   ....[18]....
        /*048c*/ 	.word	0x00007d90


	//   ....[19]....
        /*0490*/ 	.word	0x00008820


	//   ....[20]....
        /*0494*/ 	.word	0x00008890


	//   ....[21]....
        /*0498*/ 	.word	0x00009620


	//   ....[22]....
        /*049c*/ 	.word	0x0000a6e0


	//   ....[23]....
        /*04a0*/ 	.word	0x0000a750


	//   ....[24]....
        /*04a4*/ 	.word	0x0000b010


	//   ....[25]....
        /*04a8*/ 	.word	0x0000b070


	//   ....[26]....
        /*04ac*/ 	.word	0x0000c190


	//   ....[27]....
        /*04b0*/ 	.word	0x0000d2b0


	//   ....[28]....
        /*04b4*/ 	.word	0x0000d560


	//   ....[29]....
        /*04b8*/ 	.word	0x0000e130


	//   ....[30]....
        /*04bc*/ 	.word	0x0000e230


	//   ....[31]....
        /*04c0*/ 	.word	0x0000ed60


	//   ....[32]....
        /*04c4*/ 	.word	0x0000ed80


	//   ....[33]....
        /*04c8*/ 	.word	0x0000fac0


	//   ....[34]....
        /*04cc*/ 	.word	0x0000fbd0


	//   ....[35]....
        /*04d0*/ 	.word	0x0000fc30


	//   ....[36]....
        /*04d4*/ 	.word	0x0000fd40


	//   ....[37]....
        /*04d8*/ 	.word	0x0000fd60


	//   ....[38]....
        /*04dc*/ 	.word	0x00010f50


	//   ....[39]....
        /*04e0*/ 	.word	0x00010f60


	//   ....[40]....
        /*04e4*/ 	.word	0x00010f70


	//   ....[41]....
        /*04e8*/ 	.word	0x00010f80


	//   ....[42]....
        /*04ec*/ 	.word	0x00011590


	//   ....[43]....
        /*04f0*/ 	.word	0x000115b0


	//   ....[44]....
        /*04f4*/ 	.word	0x000116e0


	//   ....[45]....
        /*04f8*/ 	.word	0x00011700


	//   ....[46]....
        /*04fc*/ 	.word	0x00011b80


	//   ....[47]....
        /*0500*/ 	.word	0x00011b90


	//   ....[48]....
        /*0504*/ 	.word	0x00011ee0


	//   ....[49]....
        /*0508*/ 	.word	0x00011ef0


	//   ....[50]....
        /*050c*/ 	.word	0x00012b30


	//   ....[51]....
        /*0510*/ 	.word	0x00012b40


	//   ....[52]....
        /*0514*/ 	.word	0x00012c40


	//   ....[53]....
        /*0518*/ 	.word	0x00012c60


	//   ....[54]....
        /*051c*/ 	.word	0x00012df0


	//   ....[55]....
        /*0520*/ 	.word	0x00013010


	//   ....[56]....
        /*0524*/ 	.word	0x00013040


	//   ....[57]....
        /*0528*/ 	.word	0x00013070


	//   ....[58]....
        /*052c*/ 	.word	0x000130a0


	//   ....[59]....
        /*0530*/ 	.word	0x000130d0


	//   ....[60]....
        /*0534*/ 	.word	0x00013100


	//   ....[61]....
        /*0538*/ 	.word	0x00013290


	//   ....[62]....
        /*053c*/ 	.word	0x000132c0


	//   ....[63]....
        /*0540*/ 	.word	0x000132f0


	//   ....[64]....
        /*0544*/ 	.word	0x00013320


	//   ....[65]....
        /*0548*/ 	.word	0x00013350


	//   ....[66]....
        /*054c*/ 	.word	0x00013380


	//   ....[67]....
        /*0550*/ 	.word	0x00013410


	//   ....[68]....
        /*0554*/ 	.word	0x00013440


	//   ....[69]....
        /*0558*/ 	.word	0x00013450


	//   ....[70]....
        /*055c*/ 	.word	0x00013490


	//   ....[71]....
        /*0560*/ 	.word	0x000150b0


	//   ....[72]....
        /*0564*/ 	.word	0x00015d60


	//   ....[73]....
        /*0568*/ 	.word	0x00015d80


	//   ....[74]....
        /*056c*/ 	.word	0x00015e50


	//   ....[75]....
        /*0570*/ 	.word	0x00015e70


	//   ....[76]....
        /*0574*/ 	.word	0x00015f10


	//   ....[77]....
        /*0578*/ 	.word	0x00015f30


	//   ....[78]....
        /*057c*/ 	.word	0x00015f40


	//   ....[79]....
        /*0580*/ 	.word	0x00015fd0


	//   ....[80]....
        /*0584*/ 	.word	0x00016020


	//   ....[81]....
        /*0588*/ 	.word	0x00016030


	//   ....[82]....
        /*058c*/ 	.word	0x00016060


	//   ....[83]....
        /*0590*/ 	.word	0x00016130


	//   ....[84]....
        /*0594*/ 	.word	0x00018e70


	//   ....[85]....
        /*0598*/ 	.word	0x00018ea0


	//   ....[86]....
        /*059c*/ 	.word	0x00018f00


	//   ....[87]....
        /*05a0*/ 	.word	0x00018f30


	//   ....[88]....
        /*05a4*/ 	.word	0x00018f60


	//   ....[89]....
        /*05a8*/ 	.word	0x00018f90


	//   ....[90]....
        /*05ac*/ 	.word	0x00018fc0


	//   ....[91]....
        /*05b0*/ 	.word	0x00018ff0


	//   ....[92]....
        /*05b4*/ 	.word	0x00019190


	//   ....[93]....
        /*05b8*/ 	.word	0x000191c0


	//   ....[94]....
        /*05bc*/ 	.word	0x000191f0


	//   ....[95]....
        /*05c0*/ 	.word	0x00019220


	//   ....[96]....
        /*05c4*/ 	.word	0x00019250


	//   ....[97]....
        /*05c8*/ 	.word	0x00019280


	//   ....[98]....
        /*05cc*/ 	.word	0x00019340


	//   ....[99]....
        /*05d0*/ 	.word	0x00019360


	//   ....[100]....
        /*05d4*/ 	.word	0x00019380


	//   ....[101]....
        /*05d8*/ 	.word	0x000193e0


	//   ....[102]....
        /*05dc*/ 	.word	0x00019e00


	//   ....[103]....
        /*05e0*/ 	.word	0x0001a460


	//   ....[104]....
        /*05e4*/ 	.word	0x0001a640


	//   ....[105]....
        /*05e8*/ 	.word	0x0001a690


	//   ....[106]....
        /*05ec*/ 	.word	0x0001a6f0


	//   ....[107]....
        /*05f0*/ 	.word	0x0001a800


	//   ....[108]....
        /*05f4*/ 	.word	0x0001a860


	//   ....[109]....
        /*05f8*/ 	.word	0x0001a980


	//   ....[110]....
        /*05fc*/ 	.word	0x0001a9e0


	//   ....[111]....
        /*0600*/ 	.word	0x0001aa80


	//   ....[112]....
        /*0604*/ 	.word	0x0001ab50


	//   ....[113]....
        /*0608*/ 	.word	0x0001ac50


	//   ....[114]....
        /*060c*/ 	.word	0x0001acd0


	//   ....[115]....
        /*0610*/ 	.word	0x0001adc0


	//   ....[116]....
        /*0614*/ 	.word	0x0001b0e0


	//   ....[117]....
        /*0618*/ 	.word	0x0001b180


	//   ....[118]....
        /*061c*/ 	.word	0x0001b2f0


	//   ....[119]....
        /*0620*/ 	.word	0x0001b360


	//   ....[120]....
        /*0624*/ 	.word	0x0001b3d0


	//   ....[121]....
        /*0628*/ 	.word	0x0001b440


	//   ....[122]....
        /*062c*/ 	.word	0x0001b4b0


	//   ....[123]....
        /*0630*/ 	.word	0x0001b530


	//   ....[124]....
        /*0634*/ 	.word	0x0001b5b0


	//   ....[125]....
        /*0638*/ 	.word	0x0001b640


	//   ....[126]....
        /*063c*/ 	.word	0x0001b6b0


	//   ....[127]....
        /*0640*/ 	.word	0x0001b720


	//   ....[128]....
        /*0644*/ 	.word	0x0001b790


	//   ....[129]....
        /*0648*/ 	.word	0x0001b810


	//   ....[130]....
        /*064c*/ 	.word	0x0001b880


	//   ....[131]....
        /*0650*/ 	.word	0x0001b930


	//   ....[132]....
        /*0654*/ 	.word	0x0001b980


	//   ....[133]....
        /*0658*/ 	.word	0x0001ba10


	//   ....[134]....
        /*065c*/ 	.word	0x0001bb40


	//----- nvinfo : EIATTR_REG_RECONFIG
	.align		4
.L_203:
        /*0660*/ 	.byte	0x01, 0x54
	.zero		2


	//----- nvinfo : EIATTR_SYSCALL_OFFSETS
	.align		4
        /*0664*/ 	.byte	0x04, 0x46
        /*0666*/ 	.short	(.L_205 - .L_204)


	//   ....[0]....
.L_204:
        /*0668*/ 	.word	0x000020e0


	//   ....[1]....
        /*066c*/ 	.word	0x00014d20


	//   ....[2]....
        /*0670*/ 	.word	0x00014e70


	//   ....[3]....
        /*0674*/ 	.word	0x00014f60


	//   ....[4]....
        /*0678*/ 	.word	0x00015810


	//----- nvinfo : EIATTR_MBARRIER_INSTR_OFFSETS
	.align		4
.L_205:
        /*067c*/ 	.byte	0x04, 0x39
        /*067e*/ 	.short	(.L_207 - .L_206)


	//   ....[0]....
.L_206:
        /*0680*/ 	.word	0x00000270
        /*0684*/ 	.word	0x000000ff
        /*0688*/ 	.word	0x0002d800
        /*068c*/ 	.short	0x0100
        /*068e*/ 	.byte	0x08
	.zero		1


	//   ....[1]....
        /*0690*/ 	.word	0x00000280
        /*0694*/ 	.word	0x000000ff
        /*0698*/ 	.word	0x0002d820
        /*069c*/ 	.short	0x0100
        /*069e*/ 	.byte	0x08
	.zero		1


	//   ....[2]....
        /*06a0*/ 	.word	0x00000370
        /*06a4*/ 	.word	0x000000ff
        /*06a8*/ 	.word	0x0002d830
        /*06ac*/ 	.short	0x0100
        /*06ae*/ 	.byte	0x08
	.zero		1


	//   ....[3]....
        /*06b0*/ 	.word	0x00000380
        /*06b4*/ 	.word	0x000000ff
        /*06b8*/ 	.word	0x0002d840
        /*06bc*/ 	.short	0x0100
        /*06be*/ 	.byte	0x08
	.zero		1


	//   ....[4]....
        /*06c0*/ 	.word	0x00000390
        /*06c4*/ 	.word	0x000000ff
        /*06c8*/ 	.word	0x0002d838
        /*06cc*/ 	.short	0x0100
        /*06ce*/ 	.byte	0x08
	.zero		1


	//   ....[5]....
        /*06d0*/ 	.word	0x000003a0
        /*06d4*/ 	.word	0x000000ff
        /*06d8*/ 	.word	0x0002d848
        /*06dc*/ 	.short	0x0100
        /*06de*/ 	.byte	0x08
	.zero		1


	//   ....[6]....
        /*06e0*/ 	.word	0x000004d0
        /*06e4*/ 	.word	0x000000ff
        /*06e8*/ 	.word	0x0002d850
        /*06ec*/ 	.short	0x0100
        /*06ee*/ 	.byte	0x08
	.zero		1


	//   ....[7]....
        /*06f0*/ 	.word	0x000004e0
        /*06f4*/ 	.word	0x000000ff
        /*06f8*/ 	.word	0x0002d860
        /*06fc*/ 	.short	0x0100
        /*06fe*/ 	.byte	0x08
	.zero		1


	//   ....[8]....
        /*0700*/ 	.word	0x000004f0
        /*0704*/ 	.word	0x000000ff
        /*0708*/ 	.word	0x0002d858
        /*070c*/ 	.short	0x0100
        /*070e*/ 	.byte	0x08
	.zero		1


	//   ....[9]....
        /*0710*/ 	.word	0x00000500
        /*0714*/ 	.word	0x000000ff
        /*0718*/ 	.word	0x0002d868
        /*071c*/ 	.short	0x0100
        /*071e*/ 	.byte	0x08
	.zero		1


	//   ....[10]....
        /*0720*/ 	.word	0x000005f0
        /*0724*/ 	.word	0x000000ff
        /*0728*/ 	.word	0x0002d870
        /*072c*/ 	.short	0x0100
        /*072e*/ 	.byte	0x06
	.zero		1


	//   ....[11]....
        /*0730*/ 	.word	0x00000600
        /*0734*/ 	.word	0x000000ff
        /*0738*/ 	.word	0x0002d880
        /*073c*/ 	.short	0x0100
        /*073e*/ 	.byte	0x06
	.zero		1


	//   ....[12]....
        /*0740*/ 	.word	0x00000610
        /*0744*/ 	.word	0x000000ff
        /*0748*/ 	.word	0x0002d878
        /*074c*/ 	.short	0x0100
        /*074e*/ 	.byte	0x06
	.zero		1


	//   ....[13]....
        /*0750*/ 	.word	0x00000620
        /*0754*/ 	.word	0x000000ff
        /*0758*/ 	.word	0x0002d888
        /*075c*/ 	.short	0x0100
        /*075e*/ 	.byte	0x06
	.zero		1


	//   ....[14]....
        /*0760*/ 	.word	0x00000750
        /*0764*/ 	.word	0x000000ff
        /*0768*/ 	.word	0x0002d890
        /*076c*/ 	.short	0x0100
        /*076e*/ 	.byte	0x08
	.zero		1


	//   ....[15]....
        /*0770*/ 	.word	0x00000760
        /*0774*/ 	.word	0x000000ff
        /*0778*/ 	.word	0x0002d8a0
        /*077c*/ 	.short	0x0100
        /*077e*/ 	.byte	0x08
	.zero		1


	//   ....[16]....
        /*0780*/ 	.word	0x00000770
        /*0784*/ 	.word	0x000000ff
        /*0788*/ 	.word	0x0002d898
        /*078c*/ 	.short	0x0100
        /*078e*/ 	.byte	0x08
	.zero		1


	//   ....[17]....
        /*0790*/ 	.word	0x00000780
        /*0794*/ 	.word	0x000000ff
        /*0798*/ 	.word	0x0002d8a8
        /*079c*/ 	.short	0x0100
        /*079e*/ 	.byte	0x08
	.zero		1


	//   ....[18]....
        /*07a0*/ 	.word	0x000008b0
        /*07a4*/ 	.word	0x000000ff
        /*07a8*/ 	.word	0x0002d8b0
        /*07ac*/ 	.short	0x0100
        /*07ae*/ 	.byte	0x08
	.zero		1


	//   ....[19]....
        /*07b0*/ 	.word	0x000008c0
        /*07b4*/ 	.word	0x000000ff
        /*07b8*/ 	.word	0x0002d8c0
        /*07bc*/ 	.short	0x0100
        /*07be*/ 	.byte	0x08
	.zero		1


	//   ....[20]....
        /*07c0*/ 	.word	0x000008d0
        /*07c4*/ 	.word	0x000000ff
        /*07c8*/ 	.word	0x0002d8b8
        /*07cc*/ 	.short	0x0100
        /*07ce*/ 	.byte	0x08
	.zero		1


	//   ....[21]....
        /*07d0*/ 	.word	0x000008e0
        /*07d4*/ 	.word	0x000000ff
        /*07d8*/ 	.word	0x0002d8c8
        /*07dc*/ 	.short	0x0100
        /*07de*/ 	.byte	0x08
	.zero		1


	//   ....[22]....
        /*07e0*/ 	.word	0x00002160
        /*07e4*/ 	.word	0x000000ff
        /*07e8*/ 	.word	0x0002d800
        /*07ec*/ 	.short	0x010a
        /*07ee*/ 	.byte	0x2a
	.zero		1


	//   ....[23]....
        /*07f0*/ 	.word	0x000021e0
        /*07f4*/ 	.word	0x0000005a
        /*07f8*/ 	.word	0x0002d830
        /*07fc*/ 	.short	0x010a
        /*07fe*/ 	.byte	0x3f
	.zero		1


	//   ....[24]....
        /*0800*/ 	.word	0x00002240
        /*0804*/ 	.word	0x0000005a
        /*0808*/ 	.word	0x0002d830
        /*080c*/ 	.short	0x010a
        /*080e*/ 	.byte	0x3f
	.zero		1


	//   ....[25]....
        /*0810*/ 	.word	0x00002a90
        /*0814*/ 	.word	0x0000005a
        /*0818*/ 	.word	0x00000000
        /*081c*/ 	.short	0x0101
        /*081e*/ 	.byte	0x3f
	.zero		1


	//   ....[26]....
        /*0820*/ 	.word	0x00005e00
        /*0824*/ 	.word	0x000000ff
        /*0828*/ 	.word	0x0002d830
        /*082c*/ 	.short	0x010a
        /*082e*/ 	.byte	0x06
	.zero		1


	//   ....[27]....
        /*0830*/ 	.word	0x00005e40
        /*0834*/ 	.word	0x000000ff
        /*0838*/ 	.word	0x0002d830
        /*083c*/ 	.short	0x010a
        /*083e*/ 	.byte	0x06
	.zero		1


	//   ....[28]....
        /*0840*/ 	.word	0x000060e0
        /*0844*/ 	.word	0x000000ff
        /*0848*/ 	.word	0x0002d850
        /*084c*/ 	.short	0x010a
        /*084e*/ 	.byte	0x06
	.zero		1


	//   ....[29]....
        /*0850*/ 	.word	0x00006120
        /*0854*/ 	.word	0x000000ff
        /*0858*/ 	.word	0x0002d850
        /*085c*/ 	.short	0x010a
        /*085e*/ 	.byte	0x06
	.zero		1


	//   ....[30]....
        /*0860*/ 	.word	0x00006eb0
        /*0864*/ 	.word	0x0000002a
        /*0868*/ 	.word	0x00000000
        /*086c*/ 	.short	0x0101
        /*086e*/ 	.byte	0x3f
	.zero		1


	//   ....[31]....
        /*0870*/ 	.word	0x00008aa0
        /*0874*/ 	.word	0x00000005
        /*0878*/ 	.word	0x00000000
        /*087c*/ 	.short	0x0101
        /*087e*/ 	.byte	0x3f
	.zero		1


	//   ....[32]....
        /*0880*/ 	.word	0x00009a30
        /*0884*/ 	.word	0x000000ff
        /*0888*/ 	.word	0x0002d830
        /*088c*/ 	.short	0x010a
        /*088e*/ 	.byte	0x06
	.zero		1


	//   ....[33]....
        /*0890*/ 	.word	0x00009a70
        /*0894*/ 	.word	0x000000ff
        /*0898*/ 	.word	0x0002d830
        /*089c*/ 	.short	0x010a
        /*089e*/ 	.byte	0x06
	.zero		1


	//   ....[34]....
        /*08a0*/ 	.word	0x00009d10
        /*08a4*/ 	.word	0x000000ff
        /*08a8*/ 	.word	0x0002d850
        /*08ac*/ 	.short	0x010a
        /*08ae*/ 	.byte	0x06
	.zero		1


	//   ....[35]....
        /*08b0*/ 	.word	0x00009d50
        /*08b4*/ 	.word	0x000000ff
        /*08b8*/ 	.word	0x0002d850
        /*08bc*/ 	.short	0x010a
        /*08be*/ 	.byte	0x06
	.zero		1


	//   ....[36]....
        /*08c0*/ 	.word	0x0000b610
        /*08c4*/ 	.word	0x0000001a
        /*08c8*/ 	.word	0x00000000
        /*08cc*/ 	.short	0x0101
        /*08ce*/ 	.byte	0x3f
	.zero		1


	//   ....[37]....
        /*08d0*/ 	.word	0x0000b7c0
        /*08d4*/ 	.word	0x0000001a
        /*08d8*/ 	.word	0x00000000
        /*08dc*/ 	.short	0x0101
        /*08de*/ 	.byte	0x3f
	.zero		1


	//   ....[38]....
        /*08e0*/ 	.word	0x0000c310
        /*08e4*/ 	.word	0x000000ff
        /*08e8*/ 	.word	0x0002d830
        /*08ec*/ 	.short	0x010a
        /*08ee*/ 	.byte	0x06
	.zero		1


	//   ....[39]....
        /*08f0*/ 	.word	0x0000c350
        /*08f4*/ 	.word	0x000000ff
        /*08f8*/ 	.word	0x0002d830
        /*08fc*/ 	.short	0x010a
        /*08fe*/ 	.byte	0x06
	.zero		1


	//   ....[40]....
        /*0900*/ 	.word	0x0000c5f0
        /*0904*/ 	.word	0x000000ff
        /*0908*/ 	.word	0x0002d850
        /*090c*/ 	.short	0x010a
        /*090e*/ 	.byte	0x06
	.zero		1


	//   ....[41]....
        /*0910*/ 	.word	0x0000c630
        /*0914*/ 	.word	0x000000ff
        /*0918*/ 	.word	0x0002d850
        /*091c*/ 	.short	0x010a
        /*091e*/ 	.byte	0x06
	.zero		1


	//   ....[42]....
        /*0920*/ 	.word	0x0000d360
        /*0924*/ 	.word	0x0000002a
        /*0928*/ 	.word	0x00000000
        /*092c*/ 	.short	0x0101
        /*092e*/ 	.byte	0x3f
	.zero		1


	//   ....[43]....
        /*0930*/ 	.word	0x0000ef70
        /*0934*/ 	.word	0x0000000d
        /*0938*/ 	.word	0x00000000
        /*093c*/ 	.short	0x0101
        /*093e*/ 	.byte	0x3f
	.zero		1


	//   ....[44]....
        /*0940*/ 	.word	0x0000fb40
        /*0944*/ 	.word	0x000000ff
        /*0948*/ 	.word	0x0002d850
        /*094c*/ 	.short	0x010a
        /*094e*/ 	.byte	0x09
	.zero		1


	//   ....[45]....
        /*0950*/ 	.word	0x0000fb80
        /*0954*/ 	.word	0x000000ff
        /*0958*/ 	.word	0x0002d850
        /*095c*/ 	.short	0x010a
        /*095e*/ 	.byte	0x09
	.zero		1


	//   ....[46]....
        /*0960*/ 	.word	0x000101c0
        /*0964*/ 	.word	0x00000004
        /*0968*/ 	.word	0x00000000
        /*096c*/ 	.short	0x0101
        /*096e*/ 	.byte	0x3f
	.zero		1


	//   ....[47]....
        /*0970*/ 	.word	0x000115c0
        /*0974*/ 	.word	0x000000ff
        /*0978*/ 	.word	0x00000000
        /*097c*/ 	.short	0x0101
        /*097e*/ 	.byte	0x04
	.zero		1


	//   ....[48]....
        /*0980*/ 	.word	0x00011a90
        /*0984*/ 	.word	0x000000ff
        /*0988*/ 	.word	0x00000000
        /*098c*/ 	.short	0x0101
        /*098e*/ 	.byte	0x04
	.zero		1


	//   ....[49]....
        /*0990*/ 	.word	0x000152d0
        /*0994*/ 	.word	0x00000000
        /*0998*/ 	.word	0x0002d840
        /*099c*/ 	.short	0x010a
        /*099e*/ 	.byte	0x3f
	.zero		1


	//   ....[50]....
        /*09a0*/ 	.word	0x00016200
        /*09a4*/ 	.word	0x00000011
        /*09a8*/ 	.word	0x0002d800
        /*09ac*/ 	.short	0x0107
        /*09ae*/ 	.byte	0x3f
	.zero		1


	//   ....[51]....
        /*09b0*/ 	.word	0x000162f0
        /*09b4*/ 	.word	0x00000011
        /*09b8*/ 	.word	0x0002d800
        /*09bc*/ 	.short	0x0101
        /*09be*/ 	.byte	0x3f
	.zero		1


	//   ....[52]....
        /*09c0*/ 	.word	0x00016310
        /*09c4*/ 	.word	0x00000011
        /*09c8*/ 	.word	0x0002d820
        /*09cc*/ 	.short	0x010a
        /*09ce*/ 	.byte	0x3f
	.zero		1


	//   ....[53]....
        /*09d0*/ 	.word	0x000166f0
        /*09d4*/ 	.word	0x00000003
        /*09d8*/ 	.word	0x0002d840
        /*09dc*/ 	.short	0x010a
        /*09de*/ 	.byte	0x3f
	.zero		1


	//   ....[54]....
        /*09e0*/ 	.word	0x00016b70
        /*09e4*/ 	.word	0x00000003
        /*09e8*/ 	.word	0x00000060
        /*09ec*/ 	.short	0x010a
        /*09ee*/ 	.byte	0x3f
	.zero		1


	//   ....[55]....
        /*09f0*/ 	.word	0x00017290
        /*09f4*/ 	.word	0x00000003
        /*09f8*/ 	.word	0x0002d840
        /*09fc*/ 	.short	0x010a
        /*09fe*/ 	.byte	0x3f
	.zero		1


	//   ....[56]....
        /*0a00*/ 	.word	0x00017710
        /*0a04*/ 	.word	0x0000000c
        /*0a08*/ 	.word	0x00000060
        /*0a0c*/ 	.short	0x010a
        /*0a0e*/ 	.byte	0x3f
	.zero		1


	//   ....[57]....
        /*0a10*/ 	.word	0x00017d80
        /*0a14*/ 	.word	0x00000002
        /*0a18*/ 	.word	0x0002d840
        /*0a1c*/ 	.short	0x010a
        /*0a1e*/ 	.byte	0x3f
	.zero		1


	//   ....[58]....
        /*0a20*/ 	.word	0x00018210
        /*0a24*/ 	.word	0x00000007
        /*0a28*/ 	.word	0x00000060
        /*0a2c*/ 	.short	0x010a
        /*0a2e*/ 	.byte	0x3f
	.zero		1


	//   ....[59]....
        /*0a30*/ 	.word	0x00018830
        /*0a34*/ 	.word	0x00000003
        /*0a38*/ 	.word	0x0002d860
        /*0a3c*/ 	.short	0x010a
        /*0a3e*/ 	.byte	0x3f
	.zero		1


	//   ....[60]....
        /*0a40*/ 	.word	0x00019d80
        /*0a44*/ 	.word	0x00000009
        /*0a48*/ 	.word	0x0002d820
        /*0a4c*/ 	.short	0x010a
        /*0a4e*/ 	.byte	0x3f
	.zero		1


	//   ....[61]....
        /*0a50*/ 	.word	0x00019f20
        /*0a54*/ 	.word	0x00000007
        /*0a58*/ 	.word	0x00000000
        /*0a5c*/ 	.short	0x010a
        /*0a5e*/ 	.byte	0x3f
	.zero		1


	//   ....[62]....
        /*0a60*/ 	.word	0x00019f90
        /*0a64*/ 	.word	0x00000003
        /*0a68*/ 	.word	0x00000000
        /*0a6c*/ 	.short	0x010a
        /*0a6e*/ 	.byte	0x3f
	.zero		1


	//   ....[63]....
        /*0a70*/ 	.word	0x00019ff0
        /*0a74*/ 	.word	0x00000005
        /*0a78*/ 	.word	0x00000000
        /*0a7c*/ 	.short	0x010a
        /*0a7e*/ 	.byte	0x3f
	.zero		1


	//   ....[64]....
        /*0a80*/ 	.word	0x0001a020
        /*0a84*/ 	.word	0x00000003
        /*0a88*/ 	.word	0x00000000
        /*0a8c*/ 	.short	0x010a
        /*0a8e*/ 	.byte	0x3f
	.zero		1


	//   ....[65]....
        /*0a90*/ 	.word	0x0001a090
        /*0a94*/ 	.word	0x00000003
        /*0a98*/ 	.word	0x0002d800
        /*0a9c*/ 	.short	0x010a
        /*0a9e*/ 	.byte	0x3f
	.zero		1


	//   ....[66]....
        /*0aa0*/ 	.word	0x0001a0e0
        /*0aa4*/ 	.word	0x0000005a
        /*0aa8*/ 	.word	0x0002d830
        /*0aac*/ 	.short	0x010a
        /*0aae*/ 	.byte	0x3f
	.zero		1


	//   ....[67]....
        /*0ab0*/ 	.word	0x0001a140
        /*0ab4*/ 	.word	0x00000005
        /*0ab8*/ 	.word	0x0002d830
        /*0abc*/ 	.short	0x010a
        /*0abe*/ 	.byte	0x3f
	.zero		1


	//   ....[68]....
        /*0ac0*/ 	.word	0x0001a1a0
        /*0ac4*/ 	.word	0x00000005
        /*0ac8*/ 	.word	0x0002d850
        /*0acc*/ 	.short	0x010a
        /*0ace*/ 	.byte	0x3f
	.zero		1


	//   ....[69]....
        /*0ad0*/ 	.word	0x0001a200
        /*0ad4*/ 	.word	0x00000007
        /*0ad8*/ 	.word	0x0002d830
        /*0adc*/ 	.short	0x010a
        /*0ade*/ 	.byte	0x3f
	.zero		1


	//   ....[70]....
        /*0ae0*/ 	.word	0x0001a260
        /*0ae4*/ 	.word	0x00000007
        /*0ae8*/ 	.word	0x0002d850
        /*0aec*/ 	.short	0x010a
        /*0aee*/ 	.byte	0x3f
	.zero		1


	//   ....[71]....
        /*0af0*/ 	.word	0x0001a2c0
        /*0af4*/ 	.word	0x00000007
        /*0af8*/ 	.word	0x0002d830
        /*0afc*/ 	.short	0x010a
        /*0afe*/ 	.byte	0x3f
	.zero		1


	//   ....[72]....
        /*0b00*/ 	.word	0x0001a320
        /*0b04*/ 	.word	0x00000007
        /*0b08*/ 	.word	0x0002d850
        /*0b0c*/ 	.short	0x010a
        /*0b0e*/ 	.byte	0x3f
	.zero		1


	//   ....[73]....
        /*0b10*/ 	.word	0x0001a380
        /*0b14*/ 	.word	0x00000005
        /*0b18*/ 	.word	0x0002d850
        /*0b1c*/ 	.short	0x010a
        /*0b1e*/ 	.byte	0x3f
	.zero		1


	//   ....[74]....
        /*0b20*/ 	.word	0x0001a520
        /*0b24*/ 	.word	0x00000000
        /*0b28*/ 	.word	0x0002d840
        /*0b2c*/ 	.short	0x010a
        /*0b2e*/ 	.byte	0x3f
	.zero		1


	//   ....[75]....
        /*0b30*/ 	.word	0x0001ae00
        /*0b34*/ 	.word	0x00000011
        /*0b38*/ 	.word	0x0002d820
        /*0b3c*/ 	.short	0x010a
        /*0b3e*/ 	.byte	0x3f
	.zero		1


	//   ....[76]....
        /*0b40*/ 	.word	0x0001ae50
        /*0b44*/ 	.word	0x00000003
        /*0b48*/ 	.word	0x0002d840
        /*0b4c*/ 	.short	0x010a
        /*0b4e*/ 	.byte	0x3f
	.zero		1


	//   ....[77]....
        /*0b50*/ 	.word	0x0001aea0
        /*0b54*/ 	.word	0x00000003
        /*0b58*/ 	.word	0x00000060
        /*0b5c*/ 	.short	0x010a
        /*0b5e*/ 	.byte	0x3f
	.zero		1


	//   ....[78]....
        /*0b60*/ 	.word	0x0001aef0
        /*0b64*/ 	.word	0x00000003
        /*0b68*/ 	.word	0x0002d840
        /*0b6c*/ 	.short	0x010a
        /*0b6e*/ 	.byte	0x3f
	.zero		1


	//   ....[79]....
        /*0b70*/ 	.word	0x0001af40
        /*0b74*/ 	.word	0x0000000c
        /*0b78*/ 	.word	0x00000060
        /*0b7c*/ 	.short	0x010a
        /*0b7e*/ 	.byte	0x3f
	.zero		1


	//   ....[80]....
        /*0b80*/ 	.word	0x0001af90
        /*0b84*/ 	.word	0x00000002
        /*0b88*/ 	.word	0x0002d840
        /*0b8c*/ 	.short	0x010a
        /*0b8e*/ 	.byte	0x3f
	.zero		1


	//   ....[81]....
        /*0b90*/ 	.word	0x0001afe0
        /*0b94*/ 	.word	0x00000007
        /*0b98*/ 	.word	0x00000060
        /*0b9c*/ 	.short	0x010a
        /*0b9e*/ 	.byte	0x3f
	.zero		1


	//   ....[82]....
        /*0ba0*/ 	.word	0x0001b030
        /*0ba4*/ 	.word	0x00000003
        /*0ba8*/ 	.word	0x0002d860
        /*0bac*/ 	.short	0x010a
        /*0bae*/ 	.byte	0x3f
	.zero		1


	//   ....[83]....
        /*0bb0*/ 	.word	0x0001ba60
        /*0bb4*/ 	.word	0x00000009
        /*0bb8*/ 	.word	0x0002d820
        /*0bbc*/ 	.short	0x010a
        /*0bbe*/ 	.byte	0x3f
	.zero		1


	//   ....[84]....
        /*0bc0*/ 	.word	0x0001bc00
        /*0bc4*/ 	.word	0x00000007
        /*0bc8*/ 	.word	0x00000000
        /*0bcc*/ 	.short	0x010a
        /*0bce*/ 	.byte	0x3f
	.zero		1


	//   ....[85]....
        /*0bd0*/ 	.word	0x0001bc50
        /*0bd4*/ 	.word	0x00000003
        /*0bd8*/ 	.word	0x00000000
        /*0bdc*/ 	.short	0x010a
        /*0bde*/ 	.byte	0x3f
	.zero		1


	//   ....[86]....
        /*0be0*/ 	.word	0x0001bca0
        /*0be4*/ 	.word	0x00000005
        /*0be8*/ 	.word	0x00000000
        /*0bec*/ 	.short	0x010a
        /*0bee*/ 	.byte	0x3f
	.zero		1


	//----- nvinfo : EIATTR_NUM_MBARRIERS
	.align		4
.L_207:
        /*0bf0*/ 	.byte	0x03, 0x38
        /*0bf2*/ 	.short	0x0016


	//----- nvinfo : EIATTR_EXIT_INSTR_OFFSETS
	.align		4
        /*0bf4*/ 	.byte	0x04, 0x1c
        /*0bf6*/ 	.short	(.L_209 - .L_208)


	//   ....[0]....
.L_208:
        /*0bf8*/ 	.word	0x00000a80


	//   ....[1]....
        /*0bfc*/ 	.word	0x00012d90


	//   ....[2]....
        /*0c00*/ 	.word	0x0001a070


	//----- nvinfo : EIATTR_MAX_THREADS
	.align		4
.L_209:
        /*0c04*/ 	.byte	0x04, 0x05
        /*0c06*/ 	.short	(.L_211 - .L_210)
.L_210:
        /*0c08*/ 	.word	0x00000200
        /*0c0c*/ 	.word	0x00000001
        /*0c10*/ 	.word	0x00000001


	//----- nvinfo : EIATTR_CRS_STACK_SIZE
	.align		4
.L_211:
        /*0c14*/ 	.byte	0x04, 0x1e
        /*0c16*/ 	.short	(.L_213 - .L_212)
.L_212:
        /*0c18*/ 	.word	0x00000000


	//----- nvinfo : EIATTR_CBANK_PARAM_SIZE
	.align		4
.L_213:
        /*0c1c*/ 	.byte	0x03, 0x19
        /*0c1e*/ 	.short	0x0af0


	//----- nvinfo : EIATTR_PARAM_CBANK
	.align		4
        /*0c20*/ 	.byte	0x04, 0x0a
        /*0c22*/ 	.short	(.L_215 - .L_214)
	.align		4
.L_214:
        /*0c24*/ 	.word	index@(.nv.constant0._ZN7cutlass13device_kernelIN5flash11enable_sm90INS1_16FlashAttnFwdSm90INS1_25CollectiveMainloopFwdSm90ILi2EN4cute5tupleIJNS5_1CILi1EEES8_S8_EEENS6_IJNS7_ILi192EEENS7_ILi128EEENS7_ILi96EEEEEELi96ENS_6half_tEfNS_4arch4Sm90ELb0ELb1ELb1ELb1ELb0ELb0ELb0ELb0ELb1ELb1ELb1ELb0EEENS1_21CollectiveEpilogueFwdINS6_IJSA_SC_SB_EEES9_SE_SG_Li384ELb1ELb1ELb1ELb0EEENS1_36VarlenDynamicPersistentTileSchedulerILi192ELi128ELi384ELi128ELb1ELb1ELb1ELb1ELb0ELb1EEEEEEEEEvNT_6ParamsE)
        /*0c28*/ 	.short	0x0210
        /*0c2a*/ 	.short	0x0af0


	//----- nvinfo : EIATTR_SW_WAR
	.align		4
.L_215:
        /*0c2c*/ 	.byte	0x04, 0x36
        /*0c2e*/ 	.short	(.L_217 - .L_216)
.L_216:
        /*0c30*/ 	.word	0x00000008
.L_217:


//--------------------- .nv.info._ZN7cutlass13device_kernelIN5flash11enable_sm90INS1_16FlashAttnFwdSm90INS1_25CollectiveMainloopFwdSm90ILi2EN4cute5tupleIJNS5_1CILi1EEES8_S8_EEENS6_IJNS7_ILi192EEENS7_ILi128EEENS7_ILi96EEEEEELi96ENS_6half_tEfNS_4arch4Sm90ELb0ELb1ELb1ELb1ELb0ELb1ELb0ELb0ELb1ELb1ELb1ELb0EEENS1_21CollectiveEpilogueFwdINS6_IJSA_SC_SB_EEES9_SE_SG_Li384ELb1ELb1ELb1ELb0EEENS1_36VarlenDynamicPersistentTileSchedulerILi192ELi128ELi384ELi128ELb1ELb1ELb1ELb1ELb0ELb1EEEEEEEEEvNT_6ParamsE --------------------------
	.section	.nv.info._ZN7cutlass13device_kernelIN5flash11enable_sm90INS1_16FlashAttnFwdSm90INS1_25CollectiveMainloopFwdSm90ILi2EN4cute5tupleIJNS5_1CILi1EEES8_S8_EEENS6_IJNS7_ILi192EEENS7_ILi128EEENS7_ILi96EEEEEELi96ENS_6half_tEfNS_4arch4Sm90ELb0ELb1ELb1ELb1ELb0ELb1ELb0ELb0ELb1ELb1ELb1ELb0EEENS1_21CollectiveEpilogueFwdINS6_IJSA_SC_SB_EEES9_SE_SG_Li384ELb1ELb1ELb1ELb0EEENS1_36VarlenDynamicPersistentTileSchedulerILi192ELi128ELi384ELi128ELb1ELb1ELb1ELb1ELb0ELb1EEEEEEEEEvNT_6ParamsE,"",@"SHT_CUDA_INFO"
	.sectionflags	@""
	.align	4


	//----- nvinfo : EIATTR_CUDA_API_VERSION
	.align		4
        /*0000*/ 	.byte	0x04, 0x37
        /*0002*/ 	.short	(.L_219 - .L_218)
.L_218:
        /*0004*/ 	.word	0x00000082


	//----- nvinfo : EIATTR_KPARAM_INFO
	.align		4
.L_219:
        /*0008*/ 	.byte	0x04, 0x17
        /*000a*/ 	.short	(.L_221 - .L_220)
.L_220:
        /*000c*/ 	.word	0x00000000
        /*0010*/ 	.short	0x0000
        /*0012*/ 	.short	0x0070
        /*0014*/ 	.byte	0x00, 0xf0, 0x01, 0x2a


	//----- nvinfo : EIATTR_SPARSE_MMA_MASK
	.align		4
.L_221:
        /*0018*/ 	.byte	0x03, 0x50
        /*001a*/ 	.short	0x0000


	//----- nvinfo : EIATTR_MAXREG_COUNT
	.align		4
        /*001c*/ 	.byte	0x03, 0x1b
        /*001e*/ 	.short	0x0080


	//----- nvinfo : EIATTR_NUM_BARRIERS
	.align		4
        /*0020*/ 	.byte	0x02, 0x4c
        /*0022*/ 	.byte	0x10
	.zero		1


	//----- nvinfo : EIATTR_EXTERNS
	.align		4
        /*0024*/ 	.byte	0x04, 0x0f
        /*0026*/ 	.short	(.L_223 - .L_222)


	//   ....[0]....
	.align		4
.L_222:
        /*0028*/ 	.word	index@(__assertfail)


	//----- nvinfo : EIATTR_ANNOTATIONS
	.align		4
.L_223:
        /*002c*/ 	.byte	0x04, 0x55
        /*002e*/ 	.short	(.L_225 - .L_224)


	//   ....[0]....
.L_224:
        /* <DEDUP_REMOVED lines=93> */


	//----- nvinfo : EIATTR_MERCURY_ISA_VERSION
	.align		4
.L_225:
        /*05e8*/ 	.byte	0x03, 0x5f
        /*05ea*/ 	.short	0x0101


	//----- nvinfo : EIATTR_UNUSED_LOAD_BYTE_OFFSET
	.align		4
        /*05ec*/ 	.byte	0x04, 0x44
        /*05ee*/ 	.short	(.L_227 - .L_226)


	//   ....[0]....
.L_226:
        /*05f0*/ 	.word	0x00000af0
        /*05f4*/ 	.word	0x0000fff0


	//   ....[1]....
        /*05f8*/ 	.word	0x0001acc0
        /*05fc*/ 	.word	0x0000fff0


	//----- nvinfo : EIATTR_INT_WARP_WIDE_INSTR_OFFSETS
	.align		4
.L_227:
        /*0600*/ 	.byte	0x04, 0x31
        /*0602*/ 	.short	(.L_229 - .L_228)


	//   ....[0]....
.L_228:
        /*0604*/ 	.word	0x00000190


	//   ....[1]....
        /*0608*/ 	.word	0x000001d0


	//   ....[2]....
        /*060c*/ 	.word	0x00000240


	//   ....[3]....
        /*0610*/ 	.word	0x000213a0


	//   ....[4]....
        /*0614*/ 	.word	0x00021430


	//   ....[5]....
        /*0618*/ 	.word	0x00024f10


	//   ....[6]....
        /*061c*/ 	.word	0x00024fa0


	//----- nvinfo : EIATTR_COOP_GROUP_MASK_REGIDS
	.align		4
.L_229:
        /*0620*/ 	.byte	0x04, 0x29
        /*0622*/ 	.short	(.L_231 - .L_230)


	//   ....[0]....
.L_230:
        /*0624*/ 	.word	0xffffffff


	//   ....[1]....
        /*0628*/ 	.word	0xffffffff


	//   ....[2]....
        /*062c*/ 	.word	0xffffffff


	//   ....[3]....
        /*0630*/ 	.word	0xffffffff


	//   ....[4]....
        /*0634*/ 	.word	0xffffffff


	//   ....[5]....
        /*0638*/ 	.word	0xffffffff


	//   ....[6]....
        /*063c*/ 	.word	0xffffffff


	//   ....[7]....
        /*0640*/ 	.word	0xffffffff


	//   ....[8]....
        /*0644*/ 	.word	0xffffffff


	//   ....[9]....
        /*0648*/ 	.word	0xffffffff


	//   ....[10]....
        /*064c*/ 	.word	0xffffffff


	//   ....[11]....
        /*0650*/ 	.word	0xffffffff


	//   ....[12]....
        /*0654*/ 	.word	0xffffffff


	//   ....[13]....
        /*0658*/ 	.word	0xffffffff


	//   ....[14]....
        /*065c*/ 	.word	0xffffffff


	//   ....[15]....
        /*0660*/ 	.word	0xffffffff


	//   ....[16]....
        /*0664*/ 	.word	0xffffffff


	//   ....[17]....
        /*0668*/ 	.word	0xffffffff


	//   ....[18]....
        /*066c*/ 	.word	0xffffffff


	//   ....[19]....
        /*0670*/ 	.word	0xffffffff


	//   ....[20]....
        /*0674*/ 	.word	0xffffffff


	//   ....[21]....
        /*0678*/ 	.word	0xffffffff


	//   ....[22]....
        /*067c*/ 	.word	0xffffffff


	//   ....[23]....
        /*0680*/ 	.word	0xffffffff


	//   ....[24]....
        /*0684*/ 	.word	0xffffffff


	//   ....[25]....
        /*0688*/ 	.word	0xffffffff


	//   ....[26]....
        /*068c*/ 	.word	0xffffffff


	//   ....[27]....
        /*0690*/ 	.word	0xffffffff


	//   ....[28]....
        /*0694*/ 	.word	0xffffffff


	//   ....[29]....
        /*0698*/ 	.word	0xffffffff


	//   ....[30]....
        /*069c*/ 	.word	0xffffffff


	//   ....[31]....
        /*06a0*/ 	.word	0xffffffff


	//   ....[32]....
        /*06a4*/ 	.word	0xffffffff


	//   ....[33]....
        /*06a8*/ 	.word	0xffffffff


	//   ....[34]....
        /*06ac*/ 	.word	0xffffffff


	//   ....[35]....
        /*06b0*/ 	.word	0xffffffff


	//   ....[36]....
        /*06b4*/ 	.word	0xffffffff


	//   ....[37]....
        /*06b8*/ 	.word	0xffffffff


	//   ....[38]....
        /*06bc*/ 	.word	0xffffffff


	//   ....[39]....
        /*06c0*/ 	.word	0xffffffff


	//   ....[40]....
        /*06c4*/ 	.word	0xffffffff


	//   ....[41]....
        /*06c8*/ 	.word	0xffffffff


	//   ....[42]....
        /*06cc*/ 	.word	0xffffffff


	//   ....[43]....
        /*06d0*/ 	.word	0xffffffff


	//   ....[44]....
        /*06d4*/ 	.word	0xffffffff


	//   ....[45]....
        /*06d8*/ 	.word	0xffffffff


	//   ....[46]....
        /*06dc*/ 	.word	0xffffffff


	//   ....[47]....
        /*06e0*/ 	.word	0xffffffff


	//   ....[48]....
        /*06e4*/ 	.word	0xffffffff


	//   ....[49]....
        /*06e8*/ 	.word	0xffffffff


	//   ....[50]....
        /*06ec*/ 	.word	0xffffffff


	//   ....[51]....
        /*06f0*/ 	.word	0xffffffff


	//   ....[52]....
        /*06f4*/ 	.word	0xffffffff


	//   ....[53]....
        /*06f8*/ 	.word	0xffffffff


	//   ....[54]....
        /*06fc*/ 	.word	0xffffffff


	//   ....[55]....
        /*0700*/ 	.word	0xffffffff


	//   ....[56]....
        /*0704*/ 	.word	0xffffffff


	//   ....[57]....
        /*0708*/ 	.word	0xffffffff


	//   ....[58]....
        /*070c*/ 	.word	0xffffffff


	//   ....[59]....
        /*0710*/ 	.word	0xffffffff


	//   ....[60]....
        /*0714*/ 	.word	0xffffffff


	//   ....[61]....
        /*0718*/ 	.word	0xffffffff


	//   ....[62]....
        /*071c*/ 	.word	0xffffffff


	//   ....[63]....
        /*0720*/ 	.word	0xffffffff


	//   ....[64]....
        /*0724*/ 	.word	0xffffffff


	//   ....[65]....
        /*0728*/ 	.word	0xffffffff


	//   ....[66]....
        /*072c*/ 	.word	0xffffffff


	//   ....[67]....
        /*0730*/ 	.word	0xffffffff


	//   ....[68]....
        /*0734*/ 	.word	0xffffffff


	//   ....[69]....
        /*0738*/ 	.word	0xffffffff


	//   ....[70]....
        /*073c*/ 	.word	0xffffffff


	//   ....[71]....
        /*0740*/ 	.word	0xffffffff


	//   ....[72]....
        /*0744*/ 	.word	0xffffffff


	//   ....[73]....
        /*0748*/ 	.word	0xffffffff


	//   ....[74]....
        /*074c*/ 	.word	0xffffffff


	//   ....[75]....
        /*0750*/ 	.word	0xffffffff


	//   ....[76]....
        /*0754*/ 	.word	0xffffffff


	//   ....[77]....
        /*0758*/ 	.word	0xffffffff


	//   ....[78]....
        /*075c*/ 	.word	0xffffffff


	//   ....[79]....
        /*0760*/ 	.word	0xffffffff


	//   ....[80]....
        /*0764*/ 	.word	0xffffffff


	//   ....[81]....
        /*0768*/ 	.word	0xffffffff


	//   ....[82]....
        /*076c*/ 	.word	0xffffffff


	//   ....[83]....
        /*0770*/ 	.word	0xffffffff


	//   ....[84]....
        /*0774*/ 	.word	0xffffffff


	//   ....[85]....
        /*0778*/ 	.word	0xffffffff


	//   ....[86]....
        /*077c*/ 	.word	0xffffffff


	//   ....[87]....
        /*0780*/ 	.word	0xffffffff


	//   ....[88]....
        /*0784*/ 	.word	0xffffffff


	//   ....[89]....
        /*0788*/ 	.word	0xffffffff


	//   ....[90]....
        /*078c*/ 	.word	0xffffffff


	//   ....[91]....
        /*0790*/ 	.word	0xffffffff


	//   ....[92]....
        /*0794*/ 	.word	0xffffffff


	//   ....[93]....
        /*0798*/ 	.word	0xffffffff


	//   ....[94]....
        /*079c*/ 	.word	0xffffffff


	//   ....[95]....
        /*07a0*/ 	.word	0xffffffff


	//   ....[96]....
        /*07a4*/ 	.word	0xffffffff


	//   ....[97]....
        /*07a8*/ 	.word	0xffffffff


	//   ....[98]....
        /*07ac*/ 	.word	0xffffffff


	//   ....[99]....
        /*07b0*/ 	.word	0xffffffff


	//   ....[100]....
        /*07b4*/ 	.word	0xffffffff


	//   ....[101]....
        /*07b8*/ 	.word	0xffffffff


	//   ....[102]....
        /*07bc*/ 	.word	0xffffffff


	//   ....[103]....
        /*07c0*/ 	.word	0xffffffff


	//   ....[104]....
        /*07c4*/ 	.word	0xffffffff


	//   ....[105]....
        /*07c8*/ 	.word	0xffffffff


	//   ....[106]....
        /*07cc*/ 	.word	0xffffffff


	//   ....[107]....
        /*07d0*/ 	.word	0xffffffff


	//   ....[108]....
        /*07d4*/ 	.word	0xffffffff


	//   ....[109]....
        /*07d8*/ 	.word	0xffffffff


	//   ....[110]....
        /*07dc*/ 	.word	0xffffffff


	//   ....[111]....
        /*07e0*/ 	.word	0xffffffff


	//   ....[112]....
        /*07e4*/ 	.word	0x0500000f


	//   ....[113]....
        /*07e8*/ 	.word	0x0500000f


	//   ....[114]....
        /*07ec*/ 	.word	0x0500000f


	//   ....[115]....
        /*07f0*/ 	.word	0x0500000f


	//   ....[116]....
        /*07f4*/ 	.word	0x0500000f


	//   ....[117]....
        /*07f8*/ 	.word	0x0500000f


	//   ....[118]....
        /*07fc*/ 	.word	0x0500000f


	//   ....[119]....
        /*0800*/ 	.word	0x0500000f


	//   ....[120]....
        /*0804*/ 	.word	0x0500000f


	//   ....[121]....
        /*0808*/ 	.word	0x0500000f


	//   ....[122]....
        /*080c*/ 	.word	0x0500000f


	//   ....[123]....
        /*0810*/ 	.word	0x0500000f


	//   ....[124]....
        /*0814*/ 	.word	0x0500000f


	//   ....[125]....
        /*0818*/ 	.word	0x0500000f


	//   ....[126]....
        /*081c*/ 	.word	0x0500000f


	//   ....[127]....
        /*0820*/ 	.word	0x0500000f


	//   ....[128]....
        /*0824*/ 	.word	0x0500000f


	//   ....[129]....
        /*0828*/ 	.word	0x0500000f


	//   ....[130]....
        /*082c*/ 	.word	0x0500000f


	//   ....[131]....
        /*0830*/ 	.word	0x0500000f


	//   ....[132]....
        /*0834*/ 	.word	0x0500000f


	//   ....[133]....
        /*0838*/ 	.word	0x0500000f


	//   ....[134]....
        /*083c*/ 	.word	0x0500000f


	//   ....[135]....
        /*0840*/ 	.word	0x0500000f


	//   ....[136]....
        /*0844*/ 	.word	0x0500000f


	//   ....[137]....
        /*0848*/ 	.word	0x0500000f


	//   ....[138]....
        /*084c*/ 	.word	0x0500000f


	//   ....[139]....
        /*0850*/ 	.word	0x0500000f


	//   ....[140]....
        /*0854*/ 	.word	0x0500000f


	//   ....[141]....
        /*0858*/ 	.word	0x0500000f


	//   ....[142]....
        /*085c*/ 	.word	0x0500000f


	//   ....[143]....
        /*0860*/ 	.word	0x0500000f


	//   ....[144]....
        /*0864*/ 	.word	0x0500000f


	//   ....[145]....
        /*0868*/ 	.word	0x0500000f


	//   ....[146]....
        /*086c*/ 	.word	0x0500000f


	//   ....[147]....
        /*0870*/ 	.word	0x0500000f


	//   ....[148]....
        /*0874*/ 	.word	0x0500000f


	//   ....[149]....
        /*0878*/ 	.word	0x0500000f


	//   ....[150]....
        /*087c*/ 	.word	0x0500000f


	//   ....[151]....
        /*0880*/ 	.word	0x0500000f


	//   ....[152]....
        /*0884*/ 	.word	0x0500000f


	//   ....[153]....
        /*0888*/ 	.word	0x0500000f


	//   ....[154]....
        /*088c*/ 	.word	0x0500000f


	//   ....[155]....
        /*0890*/ 	.word	0x0500000f


	//   ....[156]....
        /*0894*/ 	.word	0x0500000f


	//   ....[157]....
        /*0898*/ 	.word	0x0500000f


	//   ....[158]....
        /*089c*/ 	.word	0x0500000f


	//   ....[159]....
        /*08a0*/ 	.word	0x0500000f


	//   ....[160]....
        /*08a4*/ 	.word	0x0500000f


	//   ....[161]....
        /*08a8*/ 	.word	0x0500000f


	//   ....[162]....
        /*08ac*/ 	.word	0x0500000f


	//   ....[163]....
        /*08b0*/ 	.word	0x0500000f


	//   ....[164]....
        /*08b4*/ 	.word	0x0500000f


	//   ....[165]....
        /*08b8*/ 	.word	0x0500000f


	//----- nvinfo : EIATTR_COOP_GROUP_INSTR_OFFSETS
	.align		4
.L_231:
        /*08bc*/ 	.byte	0x04, 0x28
        /*08be*/ 	.short	(.L_233 - .L_232)


	//   ....[0]....
.L_232:
        /*08c0*/ 	.word	0x00000070


	//   ....[1]....
        /*08c4*/ 	.word	0x000001a0


	//   ....[2]....
        /*08c8*/ 	.word	0x000001f0


	//   ....[3]....
        /*08cc*/ 	.word	0x00000420


	//   ....[4]....
        /*08d0*/ 	.word	0x00000580


	//   ....[5]....
        /*08d4*/ 	.word	0x000006a0


	//   ....[6]....
        /*08d8*/ 	.word	0x00000800


	//   ....[7]....
        /*08dc*/ 	.word	0x00007a80


	//   ....[8]....
        /*08e0*/ 	.word	0x00008210


	//   ....[9]....
        /*08e4*/ 	.word	0x00008220


	//   ....[10]....
        /*08e8*/ 	.word	0x00008230


	//   ....[11]....
        /*08ec*/ 	.word	0x00008240


	//   ....[12]....
        /*08f0*/ 	.word	0x00009fa0


	//   ....[13]....
        /*08f4*/ 	.word	0x00009fb0


	//   ....[14]....
        /*08f8*/ 	.word	0x00009fc0


	//   ....[15]....
        /*08fc*/ 	.word	0x00009fd0


	//   ....[16]....
        /*0900*/ 	.word	0x0000c4a0


	//   ....[17]....
        /*0904*/ 	.word	0x0000cce0


	//   ....[18]....
        /*0908*/ 	.word	0x0000dfc0


	//   ....[19]....
        /*090c*/ 	.word	0x0000e060


	//   ....[20]....
        /*0910*/ 	.word	0x0000e940


	//   ....[21]....
        /*0914*/ 	.word	0x0000e9b0


	//   ....[22]....
        /*0918*/ 	.word	0x0000f610


	//   ....[23]....
        /*091c*/ 	.word	0x00010400


	//   ....[24]....
        /*0920*/ 	.word	0x00010fd0


	//   ....[25]....
        /*0924*/ 	.word	0x000119e0


	//   ....[26]....
        /*0928*/ 	.word	0x00011a00


	//   ....[27]....
        /*092c*/ 	.word	0x000126b0


	//   ....[28]....
        /*0930*/ 	.word	0x000126e0


	//   ....[29]....
        /*0934*/ 	.word	0x00013560


	//   ....[30]....
        /*0938*/ 	.word	0x000147e0


	//   ....[31]....
        /*093c*/ 	.word	0x00014840


	//   ....[32]....
        /*0940*/ 	.word	0x00014f50


	//   ....[33]....
        /*0944*/ 	.word	0x00014f70


	//   ....[34]....
        /*0948*/ 	.word	0x000163f0


	//   ....[35]....
        /*094c*/ 	.word	0x00016b50


	//   ....[36]....
        /*0950*/ 	.word	0x00017ab0


	//   ....[37]....
        /*0954*/ 	.word	0x000184b0


	//   ....[38]....
        /*0958*/ 	.word	0x000184d0


	//   ....[39]....
        /*095c*/ 	.word	0x00019240


	//   ....[40]....
        /*0960*/ 	.word	0x00019260


	//   ....[41]....
        /*0964*/ 	.word	0x0001a030


	//   ....[42]....
        /*0968*/ 	.word	0x0001a240


	//   ....[43]....
        /*096c*/ 	.word	0x0001a270


	//   ....[44]....
        /*0970*/ 	.word	0x0001a780


	//   ....[45]....
        /*0974*/ 	.word	0x0001a7c0


	//   ....[46]....
        /*0978*/ 	.word	0x0001b670


	//   ....[47]....
        /*097c*/ 	.word	0x0001b690


	//   ....[48]....
        /*0980*/ 	.word	0x0001b6a0


	//   ....[49]....
        /*0984*/ 	.word	0x0001b6b0


	//   ....[50]....
        /*0988*/ 	.word	0x0001bd60


	//   ....[51]....
        /*098c*/ 	.word	0x0001bd70


	//   ....[52]....
        /*0990*/ 	.word	0x0001bec0


	//   ....[53]....
        /*0994*/ 	.word	0x0001bed0


	//   ....[54]....
        /*0998*/ 	.word	0x0001c2c0


	//   ....[55]....
        /*099c*/ 	.word	0x0001c2d0


	//   ....[56]....
        /*09a0*/ 	.word	0x0001c830


	//   ....[57]....
        /*09a4*/ 	.word	0x0001c840


	//   ....[58]....
        /*09a8*/ 	.word	0x0001d660


	//   ....[59]....
        /*09ac*/ 	.word	0x0001d670


	//   ....[60]....
        /*09b0*/ 	.word	0x0001d7d0


	//   ....[61]....
        /*09b4*/ 	.word	0x0001d7e0


	//   ....[62]....
        /*09b8*/ 	.word	0x0001d990


	//   ....[63]....
        /*09bc*/ 	.word	0x0001db90


	//   ....[64]....
        /*09c0*/ 	.word	0x0001dbc0


	//   ....[65]....
        /*09c4*/ 	.word	0x0001dbf0


	//   ....[66]....
        /*09c8*/ 	.word	0x0001dc20


	//   ....[67]....
        /*09cc*/ 	.word	0x0001dc50


	//   ....[68]....
        /*09d0*/ 	.word	0x0001dc80


	//   ....[69]....
        /*09d4*/ 	.word	0x0001de10


	//   ....[70]....
        /*09d8*/ 	.word	0x0001de40


	//   ....[71]....
        /*09dc*/ 	.word	0x0001de70


	//   ....[72]....
        /*09e0*/ 	.word	0x0001dea0


	//   ....[73]....
        /*09e4*/ 	.word	0x0001ded0


	//   ....[74]....
        /*09e8*/ 	.word	0x0001df00


	//   ....[75]....
        /*09ec*/ 	.word	0x0001df90


	//   ....[76]....
        /*09f0*/ 	.word	0x0001dfc0


	//   ....[77]....
        /*09f4*/ 	.word	0x0001dfd0


	//   ....[78]....
        /*09f8*/ 	.word	0x0001e010


	//   ....[79]....
        /*09fc*/ 	.word	0x0001f820


	//   ....[80]....
        /*0a00*/ 	.word	0x00021930


	//   ....[81]....
        /*0a04*/ 	.word	0x000225b0


	//   ....[82]....
        /*0a08*/ 	.word	0x000225d0


	//   ....[83]....
        /*0a0c*/ 	.word	0x00022670


	//   ....[84]....
        /*0a10*/ 	.word	0x00022690


	//   ....[85]....
        /*0a14*/ 	.word	0x00022730


	//   ....[86]....
        /*0a18*/ 	.word	0x00022750


	//   ....[87]....
        /*0a1c*/ 	.word	0x00022760


	//   ....[88]....
        /*0a20*/ 	.word	0x000227f0


	//   ....[89]....
        /*0a24*/ 	.word	0x00022810


	//   ....[90]....
        /*0a28*/ 	.word	0x00022880


	//   ....[91]....
        /*0a2c*/ 	.word	0x000228c0


	//   ....[92]....
        /*0a30*/ 	.word	0x00022930


	//   ....[93]....
        /*0a34*/ 	.word	0x00025670


	//   ....[94]....
        /*0a38*/ 	.word	0x000256a0


	//   ....[95]....
        /*0a3c*/ 	.word	0x00025700


	//   ....[96]....
        /*0a40*/ 	.word	0x00025730


	//   ....[97]....
        /*0a44*/ 	.word	0x00025760


	//   ....[98]....
        /*0a48*/ 	.word	0x00025790


	//   ....[99]....
        /*0a4c*/ 	.word	0x000257c0


	//   ....[100]....
        /*0a50*/ 	.word	0x000257f0


	//   ....[101]....
        /*0a54*/ 	.word	0x00025990


	//   ....[102]....
        /*0a58*/ 	.word	0x000259c0


	//   ....[103]....
        /*0a5c*/ 	.word	0x000259f0


	//   ....[104]....
        /*0a60*/ 	.word	0x00025a20


	//   ....[105]....
        /*0a64*/ 	.word	0x00025a50


	//   ....[106]....
        /*0a68*/ 	.word	0x00025a80


	//   ....[107]....
        /*0a6c*/ 	.word	0x00025b40


	//   ....[108]....
        /*0a70*/ 	.word	0x00025b60


	//   ....[109]....
        /*0a74*/ 	.word	0x00025b80


	//   ....[110]....
        /*0a78*/ 	.word	0x00025be0


	//   ....[111]....
        /*0a7c*/ 	.word	0x00026610


	//   ....[112]....
        /*0a80*/ 	.word	0x00026a10


	//   ....[113]....
        /*0a84*/ 	.word	0x00026ab0


	//   ....[114]....
        /*0a88*/ 	.word	0x00026b40


	//   ....[115]....
        /*0a8c*/ 	.word	0x00026b90


	//   ....[116]....
        /*0a90*/ 	.word	0x00026be0


	//   ....[117]....
        /*0a94*/ 	.word	0x00026cc0


	//   ....[118]....
        /*0a98*/ 	.word	0x00026d50


	//   ....[119]....
        /*0a9c*/ 	.word	0x00026da0


	//   ....[120]....
        /*0aa0*/ 	.word	0x00026df0


	//   ....[121]....
        /*0aa4*/ 	.word	0x00027150


	//   ....[122]....
        /*0aa8*/ 	.word	0x000271a0


	//   ....[123]....
        /*0aac*/ 	.word	0x00027230


	//   ....[124]....
        /*0ab0*/ 	.word	0x000272c0


	//   ....[125]....
        /*0ab4*/ 	.word	0x00027340


	//   ....[126]....
        /*0ab8*/ 	.word	0x00027390


	//   ....[127]....
        /*0abc*/ 	.word	0x00027420


	//   ....[128]....
        /*0ac0*/ 	.word	0x000274b0


	//   ....[129]....
        /*0ac4*/ 	.word	0x00027530


	//   ....[130]....
        /*0ac8*/ 	.word	0x00027580


	//   ....[131]....
        /*0acc*/ 	.word	0x00027610


	//   ....[132]....
        /*0ad0*/ 	.word	0x000276a0


	//   ....[133]....
        /*0ad4*/ 	.word	0x00027760


	//   ....[134]....
        /*0ad8*/ 	.word	0x00027a40


	//   ....[135]....
        /*0adc*/ 	.word	0x00027c00


	//   ....[136]....
        /*0ae0*/ 	.word	0x00027c50


	//   ....[137]....
        /*0ae4*/ 	.word	0x00027cb0


	//   ....[138]....
        /*0ae8*/ 	.word	0x00027d90


	//   ....[139]....
        /*0aec*/ 	.word	0x00027df0


	//   ....[140]....
        /*0af0*/ 	.word	0x00027f10


	//   ....[141]....
        /*0af4*/ 	.word	0x00027f70


	//   ....[142]....
        /*0af8*/ 	.word	0x00028010


	//   ....[143]....
        /*0afc*/ 	.word	0x000280e0


	//   ....[144]....
        /*0b00*/ 	.word	0x00028160


	//   ....[145]....
        /*0b04*/ 	.word	0x00028220


	//   ....[146]....
        /*0b08*/ 	.word	0x000282a0


	//   ....[147]....
        /*0b0c*/ 	.word	0x00028650


	//   ....[148]....
        /*0b10*/ 	.word	0x000286f0


	//   ....[149]....
        /*0b14*/ 	.word	0x00028860


	//   ....[150]....
        /*0b18*/ 	.word	0x000288d0


	//   ....[151]....
        /*0b1c*/ 	.word	0x00028940


	//   ....[152]....
        /*0b20*/ 	.word	0x000289b0


	//   ....[153]....
        /*0b24*/ 	.word	0x00028a20


	//   ....[154]....
        /*0b28*/ 	.word	0x00028aa0


	//   ....[155]....
        /*0b2c*/ 	.word	0x00028b20


	//   ....[156]....
        /*0b30*/ 	.word	0x00028bb0


	//   ....[157]....
        /*0b34*/ 	.word	0x00028c20


	//   ....[158]....
        /*0b38*/ 	.word	0x00028c90


	//   ....[159]....
        /*0b3c*/ 	.word	0x00028d00


	//   ....[160]....
        /*0b40*/ 	.word	0x00028d80


	//   ....[161]....
        /*0b44*/ 	.word	0x00028df0


	//   ....[162]....
        /*0b48*/ 	.word	0x00028ea0


	//   ....[163]....
        /*0b4c*/ 	.word	0x00028ef0


	//   ....[164]....
        /*0b50*/ 	.word	0x00028f80


	//   ....[165]....
        /*0b54*/ 	.word	0x000290b0


	//----- nvinfo : EIATTR_REG_RECONFIG
	.align		4
.L_233:
        /*0b58*/ 	.byte	0x01, 0x54
	.zero		2


	//----- nvinfo : EIATTR_SYSCALL_OFFSETS
	.align		4
        /*0b5c*/ 	.byte	0x04, 0x46
        /*0b5e*/ 	.short	(.L_235 - .L_234)


	//   ....[0]....
.L_234:
        /*0b60*/ 	.word	0x000021b0


	//   ....[1]....
        /*0b64*/ 	.word	0x00002300


	//   ....[2]....
        /*0b68*/ 	.word	0x00007ca0


	//   ....[3]....
        /*0b6c*/ 	.word	0x00007fc0


	//   ....[4]....
        /*0b70*/ 	.word	0x00021590


	//   ....[5]....
        /*0b74*/ 	.word	0x000216e0


	//   ....[6]....
        /*0b78*/ 	.word	0x000217d0


	//   ....[7]....
        /*0b7c*/ 	.word	0x00022060


	//----- nvinfo : EIATTR_MBARRIER_INSTR_OFFSETS
	.align		4
.L_235:
        /*0b80*/ 	.byte	0x04, 0x39
        /*0b82*/ 	.short	(.L_237 - .L_236)


	//   ....[0]....
.L_236:
        /*0b84*/ 	.word	0x000002d0
        /*0b88*/ 	.word	0x000000ff
        /*0b8c*/ 	.word	0x0002d800
        /*0b90*/ 	.short	0x0100
        /*0b92*/ 	.byte	0x08
	.zero		1


	//   ....[1]....
        /*0b94*/ 	.word	0x000002e0
        /*0b98*/ 	.word	0x000000ff
        /*0b9c*/ 	.word	0x0002d820
        /*0ba0*/ 	.short	0x0100
        /*0ba2*/ 	.byte	0x08
	.zero		1


	//   ....[2]....
        /*0ba4*/ 	.word	0x000003d0
        /*0ba8*/ 	.word	0x000000ff
        /*0bac*/ 	.word	0x0002d830
        /*0bb0*/ 	.short	0x0100
        /*0bb2*/ 	.byte	0x08
	.zero		1


	//   ....[3]....
        /*0bb4*/ 	.word	0x000003e0
        /*0bb8*/ 	.word	0x000000ff
        /*0bbc*/ 	.word	0x0002d840
        /*0bc0*/ 	.short	0x0100
        /*0bc2*/ 	.byte	0x08
	.zero		1


	//   ....[4]....
        /*0bc4*/ 	.word	0x000003f0
        /*0bc8*/ 	.word	0x000000ff
        /*0bcc*/ 	.word	0x0002d838
        /*0bd0*/ 	.short	0x0100
        /*0bd2*/ 	.byte	0x08
	.zero		1


	//   ....[5]....
        /*0bd4*/ 	.word	0x00000400
        /*0bd8*/ 	.word	0x000000ff
        /*0bdc*/ 	.word	0x0002d848
        /*0be0*/ 	.short	0x0100
        /*0be2*/ 	.byte	0x08
	.zero		1


	//   ....[6]....
        /*0be4*/ 	.word	0x00000530
        /*0be8*/ 	.word	0x000000ff
        /*0bec*/ 	.word	0x0002d850
        /*0bf0*/ 	.short	0x0100
        /*0bf2*/ 	.byte	0x08
	.zero		1


	//   ....[7]....
        /*0bf4*/ 	.word	0x00000540
        /*0bf8*/ 	.word	0x000000ff
        /*0bfc*/ 	.word	0x0002d860
        /*0c00*/ 	.short	0x0100
        /*0c02*/ 	.byte	0x08
	.zero		1


	//   ....[8]....
        /*0c04*/ 	.word	0x00000550
        /*0c08*/ 	.word	0x000000ff
        /*0c0c*/ 	.word	0x0002d858
        /*0c10*/ 	.short	0x0100
        /*0c12*/ 	.byte	0x08
	.zero		1


	//   ....[9]....
        /*0c14*/ 	.word	0x00000560
        /*0c18*/ 	.word	0x000000ff
        /*0c1c*/ 	.word	0x0002d868
        /*0c20*/ 	.short	0x0100
        /*0c22*/ 	.byte	0x08
	.zero		1


	//   ....[10]....
        /*0c24*/ 	.word	0x00000650
        /*0c28*/ 	.word	0x000000ff
        /*0c2c*/ 	.word	0x0002d870
        /*0c30*/ 	.short	0x0100
        /*0c32*/ 	.byte	0x06
	.zero		1


	//   ....[11]....
        /*0c34*/ 	.word	0x00000660
        /*0c38*/ 	.word	0x000000ff
        /*0c3c*/ 	.word	0x0002d880
        /*0c40*/ 	.short	0x0100
        /*0c42*/ 	.byte	0x06
	.zero		1


	//   ....[12]....
        /*0c44*/ 	.word	0x00000670
        /*0c48*/ 	.word	0x000000ff
        /*0c4c*/ 	.word	0x0002d878
        /*0c50*/ 	.short	0x0100
        /*0c52*/ 	.byte	0x06
	.zero		1


	//   ....[13]....
        /*0c54*/ 	.word	0x00000680
        /*0c58*/ 	.word	0x000000ff
        /*0c5c*/ 	.word	0x0002d888
        /*0c60*/ 	.short	0x0100
        /*0c62*/ 	.byte	0x06
	.zero		1


	//   ....[14]....
        /*0c64*/ 	.word	0x000007b0
        /*0c68*/ 	.word	0x000000ff
        /*0c6c*/ 	.word	0x0002d890
        /*0c70*/ 	.short	0x0100
        /*0c72*/ 	.byte	0x08
	.zero		1


	//   ....[15]....
        /*0c74*/ 	.word	0x000007c0
        /*0c78*/ 	.word	0x000000ff
        /*0c7c*/ 	.word	0x0002d8a0
        /*0c80*/ 	.short	0x0100
        /*0c82*/ 	.byte	0x08
	.zero		1


	//   ....[16]....
        /*0c84*/ 	.word	0x000007d0
        /*0c88*/ 	.word	0x000000ff
        /*0c8c*/ 	.word	0x0002d898
        /*0c90*/ 	.short	0x0100
        /*0c92*/ 	.byte	0x08
	.zero		1


	//   ....[17]....
        /*0c94*/ 	.word	0x000007e0
        /*0c98*/ 	.word	0x000000ff
        /*0c9c*/ 	.word	0x0002d8a8
        /*0ca0*/ 	.short	0x0100
        /*0ca2*/ 	.byte	0x08
	.zero		1


	//   ....[18]....
        /*0ca4*/ 	.word	0x00000910
        /*0ca8*/ 	.word	0x000000ff
        /*0cac*/ 	.word	0x0002d8b0
        /*0cb0*/ 	.short	0x0100
        /*0cb2*/ 	.byte	0x08
	.zero		1


	//   ....[19]....
        /*0cb4*/ 	.word	0x00000920
        /*0cb8*/ 	.word	0x000000ff
        /*0cbc*/ 	.word	0x0002d8c0
        /*0cc0*/ 	.short	0x0100
        /*0cc2*/ 	.byte	0x08
	.zero		1


	//   ....[20]....
        /*0cc4*/ 	.word	0x00000930
        /*0cc8*/ 	.word	0x000000ff
        /*0ccc*/ 	.word	0x0002d8b8
        /*0cd0*/ 	.short	0x0100
        /*0cd2*/ 	.byte	0x08
	.zero		1


	//   ....[21]....
        /*0cd4*/ 	.word	0x00000940
        /*0cd8*/ 	.word	0x000000ff
        /*0cdc*/ 	.word	0x0002d8c8
        /*0ce0*/ 	.short	0x0100
        /*0ce2*/ 	.byte	0x08
	.zero		1


	//   ....[22]....
        /*0ce4*/ 	.word	0x000036d0
        /*0ce8*/ 	.word	0x0000000e
        /*0cec*/ 	.word	0x0002d890
        /*0cf0*/ 	.short	0x010a
        /*0cf2*/ 	.byte	0x3f
	.zero		1


	//   ....[23]....
        /*0cf4*/ 	.word	0x000050e0
        /*0cf8*/ 	.word	0x0000000e
        /*0cfc*/ 	.word	0x0002d890
        /*0d00*/ 	.short	0x010a
        /*0d02*/ 	.byte	0x3f
	.zero		1


	//   ....[24]....
        /*0d04*/ 	.word	0x00006ae0
        /*0d08*/ 	.word	0x0000000e
        /*0d0c*/ 	.word	0x0002d890
        /*0d10*/ 	.short	0x010a
        /*0d12*/ 	.byte	0x3f
	.zero		1


	//   ....[25]....
        /*0d14*/ 	.word	0x00006d50
        /*0d18*/ 	.word	0x0000001c
        /*0d1c*/ 	.word	0x00000000
        /*0d20*/ 	.short	0x0101
        /*0d22*/ 	.byte	0x3f
	.zero		1


	//   ....[26]....
        /*0d24*/ 	.word	0x00006d90
        /*0d28*/ 	.word	0x0000000e
        /*0d2c*/ 	.word	0x0002d8b0
        /*0d30*/ 	.short	0x010a
        /*0d32*/ 	.byte	0x3f
	.zero		1


	//   ....[27]....
        /*0d34*/ 	.word	0x000070d0
        /*0d38*/ 	.word	0x0000000e
        /*0d3c*/ 	.word	0x00000000
        /*0d40*/ 	.short	0x0101
        /*0d42*/ 	.byte	0x3f
	.zero		1


	//   ....[28]....
        /*0d44*/ 	.word	0x00007d40
        /*0d48*/ 	.word	0x00000002
        /*0d4c*/ 	.word	0x0002d800
        /*0d50*/ 	.short	0x010a
        /*0d52*/ 	.byte	0x3f
	.zero		1


	//   ....[29]....
        /*0d54*/ 	.word	0x00007d90
        /*0d58*/ 	.word	0x00000002
        /*0d5c*/ 	.word	0x0002d800
        /*0d60*/ 	.short	0x010a
        /*0d62*/ 	.byte	0x3f
	.zero		1


	//   ....[30]....
        /*0d64*/ 	.word	0x00008960
        /*0d68*/ 	.word	0x00000002
        /*0d6c*/ 	.word	0x0002d800
        /*0d70*/ 	.short	0x010a
        /*0d72*/ 	.byte	0x3f
	.zero		1


	//   ....[31]....
        /*0d74*/ 	.word	0x0000a4b0
        /*0d78*/ 	.word	0x00000002
        /*0d7c*/ 	.word	0x0002d800
        /*0d80*/ 	.short	0x010a
        /*0d82*/ 	.byte	0x3f
	.zero		1


	//   ....[32]....
        /*0d84*/ 	.word	0x0000bc80
        /*0d88*/ 	.word	0x00000000
        /*0d8c*/ 	.word	0x0002d830
        /*0d90*/ 	.short	0x010a
        /*0d92*/ 	.byte	0x3f
	.zero		1


	//   ....[33]....
        /*0d94*/ 	.word	0x0000bcf0
        /*0d98*/ 	.word	0x00000000
        /*0d9c*/ 	.word	0x0002d830
        /*0da0*/ 	.short	0x010a
        /*0da2*/ 	.byte	0x3f
	.zero		1


	//   ....[34]....
        /*0da4*/ 	.word	0x0000c270
        /*0da8*/ 	.word	0x00000000
        /*0dac*/ 	.word	0x00000000
        /*0db0*/ 	.short	0x0101
        /*0db2*/ 	.byte	0x3f
	.zero		1


	//   ....[35]....
        /*0db4*/ 	.word	0x0000fb00
        /*0db8*/ 	.word	0x0000000b
        /*0dbc*/ 	.word	0x0002d830
        /*0dc0*/ 	.short	0x010a
        /*0dc2*/ 	.byte	0x3f
	.zero		1


	//   ....[36]....
        /*0dc4*/ 	.word	0x0000fb50
        /*0dc8*/ 	.word	0x0000000b
        /*0dcc*/ 	.word	0x0002d830
        /*0dd0*/ 	.short	0x010a
        /*0dd2*/ 	.byte	0x3f
	.zero		1


	//   ....[37]....
        /*0dd4*/ 	.word	0x0000ff70
        /*0dd8*/ 	.word	0x0000000b
        /*0ddc*/ 	.word	0x0002d850
        /*0de0*/ 	.short	0x010a
        /*0de2*/ 	.byte	0x3f
	.zero		1


	//   ....[38]....
        /*0de4*/ 	.word	0x0000ffb0
        /*0de8*/ 	.word	0x0000000b
        /*0dec*/ 	.word	0x0002d850
        /*0df0*/ 	.short	0x010a
        /*0df2*/ 	.byte	0x3f
	.zero		1


	//   ....[39]....
        /*0df4*/ 	.word	0x00010e40
        /*0df8*/ 	.word	0x00000032
        /*0dfc*/ 	.word	0x00000000
        /*0e00*/ 	.short	0x0101
        /*0e02*/ 	.byte	0x3f
	.zero		1


	//   ....[40]....
        /*0e04*/ 	.word	0x000117d0
        /*0e08*/ 	.word	0x0000000a
        /*0e0c*/ 	.word	0x00000000
        /*0e10*/ 	.short	0x0101
        /*0e12*/ 	.byte	0x3f
	.zero		1


	//   ....[41]....
        /*0e14*/ 	.word	0x00013950
        /*0e18*/ 	.word	0x0000000c
        /*0e1c*/ 	.word	0x0002d830
        /*0e20*/ 	.short	0x010a
        /*0e22*/ 	.byte	0x3f
	.zero		1


	//   ....[42]....
        /*0e24*/ 	.word	0x000139a0
        /*0e28*/ 	.word	0x0000000c
        /*0e2c*/ 	.word	0x0002d830
        /*0e30*/ 	.short	0x010a
        /*0e32*/ 	.byte	0x3f
	.zero		1


	//   ....[43]....
        /*0e34*/ 	.word	0x00013dc0
        /*0e38*/ 	.word	0x0000000d
        /*0e3c*/ 	.word	0x0002d850
        /*0e40*/ 	.short	0x010a
        /*0e42*/ 	.byte	0x3f
	.zero		1


	//   ....[44]....
        /*0e44*/ 	.word	0x00013e00
        /*0e48*/ 	.word	0x0000000d
        /*0e4c*/ 	.word	0x0002d850
        /*0e50*/ 	.short	0x010a
        /*0e52*/ 	.byte	0x3f
	.zero		1


	//   ....[45]....
        /*0e54*/ 	.word	0x000156b0
        /*0e58*/ 	.word	0x0000001b
        /*0e5c*/ 	.word	0x00000000
        /*0e60*/ 	.short	0x0101
        /*0e62*/ 	.byte	0x3f
	.zero		1


	//   ....[46]....
        /*0e64*/ 	.word	0x000156d0
        /*0e68*/ 	.word	0x0000000a
        /*0e6c*/ 	.word	0x00000000
        /*0e70*/ 	.short	0x0101
        /*0e72*/ 	.byte	0x3f
	.zero		1


	//   ....[47]....
        /*0e74*/ 	.word	0x00016550
        /*0e78*/ 	.word	0x0000000c
        /*0e7c*/ 	.word	0x0002d830
        /*0e80*/ 	.short	0x010a
        /*0e82*/ 	.byte	0x3f
	.zero		1


	//   ....[48]....
        /*0e84*/ 	.word	0x000165a0
        /*0e88*/ 	.word	0x0000000c
        /*0e8c*/ 	.word	0x0002d830
        /*0e90*/ 	.short	0x010a
        /*0e92*/ 	.byte	0x3f
	.zero		1


	//   ....[49]....
        /*0e94*/ 	.word	0x000169c0
        /*0e98*/ 	.word	0x0000000d
        /*0e9c*/ 	.word	0x0002d850
        /*0ea0*/ 	.short	0x010a
        /*0ea2*/ 	.byte	0x3f
	.zero		1


	//   ....[50]....
        /*0ea4*/ 	.word	0x00016a00
        /*0ea8*/ 	.word	0x0000000d
        /*0eac*/ 	.word	0x0002d850
        /*0eb0*/ 	.short	0x010a
        /*0eb2*/ 	.byte	0x3f
	.zero		1


	//   ....[51]....
        /*0eb4*/ 	.word	0x00017920
        /*0eb8*/ 	.word	0x00000032
        /*0ebc*/ 	.word	0x00000000
        /*0ec0*/ 	.short	0x0101
        /*0ec2*/ 	.byte	0x3f
	.zero		1


	//   ....[52]....
        /*0ec4*/ 	.word	0x000182a0
        /*0ec8*/ 	.word	0x0000000b
        /*0ecc*/ 	.word	0x00000000
        /*0ed0*/ 	.short	0x0101
        /*0ed2*/ 	.byte	0x3f
	.zero		1


	//   ....[53]....
        /*0ed4*/ 	.word	0x0001a0b0
        /*0ed8*/ 	.word	0x00000000
        /*0edc*/ 	.word	0x0002d850
        /*0ee0*/ 	.short	0x010a
        /*0ee2*/ 	.byte	0x3f
	.zero		1


	//   ....[54]....
        /*0ee4*/ 	.word	0x0001a160
        /*0ee8*/ 	.word	0x00000000
        /*0eec*/ 	.word	0x0002d850
        /*0ef0*/ 	.short	0x010a
        /*0ef2*/ 	.byte	0x3f
	.zero		1


	//   ....[55]....
        /*0ef4*/ 	.word	0x0001a940
        /*0ef8*/ 	.word	0x00000009
        /*0efc*/ 	.word	0x00000000
        /*0f00*/ 	.short	0x0101
        /*0f02*/ 	.byte	0x3f
	.zero		1


	//   ....[56]....
        /*0f04*/ 	.word	0x0001bcc0
        /*0f08*/ 	.word	0x00000000
        /*0f0c*/ 	.word	0x00000000
        /*0f10*/ 	.short	0x0101
        /*0f12*/ 	.byte	0x3f
	.zero		1


	//   ....[57]....
        /*0f14*/ 	.word	0x0001c210
        /*0f18*/ 	.word	0x0000000a
        /*0f1c*/ 	.word	0x00000000
        /*0f20*/ 	.short	0x0101
        /*0f22*/ 	.byte	0x3f
	.zero		1


	//   ....[58]....
        /*0f24*/ 	.word	0x0001f900
        /*0f28*/ 	.word	0x00000011
        /*0f2c*/ 	.word	0x0002d820
        /*0f30*/ 	.short	0x010a
        /*0f32*/ 	.byte	0x3f
	.zero		1


	//   ....[59]....
        /*0f34*/ 	.word	0x0001f9c0
        /*0f38*/ 	.word	0x0000000b
        /*0f3c*/ 	.word	0x0002d8a0
        /*0f40*/ 	.short	0x010a
        /*0f42*/ 	.byte	0x3f
	.zero		1


	//   ....[60]....
        /*0f44*/ 	.word	0x0001fdf0
        /*0f48*/ 	.word	0x0000000b
        /*0f4c*/ 	.word	0x0002d8c0
        /*0f50*/ 	.short	0x010a
        /*0f52*/ 	.byte	0x3f
	.zero		1


	//   ....[61]....
        /*0f54*/ 	.word	0x00020350
        /*0f58*/ 	.word	0x0000000a
        /*0f5c*/ 	.word	0x0002d8a0
        /*0f60*/ 	.short	0x010a
        /*0f62*/ 	.byte	0x3f
	.zero		1


	//   ....[62]....
        /*0f64*/ 	.word	0x00020770
        /*0f68*/ 	.word	0x0000000a
        /*0f6c*/ 	.word	0x0002d8c0
        /*0f70*/ 	.short	0x010a
        /*0f72*/ 	.byte	0x3f
	.zero		1


	//   ....[63]....
        /*0f74*/ 	.word	0x00021b40
        /*0f78*/ 	.word	0x00000000
        /*0f7c*/ 	.word	0x0002d840
        /*0f80*/ 	.short	0x010a
        /*0f82*/ 	.byte	0x3f
	.zero		1


	//   ....[64]....
        /*0f84*/ 	.word	0x00022a00
        /*0f88*/ 	.word	0x00000011
        /*0f8c*/ 	.word	0x0002d800
        /*0f90*/ 	.short	0x0107
        /*0f92*/ 	.byte	0x3f
	.zero		1


	//   ....[65]....
        /*0f94*/ 	.word	0x00022af0
        /*0f98*/ 	.word	0x00000011
        /*0f9c*/ 	.word	0x0002d800
        /*0fa0*/ 	.short	0x0101
        /*0fa2*/ 	.byte	0x3f
	.zero		1


	//   ....[66]....
        /*0fa4*/ 	.word	0x00022b10
        /*0fa8*/ 	.word	0x00000011
        /*0fac*/ 	.word	0x0002d820
        /*0fb0*/ 	.short	0x010a
        /*0fb2*/ 	.byte	0x3f
	.zero		1


	//   ....[67]....
        /*0fb4*/ 	.word	0x00022f00
        /*0fb8*/ 	.word	0x00000003
        /*0fbc*/ 	.word	0x0002d840
        /*0fc0*/ 	.short	0x010a
        /*0fc2*/ 	.byte	0x3f
	.zero		1


	//   ....[68]....
        /*0fc4*/ 	.word	0x00023380
        /*0fc8*/ 	.word	0x00000003
        /*0fcc*/ 	.word	0x00000060
        /*0fd0*/ 	.short	0x010a
        /*0fd2*/ 	.byte	0x3f
	.zero		1


	//   ....[69]....
        /*0fd4*/ 	.word	0x00023aa0
        /*0fd8*/ 	.word	0x00000003
        /*0fdc*/ 	.word	0x0002d840
        /*0fe0*/ 	.short	0x010a
        /*0fe2*/ 	.byte	0x3f
	.zero		1


	//   ....[70]....
        /*0fe4*/ 	.word	0x00023f20
        /*0fe8*/ 	.word	0x0000000b
        /*0fec*/ 	.word	0x00000060
        /*0ff0*/ 	.short	0x010a
        /*0ff2*/ 	.byte	0x3f
	.zero		1


	//   ....[71]....
        /*0ff4*/ 	.word	0x00024590
        /*0ff8*/ 	.word	0x00000002
        /*0ffc*/ 	.word	0x0002d840
        /*1000*/ 	.short	0x010a
        /*1002*/ 	.byte	0x3f
	.zero		1


	//   ....[72]....
        /*1004*/ 	.word	0x00024a20
        /*1008*/ 	.word	0x00000007
        /*100c*/ 	.word	0x00000060
        /*1010*/ 	.short	0x010a
        /*1012*/ 	.byte	0x3f
	.zero		1


	//   ....[73]....
        /*1014*/ 	.word	0x00025040
        /*1018*/ 	.word	0x00000003
        /*101c*/ 	.word	0x0002d860
        /*1020*/ 	.short	0x010a
        /*1022*/ 	.byte	0x3f
	.zero		1


	//   ....[74]....
        /*1024*/ 	.word	0x00026590
        /*1028*/ 	.word	0x00000009
        /*102c*/ 	.word	0x0002d820
        /*1030*/ 	.short	0x010a
        /*1032*/ 	.byte	0x3f
	.zero		1


	//   ....[75]....
        /*1034*/ 	.word	0x00026720
        /*1038*/ 	.word	0x00000007
        /*103c*/ 	.word	0x00000000
        /*1040*/ 	.short	0x010a
        /*1042*/ 	.byte	0x3f
	.zero		1


	//   ....[76]....
        /*1044*/ 	.word	0x00026790
        /*1048*/ 	.word	0x00000003
        /*104c*/ 	.word	0x00000000
        /*1050*/ 	.short	0x010a
        /*1052*/ 	.byte	0x3f
	.zero		1


	//   ....[77]....
        /*1054*/ 	.word	0x000267f0
        /*1058*/ 	.word	0x00000005
        /*105c*/ 	.word	0x00000000
        /*1060*/ 	.short	0x010a
        /*1062*/ 	.byte	0x3f
	.zero		1


	//   ....[78]....
        /*1064*/ 	.word	0x00026820
        /*1068*/ 	.word	0x00000003
        /*106c*/ 	.word	0x00000000
        /*1070*/ 	.short	0x010a
        /*1072*/ 	.byte	0x3f
	.zero		1


	//   ....[79]....
        /*1074*/ 	.word	0x00026880
        /*1078*/ 	.word	0x0000000e
        /*107c*/ 	.word	0x0002d890
        /*1080*/ 	.short	0x010a
        /*1082*/ 	.byte	0x3f
	.zero		1


	//   ....[80]....
        /*1084*/ 	.word	0x000268d0
        /*1088*/ 	.word	0x0000000e
        /*108c*/ 	.word	0x0002d890
        /*1090*/ 	.short	0x010a
        /*1092*/ 	.byte	0x3f
	.zero		1


	//   ....[81]....
        /*1094*/ 	.word	0x00026920
        /*1098*/ 	.word	0x0000000e
        /*109c*/ 	.word	0x0002d890
        /*10a0*/ 	.short	0x010a
        /*10a2*/ 	.byte	0x3f
	.zero		1


	//   ....[82]....
        /*10a4*/ 	.word	0x00026970
        /*10a8*/ 	.word	0x0000000e
        /*10ac*/ 	.word	0x0002d8b0
        /*10b0*/ 	.short	0x010a
        /*10b2*/ 	.byte	0x3f
	.zero		1


	//   ....[83]....
        /*10b4*/ 	.word	0x00026c20
        /*10b8*/ 	.word	0x00000002
        /*10bc*/ 	.word	0x0002d800
        /*10c0*/ 	.short	0x010a
        /*10c2*/ 	.byte	0x3f
	.zero		1


	//   ....[84]....
        /*10c4*/ 	.word	0x00026e30
        /*10c8*/ 	.word	0x00000002
        /*10cc*/ 	.word	0x0002d800
        /*10d0*/ 	.short	0x010a
        /*10d2*/ 	.byte	0x3f
	.zero		1


	//   ....[85]....
        /*10d4*/ 	.word	0x00026e80
        /*10d8*/ 	.word	0x00000000
        /*10dc*/ 	.word	0x0002d830
        /*10e0*/ 	.short	0x010a
        /*10e2*/ 	.byte	0x3f
	.zero		1


	//   ....[86]....
        /*10e4*/ 	.word	0x00026ed0
        /*10e8*/ 	.word	0x0000000b
        /*10ec*/ 	.word	0x0002d830
        /*10f0*/ 	.short	0x010a
        /*10f2*/ 	.byte	0x3f
	.zero		1


	//   ....[87]....
        /*10f4*/ 	.word	0x00026f20
        /*10f8*/ 	.word	0x0000000b
        /*10fc*/ 	.word	0x0002d850
        /*1100*/ 	.short	0x010a
        /*1102*/ 	.byte	0x3f
	.zero		1


	//   ....[88]....
        /*1104*/ 	.word	0x00026f70
        /*1108*/ 	.word	0x0000000c
        /*110c*/ 	.word	0x0002d830
        /*1110*/ 	.short	0x010a
        /*1112*/ 	.byte	0x3f
	.zero		1


	//   ....[89]....
        /*1114*/ 	.word	0x00026fc0
        /*1118*/ 	.word	0x0000000d
        /*111c*/ 	.word	0x0002d850
        /*1120*/ 	.short	0x010a
        /*1122*/ 	.byte	0x3f
	.zero		1


	//   ....[90]....
        /*1124*/ 	.word	0x00027010
        /*1128*/ 	.word	0x0000000c
        /*112c*/ 	.word	0x0002d830
        /*1130*/ 	.short	0x010a
        /*1132*/ 	.byte	0x3f
	.zero		1


	//   ....[91]....
        /*1134*/ 	.word	0x00027060
        /*1138*/ 	.word	0x0000000d
        /*113c*/ 	.word	0x0002d850
        /*1140*/ 	.short	0x010a
        /*1142*/ 	.byte	0x3f
	.zero		1


	//   ....[92]....
        /*1144*/ 	.word	0x000270b0
        /*1148*/ 	.word	0x00000000
        /*114c*/ 	.word	0x0002d850
        /*1150*/ 	.short	0x010a
        /*1152*/ 	.byte	0x3f
	.zero		1


	//   ....[93]....
        /*1154*/ 	.word	0x00027820
        /*1158*/ 	.word	0x00000011
        /*115c*/ 	.word	0x0002d820
        /*1160*/ 	.short	0x010a
        /*1162*/ 	.byte	0x3f
	.zero		1


	//   ....[94]....
        /*1164*/ 	.word	0x00027870
        /*1168*/ 	.word	0x0000000b
        /*116c*/ 	.word	0x0002d8a0
        /*1170*/ 	.short	0x010a
        /*1172*/ 	.byte	0x3f
	.zero		1


	//   ....[95]....
        /*1174*/ 	.word	0x000278c0
        /*1178*/ 	.word	0x0000000b
        /*117c*/ 	.word	0x0002d8c0
        /*1180*/ 	.short	0x010a
        /*1182*/ 	.byte	0x3f
	.zero		1


	//   ....[96]....
        /*1184*/ 	.word	0x00027910
        /*1188*/ 	.word	0x0000000a
        /*118c*/ 	.word	0x0002d8a0
        /*1190*/ 	.short	0x010a
        /*1192*/ 	.byte	0x3f
	.zero		1


	//   ....[97]....
        /*1194*/ 	.word	0x00027960
        /*1198*/ 	.word	0x0000000a
        /*119c*/ 	.word	0x0002d8c0
        /*11a0*/ 	.short	0x010a
        /*11a2*/ 	.byte	0x3f
	.zero		1


	//   ....[98]....
        /*11a4*/ 	.word	0x00027b00
        /*11a8*/ 	.word	0x00000000
        /*11ac*/ 	.word	0x0002d840
        /*11b0*/ 	.short	0x010a
        /*11b2*/ 	.byte	0x3f
	.zero		1


	//   ....[99]....
        /*11b4*/ 	.word	0x00028370
        /*11b8*/ 	.word	0x00000011
        /*11bc*/ 	.word	0x0002d820
        /*11c0*/ 	.short	0x010a
        /*11c2*/ 	.byte	0x3f
	.zero		1


	//   ....[100]....
        /*11c4*/ 	.word	0x000283c0
        /*11c8*/ 	.word	0x00000003
        /*11cc*/ 	.word	0x0002d840
        /*11d0*/ 	.short	0x010a
        /*11d2*/ 	.byte	0x3f
	.zero		1


	//   ....[101]....
        /*11d4*/ 	.word	0x00028410
        /*11d8*/ 	.word	0x00000003
        /*11dc*/ 	.word	0x00000060
        /*11e0*/ 	.short	0x010a
        /*11e2*/ 	.byte	0x3f
	.zero		1


	//   ....[102]....
        /*11e4*/ 	.word	0x00028460
        /*11e8*/ 	.word	0x00000003
        /*11ec*/ 	.word	0x0002d840
        /*11f0*/ 	.short	0x010a
        /*11f2*/ 	.byte	0x3f
	.zero		1


	//   ....[103]....
        /*11f4*/ 	.word	0x000284b0
        /*11f8*/ 	.word	0x0000000b
        /*11fc*/ 	.word	0x00000060
        /*1200*/ 	.short	0x010a
        /*1202*/ 	.byte	0x3f
	.zero		1


	//   ....[104]....
        /*1204*/ 	.word	0x00028500
        /*1208*/ 	.word	0x00000002
        /*120c*/ 	.word	0x0002d840
        /*1210*/ 	.short	0x010a
        /*1212*/ 	.byte	0x3f
	.zero		1


	//   ....[105]....
        /*1214*/ 	.word	0x00028550
        /*1218*/ 	.word	0x00000007
        /*121c*/ 	.word	0x00000060
        /*1220*/ 	.short	0x010a
        /*1222*/ 	.byte	0x3f
	.zero		1


	//   ....[106]....
        /*1224*/ 	.word	0x000285a0
        /*1228*/ 	.word	0x00000003
        /*122c*/ 	.word	0x0002d860
        /*1230*/ 	.short	0x010a
        /*1232*/ 	.byte	0x3f
	.zero		1


	//   ....[107]....
        /*1234*/ 	.word	0x00028fd0
        /*1238*/ 	.word	0x00000009
        /*123c*/ 	.word	0x0002d820
        /*1240*/ 	.short	0x010a
        /*1242*/ 	.byte	0x3f
	.zero		1


	//   ....[108]....
        /*1244*/ 	.word	0x00029170
        /*1248*/ 	.word	0x00000007
        /*124c*/ 	.word	0x00000000
        /*1250*/ 	.short	0x010a
        /*1252*/ 	.byte	0x3f
	.zero		1


	//   ....[109]....
        /*1254*/ 	.word	0x000291c0
        /*1258*/ 	.word	0x00000003
        /*125c*/ 	.word	0x00000000
        /*1260*/ 	.short	0x010a
        /*1262*/ 	.byte	0x3f
	.zero		1


	//   ....[110]....
        /*1264*/ 	.word	0x00029210
        /*1268*/ 	.word	0x00000005
        /*126c*/ 	.word	0x00000000
        /*1270*/ 	.short	0x010a
        /*1272*/ 	.byte	0x3f
	.zero		1


	//----- nvinfo : EIATTR_NUM_MBARRIERS
	.align		4
.L_237:
        /*1274*/ 	.byte	0x03, 0x38
        /*1276*/ 	.short	0x0016


	//----- nvinfo : EIATTR_EXIT_INSTR_OFFSETS
	.align		4
        /*1278*/ 	.byte	0x04, 0x1c
        /*127a*/ 	.short	(.L_239 - .L_238)


	//   ....[0]....
.L_238:
        /*127c*/ 	.word	0x00026870


	//----- nvinfo : EIATTR_MAX_THREADS
	.align		4
.L_239:
        /*1280*/ 	.byte	0x04, 0x05
        /*1282*/ 	.short	(.L_241 - .L_240)
.L_240:
        /*1284*/ 	.word	0x00000200
        /*1288*/ 	.word	0x00000001
        /*128c*/ 	.word	0x00000001


	//----- nvinfo : EIATTR_CRS_STACK_SIZE
	.align		4
.L_241:
        /*1290*/ 	.byte	0x04, 0x1e
        /*1292*/ 	.short	(.L_243 - .L_242)
.L_242:
        /*1294*/ 	.word	0x00000000


	//----- nvinfo : EIATTR_CBANK_PARAM_SIZE
	.align		4
.L_243:
        /*1298*/ 	.byte	0x03, 0x19
        /*129a*/ 	.short	0x0af0


	//----- nvinfo : EIATTR_PARAM_CBANK
	.align		4
        /*129c*/ 	.byte	0x04, 0x0a
        /*129e*/ 	.short	(.L_245 - .L_244)
	.align		4
.L_244:
        /*12a0*/ 	.word	index@(.nv.constant0._ZN7cutlass13device_kernelIN5flash11enable_sm90INS1_16FlashAttnFwdSm90INS1_25CollectiveMainloopFwdSm90ILi2EN4cute5tupleIJNS5_1CILi1EEES8_S8_EEENS6_IJNS7_ILi192EEENS7_ILi128EEENS7_ILi96EEEEEELi96ENS_6half_tEfNS_4arch4Sm90ELb0ELb1ELb1ELb1ELb0ELb1ELb0ELb0ELb1ELb1ELb1ELb0EEENS1_21CollectiveEpilogueFwdINS6_IJSA_SC_SB_EEES9_SE_SG_Li384ELb1ELb1ELb1ELb0EEENS1_36VarlenDynamicPersistentTileSchedulerILi192ELi128ELi384ELi128ELb1ELb1ELb1ELb1ELb0ELb1EEEEEEEEEvNT_6ParamsE)
        /*12a4*/ 	.short	0x0210
        /*12a6*/ 	.short	0x0af0


	//----- nvinfo : EIATTR_SW_WAR
	.align		4
.L_245:
        /*12a8*/ 	.byte	0x04, 0x36
        /*12aa*/ 	.short	(.L_247 - .L_246)
.L_246:
        /*12ac*/ 	.word	0x00000008
.L_247:


//--------------------- .nv.info._ZN7cutlass13device_kernelIN5flash11enable_sm90INS1_16FlashAttnFwdSm90INS1_25CollectiveMainloopFwdSm90ILi2EN4cute5tupleIJNS5_1CILi1EEES8_S8_EEENS6_IJNS7_ILi192EEENS7_ILi144EEENS7_ILi96EEEEEELi96ENS_6half_tEfNS_4arch4Sm90ELb1ELb0ELb1ELb0ELb0ELb0ELb0ELb0ELb1ELb1ELb1ELb0EEENS1_21CollectiveEpilogueFwdINS6_IJSA_SC_SB_EEES9_SE_SG_Li384ELb0ELb1ELb1ELb0EEENS1_19SingleTileSchedulerILb0ELb1ELb1ELi192EEEEEEEEEvNT_6ParamsE --------------------------
	.section	.nv.info._ZN7cutlass13device_kernelIN5flash11enable_sm90INS1_16FlashAttnFwdSm90INS1_25CollectiveMainloopFwdSm90ILi2EN4cute5tupleIJNS5_1CILi1EEES8_S8_EEENS6_IJNS7_ILi192EEENS7_ILi144EEENS7_ILi96EEEEEELi96ENS_6half_tEfNS_4arch4Sm90ELb1ELb0ELb1ELb0ELb0ELb0ELb0ELb0ELb1ELb1ELb1ELb0EEENS1_21CollectiveEpilogueFwdINS6_IJSA_SC_SB_EEES9_SE_SG_Li384ELb0ELb1ELb1ELb0EEENS1_19SingleTileSchedulerILb0ELb1ELb1ELi192EEEEEEEEEvNT_6ParamsE,"",@"SHT_CUDA_INFO"
	.sectionflags	@""
	.align	4


	//----- nvinfo : EIATTR_CUDA_API_VERSION
	.align		4
        /*0000*/ 	.byte	0x04, 0x37
        /*0002*/ 	.short	(.L_249 - .L_248)
.L_248:
        /*0004*/ 	.word	0x00000082


	//----- nvinfo : EIATTR_KPARAM_INFO
	.align		4
.L_249:
        /*0008*/ 	.byte	0x04, 0x17
        /*000a*/ 	.short	(.L_251 - .L_250)
.L_250:
        /*000c*/ 	.word	0x00000000
        /*0010*/ 	.short	0x0000
        /*0012*/ 	.short	0x0070
        /*0014*/ 	.byte	0x00, 0xf0, 0x01, 0x28


	//----- nvinfo : EIATTR_SPARSE_MMA_MASK
	.align		4
.L_251:
        /*0018*/ 	.byte	0x03, 0x50
        /*001a*/ 	.short	0x0000


	//----- nvinfo : EIATTR_MAXREG_COUNT
	.align		4
        /*001c*/ 	.byte	0x03, 0x1b
        /*001e*/ 	.short	0x0080


	//----- nvinfo : EIATTR_NUM_BARRIERS
	.align		4
        /*0020*/ 	.byte	0x02, 0x4c
        /*0022*/ 	.byte	0x10
	.zero		1


	//----- nvinfo : EIATTR_EXTERNS
	.align		4
        /*0024*/ 	.byte	0x04, 0x0f
        /*0026*/ 	.short	(.L_253 - .L_252)


	//   ....[0]....
	.align		4
.L_252:
        /*0028*/ 	.word	index@(__assertfail)


	//----- nvinfo : EIATTR_ANNOTATIONS
	.align		4
.L_253:
        /*002c*/ 	.byte	0x04, 0x55
        /*002e*/ 	.short	(.L_255 - .L_254)


	//   ....[0]....
.L_254:
        /*0030*/ 	.word	0x00000001
        /*0034*/ 	.byte	0x90, 0x0a, 0x00, 0x00, 0x01, 0x00, 0x00, 0x00, 0x00, 0xf0, 0x00, 0x00, 0x01, 0x00, 0x00, 0x00
        /*0044*/ 	.byte	0xe0, 0x02, 0x01, 0x00


	//----- nvinfo : EIATTR_MERCURY_ISA_VERSION
	.align		4
.L_255:
        /*0048*/ 	.byte	0x03, 0x5f
        /*004a*/ 	.short	0x0101


	//----- nvinfo : EIATTR_INT_WARP_WIDE_INSTR_OFFSETS
	.align		4
        /*004c*/ 	.byte	0x04, 0x31
        /*004e*/ 	.short	(.L_257 - .L_256)


	//   ....[0]....
.L_256:
        /*0050*/ 	.word	0x00000120


	//   ....[1]....
        /*0054*/ 	.word	0x000001c0


	//   ....[2]....
        /*0058*/ 	.word	0x00000230


	//----- nvinfo : EIATTR_COOP_GROUP_MASK_REGIDS
	.align		4
.L_257:
        /*005c*/ 	.byte	0x04, 0x29
        /*005e*/ 	.short	(.L_259 - .L_258)


	//   ....[0]....
.L_258:
        /*0060*/ 	.word	0xffffffff


	//   ....[1]....
        /*0064*/ 	.word	0xffffffff


	//   ....[2]....
        /*0068*/ 	.word	0xffffffff


	//   ....[3]....
        /*006c*/ 	.word	0xffffffff


	//   ....[4]....
        /*0070*/ 	.word	0xffffffff


	//   ....[5]....
        /*0074*/ 	.word	0xffffffff


	//   ....[6]....
        /*0078*/ 	.word	0xffffffff


	//   ....[7]....
        /*007c*/ 	.word	0xffffffff


	//   ....[8]....
        /*0080*/ 	.word	0xffffffff


	//   ....[9]....
        /*0084*/ 	.word	0xffffffff


	//   ....[10]....
        /*0088*/ 	.word	0xffffffff


	//   ....[11]....
        /*008c*/ 	.word	0xffffffff


	//   ....[12]....
        /*0090*/ 	.word	0xffffffff


	//   ....[13]....
        /*0094*/ 	.word	0xffffffff


	//   ....[14]....
        /*0098*/ 	.word	0xffffffff


	//   ....[15]....
        /*009c*/ 	.word	0xffffffff


	//   ....[16]....
        /*00a0*/ 	.word	0xffffffff


	//   ....[17]....
        /*00a4*/ 	.word	0xffffffff


	//   ....[18]....
        /*00a8*/ 	.word	0xffffffff


	//   ....[19]....
        /*00ac*/ 	.word	0xffffffff


	//   ....[20]....
        /*00b0*/ 	.word	0xffffffff


	//   ....[21]....
        /*00b4*/ 	.word	0xffffffff


	//   ....[22]....
        /*00b8*/ 	.word	0xffffffff


	//   ....[23]....
        /*00bc*/ 	.word	0xffffffff


	//   ....[24]....
        /*00c0*/ 	.word	0xffffffff


	//   ....[25]....
        /*00c4*/ 	.word	0xffffffff


	//   ....[26]....
        /*00c8*/ 	.word	0xffffffff


	//   ....[27]....
        /*00cc*/ 	.word	0xffffffff


	//   ....[28]....
        /*00d0*/ 	.word	0xffffffff


	//   ....[29]....
        /*00d4*/ 	.word	0xffffffff


	//   ....[30]....
        /*00d8*/ 	.word	0xffffffff


	//   ....[31]....
        /*00dc*/ 	.word	0xffffffff


	//   ....[32]....
        /*00e0*/ 	.word	0xffffffff


	//   ....[33]....
        /*00e4*/ 	.word	0xffffffff


	//   ....[34]....
        /*00e8*/ 	.word	0xffffffff


	//   ....[35]....
        /*00ec*/ 	.word	0xffffffff


	//   ....[36]....
        /*00f0*/ 	.word	0xffffffff


	//   ....[37]....
        /*00f4*/ 	.word	0xffffffff


	//   ....[38]....
        /*00f8*/ 	.word	0xffffffff


	//   ....[39]....
        /*00fc*/ 	.word	0xffffffff


	//   ....[40]....
        /*0100*/ 	.word	0xffffffff


	//   ....[41]....
        /*0104*/ 	.word	0xffffffff


	//   ....[42]....
        /*0108*/ 	.word	0xffffffff


	//   ....[43]....
        /*010c*/ 	.word	0xffffffff


	//   ....[44]....
        /*0110*/ 	.word	0xffffffff


	//   ....[45]....
        /*0114*/ 	.word	0xffffffff


	//   ....[46]....
        /*0118*/ 	.word	0xffffffff


	//   ....[47]....
        /*011c*/ 	.word	0xffffffff


	//   ....[48]....
        /*0120*/ 	.word	0xffffffff


	//   ....[49]....
        /*0124*/ 	.word	0xffffffff


	//   ....[50]....
        /*0128*/ 	.word	0xffffffff


	//   ....[51]....
        /*012c*/ 	.word	0xffffffff


	//   ....[52]....
        /*0130*/ 	.word	0xffffffff


	//   ....[53]....
        /*0134*/ 	.word	0xffffffff


	//   ....[54]....
        /*0138*/ 	.word	0x0500000f


	//   ....[55]....
        /*013c*/ 	.word	0x0500000f


	//   ....[56]....
        /*0140*/ 	.word	0x0500000f


	//   ....[57]....
        /*0144*/ 	.word	0x0500000f


	//   ....[58]....
        /*0148*/ 	.word	0x0500000f


	//   ....[59]....
        /*014c*/ 	.word	0x0500000f


	//   ....[60]....
        /*0150*/ 	.word	0x0500000f


	//   ....[61]....
        /*0154*/ 	.word	0x0500000f


	//   ....[62]....
        /*0158*/ 	.word	0x0500000f


	//   ....[63]....
        /*015c*/ 	.word	0x0500000f


	//   ....[64]....
        /*0160*/ 	.word	0x0500000f


	//   ....[65]....
        /*0164*/ 	.word	0x0500000f


	//   ....[66]....
        /*0168*/ 	.word	0x0500000f


	//   ....[67]....
        /*016c*/ 	.word	0x0500000f


	//----- nvinfo : EIATTR_COOP_GROUP_INSTR_OFFSETS
	.align		4
.L_259:
        /*0170*/ 	.byte	0x04, 0x28
        /*0172*/ 	.short	(.L_261 - .L_260)


	//   ....[0]....
.L_260:
        /*0174*/ 	.word	0x00000060


	//   ....[1]....
        /*0178*/ 	.word	0x00000130


	//   ....[2]....
        /*017c*/ 	.word	0x000001e0


	//   ....[3]....
        /*0180*/ 	.word	0x000003a0


	//   ....[4]....
        /*0184*/ 	.word	0x00000500


	//   ....[5]....
        /*0188*/ 	.word	0x00000620


	//   ....[6]....
        /*018c*/ 	.word	0x00000780


	//   ....[7]....
        /*0190*/ 	.word	0x00001110


	//   ....[8]....
        /*0194*/ 	.word	0x00002e20


	//   ....[9]....
        /*0198*/ 	.word	0x00003af0


	//   ....[10]....
        /*019c*/ 	.word	0x00003b50


	//   ....[11]....
        /*01a0*/ 	.word	0x00003c00


	//   ....[12]....
        /*01a4*/ 	.word	0x000046c0


	//   ....[13]....
        /*01a8*/ 	.word	0x00004720


	//   ....[14]....
        /*01ac*/ 	.word	0x00005850


	//   ....[15]....
        /*01b0*/ 	.word	0x000073e0


	//   ....[16]....
        /*01b4*/ 	.word	0x00007580


	//   ....[17]....
        /*01b8*/ 	.word	0x00008210


	//   ....[18]....
        /*01bc*/ 	.word	0x000082e0


	//   ....[19]....
        /*01c0*/ 	.word	0x00008fb0


	//   ....[20]....
        /*01c4*/ 	.word	0x000090a0


	//   ....[21]....
        /*01c8*/ 	.word	0x0000a300


	//   ....[22]....
        /*01cc*/ 	.word	0x0000c9b0


	//   ....[23]....
        /*01d0*/ 	.word	0x0000ca90


	//   ....[24]....
        /*01d4*/ 	.word	0x0000d290


	//   ....[25]....
        /*01d8*/ 	.word	0x0000d320


	//   ....[26]....
        /*01dc*/ 	.word	0x0000e5f0


	//   ....[27]....
        /*01e0*/ 	.word	0x0000e710


	//   ....[28]....
        /*01e4*/ 	.word	0x0000e740


	//   ....[29]....
        /*01e8*/ 	.word	0x0000e860


	//   ....[30]....
        /*01ec*/ 	.word	0x0000e870


	//   ....[31]....
        /*01f0*/ 	.word	0x0000f770


	//   ....[32]....
        /*01f4*/ 	.word	0x0000f780


	//   ....[33]....
        /*01f8*/ 	.word	0x0000f790


	//   ....[34]....
        /*01fc*/ 	.word	0x0000f7a0


	//   ....[35]....
        /*0200*/ 	.word	0x0000f850


	//   ....[36]....
        /*0204*/ 	.word	0x0000f860


	//   ....[37]....
        /*0208*/ 	.word	0x0000fd50


	//   ....[38]....
        /*020c*/ 	.word	0x0000fd60


	//   ....[39]....
        /*0210*/ 	.word	0x00010620


	//   ....[40]....
        /*0214*/ 	.word	0x00011100


	//   ....[41]....
        /*0218*/ 	.word	0x00011c30


	//   ....[42]....
        /*021c*/ 	.word	0x00011c70


	//   ....[43]....
        /*0220*/ 	.word	0x00011c90


	//   ....[44]....
        /*0224*/ 	.word	0x00011ca0


	//   ....[45]....
        /*0228*/ 	.word	0x00011cc0


	//   ....[46]....
        /*022c*/ 	.word	0x00011d70


	//   ....[47]....
        /*0230*/ 	.word	0x00011da0


	//   ....[48]....
        /*0234*/ 	.word	0x00011e10


	//   ....[49]....
        /*0238*/ 	.word	0x00011e40


	//   ....[50]....
        /*023c*/ 	.word	0x00011e60


	//   ....[51]....
        /*0240*/ 	.word	0x00011ec0


	//   ....[52]....
        /*0244*/ 	.word	0x00011ed0


	//   ....[53]....
        /*0248*/ 	.word	0x00014480


	//   ....[54]....
        /*024c*/ 	.word	0x000149d0


	//   ....[55]....
        /*0250*/ 	.word	0x00014b60


	//   ....[56]....
        /*0254*/ 	.word	0x00014bb0


	//   ....[57]....
        /*0258*/ 	.word	0x00014ce0


	//   ....[58]....
        /*025c*/ 	.word	0x00014d50


	//   ....[59]....
        /*0260*/ 	.word	0x00014e40


	//   ....[60]....
        /*0264*/ 	.word	0x00014ea0


	//   ....[61]....
        /*0268*/ 	.word	0x00014f90


	//   ....[62]....
        /*026c*/ 	.word	0x00015010


	//   ....[63]....
        /*0270*/ 	.word	0x00015120


	//   ....[64]....
        /*0274*/ 	.word	0x00015170


	//   ....[65]....
        /*0278*/ 	.word	0x00015290


	//   ....[66]....
        /*027c*/ 	.word	0x000152e0


	//   ....[67]....
        /*0280*/ 	.word	0x000156e0


	//----- nvinfo : EIATTR_REG_RECONFIG
	.align		4
.L_261:
        /*0284*/ 	.byte	0x01, 0x54
	.zero		2


	//----- nvinfo : EIATTR_SYSCALL_OFFSETS
	.align		4
        /*0288*/ 	.byte	0x04, 0x46
        /*028a*/ 	.short	(.L_263 - .L_262)


	//   ....[0]....
.L_262:
        /*028c*/ 	.word	0x00001330


	//   ....[1]....
        /*0290*/ 	.word	0x00010db0


	//   ....[2]....
        /*0294*/ 	.word	0x00010ef0


	//   ....[3]....
        /*0298*/ 	.word	0x00010fe0


	//   ....[4]....
        /*029c*/ 	.word	0x00011750


	//----- nvinfo : EIATTR_MBARRIER_INSTR_OFFSETS
	.align		4
.L_263:
        /*02a0*/ 	.byte	0x04, 0x39
        /*02a2*/ 	.short	(.L_265 - .L_264)


	//   ....[0]....
.L_264:
        /*02a4*/ 	.word	0x00000250
        /*02a8*/ 	.word	0x000000ff
        /*02ac*/ 	.word	0x00031c00
        /*02b0*/ 	.short	0x0100
        /*02b2*/ 	.byte	0x08
	.zero		1


	//   ....[1]....
        /*02b4*/ 	.word	0x00000260
        /*02b8*/ 	.word	0x000000ff
        /*02bc*/ 	.word	0x00031c20
        /*02c0*/ 	.short	0x0100
        /*02c2*/ 	.byte	0x08
	.zero		1


	//   ....[2]....
        /*02c4*/ 	.word	0x00000350
        /*02c8*/ 	.word	0x000000ff
        /*02cc*/ 	.word	0x00031c30
        /*02d0*/ 	.short	0x0100
        /*02d2*/ 	.byte	0x08
	.zero		1


	//   ....[3]....
        /*02d4*/ 	.word	0x00000360
        /*02d8*/ 	.word	0x000000ff
        /*02dc*/ 	.word	0x00031c40
        /*02e0*/ 	.short	0x0100
        /*02e2*/ 	.byte	0x08
	.zero		1


	//   ....[4]....
        /*02e4*/ 	.word	0x00000370
        /*02e8*/ 	.word	0x000000ff
        /*02ec*/ 	.word	0x00031c38
        /*02f0*/ 	.short	0x0100
        /*02f2*/ 	.byte	0x08
	.zero		1


	//   ....[5]....
        /*02f4*/ 	.word	0x00000380
        /*02f8*/ 	.word	0x000000ff
        /*02fc*/ 	.word	0x00031c48
        /*0300*/ 	.short	0x0100
        /*0302*/ 	.byte	0x08
	.zero		1


	//   ....[6]....
        /*0304*/ 	.word	0x000004b0
        /*0308*/ 	.word	0x000000ff
        /*030c*/ 	.word	0x00031c50
        /*0310*/ 	.short	0x0100
        /*0312*/ 	.byte	0x08
	.zero		1


	//   ....[7]....
        /*0314*/ 	.word	0x000004c0
        /*0318*/ 	.word	0x000000ff
        /*031c*/ 	.word	0x00031c60
        /*0320*/ 	.short	0x0100
        /*0322*/ 	.byte	0x08
	.zero		1


	//   ....[8]....
        /*0324*/ 	.word	0x000004d0
        /*0328*/ 	.word	0x000000ff
        /*032c*/ 	.word	0x00031c58
        /*0330*/ 	.short	0x0100
        /*0332*/ 	.byte	0x08
	.zero		1


	//   ....[9]....
        /*0334*/ 	.word	0x000004e0
        /*0338*/ 	.word	0x000000ff
        /*033c*/ 	.word	0x00031c68
        /*0340*/ 	.short	0x0100
        /*0342*/ 	.byte	0x08
	.zero		1


	//   ....[10]....
        /*0344*/ 	.word	0x000005d0
        /*0348*/ 	.word	0x000000ff
        /*034c*/ 	.word	0x00031c70
        /*0350*/ 	.short	0x0100
        /*0352*/ 	.byte	0x06
	.zero		1


	//   ....[11]....
        /*0354*/ 	.word	0x000005e0
        /*0358*/ 	.word	0x000000ff
        /*035c*/ 	.word	0x00031c80
        /*0360*/ 	.short	0x0100
        /*0362*/ 	.byte	0x06
	.zero		1


	//   ....[12]....
        /*0364*/ 	.word	0x000005f0
        /*0368*/ 	.word	0x000000ff
        /*036c*/ 	.word	0x00031c78
        /*0370*/ 	.short	0x0100
        /*0372*/ 	.byte	0x06
	.zero		1


	//   ....[13]....
        /*0374*/ 	.word	0x00000600
        /*0378*/ 	.word	0x000000ff
        /*037c*/ 	.word	0x00031c88
        /*0380*/ 	.short	0x0100
        /*0382*/ 	.byte	0x06
	.zero		1


	//   ....[14]....
        /*0384*/ 	.word	0x00000730
        /*0388*/ 	.word	0x000000ff
        /*038c*/ 	.word	0x00031c90
        /*0390*/ 	.short	0x0100
        /*0392*/ 	.byte	0x08
	.zero		1


	//   ....[15]....
        /*0394*/ 	.word	0x00000740
        /*0398*/ 	.word	0x000000ff
        /*039c*/ 	.word	0x00031ca0
        /*03a0*/ 	.short	0x0100
        /*03a2*/ 	.byte	0x08
	.zero		1


	//   ....[16]....
        /*03a4*/ 	.word	0x00000750
        /*03a8*/ 	.word	0x000000ff
        /*03ac*/ 	.word	0x00031c98
        /*03b0*/ 	.short	0x0100
        /*03b2*/ 	.byte	0x08
	.zero		1


	//   ....[17]....
        /*03b4*/ 	.word	0x00000760
        /*03b8*/ 	.word	0x000000ff
        /*03bc*/ 	.word	0x00031ca8
        /*03c0*/ 	.short	0x0100
        /*03c2*/ 	.byte	0x08
	.zero		1


	//   ....[18]....
        /*03c4*/ 	.word	0x00000890
        /*03c8*/ 	.word	0x000000ff
        /*03cc*/ 	.word	0x00031cb0
        /*03d0*/ 	.short	0x0100
        /*03d2*/ 	.byte	0x08
	.zero		1


	//   ....[19]....
        /*03d4*/ 	.word	0x000008a0
        /*03d8*/ 	.word	0x000000ff
        /*03dc*/ 	.word	0x00031cc0
        /*03e0*/ 	.short	0x0100
        /*03e2*/ 	.byte	0x08
	.zero		1


	//   ....[20]....
        /*03e4*/ 	.word	0x000008b0
        /*03e8*/ 	.word	0x000000ff
        /*03ec*/ 	.word	0x00031cb8
        /*03f0*/ 	.short	0x0100
        /*03f2*/ 	.byte	0x08
	.zero		1


	//   ....[21]....
        /*03f4*/ 	.word	0x000008c0
        /*03f8*/ 	.word	0x000000ff
        /*03fc*/ 	.word	0x00031cc8
        /*0400*/ 	.short	0x0100
        /*0402*/ 	.byte	0x08
	.zero		1


	//   ....[22]....
        /*0404*/ 	.word	0x00001360
        /*0408*/ 	.word	0x000000ff
        /*040c*/ 	.word	0x00031c00
        /*0410*/ 	.short	0x010a
        /*0412*/ 	.byte	0x3c
	.zero		1


	//   ....[23]....
        /*0414*/ 	.word	0x000013b0
        /*0418*/ 	.word	0x000000ff
        /*041c*/ 	.word	0x00031c30
        /*0420*/ 	.short	0x010a
        /*0422*/ 	.byte	0x3c
	.zero		1


	//   ....[24]....
        /*0424*/ 	.word	0x00001420
        /*0428*/ 	.word	0x000000ff
        /*042c*/ 	.word	0x00031c30
        /*0430*/ 	.short	0x010a
        /*0432*/ 	.byte	0x3c
	.zero		1


	//   ....[25]....
        /*0434*/ 	.word	0x00004b00
        /*0438*/ 	.word	0x00000000
        /*043c*/ 	.word	0x00000000
        /*0440*/ 	.short	0x0101
        /*0442*/ 	.byte	0x3f
	.zero		1


	//   ....[26]....
        /*0444*/ 	.word	0x000059b0
        /*0448*/ 	.word	0x000000ff
        /*044c*/ 	.word	0x00031c30
        /*0450*/ 	.short	0x010a
        /*0452*/ 	.byte	0x07
	.zero		1


	//   ....[27]....
        /*0454*/ 	.word	0x000059f0
        /*0458*/ 	.word	0x000000ff
        /*045c*/ 	.word	0x00031c30
        /*0460*/ 	.short	0x010a
        /*0462*/ 	.byte	0x07
	.zero		1


	//   ....[28]....
        /*0464*/ 	.word	0x00007070
        /*0468*/ 	.word	0x000000ff
        /*046c*/ 	.word	0x00031c50
        /*0470*/ 	.short	0x010a
        /*0472*/ 	.byte	0x07
	.zero		1


	//   ....[29]....
        /*0474*/ 	.word	0x000070b0
        /*0478*/ 	.word	0x000000ff
        /*047c*/ 	.word	0x00031c50
        /*0480*/ 	.short	0x010a
        /*0482*/ 	.byte	0x07
	.zero		1


	//   ....[30]....
        /*0484*/ 	.word	0x00009600
        /*0488*/ 	.word	0x0000004f
        /*048c*/ 	.word	0x00000000
        /*0490*/ 	.short	0x0101
        /*0492*/ 	.byte	0x3f
	.zero		1


	//   ....[31]....
        /*0494*/ 	.word	0x00009690
        /*0498*/ 	.word	0x00000069
        /*049c*/ 	.word	0x00000000
        /*04a0*/ 	.short	0x0101
        /*04a2*/ 	.byte	0x3f
	.zero		1


	//   ....[32]....
        /*04a4*/ 	.word	0x0000a6d0
        /*04a8*/ 	.word	0x000000ff
        /*04ac*/ 	.word	0x00031c30
        /*04b0*/ 	.short	0x010a
        /*04b2*/ 	.byte	0x06
	.zero		1


	//   ....[33]....
        /*04b4*/ 	.word	0x0000a710
        /*04b8*/ 	.word	0x000000ff
        /*04bc*/ 	.word	0x00031c30
        /*04c0*/ 	.short	0x010a
        /*04c2*/ 	.byte	0x06
	.zero		1


	//   ....[34]....
        /*04c4*/ 	.word	0x0000bde0
        /*04c8*/ 	.word	0x000000ff
        /*04cc*/ 	.word	0x00031c50
        /*04d0*/ 	.short	0x010a
        /*04d2*/ 	.byte	0x06
	.zero		1


	//   ....[35]....
        /*04d4*/ 	.word	0x0000be20
        /*04d8*/ 	.word	0x000000ff
        /*04dc*/ 	.word	0x00031c50
        /*04e0*/ 	.short	0x010a
        /*04e2*/ 	.byte	0x06
	.zero		1


	//   ....[36]....
        /*04e4*/ 	.word	0x0000d8f0
        /*04e8*/ 	.word	0x00000077
        /*04ec*/ 	.word	0x00000000
        /*04f0*/ 	.short	0x0101
        /*04f2*/ 	.byte	0x3f
	.zero		1


	//   ....[37]....
        /*04f4*/ 	.word	0x0000d9b0
        /*04f8*/ 	.word	0x00000077
        /*04fc*/ 	.word	0x00000000
        /*0500*/ 	.short	0x0101
        /*0502*/ 	.byte	0x3f
	.zero		1


	//   ....[38]....
        /*0504*/ 	.word	0x0000e660
        /*0508*/ 	.word	0x000000ff
        /*050c*/ 	.word	0x00031c50
        /*0510*/ 	.short	0x010a
        /*0512*/ 	.byte	0x0a
	.zero		1


	//   ....[39]....
        /*0514*/ 	.word	0x0000e6a0
        /*0518*/ 	.word	0x000000ff
        /*051c*/ 	.word	0x00031c50
        /*0520*/ 	.short	0x010a
        /*0522*/ 	.byte	0x0a
	.zero		1


	//   ....[40]....
        /*0524*/ 	.word	0x0000ece0
        /*0528*/ 	.word	0x00000009
        /*052c*/ 	.word	0x00000000
        /*0530*/ 	.short	0x0101
        /*0532*/ 	.byte	0x3f
	.zero		1


	//   ....[41]....
        /*0534*/ 	.word	0x0000f870
        /*0538*/ 	.word	0x000000ff
        /*053c*/ 	.word	0x00000000
        /*0540*/ 	.short	0x0101
        /*0542*/ 	.byte	0x04
	.zero		1


	//   ....[42]....
        /*0544*/ 	.word	0x00011300
        /*0548*/ 	.word	0x000000ff
        /*054c*/ 	.word	0x00031c40
        /*0550*/ 	.short	0x010a
        /*0552*/ 	.byte	0x26
	.zero		1


	//   ....[43]....
        /*0554*/ 	.word	0x000120d0
        /*0558*/ 	.word	0x000000ff
        /*055c*/ 	.word	0x00031c00
        /*0560*/ 	.short	0x0107
        /*0562*/ 	.byte	0x26
	.zero		1


	//   ....[44]....
        /*0564*/ 	.word	0x00012120
        /*0568*/ 	.word	0x000000ff
        /*056c*/ 	.word	0x00031c00
        /*0570*/ 	.short	0x0101
        /*0572*/ 	.byte	0x26
	.zero		1


	//   ....[45]....
        /*0574*/ 	.word	0x00012150
        /*0578*/ 	.word	0x000000ff
        /*057c*/ 	.word	0x00031c20
        /*0580*/ 	.short	0x010a
        /*0582*/ 	.byte	0x26
	.zero		1


	//   ....[46]....
        /*0584*/ 	.word	0x000124a0
        /*0588*/ 	.word	0x000000ff
        /*058c*/ 	.word	0x00031c48
        /*0590*/ 	.short	0x010a
        /*0592*/ 	.byte	0x26
	.zero		1


	//   ....[47]....
        /*0594*/ 	.word	0x00012870
        /*0598*/ 	.word	0x000000ff
        /*059c*/ 	.word	0x00031c60
        /*05a0*/ 	.short	0x010a
        /*05a2*/ 	.byte	0x26
	.zero		1


	//   ....[48]....
        /*05a4*/ 	.word	0x00012e00
        /*05a8*/ 	.word	0x000000ff
        /*05ac*/ 	.word	0x00031c40
        /*05b0*/ 	.short	0x010a
        /*05b2*/ 	.byte	0x26
	.zero		1


	//   ....[49]....
        /*05b4*/ 	.word	0x000131e0
        /*05b8*/ 	.word	0x000000ff
        /*05bc*/ 	.word	0x00031c68
        /*05c0*/ 	.short	0x010a
        /*05c2*/ 	.byte	0x26
	.zero		1


	//   ....[50]....
        /*05c4*/ 	.word	0x000137b0
        /*05c8*/ 	.word	0x000000ff
        /*05cc*/ 	.word	0x00031c48
        /*05d0*/ 	.short	0x010a
        /*05d2*/ 	.byte	0x26
	.zero		1


	//   ....[51]....
        /*05d4*/ 	.word	0x00013b70
        /*05d8*/ 	.word	0x000000ff
        /*05dc*/ 	.word	0x00031c60
        /*05e0*/ 	.short	0x010a
        /*05e2*/ 	.byte	0x26
	.zero		1


	//   ....[52]....
        /*05e4*/ 	.word	0x00013fb0
        /*05e8*/ 	.word	0x00000003
        /*05ec*/ 	.word	0x00031c60
        /*05f0*/ 	.short	0x010a
        /*05f2*/ 	.byte	0x3f
	.zero		1


	//   ....[53]....
        /*05f4*/ 	.word	0x00014410
        /*05f8*/ 	.word	0x00000007
        /*05fc*/ 	.word	0x00031c20
        /*0600*/ 	.short	0x010a
        /*0602*/ 	.byte	0x3f
	.zero		1


	//   ....[54]....
        /*0604*/ 	.word	0x00014580
        /*0608*/ 	.word	0x00000005
        /*060c*/ 	.word	0x00000000
        /*0610*/ 	.short	0x010a
        /*0612*/ 	.byte	0x3f
	.zero		1


	//   ....[55]....
        /*0614*/ 	.word	0x000145f0
        /*0618*/ 	.word	0x00000003
        /*061c*/ 	.word	0x00000000
        /*0620*/ 	.short	0x010a
        /*0622*/ 	.byte	0x3f
	.zero		1


	//   ....[56]....
        /*0624*/ 	.word	0x00014650
        /*0628*/ 	.word	0x00000005
        /*062c*/ 	.word	0x00000000
        /*0630*/ 	.short	0x010a
        /*0632*/ 	.byte	0x3f
	.zero		1


	//   ....[57]....
        /*0634*/ 	.word	0x00014680
        /*0638*/ 	.word	0x00000003
        /*063c*/ 	.word	0x00000000
        /*0640*/ 	.short	0x010a
        /*0642*/ 	.byte	0x3f
	.zero		1


	//   ....[58]....
        /*0644*/ 	.word	0x000146f0
        /*0648*/ 	.word	0x00000003
        /*064c*/ 	.word	0x00031c00
        /*0650*/ 	.short	0x010a
        /*0652*/ 	.byte	0x3f
	.zero		1


	//   ....[59]....
        /*0654*/ 	.word	0x00014750
        /*0658*/ 	.word	0x00000005
        /*065c*/ 	.word	0x00031c30
        /*0660*/ 	.short	0x010a
        /*0662*/ 	.byte	0x3f
	.zero		1


	//   ....[60]....
        /*0664*/ 	.word	0x000147b0
        /*0668*/ 	.word	0x0000000f
        /*066c*/ 	.word	0x00031c30
        /*0670*/ 	.short	0x010a
        /*0672*/ 	.byte	0x3f
	.zero		1


	//   ....[61]....
        /*0674*/ 	.word	0x00014810
        /*0678*/ 	.word	0x0000000e
        /*067c*/ 	.word	0x00031c50
        /*0680*/ 	.short	0x010a
        /*0682*/ 	.byte	0x3f
	.zero		1


	//   ....[62]....
        /*0684*/ 	.word	0x00014870
        /*0688*/ 	.word	0x0000000c
        /*068c*/ 	.word	0x00031c30
        /*0690*/ 	.short	0x010a
        /*0692*/ 	.byte	0x3f
	.zero		1


	//   ....[63]....
        /*0694*/ 	.word	0x000148d0
        /*0698*/ 	.word	0x0000000b
        /*069c*/ 	.word	0x00031c50
        /*06a0*/ 	.short	0x010a
        /*06a2*/ 	.byte	0x3f
	.zero		1


	//   ....[64]....
        /*06a4*/ 	.word	0x00014930
        /*06a8*/ 	.word	0x00000003
        /*06ac*/ 	.word	0x00031c50
        /*06b0*/ 	.short	0x010a
        /*06b2*/ 	.byte	0x3f
	.zero		1


	//   ....[65]....
        /*06b4*/ 	.word	0x00014a90
        /*06b8*/ 	.word	0x00000003
        /*06bc*/ 	.word	0x00031c40
        /*06c0*/ 	.short	0x010a
        /*06c2*/ 	.byte	0x3f
	.zero		1


	//   ....[66]....
        /*06c4*/ 	.word	0x00015320
        /*06c8*/ 	.word	0x00000003
        /*06cc*/ 	.word	0x00031c20
        /*06d0*/ 	.short	0x010a
        /*06d2*/ 	.byte	0x3f
	.zero		1


	//   ....[67]....
        /*06d4*/ 	.word	0x00015380
        /*06d8*/ 	.word	0x00000003
        /*06dc*/ 	.word	0x00031c48
        /*06e0*/ 	.short	0x010a
        /*06e2*/ 	.byte	0x3f
	.zero		1


	//   ....[68]....
        /*06e4*/ 	.word	0x000153e0
        /*06e8*/ 	.word	0x00000003
        /*06ec*/ 	.word	0x00031c60
        /*06f0*/ 	.short	0x010a
        /*06f2*/ 	.byte	0x3f
	.zero		1


	//   ....[69]....
        /*06f4*/ 	.word	0x00015440
        /*06f8*/ 	.word	0x00000003
        /*06fc*/ 	.word	0x00031c40
        /*0700*/ 	.short	0x010a
        /*0702*/ 	.byte	0x3f
	.zero		1


	//   ....[70]....
        /*0704*/ 	.word	0x000154a0
        /*0708*/ 	.word	0x00000003
        /*070c*/ 	.word	0x00031c68
        /*0710*/ 	.short	0x010a
        /*0712*/ 	.byte	0x3f
	.zero		1


	//   ....[71]....
        /*0714*/ 	.word	0x00015500
        /*0718*/ 	.word	0x00000002
        /*071c*/ 	.word	0x00031c48
        /*0720*/ 	.short	0x010a
        /*0722*/ 	.byte	0x3f
	.zero		1


	//   ....[72]....
        /*0724*/ 	.word	0x00015560
        /*0728*/ 	.word	0x00000002
        /*072c*/ 	.word	0x00031c60
        /*0730*/ 	.short	0x010a
        /*0732*/ 	.byte	0x3f
	.zero		1


	//   ....[73]....
        /*0734*/ 	.word	0x000155b0
        /*0738*/ 	.word	0x00000003
        /*073c*/ 	.word	0x00031c60
        /*0740*/ 	.short	0x010a
        /*0742*/ 	.byte	0x3f
	.zero		1


	//   ....[74]....
        /*0744*/ 	.word	0x00015600
        /*0748*/ 	.word	0x00000007
        /*074c*/ 	.word	0x00031c20
        /*0750*/ 	.short	0x010a
        /*0752*/ 	.byte	0x3f
	.zero		1


	//   ....[75]....
        /*0754*/ 	.word	0x000157a0
        /*0758*/ 	.word	0x00000005
        /*075c*/ 	.word	0x00000000
        /*0760*/ 	.short	0x010a
        /*0762*/ 	.byte	0x3f
	.zero		1


	//   ....[76]....
        /*0764*/ 	.word	0x000157f0
        /*0768*/ 	.word	0x00000003
        /*076c*/ 	.word	0x00000000
        /*0770*/ 	.short	0x010a
        /*0772*/ 	.byte	0x3f
	.zero		1


	//   ....[77]....
        /*0774*/ 	.word	0x00015840
        /*0778*/ 	.word	0x00000005
        /*077c*/ 	.word	0x00000000
        /*0780*/ 	.short	0x010a
        /*0782*/ 	.byte	0x3f
	.zero		1


	//----- nvinfo : EIATTR_NUM_MBARRIERS
	.align		4
.L_265:
        /*0784*/ 	.byte	0x03, 0x38
        /*0786*/ 	.short	0x0016


	//----- nvinfo : EIATTR_EXIT_INSTR_OFFSETS
	.align		4
        /*0788*/ 	.byte	0x04, 0x1c
        /*078a*/ 	.short	(.L_267 - .L_266)


	//   ....[0]....
.L_266:
        /*078c*/ 	.word	0x000146d0


	//----- nvinfo : EIATTR_MAX_THREADS
	.align		4
.L_267:
        /*0790*/ 	.byte	0x04, 0x05
        /*0792*/ 	.short	(.L_269 - .L_268)
.L_268:
        /*0794*/ 	.word	0x00000200
        /*0798*/ 	.word	0x00000001
        /*079c*/ 	.word	0x00000001


	//----- nvinfo : EIATTR_CRS_STACK_SIZE
	.align		4
.L_269:
        /*07a0*/ 	.byte	0x04, 0x1e
        /*07a2*/ 	.short	(.L_271 - .L_270)
.L_270:
        /*07a4*/ 	.word	0x00000000


	//----- nvinfo : EIATTR_CBANK_PARAM_SIZE
	.align		4
.L_271:
        /*07a8*/ 	.byte	0x03, 0x19
        /*07aa*/ 	.short	0x0a70


	//----- nvinfo : EIATTR_PARAM_CBANK
	.align		4
        /*07ac*/ 	.byte	0x04, 0x0a
        /*07ae*/ 	.short	(.L_273 - .L_272)
	.align		4
.L_272:
        /*07b0*/ 	.word	index@(.nv.constant0._ZN7cutlass13device_kernelIN5flash11enable_sm90INS1_16FlashAttnFwdSm90INS1_25CollectiveMainloopFwdSm90ILi2EN4cute5tupleIJNS5_1CILi1EEES8_S8_EEENS6_IJNS7_ILi192EEENS7_ILi144EEENS7_ILi96EEEEEELi96ENS_6half_tEfNS_4arch4Sm90ELb1ELb0ELb1ELb0ELb0ELb0ELb0ELb0ELb1ELb1ELb1ELb0EEENS1_21CollectiveEpilogueFwdINS6_IJSA_SC_SB_EEES9_SE_SG_Li384ELb0ELb1ELb1ELb0EEENS1_19SingleTileSchedulerILb0ELb1ELb1ELi192EEEEEEEEEvNT_6ParamsE)
        /*07b4*/ 	.short	0x0210
        /*07b6*/ 	.short	0x0a70


	//----- nvinfo : EIATTR_SW_WAR
	.align		4
.L_273:
        /*07b8*/ 	.byte	0x04, 0x36
        /*07ba*/ 	.short	(.L_275 - .L_274)
.L_274:
        /*07bc*/ 	.word	0x00000008
.L_275:


//--------------------- .nv.info._ZN7cutlass13device_kernelIN5flash11enable_sm90INS1_16FlashAttnFwdSm90INS1_25CollectiveMainloopFwdSm90ILi2EN4cute5tupleIJNS5_1CILi1EEES8_S8_EEENS6_IJNS7_ILi192EEENS7_ILi144EEENS7_ILi96EEEEEELi96ENS_6half_tEfNS_4arch4Sm90ELb1ELb0ELb1ELb1ELb0ELb0ELb0ELb0ELb1ELb1ELb1ELb0EEENS1_21CollectiveEpilogueFwdINS6_IJSA_SC_SB_EEES9_SE_SG_Li384ELb1ELb1ELb1ELb0EEENS1_36VarlenDynamicPersistentTileSchedulerILi192ELi144ELi384ELi128ELb1ELb1ELb1ELb1ELb1ELb1EEEEEEEEEvNT_6ParamsE --------------------------
	.section	.nv.info._ZN7cutlass13device_kernelIN5flash11enable_sm90INS1_16FlashAttnFwdSm90INS1_25CollectiveMainloopFwdSm90ILi2EN4cute5tupleIJNS5_1CILi1EEES8_S8_EEENS6_IJNS7_ILi192EEENS7_ILi144EEENS7_ILi96EEEEEELi96ENS_6half_tEfNS_4arch4Sm90ELb1ELb0ELb1ELb1ELb0ELb0ELb0ELb0ELb1ELb1ELb1ELb0EEENS1_21CollectiveEpilogueFwdINS6_IJSA_SC_SB_EEES9_SE_SG_Li384ELb1ELb1ELb1ELb0EEENS1_36VarlenDynamicPersistentTileSchedulerILi192ELi144ELi384ELi128ELb1ELb1ELb1ELb1ELb1ELb1EEEEEEEEEvNT_6ParamsE,"",@"SHT_CUDA_INFO"
	.sectionflags	@""
	.align	4


	//----- nvinfo : EIATTR_CUDA_API_VERSION
	.align		4
        /*0000*/ 	.byte	0x04, 0x37
        /*0002*/ 	.short	(.L_277 - .L_276)
.L_276:
        /*0004*/ 	.word	0x00000082


	//----- nvinfo : EIATTR_KPARAM_INFO
	.align		4
.L_277:
        /*0008*/ 	.byte	0x04, 0x17
        /*000a*/ 	.short	(.L_279 - .L_278)
.L_278:
        /*000c*/ 	.word	0x00000000
        /*0010*/ 	.short	0x0000
        /*0012*/ 	.short	0x0070
        /*0014*/ 	.byte	0x00, 0xf0, 0x01, 0x2a


	//----- nvinfo : EIATTR_SPARSE_MMA_MASK
	.align		4
.L_279:
        /*0018*/ 	.byte	0x03, 0x50
        /*001a*/ 	.short	0x0000


	//----- nvinfo : EIATTR_MAXREG_COUNT
	.align		4
        /*001c*/ 	.byte	0x03, 0x1b
        /*001e*/ 	.short	0x0080


	//----- nvinfo : EIATTR_NUM_BARRIERS
	.align		4
        /*0020*/ 	.byte	0x02, 0x4c
        /*0022*/ 	.byte	0x10
	.zero		1


	//----- nvinfo : EIATTR_EXTERNS
	.align		4
        /*0024*/ 	.byte	0x04, 0x0f
        /*0026*/ 	.short	(.L_281 - .L_280)


	//   ....[0]....
	.align		4
.L_280:
        /*0028*/ 	.word	index@(__assertfail)


	//----- nvinfo : EIATTR_ANNOTATIONS
	.align		4
.L_281:
        /*002c*/ 	.byte	0x04, 0x55
        /*002e*/ 	.short	(.L_283 - .L_282)


	//   ....[0]....
.L_282:
        /* <DEDUP_REMOVED lines=33> */


	//----- nvinfo : EIATTR_MERCURY_ISA_VERSION
	.align		4
.L_283:
        /*0228*/ 	.byte	0x03, 0x5f
        /*022a*/ 	.short	0x0101


	//----- nvinfo : EIATTR_UNUSED_LOAD_BYTE_OFFSET
	.align		4
        /*022c*/ 	.byte	0x04, 0x44
        /*022e*/ 	.short	(.L_285 - .L_284)


	//   ....[0]....
.L_284:
        /*0230*/ 	.word	0x00000a60
        /*0234*/ 	.word	0x0000fff0


	//   ....[1]....
        /*0238*/ 	.word	0x0000fad0
        /*023c*/ 	.word	0x0000fff0


	//----- nvinfo : EIATTR_INT_WARP_WIDE_INSTR_OFFSETS
	.align		4
.L_285:
        /*0240*/ 	.byte	0x04, 0x31
        /*0242*/ 	.short	(.L_287 - .L_286)


	//   ....[0]....
.L_286:
        /*0244*/ 	.word	0x00000130


	//   ....[1]....
        /*0248*/ 	.word	0x00000170


	//   ....[2]....
        /*024c*/ 	.word	0x000001e0


	//   ....[3]....
        /*0250*/ 	.word	0x00014290


	//   ....[4]....
        /*0254*/ 	.word	0x00014330


	//   ....[5]....
        /*0258*/ 	.word	0x00017e60


	//   ....[6]....
        /*025c*/ 	.word	0x00017f00


	//----- nvinfo : EIATTR_COOP_GROUP_MASK_REGIDS
	.align		4
.L_287:
        /*0260*/ 	.byte	0x04, 0x29
        /*0262*/ 	.short	(.L_289 - .L_288)


	//   ....[0]....
.L_288:
        /*0264*/ 	.word	0xffffffff


	//   ....[1]....
        /*0268*/ 	.word	0xffffffff


	//   ....[2]....
        /*026c*/ 	.word	0xffffffff


	//   ....[3]....
        /*0270*/ 	.word	0xffffffff


	//   ....[4]....
        /*0274*/ 	.word	0xffffffff


	//   ....[5]....
        /*0278*/ 	.word	0xffffffff


	//   ....[6]....
        /*027c*/ 	.word	0xffffffff


	//   ....[7]....
        /*0280*/ 	.word	0xffffffff


	//   ....[8]....
        /*0284*/ 	.word	0xffffffff


	//   ....[9]....
        /*0288*/ 	.word	0xffffffff


	//   ....[10]....
        /*028c*/ 	.word	0xffffffff


	//   ....[11]....
        /*0290*/ 	.word	0xffffffff


	//   ....[12]....
        /*0294*/ 	.word	0xffffffff


	//   ....[13]....
        /*0298*/ 	.word	0xffffffff


	//   ....[14]....
        /*029c*/ 	.word	0xffffffff


	//   ....[15]....
        /*02a0*/ 	.word	0xffffffff


	//   ....[16]....
        /*02a4*/ 	.word	0xffffffff


	//   ....[17]....
        /*02a8*/ 	.word	0xffffffff


	//   ....[18]....
        /*02ac*/ 	.word	0xffffffff


	//   ....[19]....
        /*02b0*/ 	.word	0xffffffff


	//   ....[20]....
        /*02b4*/ 	.word	0xffffffff


	//   ....[21]....
        /*02b8*/ 	.word	0xffffffff


	//   ....[22]....
        /*02bc*/ 	.word	0xffffffff


	//   ....[23]....
        /*02c0*/ 	.word	0xffffffff


	//   ....[24]....
        /*02c4*/ 	.word	0xffffffff


	//   ....[25]....
        /*02c8*/ 	.word	0xffffffff


	//   ....[26]....
        /*02cc*/ 	.word	0xffffffff


	//   ....[27]....
        /*02d0*/ 	.word	0xffffffff


	//   ....[28]....
        /*02d4*/ 	.word	0xffffffff


	//   ....[29]....
        /*02d8*/ 	.word	0xffffffff


	//   ....[30]....
        /*02dc*/ 	.word	0xffffffff


	//   ....[31]....
        /*02e0*/ 	.word	0xffffffff


	//   ....[32]....
        /*02e4*/ 	.word	0xffffffff


	//   ....[33]....
        /*02e8*/ 	.word	0xffffffff


	//   ....[34]....
        /*02ec*/ 	.word	0xffffffff


	//   ....[35]....
        /*02f0*/ 	.word	0xffffffff


	//   ....[36]....
        /*02f4*/ 	.word	0xffffffff


	//   ....[37]....
        /*02f8*/ 	.word	0xffffffff


	//   ....[38]....
        /*02fc*/ 	.word	0xffffffff


	//   ....[39]....
        /*0300*/ 	.word	0xffffffff


	//   ....[40]....
        /*0304*/ 	.word	0xffffffff


	//   ....[41]....
        /*0308*/ 	.word	0xffffffff


	//   ....[42]....
        /*030c*/ 	.word	0xffffffff


	//   ....[43]....
        /*0310*/ 	.word	0xffffffff


	//   ....[44]....
        /*0314*/ 	.word	0xffffffff


	//   ....[45]....
        /*0318*/ 	.word	0xffffffff


	//   ....[46]....
        /*031c*/ 	.word	0xffffffff


	//   ....[47]....
        /*0320*/ 	.word	0xffffffff


	//   ....[48]....
        /*0324*/ 	.word	0xffffffff


	//   ....[49]....
        /*0328*/ 	.word	0xffffffff


	//   ....[50]....
        /*032c*/ 	.word	0xffffffff


	//   ....[51]....
        /*0330*/ 	.word	0xffffffff


	//   ....[52]....
        /*0334*/ 	.word	0xffffffff


	//   ....[53]....
        /*0338*/ 	.word	0xffffffff


	//   ....[54]....
        /*033c*/ 	.word	0xffffffff


	//   ....[55]....
        /*0340*/ 	.word	0xffffffff


	//   ....[56]....
        /*0344*/ 	.word	0xffffffff


	//   ....[57]....
        /*0348*/ 	.word	0xffffffff


	//   ....[58]....
        /*034c*/ 	.word	0xffffffff


	//   ....[59]....
        /*0350*/ 	.word	0xffffffff


	//   ....[60]....
        /*0354*/ 	.word	0xffffffff


	//   ....[61]....
        /*0358*/ 	.word	0xffffffff


	//   ....[62]....
        /*035c*/ 	.word	0xffffffff


	//   ....[63]....
        /*0360*/ 	.word	0xffffffff


	//   ....[64]....
        /*0364*/ 	.word	0xffffffff


	//   ....[65]....
        /*0368*/ 	.word	0xffffffff


	//   ....[66]....
        /*036c*/ 	.word	0xffffffff


	//   ....[67]....
        /*0370*/ 	.word	0xffffffff


	//   ....[68]....
        /*0374*/ 	.word	0xffffffff


	//   ....[69]....
        /*0378*/ 	.word	0xffffffff


	//   ....[70]....
        /*037c*/ 	.word	0xffffffff


	//   ....[71]....
        /*0380*/ 	.word	0xffffffff


	//   ....[72]....
        /*0384*/ 	.word	0xffffffff


	//   ....[73]....
        /*0388*/ 	.word	0xffffffff


	//   ....[74]....
        /*038c*/ 	.word	0xffffffff


	//   ....[75]....
        /*0390*/ 	.word	0xffffffff


	//   ....[76]....
        /*0394*/ 	.word	0xffffffff


	//   ....[77]....
        /*0398*/ 	.word	0xffffffff


	//   ....[78]....
        /*039c*/ 	.word	0xffffffff


	//   ....[79]....
        /*03a0*/ 	.word	0xffffffff


	//   ....[80]....
        /*03a4*/ 	.word	0xffffffff


	//   ....[81]....
        /*03a8*/ 	.word	0xffffffff


	//   ....[82]....
        /*03ac*/ 	.word	0xffffffff


	//   ....[83]....
        /*03b0*/ 	.word	0xffffffff


	//   ....[84]....
        /*03b4*/ 	.word	0xffffffff


	//   ....[85]....
        /*03b8*/ 	.word	0xffffffff


	//   ....[86]....
        /*03bc*/ 	.word	0xffffffff


	//   ....[87]....
        /*03c0*/ 	.word	0xffffffff


	//   ....[88]....
        /*03c4*/ 	.word	0xffffffff


	//   ....[89]....
        /*03c8*/ 	.word	0xffffffff


	//   ....[90]....
        /*03cc*/ 	.word	0xffffffff


	//   ....[91]....
        /*03d0*/ 	.word	0xffffffff


	//   ....[92]....
        /*03d4*/ 	.word	0xffffffff


	//   ....[93]....
        /*03d8*/ 	.word	0xffffffff


	//   ....[94]....
        /*03dc*/ 	.word	0xffffffff


	//   ....[95]....
        /*03e0*/ 	.word	0xffffffff


	//   ....[96]....
        /*03e4*/ 	.word	0x0500000f


	//   ....[97]....
        /*03e8*/ 	.word	0x0500000f


	//   ....[98]....
        /*03ec*/ 	.word	0x0500000f


	//   ....[99]....
        /*03f0*/ 	.word	0x0500000f


	//   ....[100]....
        /*03f4*/ 	.word	0x0500000f


	//   ....[101]....
        /*03f8*/ 	.word	0x0500000f


	//   ....[102]....
        /*03fc*/ 	.word	0x0500000f


	//   ....[103]....
        /*0400*/ 	.word	0x0500000f


	//   ....[104]....
        /*0404*/ 	.word	0x0500000f


	//   ....[105]....
        /*0408*/ 	.word	0x0500000f


	//   ....[106]....
        /*040c*/ 	.word	0x0500000f


	//   ....[107]....
        /*0410*/ 	.word	0x0500000f


	//   ....[108]....
        /*0414*/ 	.word	0x0500000f


	//   ....[109]....
        /*0418*/ 	.word	0x0500000f


	//   ....[110]....
        /*041c*/ 	.word	0x0500000f


	//   ....[111]....
        /*0420*/ 	.word	0x0500000f


	//   ....[112]....
        /*0424*/ 	.word	0x0500000f


	//   ....[113]....
        /*0428*/ 	.word	0x0500000f


	//   ....[114]....
        /*042c*/ 	.word	0x0500000f


	//   ....[115]....
        /*0430*/ 	.word	0x0500000f


	//   ....[116]....
        /*0434*/ 	.word	0x0500000f


	//   ....[117]....
        /*0438*/ 	.word	0x0500000f


	//   ....[118]....
        /*043c*/ 	.word	0x0500000f


	//   ....[119]....
        /*0440*/ 	.word	0x0500000f


	//   ....[120]....
        /*0444*/ 	.word	0x0500000f


	//   ....[121]....
        /*0448*/ 	.word	0x0500000f


	//   ....[122]....
        /*044c*/ 	.word	0x0500000f


	//   ....[123]....
        /*0450*/ 	.word	0x0500000f


	//   ....[124]....
        /*0454*/ 	.word	0x0500000f


	//   ....[125]....
        /*0458*/ 	.word	0x0500000f


	//   ....[126]....
        /*045c*/ 	.word	0x0500000f


	//   ....[127]....
        /*0460*/ 	.word	0x0500000f


	//----- nvinfo : EIATTR_COOP_GROUP_INSTR_OFFSETS
	.align		4
.L_289:
        /*0464*/ 	.byte	0x04, 0x28
        /*0466*/ 	.short	(.L_291 - .L_290)


	//   ....[0]....
.L_290:
        /*0468*/ 	.word	0x00000070


	//   ....[1]....
        /*046c*/ 	.word	0x00000140


	//   ....[2]....
        /*0470*/ 	.word	0x00000190


	//   ....[3]....
        /*0474*/ 	.word	0x000003c0


	//   ....[4]....
        /*0478*/ 	.word	0x00000520


	//   ....[5]....
        /*047c*/ 	.word	0x00000640


	//   ....[6]....
        /*0480*/ 	.word	0x000007a0


	//   ....[7]....
        /*0484*/ 	.word	0x00001d70


	//   ....[8]....
        /*0488*/ 	.word	0x00003be0


	//   ....[9]....
        /*048c*/ 	.word	0x00003c40


	//   ....[10]....
        /*0490*/ 	.word	0x00004870


	//   ....[11]....
        /*0494*/ 	.word	0x00004900


	//   ....[12]....
        /*0498*/ 	.word	0x000053c0


	//   ....[13]....
        /*049c*/ 	.word	0x00005470


	//   ....[14]....
        /*04a0*/ 	.word	0x00006340


	//   ....[15]....
        /*04a4*/ 	.word	0x00007e10


	//   ....[16]....
        /*04a8*/ 	.word	0x00007fb0


	//   ....[17]....
        /*04ac*/ 	.word	0x00009460


	//   ....[18]....
        /*04b0*/ 	.word	0x000094f0


	//   ....[19]....
        /*04b4*/ 	.word	0x00009da0


	//   ....[20]....
        /*04b8*/ 	.word	0x00009df0


	//   ....[21]....
        /*04bc*/ 	.word	0x0000aec0


	//   ....[22]....
        /*04c0*/ 	.word	0x0000d2b0


	//   ....[23]....
        /*04c4*/ 	.word	0x0000d310


	//   ....[24]....
        /*04c8*/ 	.word	0x0000dc40


	//   ....[25]....
        /*04cc*/ 	.word	0x0000dd10


	//   ....[26]....
        /*04d0*/ 	.word	0x0000efc0


	//   ....[27]....
        /*04d4*/ 	.word	0x0000f0f0


	//   ....[28]....
        /*04d8*/ 	.word	0x0000f320


	//   ....[29]....
        /*04dc*/ 	.word	0x0000f360


	//   ....[30]....
        /*04e0*/ 	.word	0x0000f370


	//   ....[31]....
        /*04e4*/ 	.word	0x000105a0


	//   ....[32]....
        /*04e8*/ 	.word	0x000105b0


	//   ....[33]....
        /*04ec*/ 	.word	0x000105c0


	//   ....[34]....
        /*04f0*/ 	.word	0x00010610


	//   ....[35]....
        /*04f4*/ 	.word	0x00010d10


	//   ....[36]....
        /*04f8*/ 	.word	0x00010d40


	//   ....[37]....
        /*04fc*/ 	.word	0x00010e70


	//   ....[38]....
        /*0500*/ 	.word	0x00010e90


	//   ....[39]....
        /*0504*/ 	.word	0x000113d0


	//   ....[40]....
        /*0508*/ 	.word	0x000113f0


	//   ....[41]....
        /*050c*/ 	.word	0x00011740


	//   ....[42]....
        /*0510*/ 	.word	0x00011750


	//   ....[43]....
        /*0514*/ 	.word	0x00012510


	//   ....[44]....
        /*0518*/ 	.word	0x00012520


	//   ....[45]....
        /*051c*/ 	.word	0x00012630


	//   ....[46]....
        /*0520*/ 	.word	0x00012650


	//   ....[47]....
        /*0524*/ 	.word	0x000127e0


	//   ....[48]....
        /*0528*/ 	.word	0x000129f0


	//   ....[49]....
        /*052c*/ 	.word	0x00012a20


	//   ....[50]....
        /*0530*/ 	.word	0x00012a50


	//   ....[51]....
        /*0534*/ 	.word	0x00012a80


	//   ....[52]....
        /*0538*/ 	.word	0x00012ab0


	//   ....[53]....
        /*053c*/ 	.word	0x00012ae0


	//   ....[54]....
        /*0540*/ 	.word	0x00012c80


	//   ....[55]....
        /*0544*/ 	.word	0x00012cb0


	//   ....[56]....
        /*0548*/ 	.word	0x00012ce0


	//   ....[57]....
        /*054c*/ 	.word	0x00012d10


	//   ....[58]....
        /*0550*/ 	.word	0x00012d40


	//   ....[59]....
        /*0554*/ 	.word	0x00012d70


	//   ....[60]....
        /*0558*/ 	.word	0x00012e00


	//   ....[61]....
        /*055c*/ 	.word	0x00012e30


	//   ....[62]....
        /*0560*/ 	.word	0x00012e40


	//   ....[63]....
        /*0564*/ 	.word	0x00012e80


	//   ....[64]....
        /*0568*/ 	.word	0x00014850


	//   ....[65]....
        /*056c*/ 	.word	0x000154f0


	//   ....[66]....
        /*0570*/ 	.word	0x00015510


	//   ....[67]....
        /*0574*/ 	.word	0x000155d0


	//   ....[68]....
        /*0578*/ 	.word	0x000155f0


	//   ....[69]....
        /*057c*/ 	.word	0x00015690


	//   ....[70]....
        /*0580*/ 	.word	0x000156b0


	//   ....[71]....
        /*0584*/ 	.word	0x000156c0


	//   ....[72]....
        /*0588*/ 	.word	0x00015750


	//   ....[73]....
        /*058c*/ 	.word	0x000157a0


	//   ....[74]....
        /*0590*/ 	.word	0x000157b0


	//   ....[75]....
        /*0594*/ 	.word	0x000157e0


	//   ....[76]....
        /*0598*/ 	.word	0x00015890


	//   ....[77]....
        /*059c*/ 	.word	0x000185e0


	//   ....[78]....
        /*05a0*/ 	.word	0x00018610


	//   ....[79]....
        /*05a4*/ 	.word	0x00018670


	//   ....[80]....
        /*05a8*/ 	.word	0x000186a0


	//   ....[81]....
        /*05ac*/ 	.word	0x000186d0


	//   ....[82]....
        /*05b0*/ 	.word	0x00018700


	//   ....[83]....
        /*05b4*/ 	.word	0x00018730


	//   ....[84]....
        /*05b8*/ 	.word	0x00018760


	//   ....[85]....
        /*05bc*/ 	.word	0x00018910


	//   ....[86]....
        /*05c0*/ 	.word	0x00018940


	//   ....[87]....
        /*05c4*/ 	.word	0x00018970


	//   ....[88]....
        /*05c8*/ 	.word	0x000189a0


	//   ....[89]....
        /*05cc*/ 	.word	0x000189d0


	//   ....[90]....
        /*05d0*/ 	.word	0x00018a00


	//   ....[91]....
        /*05d4*/ 	.word	0x00018ac0


	//   ....[92]....
        /*05d8*/ 	.word	0x00018ae0


	//   ....[93]....
        /*05dc*/ 	.word	0x00018b00


	//   ....[94]....
        /*05e0*/ 	.word	0x00018b60


	//   ....[95]....
        /*05e4*/ 	.word	0x00019590


	//   ....[96]....
        /*05e8*/ 	.word	0x00019b50


	//   ....[97]....
        /*05ec*/ 	.word	0x00019d00


	//   ....[98]....
        /*05f0*/ 	.word	0x00019d50


	//   ....[99]....
        /*05f4*/ 	.word	0x00019e80


	//   ....[100]....
        /*05f8*/ 	.word	0x00019ed0


	//   ....[101]....
        /*05fc*/ 	.word	0x00019ff0


	//   ....[102]....
        /*0600*/ 	.word	0x0001a060


	//   ....[103]....
        /*0604*/ 	.word	0x0001a180


	//   ....[104]....
        /*0608*/ 	.word	0x0001a1f0


	//   ....[105]....
        /*060c*/ 	.word	0x0001a2e0


	//   ....[106]....
        /*0610*/ 	.word	0x0001a350


	//   ....[107]....
        /*0614*/ 	.word	0x0001a460


	//   ....[108]....
        /*0618*/ 	.word	0x0001a4b0


	//   ....[109]....
        /*061c*/ 	.word	0x0001a7d0


	//   ....[110]....
        /*0620*/ 	.word	0x0001a870


	//   ....[111]....
        /*0624*/ 	.word	0x0001a9f0


	//   ....[112]....
        /*0628*/ 	.word	0x0001aa60


	//   ....[113]....
        /*062c*/ 	.word	0x0001aad0


	//   ....[114]....
        /*0630*/ 	.word	0x0001ab40


	//   ....[115]....
        /*0634*/ 	.word	0x0001abb0


	//   ....[116]....
        /*0638*/ 	.word	0x0001ac30


	//   ....[117]....
        /*063c*/ 	.word	0x0001acb0


	//   ....[118]....
        /*0640*/ 	.word	0x0001ad40


	//   ....[119]....
        /*0644*/ 	.word	0x0001adb0


	//   ....[120]....
        /*0648*/ 	.word	0x0001ae20


	//   ....[121]....
        /*064c*/ 	.word	0x0001ae90


	//   ....[122]....
        /*0650*/ 	.word	0x0001af10


	//   ....[123]....
        /*0654*/ 	.word	0x0001af80


	//   ....[124]....
        /*0658*/ 	.word	0x0001b030


	//   ....[125]....
        /*065c*/ 	.word	0x0001b080


	//   ....[126]....
        /*0660*/ 	.word	0x0001b110


	//   ....[127]....
        /*0664*/ 	.word	0x0001b240


	//----- nvinfo : EIATTR_REG_RECONFIG
	.align		4
.L_291:
        /*0668*/ 	.byte	0x01, 0x54
	.zero		2


	//----- nvinfo : EIATTR_SYSCALL_OFFSETS
	.align		4
        /*066c*/ 	.byte	0x04, 0x46
        /*066e*/ 	.short	(.L_293 - .L_292)


	//   ....[0]....
.L_292:
        /*0670*/ 	.word	0x00001f40


	//   ....[1]....
        /*0674*/ 	.word	0x00014490


	//   ....[2]....
        /*0678*/ 	.word	0x000145e0


	//   ....[3]....
        /*067c*/ 	.word	0x000146e0


	//   ....[4]....
        /*0680*/ 	.word	0x00014fa0


	//----- nvinfo : EIATTR_MBARRIER_INSTR_OFFSETS
	.align		4
.L_293:
        /*0684*/ 	.byte	0x04, 0x39
        /*0686*/ 	.short	(.L_295 - .L_294)


	//   ....[0]....
.L_294:
        /*0688*/ 	.word	0x00000270
        /*068c*/ 	.word	0x000000ff
        /*0690*/ 	.word	0x00031c00
        /*0694*/ 	.short	0x0100
        /*0696*/ 	.byte	0x08
	.zero		1


	//   ....[1]....
        /*0698*/ 	.word	0x00000280
        /*069c*/ 	.word	0x000000ff
        /*06a0*/ 	.word	0x00031c20
        /*06a4*/ 	.short	0x0100
        /*06a6*/ 	.byte	0x08
	.zero		1


	//   ....[2]....
        /*06a8*/ 	.word	0x00000370
        /*06ac*/ 	.word	0x000000ff
        /*06b0*/ 	.word	0x00031c30
        /*06b4*/ 	.short	0x0100
        /*06b6*/ 	.byte	0x08
	.zero		1


	//   ....[3]....
        /*06b8*/ 	.word	0x00000380
        /*06bc*/ 	.word	0x000000ff
        /*06c0*/ 	.word	0x00031c40
        /*06c4*/ 	.short	0x0100
        /*06c6*/ 	.byte	0x08
	.zero		1


	//   ....[4]....
        /*06c8*/ 	.word	0x00000390
        /*06cc*/ 	.word	0x000000ff
        /*06d0*/ 	.word	0x00031c38
        /*06d4*/ 	.short	0x0100
        /*06d6*/ 	.byte	0x08
	.zero		1


	//   ....[5]....
        /*06d8*/ 	.word	0x000003a0
        /*06dc*/ 	.word	0x000000ff
        /*06e0*/ 	.word	0x00031c48
        /*06e4*/ 	.short	0x0100
        /*06e6*/ 	.byte	0x08
	.zero		1


	//   ....[6]....
        /*06e8*/ 	.word	0x000004d0
        /*06ec*/ 	.word	0x000000ff
        /*06f0*/ 	.word	0x00031c50
        /*06f4*/ 	.short	0x0100
        /*06f6*/ 	.byte	0x08
	.zero		1


	//   ....[7]....
        /*06f8*/ 	.word	0x000004e0
        /*06fc*/ 	.word	0x000000ff
        /*0700*/ 	.word	0x00031c60
        /*0704*/ 	.short	0x0100
        /*0706*/ 	.byte	0x08
	.zero		1


	//   ....[8]....
        /*0708*/ 	.word	0x000004f0
        /*070c*/ 	.word	0x000000ff
        /*0710*/ 	.word	0x00031c58
        /*0714*/ 	.short	0x0100
        /*0716*/ 	.byte	0x08
	.zero		1


	//   ....[9]....
        /*0718*/ 	.word	0x00000500
        /*071c*/ 	.word	0x000000ff
        /*0720*/ 	.word	0x00031c68
        /*0724*/ 	.short	0x0100
        /*0726*/ 	.byte	0x08
	.zero		1


	//   ....[10]....
        /*0728*/ 	.word	0x000005f0
        /*072c*/ 	.word	0x000000ff
        /*0730*/ 	.word	0x00031c70
        /*0734*/ 	.short	0x0100
        /*0736*/ 	.byte	0x06
	.zero		1


	//   ....[11]....
        /*0738*/ 	.word	0x00000600
        /*073c*/ 	.word	0x000000ff
        /*0740*/ 	.word	0x00031c80
        /*0744*/ 	.short	0x0100
        /*0746*/ 	.byte	0x06
	.zero		1


	//   ....[12]....
        /*0748*/ 	.word	0x00000610
        /*074c*/ 	.word	0x000000ff
        /*0750*/ 	.word	0x00031c78
        /*0754*/ 	.short	0x0100
        /*0756*/ 	.byte	0x06
	.zero		1


	//   ....[13]....
        /*0758*/ 	.word	0x00000620
        /*075c*/ 	.word	0x000000ff
        /*0760*/ 	.word	0x00031c88
        /*0764*/ 	.short	0x0100
        /*0766*/ 	.byte	0x06
	.zero		1


	//   ....[14]....
        /*0768*/ 	.word	0x00000750
        /*076c*/ 	.word	0x000000ff
        /*0770*/ 	.word	0x00031c90
        /*0774*/ 	.short	0x0100
        /*0776*/ 	.byte	0x08
	.zero		1


	//   ....[15]....
        /*0778*/ 	.word	0x00000760
        /*077c*/ 	.word	0x000000ff
        /*0780*/ 	.word	0x00031ca0
        /*0784*/ 	.short	0x0100
        /*0786*/ 	.byte	0x08
	.zero		1


	//   ....[16]....
        /*0788*/ 	.word	0x00000770
        /*078c*/ 	.word	0x000000ff
        /*0790*/ 	.word	0x00031c98
        /*0794*/ 	.short	0x0100
        /*0796*/ 	.byte	0x08
	.zero		1


	//   ....[17]....
        /*0798*/ 	.word	0x00000780
        /*079c*/ 	.word	0x000000ff
        /*07a0*/ 	.word	0x00031ca8
        /*07a4*/ 	.short	0x0100
        /*07a6*/ 	.byte	0x08
	.zero		1


	//   ....[18]....
        /*07a8*/ 	.word	0x000008b0
        /*07ac*/ 	.word	0x000000ff
        /*07b0*/ 	.word	0x00031cb0
        /*07b4*/ 	.short	0x0100
        /*07b6*/ 	.byte	0x08
	.zero		1


	//   ....[19]....
        /*07b8*/ 	.word	0x000008c0
        /*07bc*/ 	.word	0x000000ff
        /*07c0*/ 	.word	0x00031cc0
        /*07c4*/ 	.short	0x0100
        /*07c6*/ 	.byte	0x08
	.zero		1


	//   ....[20]....
        /*07c8*/ 	.word	0x000008d0
        /*07cc*/ 	.word	0x000000ff
        /*07d0*/ 	.word	0x00031cb8
        /*07d4*/ 	.short	0x0100
        /*07d6*/ 	.byte	0x08
	.zero		1


	//   ....[21]....
        /*07d8*/ 	.word	0x000008e0
        /*07dc*/ 	.word	0x000000ff
        /*07e0*/ 	.word	0x00031cc8
        /*07e4*/ 	.short	0x0100
        /*07e6*/ 	.byte	0x08
	.zero		1


	//   ....[22]....
        /*07e8*/ 	.word	0x00002000
        /*07ec*/ 	.word	0x000000ff
        /*07f0*/ 	.word	0x00031c00
        /*07f4*/ 	.short	0x010a
        /*07f6*/ 	.byte	0x25
	.zero		1


	//   ....[23]....
        /*07f8*/ 	.word	0x00002080
        /*07fc*/ 	.word	0x00000000
        /*0800*/ 	.word	0x00031c30
        /*0804*/ 	.short	0x010a
        /*0806*/ 	.byte	0x3f
	.zero		1


	//   ....[24]....
        /*0808*/ 	.word	0x000020e0
        /*080c*/ 	.word	0x00000000
        /*0810*/ 	.word	0x00031c30
        /*0814*/ 	.short	0x010a
        /*0816*/ 	.byte	0x3f
	.zero		1


	//   ....[25]....
        /*0818*/ 	.word	0x00005620
        /*081c*/ 	.word	0x00000004
        /*0820*/ 	.word	0x00000000
        /*0824*/ 	.short	0x0101
        /*0826*/ 	.byte	0x3f
	.zero		1


	//   ....[26]....
        /*0828*/ 	.word	0x00006490
        /*082c*/ 	.word	0x000000ff
        /*0830*/ 	.word	0x00031c30
        /*0834*/ 	.short	0x010a
        /*0836*/ 	.byte	0x04
	.zero		1


	//   ....[27]....
        /*0838*/ 	.word	0x000064d0
        /*083c*/ 	.word	0x000000ff
        /*0840*/ 	.word	0x00031c30
        /*0844*/ 	.short	0x010a
        /*0846*/ 	.byte	0x04
	.zero		1


	//   ....[28]....
        /*0848*/ 	.word	0x00007b70
        /*084c*/ 	.word	0x000000ff
        /*0850*/ 	.word	0x00031c50
        /*0854*/ 	.short	0x010a
        /*0856*/ 	.byte	0x04
	.zero		1


	//   ....[29]....
        /*0858*/ 	.word	0x00007bb0
        /*085c*/ 	.word	0x000000ff
        /*0860*/ 	.word	0x00031c50
        /*0864*/ 	.short	0x010a
        /*0866*/ 	.byte	0x04
	.zero		1


	//   ....[30]....
        /*0868*/ 	.word	0x0000a0e0
        /*086c*/ 	.word	0x00000050
        /*0870*/ 	.word	0x00000000
        /*0874*/ 	.short	0x0101
        /*0876*/ 	.byte	0x3f
	.zero		1


	//   ....[31]....
        /*0878*/ 	.word	0x0000a2b0
        /*087c*/ 	.word	0x00000050
        /*0880*/ 	.word	0x00000000
        /*0884*/ 	.short	0x0101
        /*0886*/ 	.byte	0x3f
	.zero		1


	//   ....[32]....
        /*0888*/ 	.word	0x0000b050
        /*088c*/ 	.word	0x000000ff
        /*0890*/ 	.word	0x00031c30
        /*0894*/ 	.short	0x010a
        /*0896*/ 	.byte	0x04
	.zero		1


	//   ....[33]....
        /*0898*/ 	.word	0x0000b090
        /*089c*/ 	.word	0x000000ff
        /*08a0*/ 	.word	0x00031c30
        /*08a4*/ 	.short	0x010a
        /*08a6*/ 	.byte	0x04
	.zero		1


	//   ....[34]....
        /*08a8*/ 	.word	0x0000c730
        /*08ac*/ 	.word	0x000000ff
        /*08b0*/ 	.word	0x00031c50
        /*08b4*/ 	.short	0x010a
        /*08b6*/ 	.byte	0x04
	.zero		1


	//   ....[35]....
        /*08b8*/ 	.word	0x0000c770
        /*08bc*/ 	.word	0x000000ff
        /*08c0*/ 	.word	0x00031c50
        /*08c4*/ 	.short	0x010a
        /*08c6*/ 	.byte	0x04
	.zero		1


	//   ....[36]....
        /*08c8*/ 	.word	0x0000e4f0
        /*08cc*/ 	.word	0x00000007
        /*08d0*/ 	.word	0x00000000
        /*08d4*/ 	.short	0x0101
        /*08d6*/ 	.byte	0x3f
	.zero		1


	//   ....[37]....
        /*08d8*/ 	.word	0x0000e6a0
        /*08dc*/ 	.word	0x00000007
        /*08e0*/ 	.word	0x00000000
        /*08e4*/ 	.short	0x0101
        /*08e6*/ 	.byte	0x3f
	.zero		1


	//   ....[38]....
        /*08e8*/ 	.word	0x0000f040
        /*08ec*/ 	.word	0x000000ff
        /*08f0*/ 	.word	0x00031c50
        /*08f4*/ 	.short	0x010a
        /*08f6*/ 	.byte	0x06
	.zero		1


	//   ....[39]....
        /*08f8*/ 	.word	0x0000f080
        /*08fc*/ 	.word	0x000000ff
        /*0900*/ 	.word	0x00031c50
        /*0904*/ 	.short	0x010a
        /*0906*/ 	.byte	0x06
	.zero		1


	//   ....[40]....
        /*0908*/ 	.word	0x0000f770
        /*090c*/ 	.word	0x00000006
        /*0910*/ 	.word	0x00000000
        /*0914*/ 	.short	0x0101
        /*0916*/ 	.byte	0x3f
	.zero		1


	//   ....[41]....
        /*0918*/ 	.word	0x00010d30
        /*091c*/ 	.word	0x000000ff
        /*0920*/ 	.word	0x00000000
        /*0924*/ 	.short	0x0101
        /*0926*/ 	.byte	0x04
	.zero		1


	//   ....[42]....
        /*0928*/ 	.word	0x00011380
        /*092c*/ 	.word	0x000000ff
        /*0930*/ 	.word	0x00000000
        /*0934*/ 	.short	0x0101
        /*0936*/ 	.byte	0x04
	.zero		1


	//   ....[43]....
        /*0938*/ 	.word	0x00014a70
        /*093c*/ 	.word	0x00000000
        /*0940*/ 	.word	0x00031c40
        /*0944*/ 	.short	0x010a
        /*0946*/ 	.byte	0x3f
	.zero		1


	//   ....[44]....
        /*0948*/ 	.word	0x00015970
        /*094c*/ 	.word	0x00000011
        /*0950*/ 	.word	0x00031c00
        /*0954*/ 	.short	0x0107
        /*0956*/ 	.byte	0x3f
	.zero		1


	//   ....[45]....
        /*0958*/ 	.word	0x00015a60
        /*095c*/ 	.word	0x00000011
        /*0960*/ 	.word	0x00031c00
        /*0964*/ 	.short	0x0101
        /*0966*/ 	.byte	0x3f
	.zero		1


	//   ....[46]....
        /*0968*/ 	.word	0x00015a80
        /*096c*/ 	.word	0x00000011
        /*0970*/ 	.word	0x00031c20
        /*0974*/ 	.short	0x010a
        /*0976*/ 	.byte	0x3f
	.zero		1


	//   ....[47]....
        /*0978*/ 	.word	0x00015e20
        /*097c*/ 	.word	0x00000003
        /*0980*/ 	.word	0x00031c40
        /*0984*/ 	.short	0x010a
        /*0986*/ 	.byte	0x3f
	.zero		1


	//   ....[48]....
        /*0988*/ 	.word	0x000162a0
        /*098c*/ 	.word	0x00000003
        /*0990*/ 	.word	0x00000060
        /*0994*/ 	.short	0x010a
        /*0996*/ 	.byte	0x3f
	.zero		1


	//   ....[49]....
        /*0998*/ 	.word	0x000169e0
        /*099c*/ 	.word	0x00000003
        /*09a0*/ 	.word	0x00031c40
        /*09a4*/ 	.short	0x010a
        /*09a6*/ 	.byte	0x3f
	.zero		1


	//   ....[50]....
        /*09a8*/ 	.word	0x00016e60
        /*09ac*/ 	.word	0x0000000c
        /*09b0*/ 	.word	0x00000060
        /*09b4*/ 	.short	0x010a
        /*09b6*/ 	.byte	0x3f
	.zero		1


	//   ....[51]....
        /*09b8*/ 	.word	0x000174e0
        /*09bc*/ 	.word	0x00000002
        /*09c0*/ 	.word	0x00031c40
        /*09c4*/ 	.short	0x010a
        /*09c6*/ 	.byte	0x3f
	.zero		1


	//   ....[52]....
        /*09c8*/ 	.word	0x00017970
        /*09cc*/ 	.word	0x00000007
        /*09d0*/ 	.word	0x00000060
        /*09d4*/ 	.short	0x010a
        /*09d6*/ 	.byte	0x3f
	.zero		1


	//   ....[53]....
        /*09d8*/ 	.word	0x00017fa0
        /*09dc*/ 	.word	0x00000003
        /*09e0*/ 	.word	0x00031c60
        /*09e4*/ 	.short	0x010a
        /*09e6*/ 	.byte	0x3f
	.zero		1


	//   ....[54]....
        /*09e8*/ 	.word	0x00019510
        /*09ec*/ 	.word	0x00000009
        /*09f0*/ 	.word	0x00031c20
        /*09f4*/ 	.short	0x010a
        /*09f6*/ 	.byte	0x3f
	.zero		1


	//   ....[55]....
        /*09f8*/ 	.word	0x000196d0
        /*09fc*/ 	.word	0x00000007
        /*0a00*/ 	.word	0x00000000
        /*0a04*/ 	.short	0x010a
        /*0a06*/ 	.byte	0x3f
	.zero		1


	//   ....[56]....
        /*0a08*/ 	.word	0x00019740
        /*0a0c*/ 	.word	0x00000003
        /*0a10*/ 	.word	0x00000000
        /*0a14*/ 	.short	0x010a
        /*0a16*/ 	.byte	0x3f
	.zero		1


	//   ....[57]....
        /*0a18*/ 	.word	0x000197a0
        /*0a1c*/ 	.word	0x00000005
        /*0a20*/ 	.word	0x00000000
        /*0a24*/ 	.short	0x010a
        /*0a26*/ 	.byte	0x3f
	.zero		1


	//   ....[58]....
        /*0a28*/ 	.word	0x000197d0
        /*0a2c*/ 	.word	0x00000003
        /*0a30*/ 	.word	0x00000000
        /*0a34*/ 	.short	0x010a
        /*0a36*/ 	.byte	0x3f
	.zero		1


	//   ....[59]....
        /*0a38*/ 	.word	0x00019840
        /*0a3c*/ 	.word	0x00000003
        /*0a40*/ 	.word	0x00031c00
        /*0a44*/ 	.short	0x010a
        /*0a46*/ 	.byte	0x3f
	.zero		1


	//   ....[60]....
        /*0a48*/ 	.word	0x00019890
        /*0a4c*/ 	.word	0x00000000
        /*0a50*/ 	.word	0x00031c30
        /*0a54*/ 	.short	0x010a
        /*0a56*/ 	.byte	0x3f
	.zero		1


	//   ....[61]....
        /*0a58*/ 	.word	0x000198f0
        /*0a5c*/ 	.word	0x00000008
        /*0a60*/ 	.word	0x00031c30
        /*0a64*/ 	.short	0x010a
        /*0a66*/ 	.byte	0x3f
	.zero		1


	//   ....[62]....
        /*0a68*/ 	.word	0x00019950
        /*0a6c*/ 	.word	0x00000008
        /*0a70*/ 	.word	0x00031c50
        /*0a74*/ 	.short	0x010a
        /*0a76*/ 	.byte	0x3f
	.zero		1


	//   ....[63]....
        /*0a78*/ 	.word	0x000199b0
        /*0a7c*/ 	.word	0x00000007
        /*0a80*/ 	.word	0x00031c30
        /*0a84*/ 	.short	0x010a
        /*0a86*/ 	.byte	0x3f
	.zero		1


	//   ....[64]....
        /*0a88*/ 	.word	0x00019a10
        /*0a8c*/ 	.word	0x00000007
        /*0a90*/ 	.word	0x00031c50
        /*0a94*/ 	.short	0x010a
        /*0a96*/ 	.byte	0x3f
	.zero		1


	//   ....[65]....
        /*0a98*/ 	.word	0x00019a70
        /*0a9c*/ 	.word	0x00000005
        /*0aa0*/ 	.word	0x00031c50
        /*0aa4*/ 	.short	0x010a
        /*0aa6*/ 	.byte	0x3f
	.zero		1


	//   ....[66]....
        /*0aa8*/ 	.word	0x00019c10
        /*0aac*/ 	.word	0x00000000
        /*0ab0*/ 	.word	0x00031c40
        /*0ab4*/ 	.short	0x010a
        /*0ab6*/ 	.byte	0x3f
	.zero		1


	//   ....[67]....
        /*0ab8*/ 	.word	0x0001a4f0
        /*0abc*/ 	.word	0x00000011
        /*0ac0*/ 	.word	0x00031c20
        /*0ac4*/ 	.short	0x010a
        /*0ac6*/ 	.byte	0x3f
	.zero		1


	//   ....[68]....
        /*0ac8*/ 	.word	0x0001a540
        /*0acc*/ 	.word	0x00000003
        /*0ad0*/ 	.word	0x00031c40
        /*0ad4*/ 	.short	0x010a
        /*0ad6*/ 	.byte	0x3f
	.zero		1


	//   ....[69]....
        /*0ad8*/ 	.word	0x0001a590
        /*0adc*/ 	.word	0x00000003
        /*0ae0*/ 	.word	0x00000060
        /*0ae4*/ 	.short	0x010a
        /*0ae6*/ 	.byte	0x3f
	.zero		1


	//   ....[70]....
        /*0ae8*/ 	.word	0x0001a5e0
        /*0aec*/ 	.word	0x00000003
        /*0af0*/ 	.word	0x00031c40
        /*0af4*/ 	.short	0x010a
        /*0af6*/ 	.byte	0x3f
	.zero		1


	//   ....[71]....
        /*0af8*/ 	.word	0x0001a630
        /*0afc*/ 	.word	0x0000000c
        /*0b00*/ 	.word	0x00000060
        /*0b04*/ 	.short	0x010a
        /*0b06*/ 	.byte	0x3f
	.zero		1


	//   ....[72]....
        /*0b08*/ 	.word	0x0001a680
        /*0b0c*/ 	.word	0x00000002
        /*0b10*/ 	.word	0x00031c40
        /*0b14*/ 	.short	0x010a
        /*0b16*/ 	.byte	0x3f
	.zero		1


	//   ....[73]....
        /*0b18*/ 	.word	0x0001a6d0
        /*0b1c*/ 	.word	0x00000007
        /*0b20*/ 	.word	0x00000060
        /*0b24*/ 	.short	0x010a
        /*0b26*/ 	.byte	0x3f
	.zero		1


	//   ....[74]....
        /*0b28*/ 	.word	0x0001a720
        /*0b2c*/ 	.word	0x00000003
        /*0b30*/ 	.word	0x00031c60
        /*0b34*/ 	.short	0x010a
        /*0b36*/ 	.byte	0x3f
	.zero		1


	//   ....[75]....
        /*0b38*/ 	.word	0x0001b160
        /*0b3c*/ 	.word	0x00000009
        /*0b40*/ 	.word	0x00031c20
        /*0b44*/ 	.short	0x010a
        /*0b46*/ 	.byte	0x3f
	.zero		1


	//   ....[76]....
        /*0b48*/ 	.word	0x0001b300
        /*0b4c*/ 	.word	0x00000007
        /*0b50*/ 	.word	0x00000000
        /*0b54*/ 	.short	0x010a
        /*0b56*/ 	.byte	0x3f
	.zero		1


	//   ....[77]....
        /*0b58*/ 	.word	0x0001b350
        /*0b5c*/ 	.word	0x00000003
        /*0b60*/ 	.word	0x00000000
        /*0b64*/ 	.short	0x010a
        /*0b66*/ 	.byte	0x3f
	.zero		1


	//   ....[78]....
        /*0b68*/ 	.word	0x0001b3a0
        /*0b6c*/ 	.word	0x00000005
        /*0b70*/ 	.word	0x00000000
        /*0b74*/ 	.short	0x010a
        /*0b76*/ 	.byte	0x3f
	.zero		1


	//----- nvinfo : EIATTR_NUM_MBARRIERS
	.align		4
.L_295:
        /*0b78*/ 	.byte	0x03, 0x38
        /*0b7a*/ 	.short	0x0016


	//----- nvinfo : EIATTR_EXIT_INSTR_OFFSETS
	.align		4
        /*0b7c*/ 	.byte	0x04, 0x1c
        /*0b7e*/ 	.short	(.L_297 - .L_296)


	//   ....[0]....
.L_296:
        /*0b80*/ 	.word	0x00000a90


	//   ....[1]....
        /*0b84*/ 	.word	0x00012780


	//   ....[2]....
        /*0b88*/ 	.word	0x00019820


	//----- nvinfo : EIATTR_MAX_THREADS
	.align		4
.L_297:
        /*0b8c*/ 	.byte	0x04, 0x05
        /*0b8e*/ 	.short	(.L_299 - .L_298)
.L_298:
        /*0b90*/ 	.word	0x00000200
        /*0b94*/ 	.word	0x00000001
        /*0b98*/ 	.word	0x00000001


	//----- nvinfo : EIATTR_CRS_STACK_SIZE
	.align		4
.L_299:
        /*0b9c*/ 	.byte	0x04, 0x1e
        /*0b9e*/ 	.short	(.L_301 - .L_300)
.L_300:
        /*0ba0*/ 	.word	0x00000000


	//----- nvinfo : EIATTR_CBANK_PARAM_SIZE
	.align		4
.L_301:
        /*0ba4*/ 	.byte	0x03, 0x19
        /*0ba6*/ 	.short	0x0af0


	//----- nvinfo : EIATTR_PARAM_CBANK
	.align		4
        /*0ba8*/ 	.byte	0x04, 0x0a
        /*0baa*/ 	.short	(.L_303 - .L_302)
	.align		4
.L_302:
        /*0bac*/ 	.word	index@(.nv.constant0._ZN7cutlass13device_kernelIN5flash11enable_sm90INS1_16FlashAttnFwdSm90INS1_25CollectiveMainloopFwdSm90ILi2EN4cute5tupleIJNS5_1CILi1EEES8_S8_EEENS6_IJNS7_ILi192EEENS7_ILi144EEENS7_ILi96EEEEEELi96ENS_6half_tEfNS_4arch4Sm90ELb1ELb0ELb1ELb1ELb0ELb0ELb0ELb0ELb1ELb1ELb1ELb0EEENS1_21CollectiveEpilogueFwdINS6_IJSA_SC_SB_EEES9_SE_SG_Li384ELb1ELb1ELb1ELb0EEENS1_36VarlenDynamicPersistentTileSchedulerILi192ELi144ELi384ELi128ELb1ELb1ELb1ELb1ELb1ELb1EEEEEEEEEvNT_6ParamsE)
        /*0bb0*/ 	.short	0x0210
        /*0bb2*/ 	.short	0x0af0


	//----- nvinfo : EIATTR_SW_WAR
	.align		4
.L_303:
        /*0bb4*/ 	.byte	0x04, 0x36
        /*0bb6*/ 	.short	(.L_305 - .L_304)
.L_304:
        /*0bb8*/ 	.word	0x00000008
.L_305:


//--------------------- .nv.info._ZN7cutlass13device_kernelIN5flash11enable_sm90INS1_16FlashAttnFwdSm90INS1_25CollectiveMainloopFwdSm90ILi2EN4cute5tupleIJNS5_1CILi1EEES8_S8_EEENS6_IJNS7_ILi192EEENS7_ILi144EEENS7_ILi96EEEEEELi96ENS_6half_tEfNS_4arch4Sm90ELb1ELb0ELb1ELb1ELb0ELb1ELb0ELb0ELb1ELb1ELb1ELb0EEENS1_21CollectiveEpilogueFwdINS6_IJSA_SC_SB_EEES9_SE_SG_Li384ELb1ELb1ELb1ELb0EEENS1_36VarlenDynamicPersistentTileSchedulerILi192ELi144ELi384ELi128ELb1ELb1ELb1ELb1ELb1ELb1EEEEEEEEEvNT_6ParamsE --------------------------
	.section	.nv.info._ZN7cutlass13device_kernelIN5flash11enable_sm90INS1_16FlashAttnFwdSm90INS1_25CollectiveMainloopFwdSm90ILi2EN4cute5tupleIJNS5_1CILi1EEES8_S8_EEENS6_IJNS7_ILi192EEENS7_ILi144EEENS7_ILi96EEEEEELi96ENS_6half_tEfNS_4arch4Sm90ELb1ELb0ELb1ELb1ELb0ELb1ELb0ELb0ELb1ELb1ELb1ELb0EEENS1_21CollectiveEpilogueFwdINS6_IJSA_SC_SB_EEES9_SE_SG_Li384ELb1ELb1ELb1ELb0EEENS1_36VarlenDynamicPersistentTileSchedulerILi192ELi144ELi384ELi128ELb1ELb1ELb1ELb1ELb1ELb1EEEEEEEEEvNT_6ParamsE,"",@"SHT_CUDA_INFO"
	.sectionflags	@""
	.align	4


	//----- nvinfo : EIATTR_CUDA_API_VERSION
	.align		4
        /*0000*/ 	.byte	0x04, 0x37
        /*0002*/ 	.short	(.L_307 - .L_306)
.L_306:
        /*0004*/ 	.word	0x00000082


	//----- nvinfo : EIATTR_KPARAM_INFO
	.align		4
.L_307:
        /*0008*/ 	.byte	0x04, 0x17
        /*000a*/ 	.short	(.L_309 - .L_308)
.L_308:
        /*000c*/ 	.word	0x00000000
        /*0010*/ 	.short	0x0000
        /*0012*/ 	.short	0x0070
        /*0014*/ 	.byte	0x00, 0xf0, 0x01, 0x2a


	//----- nvinfo : EIATTR_SPARSE_MMA_MASK
	.align		4
.L_309:
        /*0018*/ 	.byte	0x03, 0x50
        /*001a*/ 	.short	0x0000


	//----- nvinfo : EIATTR_MAXREG_COUNT
	.align		4
        /*001c*/ 	.byte	0x03, 0x1b
        /*001e*/ 	.short	0x0080


	//----- nvinfo : EIATTR_NUM_BARRIERS
	.align		4
        /*0020*/ 	.byte	0x02, 0x4c
        /*0022*/ 	.byte	0x10
	.zero		1


	//----- nvinfo : EIATTR_EXTERNS
	.align		4
        /*0024*/ 	.byte	0x04, 0x0f
        /*0026*/ 	.short	(.L_311 - .L_310)


	//   ....[0]....
	.align		4
.L_310:
        /*0028*/ 	.word	index@(__assertfail)


	//----- nvinfo : EIATTR_ANNOTATIONS
	.align		4
.L_311:
        /*002c*/ 	.byte	0x04, 0x55
        /*002e*/ 	.short	(.L_313 - .L_312)


	//   ....[0]....
.L_312:
        /* <DEDUP_REMOVED lines=157> */


	//----- nvinfo : EIATTR_MERCURY_ISA_VERSION
	.align		4
.L_313:
        /*09e8*/ 	.byte	0x03, 0x5f
        /*09ea*/ 	.short	0x0101


	//----- nvinfo : EIATTR_UNUSED_LOAD_BYTE_OFFSET
	.align		4
        /*09ec*/ 	.byte	0x04, 0x44
        /*09ee*/ 	.short	(.L_315 - .L_314)


	//   ....[0]....
.L_314:
        /*09f0*/ 	.word	0x00000ac0
        /*09f4*/ 	.word	0x0000fff0


	//   ....[1]....
        /*09f8*/ 	.word	0x0001c220
        /*09fc*/ 	.word	0x0000fff0


	//----- nvinfo : EIATTR_INT_WARP_WIDE_INSTR_OFFSETS
	.align		4
.L_315:
        /*0a00*/ 	.byte	0x04, 0x31
        /*0a02*/ 	.short	(.L_317 - .L_316)


	//   ....[0]....
.L_316:
        /*0a04*/ 	.word	0x00000180


	//   ....[1]....
        /*0a08*/ 	.word	0x00000220


	//   ....[2]....
        /*0a0c*/ 	.word	0x00000290


	//   ....[3]....
        /*0a10*/ 	.word	0x00022360


	//   ....[4]....
        /*0a14*/ 	.word	0x00022400


	//   ....[5]....
        /*0a18*/ 	.word	0x00025f70


	//   ....[6]....
        /*0a1c*/ 	.word	0x00026010


	//----- nvinfo : EIATTR_COOP_GROUP_MASK_REGIDS
	.align		4
.L_317:
        /*0a20*/ 	.byte	0x04, 0x29
        /*0a22*/ 	.short	(.L_319 - .L_318)


	//   ....[0]....
.L_318:
        /*0a24*/ 	.word	0xffffffff


	//   ....[1]....
        /*0a28*/ 	.word	0xffffffff


	//   ....[2]....
        /*0a2c*/ 	.word	0xffffffff


	//   ....[3]....
        /*0a30*/ 	.word	0xffffffff


	//   ....[4]....
        /*0a34*/ 	.word	0xffffffff


	//   ....[5]....
        /*0a38*/ 	.word	0xffffffff


	//   ....[6]....
        /*0a3c*/ 	.word	0xffffffff


	//   ....[7]....
        /*0a40*/ 	.word	0xffffffff


	//   ....[8]....
        /*0a44*/ 	.word	0xffffffff


	//   ....[9]....
        /*0a48*/ 	.word	0xffffffff


	//   ....[10]....
        /*0a4c*/ 	.word	0xffffffff


	//   ....[11]....
        /*0a50*/ 	.word	0xffffffff


	//   ....[12]....
        /*0a54*/ 	.word	0xffffffff


	//   ....[13]....
        /*0a58*/ 	.word	0xffffffff


	//   ....[14]....
        /*0a5c*/ 	.word	0xffffffff


	//   ....[15]....
        /*0a60*/ 	.word	0xffffffff


	//   ....[16]....
        /*0a64*/ 	.word	0xffffffff


	//   ....[17]....
        /*0a68*/ 	.word	0xffffffff


	//   ....[18]....
        /*0a6c*/ 	.word	0xffffffff


	//   ....[19]....
        /*0a70*/ 	.word	0xffffffff


	//   ....[20]....
        /*0a74*/ 	.word	0xffffffff


	//   ....[21]....
        /*0a78*/ 	.word	0xffffffff


	//   ....[22]....
        /*0a7c*/ 	.word	0xffffffff


	//   ....[23]....
        /*0a80*/ 	.word	0xffffffff


	//   ....[24]....
        /*0a84*/ 	.word	0xffffffff


	//   ....[25]....
        /*0a88*/ 	.word	0xffffffff


	//   ....[26]....
        /*0a8c*/ 	.word	0xffffffff


	//   ....[27]....
        /*0a90*/ 	.word	0xffffffff


	//   ....[28]....
        /*0a94*/ 	.word	0xffffffff


	//   ....[29]....
        /*0a98*/ 	.word	0xffffffff


	//   ....[30]....
        /*0a9c*/ 	.word	0xffffffff


	//   ....[31]....
        /*0aa0*/ 	.word	0xffffffff


	//   ....[32]....
        /*0aa4*/ 	.word	0xffffffff


	//   ....[33]....
        /*0aa8*/ 	.word	0xffffffff


	//   ....[34]....
        /*0aac*/ 	.word	0xffffffff


	//   ....[35]....
        /*0ab0*/ 	.word	0xffffffff


	//   ....[36]....
        /*0ab4*/ 	.word	0xffffffff


	//   ....[37]....
        /*0ab8*/ 	.word	0xffffffff


	//   ....[38]....
        /*0abc*/ 	.word	0xffffffff


	//   ....[39]....
        /*0ac0*/ 	.word	0xffffffff


	//   ....[40]....
        /*0ac4*/ 	.word	0xffffffff


	//   ....[41]....
        /*0ac8*/ 	.word	0xffffffff


	//   ....[42]....
        /*0acc*/ 	.word	0xffffffff


	//   ....[43]....
        /*0ad0*/ 	.word	0xffffffff


	//   ....[44]....
        /*0ad4*/ 	.word	0xffffffff


	//   ....[45]....
        /*0ad8*/ 	.word	0xffffffff


	//   ....[46]....
        /*0adc*/ 	.word	0xffffffff


	//   ....[47]....
        /*0ae0*/ 	.word	0xffffffff


	//   ....[48]....
        /*0ae4*/ 	.word	0xffffffff


	//   ....[49]....
        /*0ae8*/ 	.word	0xffffffff


	//   ....[50]....
        /*0aec*/ 	.word	0xffffffff


	//   ....[51]....
        /*0af0*/ 	.word	0xffffffff


	//   ....[52]....
        /*0af4*/ 	.word	0xffffffff


	//   ....[53]....
        /*0af8*/ 	.word	0xffffffff


	//   ....[54]....
        /*0afc*/ 	.word	0xffffffff


	//   ....[55]....
        /*0b00*/ 	.word	0xffffffff


	//   ....[56]....
        /*0b04*/ 	.word	0xffffffff


	//   ....[57]....
        /*0b08*/ 	.word	0xffffffff


	//   ....[58]....
        /*0b0c*/ 	.word	0xffffffff


	//   ....[59]....
        /*0b10*/ 	.word	0xffffffff


	//   ....[60]....
        /*0b14*/ 	.word	0xffffffff


	//   ....[61]....
        /*0b18*/ 	.word	0xffffffff


	//   ....[62]....
        /*0b1c*/ 	.word	0xffffffff


	//   ....[63]....
        /*0b20*/ 	.word	0xffffffff


	//   ....[64]....
        /*0b24*/ 	.word	0xffffffff


	//   ....[65]....
        /*0b28*/ 	.word	0xffffffff


	//   ....[66]....
        /*0b2c*/ 	.word	0xffffffff


	//   ....[67]....
        /*0b30*/ 	.word	0xffffffff


	//   ....[68]....
        /*0b34*/ 	.word	0xffffffff


	//   ....[69]....
        /*0b38*/ 	.word	0xffffffff


	//   ....[70]....
        /*0b3c*/ 	.word	0xffffffff


	//   ....[71]....
        /*0b40*/ 	.word	0xffffffff


	//   ....[72]....
        /*0b44*/ 	.word	0xffffffff


	//   ....[73]....
        /*0b48*/ 	.word	0xffffffff


	//   ....[74]....
        /*0b4c*/ 	.word	0xffffffff


	//   ....[75]....
        /*0b50*/ 	.word	0xffffffff


	//   ....[76]....
        /*0b54*/ 	.word	0xffffffff


	//   ....[77]....
        /*0b58*/ 	.word	0xffffffff


	//   ....[78]....
        /*0b5c*/ 	.word	0xffffffff


	//   ....[79]....
        /*0b60*/ 	.word	0xffffffff


	//   ....[80]....
        /*0b64*/ 	.word	0xffffffff


	//   ....[81]....
        /*0b68*/ 	.word	0xffffffff


	//   ....[82]....
        /*0b6c*/ 	.word	0xffffffff


	//   ....[83]....
        /*0b70*/ 	.word	0xffffffff


	//   ....[84]....
        /*0b74*/ 	.word	0xffffffff


	//   ....[85]....
        /*0b78*/ 	.word	0xffffffff


	//   ....[86]....
        /*0b7c*/ 	.word	0xffffffff


	//   ....[87]....
        /*0b80*/ 	.word	0xffffffff


	//   ....[88]....
        /*0b84*/ 	.word	0xffffffff


	//   ....[89]....
        /*0b88*/ 	.word	0xffffffff


	//   ....[90]....
        /*0b8c*/ 	.word	0xffffffff


	//   ....[91]....
        /*0b90*/ 	.word	0xffffffff


	//   ....[92]....
        /*0b94*/ 	.word	0xffffffff


	//   ....[93]....
        /*0b98*/ 	.word	0xffffffff


	//   ....[94]....
        /*0b9c*/ 	.word	0xffffffff


	//   ....[95]....
        /*0ba0*/ 	.word	0xffffffff


	//   ....[96]....
        /*0ba4*/ 	.word	0xffffffff


	//   ....[97]....
        /*0ba8*/ 	.word	0xffffffff


	//   ....[98]....
        /*0bac*/ 	.word	0xffffffff


	//   ....[99]....
        /*0bb0*/ 	.word	0xffffffff


	//   ....[100]....
        /*0bb4*/ 	.word	0xffffffff


	//   ....[101]....
        /*0bb8*/ 	.word	0xffffffff


	//   ....[102]....
        /*0bbc*/ 	.word	0xffffffff


	//   ....[103]....
        /*0bc0*/ 	.word	0xffffffff


	//   ....[104]....
        /*0bc4*/ 	.word	0xffffffff


	//   ....[105]....
        /*0bc8*/ 	.word	0x0500000f


	//   ....[106]....
        /*0bcc*/ 	.word	0x0500000f


	//   ....[107]....
        /*0bd0*/ 	.word	0x0500000f


	//   ....[108]....
        /*0bd4*/ 	.word	0x0500000f


	//   ....[109]....
        /*0bd8*/ 	.word	0x0500000f


	//   ....[110]....
        /*0bdc*/ 	.word	0x0500000f


	//   ....[111]....
        /*0be0*/ 	.word	0x0500000f


	//   ....[112]....
        /*0be4*/ 	.word	0x0500000f


	//   ....[113]....
        /*0be8*/ 	.word	0x0500000f


	//   ....[114]....
        /*0bec*/ 	.word	0x0500000f


	//   ....[115]....
        /*0bf0*/ 	.word	0x0500000f


	//   ....[116]....
        /*0bf4*/ 	.word	0x0500000f


	//   ....[117]....
        /*0bf8*/ 	.word	0x0500000f


	//   ....[118]....
        /*0bfc*/ 	.word	0x0500000f


	//   ....[119]....
        /*0c00*/ 	.word	0x0500000f


	//   ....[120]....
        /*0c04*/ 	.word	0x0500000f


	//   ....[121]....
        /*0c08*/ 	.word	0x0500000f


	//   ....[122]....
        /*0c0c*/ 	.word	0x0500000f


	//   ....[123]....
        /*0c10*/ 	.word	0x0500000f


	//   ....[124]....
        /*0c14*/ 	.word	0x0500000f


	//   ....[125]....
        /*0c18*/ 	.word	0x0500000f


	//   ....[126]....
        /*0c1c*/ 	.word	0x0500000f


	//   ....[127]....
        /*0c20*/ 	.word	0x0500000f


	//   ....[128]....
        /*0c24*/ 	.word	0x0500000f


	//   ....[129]....
        /*0c28*/ 	.word	0x0500000f


	//   ....[130]....
        /*0c2c*/ 	.word	0x0500000f


	//   ....[131]....
        /*0c30*/ 	.word	0x0500000f


	//   ....[132]....
        /*0c34*/ 	.word	0x0500000f


	//   ....[133]....
        /*0c38*/ 	.word	0x0500000f


	//   ....[134]....
        /*0c3c*/ 	.word	0x0500000f


	//   ....[135]....
        /*0c40*/ 	.word	0x0500000f


	//   ....[136]....
        /*0c44*/ 	.word	0x0500000f


	//   ....[137]....
        /*0c48*/ 	.word	0x0500000f


	//   ....[138]....
        /*0c4c*/ 	.word	0x0500000f


	//   ....[139]....
        /*0c50*/ 	.word	0x0500000f


	//   ....[140]....
        /*0c54*/ 	.word	0x0500000f


	//   ....[141]....
        /*0c58*/ 	.word	0x0500000f


	//   ....[142]....
        /*0c5c*/ 	.word	0x0500000f


	//   ....[143]....
        /*0c60*/ 	.word	0x0500000f


	//   ....[144]....
        /*0c64*/ 	.word	0x0500000f


	//   ....[145]....
        /*0c68*/ 	.word	0x0500000f


	//   ....[146]....
        /*0c6c*/ 	.word	0x0500000f


	//   ....[147]....
        /*0c70*/ 	.word	0x0500000f


	//   ....[148]....
        /*0c74*/ 	.word	0x0500000f


	//   ....[149]....
        /*0c78*/ 	.word	0x0500000f


	//   ....[150]....
        /*0c7c*/ 	.word	0x0500000f


	//   ....[151]....
        /*0c80*/ 	.word	0x0500000f


	//   ....[152]....
        /*0c84*/ 	.word	0x0500000f


	//   ....[153]....
        /*0c88*/ 	.word	0x0500000f


	//   ....[154]....
        /*0c8c*/ 	.word	0x0500000f


	//   ....[155]....
        /*0c90*/ 	.word	0x0500000f


	//   ....[156]....
        /*0c94*/ 	.word	0x0500000f


	//   ....[157]....
        /*0c98*/ 	.word	0x0500000f


	//   ....[158]....
        /*0c9c*/ 	.word	0x0500000f


	//----- nvinfo : EIATTR_COOP_GROUP_INSTR_OFFSETS
	.align		4
.L_319:
        /*0ca0*/ 	.byte	0x04, 0x28
        /*0ca2*/ 	.short	(.L_321 - .L_320)


	//   ....[0]....
.L_320:
        /*0ca4*/ 	.word	0x00000060


	//   ....[1]....
        /*0ca8*/ 	.word	0x00000190


	//   ....[2]....
        /*0cac*/ 	.word	0x00000240


	//   ....[3]....
        /*0cb0*/ 	.word	0x00000400


	//   ....[4]....
        /*0cb4*/ 	.word	0x00000560


	//   ....[5]....
        /*0cb8*/ 	.word	0x00000680


	//   ....[6]....
        /*0cbc*/ 	.word	0x000007e0


	//   ....[7]....
        /*0cc0*/ 	.word	0x00007700


	//   ....[8]....
        /*0cc4*/ 	.word	0x00007e40


	//   ....[9]....
        /*0cc8*/ 	.word	0x00007e50


	//   ....[10]....
        /*0ccc*/ 	.word	0x00007e60


	//   ....[11]....
        /*0cd0*/ 	.word	0x00007e70


	//   ....[12]....
        /*0cd4*/ 	.word	0x00009bf0


	//   ....[13]....
        /*0cd8*/ 	.word	0x00009c00


	//   ....[14]....
        /*0cdc*/ 	.word	0x00009c10


	//   ....[15]....
        /*0ce0*/ 	.word	0x00009c20


	//   ....[16]....
        /*0ce4*/ 	.word	0x0000de00


	//   ....[17]....
        /*0ce8*/ 	.word	0x0000e8f0


	//   ....[18]....
        /*0cec*/ 	.word	0x0000e900


	//   ....[19]....
        /*0cf0*/ 	.word	0x0000e920


	//   ....[20]....
        /*0cf4*/ 	.word	0x0000f380


	//   ....[21]....
        /*0cf8*/ 	.word	0x0000f3c0


	//   ....[22]....
        /*0cfc*/ 	.word	0x000105f0


	//   ....[23]....
        /*0d00*/ 	.word	0x000131b0


	//   ....[24]....
        /*0d04*/ 	.word	0x00013650


	//   ....[25]....
        /*0d08*/ 	.word	0x000142c0


	//   ....[26]....
        /*0d0c*/ 	.word	0x000142e0


	//   ....[27]....
        /*0d10*/ 	.word	0x00014970


	//   ....[28]....
        /*0d14*/ 	.word	0x00014990


	//   ....[29]....
        /*0d18*/ 	.word	0x00016270


	//   ....[30]....
        /*0d1c*/ 	.word	0x00019130


	//   ....[31]....
        /*0d20*/ 	.word	0x000191b0


	//   ....[32]....
        /*0d24*/ 	.word	0x00019b90


	//   ....[33]....
        /*0d28*/ 	.word	0x00019bb0


	//   ....[34]....
        /*0d2c*/ 	.word	0x0001b4b0


	//   ....[35]....
        /*0d30*/ 	.word	0x0001bc10


	//   ....[36]....
        /*0d34*/ 	.word	0x0001bc40


	//   ....[37]....
        /*0d38*/ 	.word	0x0001bc80


	//   ....[38]....
        /*0d3c*/ 	.word	0x0001bc90


	//   ....[39]....
        /*0d40*/ 	.word	0x0001cc10


	//   ....[40]....
        /*0d44*/ 	.word	0x0001cc30


	//   ....[41]....
        /*0d48*/ 	.word	0x0001cc40


	//   ....[42]....
        /*0d4c*/ 	.word	0x0001cc50


	//   ....[43]....
        /*0d50*/ 	.word	0x0001d310


	//   ....[44]....
        /*0d54*/ 	.word	0x0001d320


	//   ....[45]....
        /*0d58*/ 	.word	0x0001d480


	//   ....[46]....
        /*0d5c*/ 	.word	0x0001d490


	//   ....[47]....
        /*0d60*/ 	.word	0x0001d8a0


	//   ....[48]....
        /*0d64*/ 	.word	0x0001d8b0


	//   ....[49]....
        /*0d68*/ 	.word	0x0001ddb0


	//   ....[50]....
        /*0d6c*/ 	.word	0x0001ddc0


	//   ....[51]....
        /*0d70*/ 	.word	0x0001ebd0


	//   ....[52]....
        /*0d74*/ 	.word	0x0001ebe0


	//   ....[53]....
        /*0d78*/ 	.word	0x0001ed50


	//   ....[54]....
        /*0d7c*/ 	.word	0x0001ed60


	//   ....[55]....
        /*0d80*/ 	.word	0x0001ef20


	//   ....[56]....
        /*0d84*/ 	.word	0x0001f150


	//   ....[57]....
        /*0d88*/ 	.word	0x0001f180


	//   ....[58]....
        /*0d8c*/ 	.word	0x0001f1b0


	//   ....[59]....
        /*0d90*/ 	.word	0x0001f1e0


	//   ....[60]....
        /*0d94*/ 	.word	0x0001f210


	//   ....[61]....
        /*0d98*/ 	.word	0x0001f240


	//   ....[62]....
        /*0d9c*/ 	.word	0x0001f3e0


	//   ....[63]....
        /*0da0*/ 	.word	0x0001f410


	//   ....[64]....
        /*0da4*/ 	.word	0x0001f440


	//   ....[65]....
        /*0da8*/ 	.word	0x0001f470


	//   ....[66]....
        /*0dac*/ 	.word	0x0001f4a0


	//   ....[67]....
        /*0db0*/ 	.word	0x0001f4d0


	//   ....[68]....
        /*0db4*/ 	.word	0x0001f560


	//   ....[69]....
        /*0db8*/ 	.word	0x0001f590


	//   ....[70]....
        /*0dbc*/ 	.word	0x0001f5a0


	//   ....[71]....
        /*0dc0*/ 	.word	0x0001f5e0


	//   ....[72]....
        /*0dc4*/ 	.word	0x00020b50


	//   ....[73]....
        /*0dc8*/ 	.word	0x00022920


	//   ....[74]....
        /*0dcc*/ 	.word	0x00023600


	//   ....[75]....
        /*0dd0*/ 	.word	0x00023620


	//   ....[76]....
        /*0dd4*/ 	.word	0x000236b0


	//   ....[77]....
        /*0dd8*/ 	.word	0x000236d0


	//   ....[78]....
        /*0ddc*/ 	.word	0x00023770


	//   ....[79]....
        /*0de0*/ 	.word	0x00023790


	//   ....[80]....
        /*0de4*/ 	.word	0x000237a0


	//   ....[81]....
        /*0de8*/ 	.word	0x00023830


	//   ....[82]....
        /*0dec*/ 	.word	0x00023850


	//   ....[83]....
        /*0df0*/ 	.word	0x000238c0


	//   ....[84]....
        /*0df4*/ 	.word	0x00023900


	//   ....[85]....
        /*0df8*/ 	.word	0x00023970


	//   ....[86]....
        /*0dfc*/ 	.word	0x00026710


	//   ....[87]....
        /*0e00*/ 	.word	0x00026740


	//   ....[88]....
        /*0e04*/ 	.word	0x000267a0


	//   ....[89]....
        /*0e08*/ 	.word	0x000267d0


	//   ....[90]....
        /*0e0c*/ 	.word	0x00026800


	//   ....[91]....
        /*0e10*/ 	.word	0x00026830


	//   ....[92]....
        /*0e14*/ 	.word	0x00026860


	//   ....[93]....
        /*0e18*/ 	.word	0x00026890


	//   ....[94]....
        /*0e1c*/ 	.word	0x00026a40


	//   ....[95]....
        /*0e20*/ 	.word	0x00026a70


	//   ....[96]....
        /*0e24*/ 	.word	0x00026aa0


	//   ....[97]....
        /*0e28*/ 	.word	0x00026ad0


	//   ....[98]....
        /*0e2c*/ 	.word	0x00026b00


	//   ....[99]....
        /*0e30*/ 	.word	0x00026b30


	//   ....[100]....
        /*0e34*/ 	.word	0x00026bf0


	//   ....[101]....
        /*0e38*/ 	.word	0x00026c10


	//   ....[102]....
        /*0e3c*/ 	.word	0x00026c30


	//   ....[103]....
        /*0e40*/ 	.word	0x00026c90


	//   ....[104]....
        /*0e44*/ 	.word	0x000276c0


	//   ....[105]....
        /*0e48*/ 	.word	0x00027ac0


	//   ....[106]....
        /*0e4c*/ 	.word	0x00027b60


	//   ....[107]....
        /*0e50*/ 	.word	0x00027bf0


	//   ....[108]....
        /*0e54*/ 	.word	0x00027c40


	//   ....[109]....
        /*0e58*/ 	.word	0x00027c90


	//   ....[110]....
        /*0e5c*/ 	.word	0x00027d70


	//   ....[111]....
        /*0e60*/ 	.word	0x00027e00


	//   ....[112]....
        /*0e64*/ 	.word	0x00027e60


	//   ....[113]....
        /*0e68*/ 	.word	0x00027ec0


	//   ....[114]....
        /*0e6c*/ 	.word	0x00028170


	//   ....[115]....
        /*0e70*/ 	.word	0x000281c0


	//   ....[116]....
        /*0e74*/ 	.word	0x00028250


	//   ....[117]....
        /*0e78*/ 	.word	0x000282e0


	//   ....[118]....
        /*0e7c*/ 	.word	0x00028360


	//   ....[119]....
        /*0e80*/ 	.word	0x000283b0


	//   ....[120]....
        /*0e84*/ 	.word	0x00028440


	//   ....[121]....
        /*0e88*/ 	.word	0x000284d0


	//   ....[122]....
        /*0e8c*/ 	.word	0x00028550


	//   ....[123]....
        /*0e90*/ 	.word	0x000285a0


	//   ....[124]....
        /*0e94*/ 	.word	0x00028630


	//   ....[125]....
        /*0e98*/ 	.word	0x000286c0


	//   ....[126]....
        /*0e9c*/ 	.word	0x00028780


	//   ....[127]....
        /*0ea0*/ 	.word	0x00028a60


	//   ....[128]....
        /*0ea4*/ 	.word	0x00028c10


	//   ....[129]....
        /*0ea8*/ 	.word	0x00028c60


	//   ....[130]....
        /*0eac*/ 	.word	0x00028d60


	//   ....[131]....
        /*0eb0*/ 	.word	0x00028db0


	//   ....[132]....
        /*0eb4*/ 	.word	0x00028ed0


	//   ....[133]....
        /*0eb8*/ 	.word	0x00028f40


	//   ....[134]....
        /*0ebc*/ 	.word	0x00029060


	//   ....[135]....
        /*0ec0*/ 	.word	0x000290d0


	//   ....[136]....
        /*0ec4*/ 	.word	0x000291c0


	//   ....[137]....
        /*0ec8*/ 	.word	0x00029230


	//   ....[138]....
        /*0ecc*/ 	.word	0x00029340


	//   ....[139]....
        /*0ed0*/ 	.word	0x00029390


	//   ....[140]....
        /*0ed4*/ 	.word	0x000296b0


	//   ....[141]....
        /*0ed8*/ 	.word	0x00029750


	//   ....[142]....
        /*0edc*/ 	.word	0x000298d0


	//   ....[143]....
        /*0ee0*/ 	.word	0x00029940


	//   ....[144]....
        /*0ee4*/ 	.word	0x000299b0


	//   ....[145]....
        /*0ee8*/ 	.word	0x00029a20


	//   ....[146]....
        /*0eec*/ 	.word	0x00029a90


	//   ....[147]....
        /*0ef0*/ 	.word	0x00029b10


	//   ....[148]....
        /*0ef4*/ 	.word	0x00029b90


	//   ....[149]....
        /*0ef8*/ 	.word	0x00029c20


	//   ....[150]....
        /*0efc*/ 	.word	0x00029c90


	//   ....[151]....
        /*0f00*/ 	.word	0x00029d00


	//   ....[152]....
        /*0f04*/ 	.word	0x00029d70


	//   ....[153]....
        /*0f08*/ 	.word	0x00029df0


	//   ....[154]....
        /*0f0c*/ 	.word	0x00029e60


	//   ....[155]....
        /*0f10*/ 	.word	0x00029f10


	//   ....[156]....
        /*0f14*/ 	.word	0x00029f60


	//   ....[157]....
        /*0f18*/ 	.word	0x00029ff0


	//   ....[158]....
        /*0f1c*/ 	.word	0x0002a120


	//----- nvinfo : EIATTR_REG_RECONFIG
	.align		4
.L_321:
        /*0f20*/ 	.byte	0x01, 0x54
	.zero		2


	//----- nvinfo : EIATTR_SYSCALL_OFFSETS
	.align		4
        /*0f24*/ 	.byte	0x04, 0x46
        /*0f26*/ 	.short	(.L_323 - .L_322)


	//   ....[0]....
.L_322:
        /*0f28*/ 	.word	0x00001f40


	//   ....[1]....
        /*0f2c*/ 	.word	0x00002090


	//   ....[2]....
        /*0f30*/ 	.word	0x000078d0


	//   ....[3]....
        /*0f34*/ 	.word	0x00007bf0


	//   ....[4]....
        /*0f38*/ 	.word	0x00022560


	//   ....[5]....
        /*0f3c*/ 	.word	0x000226b0


	//   ....[6]....
        /*0f40*/ 	.word	0x000227b0


	//   ....[7]....
        /*0f44*/ 	.word	0x000230b0


	//----- nvinfo : EIATTR_MBARRIER_INSTR_OFFSETS
	.align		4
.L_323:
        /*0f48*/ 	.byte	0x04, 0x39
        /*0f4a*/ 	.short	(.L_325 - .L_324)


	//   ....[0]....
.L_324:
        /*0f4c*/ 	.word	0x000002b0
        /*0f50*/ 	.word	0x000000ff
        /*0f54*/ 	.word	0x00031c00
        /*0f58*/ 	.short	0x0100
        /*0f5a*/ 	.byte	0x08
	.zero		1


	//   ....[1]....
        /*0f5c*/ 	.word	0x000002c0
        /*0f60*/ 	.word	0x000000ff
        /*0f64*/ 	.word	0x00031c20
        /*0f68*/ 	.short	0x0100
        /*0f6a*/ 	.byte	0x08
	.zero		1


	//   ....[2]....
        /*0f6c*/ 	.word	0x000003b0
        /*0f70*/ 	.word	0x000000ff
        /*0f74*/ 	.word	0x00031c30
        /*0f78*/ 	.short	0x0100
        /*0f7a*/ 	.byte	0x08
	.zero		1


	//   ....[3]....
        /*0f7c*/ 	.word	0x000003c0
        /*0f80*/ 	.word	0x000000ff
        /*0f84*/ 	.word	0x00031c40
        /*0f88*/ 	.short	0x0100
        /*0f8a*/ 	.byte	0x08
	.zero		1


	//   ....[4]....
        /*0f8c*/ 	.word	0x000003d0
        /*0f90*/ 	.word	0x000000ff
        /*0f94*/ 	.word	0x00031c38
        /*0f98*/ 	.short	0x0100
        /*0f9a*/ 	.byte	0x08
	.zero		1


	//   ....[5]....
        /*0f9c*/ 	.word	0x000003e0
        /*0fa0*/ 	.word	0x000000ff
        /*0fa4*/ 	.word	0x00031c48
        /*0fa8*/ 	.short	0x0100
        /*0faa*/ 	.byte	0x08
	.zero		1


	//   ....[6]....
        /*0fac*/ 	.word	0x00000510
        /*0fb0*/ 	.word	0x000000ff
        /*0fb4*/ 	.word	0x00031c50
        /*0fb8*/ 	.short	0x0100
        /*0fba*/ 	.byte	0x08
	.zero		1


	//   ....[7]....
        /*0fbc*/ 	.word	0x00000520
        /*0fc0*/ 	.word	0x000000ff
        /*0fc4*/ 	.word	0x00031c60
        /*0fc8*/ 	.short	0x0100
        /*0fca*/ 	.byte	0x08
	.zero		1


	//   ....[8]....
        /*0fcc*/ 	.word	0x00000530
        /*0fd0*/ 	.word	0x000000ff
        /*0fd4*/ 	.word	0x00031c58
        /*0fd8*/ 	.short	0x0100
        /*0fda*/ 	.byte	0x08
	.zero		1


	//   ....[9]....
        /*0fdc*/ 	.word	0x00000540
        /*0fe0*/ 	.word	0x000000ff
        /*0fe4*/ 	.word	0x00031c68
        /*0fe8*/ 	.short	0x0100
        /*0fea*/ 	.byte	0x08
	.zero		1


	//   ....[10]....
        /*0fec*/ 	.word	0x00000630
        /*0ff0*/ 	.word	0x000000ff
        /*0ff4*/ 	.word	0x00031c70
        /*0ff8*/ 	.short	0x0100
        /*0ffa*/ 	.byte	0x06
	.zero		1


	//   ....[11]....
        /*0ffc*/ 	.word	0x00000640
        /*1000*/ 	.word	0x000000ff
        /*1004*/ 	.word	0x00031c80
        /*1008*/ 	.short	0x0100
        /*100a*/ 	.byte	0x06
	.zero		1


	//   ....[12]....
        /*100c*/ 	.word	0x00000650
        /*1010*/ 	.word	0x000000ff
        /*1014*/ 	.word	0x00031c78
        /*1018*/ 	.short	0x0100
        /*101a*/ 	.byte	0x06
	.zero		1


	//   ....[13]....
        /*101c*/ 	.word	0x00000660
        /*1020*/ 	.word	0x000000ff
        /*1024*/ 	.word	0x00031c88
        /*1028*/ 	.short	0x0100
        /*102a*/ 	.byte	0x06
	.zero		1


	//   ....[14]....
        /*102c*/ 	.word	0x00000790
        /*1030*/ 	.word	0x000000ff
        /*1034*/ 	.word	0x00031c90
        /*1038*/ 	.short	0x0100
        /*103a*/ 	.byte	0x08
	.zero		1


	//   ....[15]....
        /*103c*/ 	.word	0x000007a0
        /*1040*/ 	.word	0x000000ff
        /*1044*/ 	.word	0x00031ca0
        /*1048*/ 	.short	0x0100
        /*104a*/ 	.byte	0x08
	.zero		1


	//   ....[16]....
        /*104c*/ 	.word	0x000007b0
        /*1050*/ 	.word	0x000000ff
        /*1054*/ 	.word	0x00031c98
        /*1058*/ 	.short	0x0100
        /*105a*/ 	.byte	0x08
	.zero		1


	//   ....[17]....
        /*105c*/ 	.word	0x000007c0
        /*1060*/ 	.word	0x000000ff
        /*1064*/ 	.word	0x00031ca8
        /*1068*/ 	.short	0x0100
        /*106a*/ 	.byte	0x08
	.zero		1


	//   ....[18]....
        /*106c*/ 	.word	0x000008f0
        /*1070*/ 	.word	0x000000ff
        /*1074*/ 	.word	0x00031cb0
        /*1078*/ 	.short	0x0100
        /*107a*/ 	.byte	0x08
	.zero		1


	//   ....[19]....
        /*107c*/ 	.word	0x00000900
        /*1080*/ 	.word	0x000000ff
        /*1084*/ 	.word	0x00031cc0
        /*1088*/ 	.short	0x0100
        /*108a*/ 	.byte	0x08
	.zero		1


	//   ....[20]....
        /*108c*/ 	.word	0x00000910
        /*1090*/ 	.word	0x000000ff
        /*1094*/ 	.word	0x00031cb8
        /*1098*/ 	.short	0x0100
        /*109a*/ 	.byte	0x08
	.zero		1


	//   ....[21]....
        /*109c*/ 	.word	0x00000920
        /*10a0*/ 	.word	0x000000ff
        /*10a4*/ 	.word	0x00031cc8
        /*10a8*/ 	.short	0x0100
        /*10aa*/ 	.byte	0x08
	.zero		1


	//   ....[22]....
        /*10ac*/ 	.word	0x00003550
        /*10b0*/ 	.word	0x0000001a
        /*10b4*/ 	.word	0x00031c90
        /*10b8*/ 	.short	0x010a
        /*10ba*/ 	.byte	0x3f
	.zero		1


	//   ....[23]....
        /*10bc*/ 	.word	0x00004ff0
        /*10c0*/ 	.word	0x0000001a
        /*10c4*/ 	.word	0x00031c90
        /*10c8*/ 	.short	0x010a
        /*10ca*/ 	.byte	0x3f
	.zero		1


	//   ....[24]....
        /*10cc*/ 	.word	0x00006a70
        /*10d0*/ 	.word	0x0000001a
        /*10d4*/ 	.word	0x00031c90
        /*10d8*/ 	.short	0x010a
        /*10da*/ 	.byte	0x3f
	.zero		1


	//   ....[25]....
        /*10dc*/ 	.word	0x00006ce0
        /*10e0*/ 	.word	0x00000024
        /*10e4*/ 	.word	0x00000000
        /*10e8*/ 	.short	0x0101
        /*10ea*/ 	.byte	0x3f
	.zero		1


	//   ....[26]....
        /*10ec*/ 	.word	0x00006d20
        /*10f0*/ 	.word	0x0000001a
        /*10f4*/ 	.word	0x00031cb0
        /*10f8*/ 	.short	0x010a
        /*10fa*/ 	.byte	0x3f
	.zero		1


	//   ....[27]....
        /*10fc*/ 	.word	0x00007060
        /*1100*/ 	.word	0x0000001a
        /*1104*/ 	.word	0x00000000
        /*1108*/ 	.short	0x0101
        /*110a*/ 	.byte	0x3f
	.zero		1


	//   ....[28]....
        /*110c*/ 	.word	0x00007970
        /*1110*/ 	.word	0x00000010
        /*1114*/ 	.word	0x00031c00
        /*1118*/ 	.short	0x010a
        /*111a*/ 	.byte	0x3f
	.zero		1


	//   ....[29]....
        /*111c*/ 	.word	0x000079c0
        /*1120*/ 	.word	0x00000010
        /*1124*/ 	.word	0x00031c00
        /*1128*/ 	.short	0x010a
        /*112a*/ 	.byte	0x3f
	.zero		1


	//   ....[30]....
        /*112c*/ 	.word	0x000085c0
        /*1130*/ 	.word	0x00000010
        /*1134*/ 	.word	0x00031c00
        /*1138*/ 	.short	0x010a
        /*113a*/ 	.byte	0x3f
	.zero		1


	//   ....[31]....
        /*113c*/ 	.word	0x0000a160
        /*1140*/ 	.word	0x00000010
        /*1144*/ 	.word	0x00031c00
        /*1148*/ 	.short	0x010a
        /*114a*/ 	.byte	0x3f
	.zero		1


	//   ....[32]....
        /*114c*/ 	.word	0x0000b970
        /*1150*/ 	.word	0x00000000
        /*1154*/ 	.word	0x00031c30
        /*1158*/ 	.short	0x010a
        /*115a*/ 	.byte	0x3f
	.zero		1


	//   ....[33]....
        /*115c*/ 	.word	0x0000b9e0
        /*1160*/ 	.word	0x00000000
        /*1164*/ 	.word	0x00031c30
        /*1168*/ 	.short	0x010a
        /*116a*/ 	.byte	0x3f
	.zero		1


	//   ....[34]....
        /*116c*/ 	.word	0x0000f700
        /*1170*/ 	.word	0x00000018
        /*1174*/ 	.word	0x00000000
        /*1178*/ 	.short	0x0101
        /*117a*/ 	.byte	0x3f
	.zero		1


	//   ....[35]....
        /*117c*/ 	.word	0x00010750
        /*1180*/ 	.word	0x00000014
        /*1184*/ 	.word	0x00031c30
        /*1188*/ 	.short	0x010a
        /*118a*/ 	.byte	0x3f
	.zero		1


	//   ....[36]....
        /*118c*/ 	.word	0x000107a0
        /*1190*/ 	.word	0x00000014
        /*1194*/ 	.word	0x00031c30
        /*1198*/ 	.short	0x010a
        /*119a*/ 	.byte	0x3f
	.zero		1


	//   ....[37]....
        /*119c*/ 	.word	0x00012c00
        /*11a0*/ 	.word	0x00000015
        /*11a4*/ 	.word	0x00031c50
        /*11a8*/ 	.short	0x010a
        /*11aa*/ 	.byte	0x3f
	.zero		1


	//   ....[38]....
        /*11ac*/ 	.word	0x00012c50
        /*11b0*/ 	.word	0x00000015
        /*11b4*/ 	.word	0x00031c50
        /*11b8*/ 	.short	0x010a
        /*11ba*/ 	.byte	0x3f
	.zero		1


	//   ....[39]....
        /*11bc*/ 	.word	0x000156a0
        /*11c0*/ 	.word	0x00000071
        /*11c4*/ 	.word	0x00000000
        /*11c8*/ 	.short	0x0101
        /*11ca*/ 	.byte	0x3f
	.zero		1


	//   ....[40]....
        /*11cc*/ 	.word	0x000156e0
        /*11d0*/ 	.word	0x00000070
        /*11d4*/ 	.word	0x00000000
        /*11d8*/ 	.short	0x0101
        /*11da*/ 	.byte	0x3f
	.zero		1


	//   ....[41]....
        /*11dc*/ 	.word	0x00016400
        /*11e0*/ 	.word	0x00000014
        /*11e4*/ 	.word	0x00031c30
        /*11e8*/ 	.short	0x010a
        /*11ea*/ 	.byte	0x3f
	.zero		1


	//   ....[42]....
        /*11ec*/ 	.word	0x00016450
        /*11f0*/ 	.word	0x00000014
        /*11f4*/ 	.word	0x00031c30
        /*11f8*/ 	.short	0x010a
        /*11fa*/ 	.byte	0x3f
	.zero		1


	//   ....[43]....
        /*11fc*/ 	.word	0x00018890
        /*1200*/ 	.word	0x00000015
        /*1204*/ 	.word	0x00031c50
        /*1208*/ 	.short	0x010a
        /*120a*/ 	.byte	0x3f
	.zero		1


	//   ....[44]....
        /*120c*/ 	.word	0x000188e0
        /*1210*/ 	.word	0x00000015
        /*1214*/ 	.word	0x00031c50
        /*1218*/ 	.short	0x010a
        /*121a*/ 	.byte	0x3f
	.zero		1


	//   ....[45]....
        /*121c*/ 	.word	0x0001a550
        /*1220*/ 	.word	0x00000070
        /*1224*/ 	.word	0x00000000
        /*1228*/ 	.short	0x0101
        /*122a*/ 	.byte	0x3f
	.zero		1


	//   ....[46]....
        /*122c*/ 	.word	0x0001a560
        /*1230*/ 	.word	0x0000006e
        /*1234*/ 	.word	0x00000000
        /*1238*/ 	.short	0x0101
        /*123a*/ 	.byte	0x3f
	.zero		1


	//   ....[47]....
        /*123c*/ 	.word	0x0001b540
        /*1240*/ 	.word	0x00000000
        /*1244*/ 	.word	0x00031c50
        /*1248*/ 	.short	0x010a
        /*124a*/ 	.byte	0x3f
	.zero		1


	//   ....[48]....
        /*124c*/ 	.word	0x0001b5f0
        /*1250*/ 	.word	0x00000000
        /*1254*/ 	.word	0x00031c50
        /*1258*/ 	.short	0x010a
        /*125a*/ 	.byte	0x3f
	.zero		1


	//   ....[49]....
        /*125c*/ 	.word	0x0001be70
        /*1260*/ 	.word	0x00000004
        /*1264*/ 	.word	0x00000000
        /*1268*/ 	.short	0x0101
        /*126a*/ 	.byte	0x3f
	.zero		1


	//   ....[50]....
        /*126c*/ 	.word	0x0001d250
        /*1270*/ 	.word	0x00000000
        /*1274*/ 	.word	0x00000000
        /*1278*/ 	.short	0x0101
        /*127a*/ 	.byte	0x3f
	.zero		1


	//   ....[51]....
        /*127c*/ 	.word	0x0001d7a0
        /*1280*/ 	.word	0x00000004
        /*1284*/ 	.word	0x00000000
        /*1288*/ 	.short	0x0101
        /*128a*/ 	.byte	0x3f
	.zero		1


	//   ....[52]....
        /*128c*/ 	.word	0x00020c30
        /*1290*/ 	.word	0x00000010
        /*1294*/ 	.word	0x00031c20
        /*1298*/ 	.short	0x010a
        /*129a*/ 	.byte	0x3f
	.zero		1


	//   ....[53]....
        /*129c*/ 	.word	0x00020cf0
        /*12a0*/ 	.word	0x00000009
        /*12a4*/ 	.word	0x00031ca0
        /*12a8*/ 	.short	0x010a
        /*12aa*/ 	.byte	0x3f
	.zero		1


	//   ....[54]....
        /*12ac*/ 	.word	0x00021120
        /*12b0*/ 	.word	0x00000009
        /*12b4*/ 	.word	0x00031cc0
        /*12b8*/ 	.short	0x010a
        /*12ba*/ 	.byte	0x3f
	.zero		1


	//   ....[55]....
        /*12bc*/ 	.word	0x00021680
        /*12c0*/ 	.word	0x00000009
        /*12c4*/ 	.word	0x00031ca0
        /*12c8*/ 	.short	0x010a
        /*12ca*/ 	.byte	0x3f
	.zero		1


	//   ....[56]....
        /*12cc*/ 	.word	0x00021aa0
        /*12d0*/ 	.word	0x00000009
        /*12d4*/ 	.word	0x00031cc0
        /*12d8*/ 	.short	0x010a
        /*12da*/ 	.byte	0x3f
	.zero		1


	//   ....[57]....
        /*12dc*/ 	.word	0x00022b60
        /*12e0*/ 	.word	0x00000000
        /*12e4*/ 	.word	0x00031c40
        /*12e8*/ 	.short	0x010a
        /*12ea*/ 	.byte	0x3f
	.zero		1


	//   ....[58]....
        /*12ec*/ 	.word	0x00023a40
        /*12f0*/ 	.word	0x00000010
        /*12f4*/ 	.word	0x00031c00
        /*12f8*/ 	.short	0x0107
        /*12fa*/ 	.byte	0x3f
	.zero		1


	//   ....[59]....
        /*12fc*/ 	.word	0x00023b40
        /*1300*/ 	.word	0x00000010
        /*1304*/ 	.word	0x00031c00
        /*1308*/ 	.short	0x0101
        /*130a*/ 	.byte	0x3f
	.zero		1


	//   ....[60]....
        /*130c*/ 	.word	0x00023b60
        /*1310*/ 	.word	0x00000010
        /*1314*/ 	.word	0x00031c20
        /*1318*/ 	.short	0x010a
        /*131a*/ 	.byte	0x3f
	.zero		1


	//   ....[61]....
        /*131c*/ 	.word	0x00023f10
        /*1320*/ 	.word	0x00000003
        /*1324*/ 	.word	0x00031c40
        /*1328*/ 	.short	0x010a
        /*132a*/ 	.byte	0x3f
	.zero		1


	//   ....[62]....
        /*132c*/ 	.word	0x00024390
        /*1330*/ 	.word	0x00000003
        /*1334*/ 	.word	0x00000060
        /*1338*/ 	.short	0x010a
        /*133a*/ 	.byte	0x3f
	.zero		1


	//   ....[63]....
        /*133c*/ 	.word	0x00024ae0
        /*1340*/ 	.word	0x00000003
        /*1344*/ 	.word	0x00031c40
        /*1348*/ 	.short	0x010a
        /*134a*/ 	.byte	0x3f
	.zero		1


	//   ....[64]....
        /*134c*/ 	.word	0x00024f60
        /*1350*/ 	.word	0x0000000b
        /*1354*/ 	.word	0x00000060
        /*1358*/ 	.short	0x010a
        /*135a*/ 	.byte	0x3f
	.zero		1


	//   ....[65]....
        /*135c*/ 	.word	0x000255f0
        /*1360*/ 	.word	0x00000002
        /*1364*/ 	.word	0x00031c40
        /*1368*/ 	.short	0x010a
        /*136a*/ 	.byte	0x3f
	.zero		1


	//   ....[66]....
        /*136c*/ 	.word	0x00025a80
        /*1370*/ 	.word	0x00000007
        /*1374*/ 	.word	0x00000060
        /*1378*/ 	.short	0x010a
        /*137a*/ 	.byte	0x3f
	.zero		1


	//   ....[67]....
        /*137c*/ 	.word	0x000260c0
        /*1380*/ 	.word	0x00000003
        /*1384*/ 	.word	0x00031c60
        /*1388*/ 	.short	0x010a
        /*138a*/ 	.byte	0x3f
	.zero		1


	//   ....[68]....
        /*138c*/ 	.word	0x00027640
        /*1390*/ 	.word	0x00000009
        /*1394*/ 	.word	0x00031c20
        /*1398*/ 	.short	0x010a
        /*139a*/ 	.byte	0x3f
	.zero		1


	//   ....[69]....
        /*139c*/ 	.word	0x000277d0
        /*13a0*/ 	.word	0x00000007
        /*13a4*/ 	.word	0x00000000
        /*13a8*/ 	.short	0x010a
        /*13aa*/ 	.byte	0x3f
	.zero		1


	//   ....[70]....
        /*13ac*/ 	.word	0x00027840
        /*13b0*/ 	.word	0x00000003
        /*13b4*/ 	.word	0x00000000
        /*13b8*/ 	.short	0x010a
        /*13ba*/ 	.byte	0x3f
	.zero		1


	//   ....[71]....
        /*13bc*/ 	.word	0x000278a0
        /*13c0*/ 	.word	0x00000005
        /*13c4*/ 	.word	0x00000000
        /*13c8*/ 	.short	0x010a
        /*13ca*/ 	.byte	0x3f
	.zero		1


	//   ....[72]....
        /*13cc*/ 	.word	0x000278d0
        /*13d0*/ 	.word	0x00000003
        /*13d4*/ 	.word	0x00000000
        /*13d8*/ 	.short	0x010a
        /*13da*/ 	.byte	0x3f
	.zero		1


	//   ....[73]....
        /*13dc*/ 	.word	0x00027930
        /*13e0*/ 	.word	0x0000001a
        /*13e4*/ 	.word	0x00031c90
        /*13e8*/ 	.short	0x010a
        /*13ea*/ 	.byte	0x3f
	.zero		1


	//   ....[74]....
        /*13ec*/ 	.word	0x00027980
        /*13f0*/ 	.word	0x0000001a
        /*13f4*/ 	.word	0x00031c90
        /*13f8*/ 	.short	0x010a
        /*13fa*/ 	.byte	0x3f
	.zero		1


	//   ....[75]....
        /*13fc*/ 	.word	0x000279d0
        /*1400*/ 	.word	0x0000001a
        /*1404*/ 	.word	0x00031c90
        /*1408*/ 	.short	0x010a
        /*140a*/ 	.byte	0x3f
	.zero		1


	//   ....[76]....
        /*140c*/ 	.word	0x00027a20
        /*1410*/ 	.word	0x0000001a
        /*1414*/ 	.word	0x00031cb0
        /*1418*/ 	.short	0x010a
        /*141a*/ 	.byte	0x3f
	.zero		1


	//   ....[77]....
        /*141c*/ 	.word	0x00027cd0
        /*1420*/ 	.word	0x00000010
        /*1424*/ 	.word	0x00031c00
        /*1428*/ 	.short	0x010a
        /*142a*/ 	.byte	0x3f
	.zero		1


	//   ....[78]....
        /*142c*/ 	.word	0x00027ef0
        /*1430*/ 	.word	0x00000010
        /*1434*/ 	.word	0x00031c00
        /*1438*/ 	.short	0x010a
        /*143a*/ 	.byte	0x3f
	.zero		1


	//   ....[79]....
        /*143c*/ 	.word	0x00027f40
        /*1440*/ 	.word	0x00000000
        /*1444*/ 	.word	0x00031c30
        /*1448*/ 	.short	0x010a
        /*144a*/ 	.byte	0x3f
	.zero		1


	//   ....[80]....
        /*144c*/ 	.word	0x00027f90
        /*1450*/ 	.word	0x00000014
        /*1454*/ 	.word	0x00031c30
        /*1458*/ 	.short	0x010a
        /*145a*/ 	.byte	0x3f
	.zero		1


	//   ....[81]....
        /*145c*/ 	.word	0x00027fe0
        /*1460*/ 	.word	0x00000015
        /*1464*/ 	.word	0x00031c50
        /*1468*/ 	.short	0x010a
        /*146a*/ 	.byte	0x3f
	.zero		1


	//   ....[82]....
        /*146c*/ 	.word	0x00028030
        /*1470*/ 	.word	0x00000014
        /*1474*/ 	.word	0x00031c30
        /*1478*/ 	.short	0x010a
        /*147a*/ 	.byte	0x3f
	.zero		1


	//   ....[83]....
        /*147c*/ 	.word	0x00028080
        /*1480*/ 	.word	0x00000015
        /*1484*/ 	.word	0x00031c50
        /*1488*/ 	.short	0x010a
        /*148a*/ 	.byte	0x3f
	.zero		1


	//   ....[84]....
        /*148c*/ 	.word	0x000280d0
        /*1490*/ 	.word	0x00000000
        /*1494*/ 	.word	0x00031c50
        /*1498*/ 	.short	0x010a
        /*149a*/ 	.byte	0x3f
	.zero		1


	//   ....[85]....
        /*149c*/ 	.word	0x00028840
        /*14a0*/ 	.word	0x00000010
        /*14a4*/ 	.word	0x00031c20
        /*14a8*/ 	.short	0x010a
        /*14aa*/ 	.byte	0x3f
	.zero		1


	//   ....[86]....
        /*14ac*/ 	.word	0x00028890
        /*14b0*/ 	.word	0x00000009
        /*14b4*/ 	.word	0x00031ca0
        /*14b8*/ 	.short	0x010a
        /*14ba*/ 	.byte	0x3f
	.zero		1


	//   ....[87]....
        /*14bc*/ 	.word	0x000288e0
        /*14c0*/ 	.word	0x00000009
        /*14c4*/ 	.word	0x00031cc0
        /*14c8*/ 	.short	0x010a
        /*14ca*/ 	.byte	0x3f
	.zero		1


	//   ....[88]....
        /*14cc*/ 	.word	0x00028930
        /*14d0*/ 	.word	0x00000009
        /*14d4*/ 	.word	0x00031ca0
        /*14d8*/ 	.short	0x010a
        /*14da*/ 	.byte	0x3f
	.zero		1


	//   ....[89]....
        /*14dc*/ 	.word	0x00028980
        /*14e0*/ 	.word	0x00000009
        /*14e4*/ 	.word	0x00031cc0
        /*14e8*/ 	.short	0x010a
        /*14ea*/ 	.byte	0x3f
	.zero		1


	//   ....[90]....
        /*14ec*/ 	.word	0x00028b20
        /*14f0*/ 	.word	0x00000000
        /*14f4*/ 	.word	0x00031c40
        /*14f8*/ 	.short	0x010a
        /*14fa*/ 	.byte	0x3f
	.zero		1


	//   ....[91]....
        /*14fc*/ 	.word	0x000293d0
        /*1500*/ 	.word	0x00000010
        /*1504*/ 	.word	0x00031c20
        /*1508*/ 	.short	0x010a
        /*150a*/ 	.byte	0x3f
	.zero		1


	//   ....[92]....
        /*150c*/ 	.word	0x00029420
        /*1510*/ 	.word	0x00000003
        /*1514*/ 	.word	0x00031c40
        /*1518*/ 	.short	0x010a
        /*151a*/ 	.byte	0x3f
	.zero		1


	//   ....[93]....
        /*151c*/ 	.word	0x00029470
        /*1520*/ 	.word	0x00000003
        /*1524*/ 	.word	0x00000060
        /*1528*/ 	.short	0x010a
        /*152a*/ 	.byte	0x3f
	.zero		1


	//   ....[94]....
        /*152c*/ 	.word	0x000294c0
        /*1530*/ 	.word	0x00000003
        /*1534*/ 	.word	0x00031c40
        /*1538*/ 	.short	0x010a
        /*153a*/ 	.byte	0x3f
	.zero		1


	//   ....[95]....
        /*153c*/ 	.word	0x00029510
        /*1540*/ 	.word	0x0000000b
        /*1544*/ 	.word	0x00000060
        /*1548*/ 	.short	0x010a
        /*154a*/ 	.byte	0x3f
	.zero		1


	//   ....[96]....
        /*154c*/ 	.word	0x00029560
        /*1550*/ 	.word	0x00000002
        /*1554*/ 	.word	0x00031c40
        /*1558*/ 	.short	0x010a
        /*155a*/ 	.byte	0x3f
	.zero		1


	//   ....[97]....
        /*155c*/ 	.word	0x000295b0
        /*1560*/ 	.word	0x00000007
        /*1564*/ 	.word	0x00000060
        /*1568*/ 	.short	0x010a
        /*156a*/ 	.byte	0x3f
	.zero		1


	//   ....[98]....
        /*156c*/ 	.word	0x00029600
        /*1570*/ 	.word	0x00000003
        /*1574*/ 	.word	0x00031c60
        /*1578*/ 	.short	0x010a
        /*157a*/ 	.byte	0x3f
	.zero		1


	//   ....[99]....
        /*157c*/ 	.word	0x0002a040
        /*1580*/ 	.word	0x00000009
        /*1584*/ 	.word	0x00031c20
        /*1588*/ 	.short	0x010a
        /*158a*/ 	.byte	0x3f
	.zero		1


	//   ....[100]....
        /*158c*/ 	.word	0x0002a1e0
        /*1590*/ 	.word	0x00000007
        /*1594*/ 	.word	0x00000000
        /*1598*/ 	.short	0x010a
        /*159a*/ 	.byte	0x3f
	.zero		1


	//   ....[101]....
        /*159c*/ 	.word	0x0002a230
        /*15a0*/ 	.word	0x00000003
        /*15a4*/ 	.word	0x00000000
        /*15a8*/ 	.short	0x010a
        /*15aa*/ 	.byte	0x3f
	.zero		1


	//   ....[102]....
        /*15ac*/ 	.word	0x0002a280
        /*15b0*/ 	.word	0x00000005
        /*15b4*/ 	.word	0x00000000
        /*15b8*/ 	.short	0x010a
        /*15ba*/ 	.byte	0x3f
	.zero		1


	//----- nvinfo : EIATTR_NUM_MBARRIERS
	.align		4
.L_325:
        /*15bc*/ 	.byte	0x03, 0x38
        /*15be*/ 	.short	0x0016


	//----- nvinfo : EIATTR_EXIT_INSTR_OFFSETS
	.align		4
        /*15c0*/ 	.byte	0x04, 0x1c
        /*15c2*/ 	.short	(.L_327 - .L_326)


	//   ....[0]....
.L_326:
        /*15c4*/ 	.word	0x00027920


	//----- nvinfo : EIATTR_MAX_THREADS
	.align		4
.L_327:
        /*15c8*/ 	.byte	0x04, 0x05
        /*15ca*/ 	.short	(.L_329 - .L_328)
.L_328:
        /*15cc*/ 	.word	0x00000200
        /*15d0*/ 	.word	0x00000001
        /*15d4*/ 	.word	0x00000001


	//----- nvinfo : EIATTR_CRS_STACK_SIZE
	.align		4
.L_329:
        /*15d8*/ 	.byte	0x04, 0x1e
        /*15da*/ 	.short	(.L_331 - .L_330)
.L_330:
        /*15dc*/ 	.word	0x00000000


	//----- nvinfo : EIATTR_CBANK_PARAM_SIZE
	.align		4
.L_331:
        /*15e0*/ 	.byte	0x03, 0x19
        /*15e2*/ 	.short	0x0af0


	//----- nvinfo : EIATTR_PARAM_CBANK
	.align		4
        /*15e4*/ 	.byte	0x04, 0x0a
        /*15e6*/ 	.short	(.L_333 - .L_332)
	.align		4
.L_332:
        /*15e8*/ 	.word	index@(.nv.constant0._ZN7cutlass13device_kernelIN5flash11enable_sm90INS1_16FlashAttnFwdSm90INS1_25CollectiveMainloopFwdSm90ILi2EN4cute5tupleIJNS5_1CILi1EEES8_S8_EEENS6_IJNS7_ILi192EEENS7_ILi144EEENS7_ILi96EEEEEELi96ENS_6half_tEfNS_4arch4Sm90ELb1ELb0ELb1ELb1ELb0ELb1ELb0ELb0ELb1ELb1ELb1ELb0EEENS1_21CollectiveEpilogueFwdINS6_IJSA_SC_SB_EEES9_SE_SG_Li384ELb1ELb1ELb1ELb0EEENS1_36VarlenDynamicPersistentTileSchedulerILi192ELi144ELi384ELi128ELb1ELb1ELb1ELb1ELb1ELb1EEEEEEEEEvNT_6ParamsE)
        /*15ec*/ 	.short	0x0210
        /*15ee*/ 	.short	0x0af0


	//----- nvinfo : EIATTR_SW_WAR
	.align		4
.L_333:
        /*15f0*/ 	.byte	0x04, 0x36
        /*15f2*/ 	.short	(.L_335 - .L_334)
.L_334:
        /*15f4*/ 	.word	0x00000008
.L_335:


//--------------------- .nv.callgraph             --------------------------
	.section	.nv.callgraph,"",@"SHT_CUDA_CALLGRAPH"
	.align	4
	.sectionentsize	8
	.align		4
        /*0000*/ 	.word	0x00000000
	.align		4
        /*0004*/ 	.word	0xffffffff
	.align		4
        /*0008*/ 	.word	index@(_ZN7cutlass13device_kernelIN5flash11enable_sm90INS1_16FlashAttnFwdSm90INS1_25CollectiveMainloopFwdSm90ILi2EN4cute5tupleIJNS5_1CILi1EEES8_S8_EEENS6_IJNS7_ILi192EEENS7_ILi144EEENS7_ILi96EEEEEELi96ENS_6half_tEfNS_4arch4Sm90ELb0ELb0ELb1ELb0ELb0ELb0ELb0ELb0ELb1ELb1ELb1ELb0EEENS1_21CollectiveEpilogueFwdINS6_IJSA_SC_SB_EEES9_SE_SG_Li384ELb0ELb1ELb1ELb0EEENS1_19SingleTileSchedulerILb0ELb1ELb1ELi192EEEEEEEEEvNT_6ParamsE)
	.align		4
        /*000c*/ 	.word	index@(__assertfail)
	.align		4
        /*0010*/ 	.word	index@(_ZN7cutlass13device_kernelIN5flash11enable_sm90INS1_16FlashAttnFwdSm90INS1_25CollectiveMainloopFwdSm90ILi2EN4cute5tupleIJNS5_1CILi1EEES8_S8_EEENS6_IJNS7_ILi192EEENS7_ILi144EEENS7_ILi96EEEEEELi96ENS_6half_tEfNS_4arch4Sm90ELb0ELb0ELb1ELb1ELb0ELb0ELb0ELb0ELb1ELb1ELb1ELb0EEENS1_21CollectiveEpilogueFwdINS6_IJSA_SC_SB_EEES9_SE_SG_Li384ELb1ELb1ELb1ELb0EEENS1_36VarlenDynamicPersistentTileSchedulerILi192ELi144ELi384ELi128ELb1ELb1ELb1ELb0ELb1ELb1EEEEEEEEEvNT_6ParamsE)
	.align		4
        /*0014*/ 	.word	index@(__assertfail)
	.align		4
        /*0018*/ 	.word	index@(_ZN7cutlass13device_kernelIN5flash11enable_sm90INS1_16FlashAttnFwdSm90INS1_25CollectiveMainloopFwdSm90ILi2EN4cute5tupleIJNS5_1CILi1EEES8_S8_EEENS6_IJNS7_ILi192EEENS7_ILi144EEENS7_ILi96EEEEEELi96ENS_6half_tEfNS_4arch4Sm90ELb0ELb0ELb1ELb1ELb0ELb1ELb0ELb0ELb1ELb1ELb1ELb0EEENS1_21CollectiveEpilogueFwdINS6_IJSA_SC_SB_EEES9_SE_SG_Li384ELb1ELb1ELb1ELb0EEENS1_36VarlenDynamicPersistentTileSchedulerILi192ELi144ELi384ELi128ELb1ELb1ELb1ELb0ELb1ELb1EEEEEEEEEvNT_6ParamsE)
	.align		4
        /*001c*/ 	.word	index@(__assertfail)
	.align		4
        /*0020*/ 	.word	index@(_ZN7cutlass13device_kernelIN5flash11enable_sm90INS1_16FlashAttnFwdSm90INS1_25CollectiveMainloopFwdSm90ILi2EN4cute5tupleIJNS5_1CILi1EEES8_S8_EEENS6_IJNS7_ILi192EEENS7_ILi128EEENS7_ILi96EEEEEELi96ENS_6half_tEfNS_4arch4Sm90ELb0ELb1ELb1ELb0ELb0ELb0ELb0ELb0ELb1ELb1ELb1ELb0EEENS1_21CollectiveEpilogueFwdINS6_IJSA_SC_SB_EEES9_SE_SG_Li384ELb0ELb1ELb1ELb0EEENS1_19SingleTileSchedulerILb0ELb1ELb1ELi192EEEEEEEEEvNT_6ParamsE)
	.align		4
        /*0024*/ 	.word	index@(__assertfail)
	.align		4
        /*0028*/ 	.word	index@(_ZN7cutlass13device_kernelIN5flash11enable_sm90INS1_16FlashAttnFwdSm90INS1_25CollectiveMainloopFwdSm90ILi2EN4cute5tupleIJNS5_1CILi1EEES8_S8_EEENS6_IJNS7_ILi192EEENS7_ILi128EEENS7_ILi96EEEEEELi96ENS_6half_tEfNS_4arch4Sm90ELb0ELb1ELb1ELb1ELb0ELb0ELb0ELb0ELb1ELb1ELb1ELb0EEENS1_21CollectiveEpilogueFwdINS6_IJSA_SC_SB_EEES9_SE_SG_Li384ELb1ELb1ELb1ELb0EEENS1_36VarlenDynamicPersistentTileSchedulerILi192ELi128ELi384ELi128ELb1ELb1ELb1ELb1ELb0ELb1EEEEEEEEEvNT_6ParamsE)
	.align		4
        /*002c*/ 	.word	index@(__assertfail)
	.align		4
        /*0030*/ 	.word	index@(_ZN7cutlass13device_kernelIN5flash11enable_sm90INS1_16FlashAttnFwdSm90INS1_25CollectiveMainloopFwdSm90ILi2EN4cute5tupleIJNS5_1CILi1EEES8_S8_EEENS6_IJNS7_ILi192EEENS7_ILi128EEENS7_ILi96EEEEEELi96ENS_6half_tEfNS_4arch4Sm90ELb0ELb1ELb1ELb1ELb0ELb1ELb0ELb0ELb1ELb1ELb1ELb0EEENS1_21CollectiveEpilogueFwdINS6_IJSA_SC_SB_EEES9_SE_SG_Li384ELb1ELb1ELb1ELb0EEENS1_36VarlenDynamicPersistentTileSchedulerILi192ELi128ELi384ELi128ELb1ELb1ELb1ELb1ELb0ELb1EEEEEEEEEvNT_6ParamsE)
	.align		4
        /*0034*/ 	.word	index@(__assertfail)
	.align		4
        /*0038*/ 	.word	index@(_ZN7cutlass13device_kernelIN5flash11enable_sm90INS1_16FlashAttnFwdSm90INS1_25CollectiveMainloopFwdSm90ILi2EN4cute5tupleIJNS5_1CILi1EEES8_S8_EEENS6_IJNS7_ILi192EEENS7_ILi144EEENS7_ILi96EEEEEELi96ENS_6half_tEfNS_4arch4Sm90ELb1ELb0ELb1ELb0ELb0ELb0ELb0ELb0ELb1ELb1ELb1ELb0EEENS1_21CollectiveEpilogueFwdINS6_IJSA_SC_SB_EEES9_SE_SG_Li384ELb0ELb1ELb1ELb0EEENS1_19SingleTileSchedulerILb0ELb1ELb1ELi192EEEEEEEEEvNT_6ParamsE)
	.align		4
        /*003c*/ 	.word	index@(__assertfail)
	.align		4
        /*0040*/ 	.word	index@(_ZN7cutlass13device_kernelIN5flash11enable_sm90INS1_16FlashAttnFwdSm90INS1_25CollectiveMainloopFwdSm90ILi2EN4cute5tupleIJNS5_1CILi1EEES8_S8_EEENS6_IJNS7_ILi192EEENS7_ILi144EEENS7_ILi96EEEEEELi96ENS_6half_tEfNS_4arch4Sm90ELb1ELb0ELb1ELb1ELb0ELb0ELb0ELb0ELb1ELb1ELb1ELb0EEENS1_21CollectiveEpilogueFwdINS6_IJSA_SC_SB_EEES9_SE_SG_Li384ELb1ELb1ELb1ELb0EEENS1_36VarlenDynamicPersistentTileSchedulerILi192ELi144ELi384ELi128ELb1ELb1ELb1ELb1ELb1ELb1EEEEEEEEEvNT_6ParamsE)
	.align		4
        /*0044*/ 	.word	index@(__assertfail)
	.align		4
        /*0048*/ 	.word	index@(_ZN7cutlass13device_kernelIN5flash11enable_sm90INS1_16FlashAttnFwdSm90INS1_25CollectiveMainloopFwdSm90ILi2EN4cute5tupleIJNS5_1CILi1EEES8_S8_EEENS6_IJNS7_ILi192EEENS7_ILi144EEENS7_ILi96EEEEEELi96ENS_6half_tEfNS_4arch4Sm90ELb1ELb0ELb1ELb1ELb0ELb1ELb0ELb0ELb1ELb1ELb1ELb0EEENS1_21CollectiveEpilogueFwdINS6_IJSA_SC_SB_EEES9_SE_SG_Li384ELb1ELb1ELb1ELb0EEENS1_36VarlenDynamicPersistentTileSchedulerILi192ELi144ELi384ELi128ELb1ELb1ELb1ELb1ELb1ELb1EEEEEEEEEvNT_6ParamsE)
	.align		4
        /*004c*/ 	.word	index@(__assertfail)
	.align		4
        /*0050*/ 	.word	0x00000000
	.align		4
        /*0054*/ 	.word	0xfffffffe
	.align		4
        /*0058*/ 	.word	0x00000000
	.align		4
        /*005c*/ 	.word	0xfffffffd
	.align		4
        /*0060*/ 	.word	0x00000000
	.align		4
        /*0064*/ 	.word	0xfffffffc


//--------------------- .nv.constant4             --------------------------
	.section	.nv.constant4,"a",@progbits
	.align	8
	.align		8
.nv.constant4:
        /*0000*/ 	.dword	__assertfail
	.align		8
        /*0008*/ 	.dword	__unnamed_1
	.align		8
        /*0010*/ 	.dword	__unnamed_2
	.align		8
        /*0018*/ 	.dword	__unnamed_3
	.align		8
        /*0020*/ 	.dword	__unnamed_4
	.align		8
        /*0028*/ 	.dword	__unnamed_5
	.align		8
        /*0030*/ 	.dword	__unnamed_6
	.align		8
        /*0038*/ 	.dword	__unnamed_7
	.align		8
        /*0040*/ 	.dword	__unnamed_8
	.align		8
        /*0048*/ 	.dword	__unnamed_9
	.align		8
        /*0050*/ 	.dword	_ZN79_INTERNAL_cad70125_43_flash_fwd_hdim96_fp16_split_softcap_sm90_cu_c784774a_36754cuda3std3__45__cpo5beginE
	.align		8
        /*0058*/ 	.dword	_ZN79_INTERNAL_cad70125_43_flash_fwd_hdim96_fp16_split_softcap_sm90_cu_c784774a_36754cuda3std3__45__cpo3endE
	.align		8
        /*0060*/ 	.dword	_ZN79_INTERNAL_cad70125_43_flash_fwd_hdim96_fp16_split_softcap_sm90_cu_c784774a_36754cuda3std3__45__cpo6cbeginE
	.align		8
        /*0068*/ 	.dword	_ZN79_INTERNAL_cad70125_43_flash_fwd_hdim96_fp16_split_softcap_sm90_cu_c784774a_36754cuda3std3__45__cpo4cendE
	.align		8
        /*0070*/ 	.dword	_ZN79_INTERNAL_cad70125_43_flash_fwd_hdim96_fp16_split_softcap_sm90_cu_c784774a_36754cuda3std3__481_GLOBAL__N__cad70125_43_flash_fwd_hdim96_fp16_split_softcap_sm90_cu_c784774a_36756ignoreE
	.align		8
        /*0078*/ 	.dword	_ZN79_INTERNAL_cad70125_43_flash_fwd_hdim96_fp16_split_softcap_sm90_cu_c784774a_36754cuda3std3__419piecewise_constructE
	.align		8
        /*0080*/ 	.dword	_ZN79_INTERNAL_cad70125_43_flash_fwd_hdim96_fp16_split_softcap_sm90_cu_c784774a_36754cuda3std3__48in_placeE
	.align		8
        /*0088*/ 	.dword	_ZN79_INTERNAL_cad70125_43_flash_fwd_hdim96_fp16_split_softcap_sm90_cu_c784774a_36754cuda3std6ranges3__45__cpo4swapE
	.align		8
        /*0090*/ 	.dword	_ZN79_INTERNAL_cad70125_43_flash_fwd_hdim96_fp16_split_softcap_sm90_cu_c784774a_36754cuda3std6ranges3__45__cpo9iter_moveE
	.align		8
        /*0098*/ 	.dword	_ZN79_INTERNAL_cad70125_43_flash_fwd_hdim96_fp16_split_softcap_sm90_cu_c784774a_36754cute7productE
	.align		8
        /*00a0*/ 	.dword	_ZN79_INTERNAL_cad70125_43_flash_fwd_hdim96_fp16_split_softcap_sm90_cu_c784774a_36754cute1_E
	.align		8
        /*00a8*/ 	.dword	$str$20
	.align		8
        /*00b0*/ 	.dword	$str$21


//--------------------- .text._ZN7cutlass13device_kernelIN5flash11enable_sm90INS1_16FlashAttnFwdSm90INS1_25CollectiveMainloopFwdSm90ILi2EN4cute5tupleIJNS5_1CILi1EEES8_S8_EEENS6_IJNS7_ILi192EEENS7_ILi144EEENS7_ILi96EEEEEELi96ENS_6half_tEfNS_4arch4Sm90ELb0ELb0ELb1ELb0ELb0ELb0ELb0ELb0ELb1ELb1ELb1ELb0EEENS1_21CollectiveEpilogueFwdINS6_IJSA_SC_SB_EEES9_SE_SG_Li384ELb0ELb1ELb1ELb0EEENS1_19SingleTileSchedulerILb0ELb1ELb1ELi192EEEEEEEEEvNT_6ParamsE --------------------------
	.section	.text._ZN7cutlass13device_kernelIN5flash11enable_sm90INS1_16FlashAttnFwdSm90INS1_25CollectiveMainloopFwdSm90ILi2EN4cute5tupleIJNS5_1CILi1EEES8_S8_EEENS6_IJNS7_ILi192EEENS7_ILi144EEENS7_ILi96EEEEEELi96ENS_6half_tEfNS_4arch4Sm90ELb0ELb0ELb1ELb0ELb0ELb0ELb0ELb0ELb1ELb1ELb1ELb0EEENS1_21CollectiveEpilogueFwdINS6_IJSA_SC_SB_EEES9_SE_SG_Li384ELb0ELb1ELb1ELb0EEENS1_19SingleTileSchedulerILb0ELb1ELb1ELi192EEEEEEEEEvNT_6ParamsE,"ax",@progbits
	.align	128
.text._ZN7cutlass13device_kernelIN5flash11enable_sm90INS1_16FlashAttnFwdSm90INS1_25CollectiveMainloopFwdSm90ILi2EN4cute5tupleIJNS5_1CILi1EEES8_S8_EEENS6_IJNS7_ILi192EEENS7_ILi144EEENS7_ILi96EEEEEELi96ENS_6half_tEfNS_4arch4Sm90ELb0ELb0ELb1ELb0ELb0ELb0ELb0ELb0ELb1ELb1ELb1ELb0EEENS1_21CollectiveEpilogueFwdINS6_IJSA_SC_SB_EEES9_SE_SG_Li384ELb0ELb1ELb1ELb0EEENS1_19SingleTileSchedulerILb0ELb1ELb1ELi192EEEEEEEEEvNT_6ParamsE:
        .type           _ZN7cutlass13device_kernelIN5flash11enable_sm90INS1_16FlashAttnFwdSm90INS1_25CollectiveMainloopFwdSm90ILi2EN4cute5tupleIJNS5_1CILi1EEES8_S8_EEENS6_IJNS7_ILi192EEENS7_ILi144EEENS7_ILi96EEEEEELi96ENS_6half_tEfNS_4arch4Sm90ELb0ELb0ELb1ELb0ELb0ELb0ELb0ELb0ELb1ELb1ELb1ELb0EEENS1_21CollectiveEpilogueFwdINS6_IJSA_SC_SB_EEES9_SE_SG_Li384ELb0ELb1ELb1ELb0EEENS1_19SingleTileSchedulerILb0ELb1ELb1ELi192EEEEEEEEEvNT_6ParamsE,@function
        .size           _ZN7cutlass13device_kernelIN5flash11enable_sm90INS1_16FlashAttnFwdSm90INS1_25CollectiveMainloopFwdSm90ILi2EN4cute5tupleIJNS5_1CILi1EEES8_S8_EEENS6_IJNS7_ILi192EEENS7_ILi144EEENS7_ILi96EEEEEELi96ENS_6half_tEfNS_4arch4Sm90ELb0ELb0ELb1ELb0ELb0ELb0ELb0ELb0ELb1ELb1ELb1ELb0EEENS1_21CollectiveEpilogueFwdINS6_IJSA_SC_SB_EEES9_SE_SG_Li384ELb0ELb1ELb1ELb0EEENS1_19SingleTileSchedulerILb0ELb1ELb1ELi192EEEEEEEEEvNT_6ParamsE,(.L_x_2776 - _ZN7cutlass13device_kernelIN5flash11enable_sm90INS1_16FlashAttnFwdSm90INS1_25CollectiveMainloopFwdSm90ILi2EN4cute5tupleIJNS5_1CILi1EEES8_S8_EEENS6_IJNS7_ILi192EEENS7_ILi144EEENS7_ILi96EEEEEELi96ENS_6half_tEfNS_4arch4Sm90ELb0ELb0ELb1ELb0ELb0ELb0ELb0ELb0ELb1ELb1ELb1ELb0EEENS1_21CollectiveEpilogueFwdINS6_IJSA_SC_SB_EEES9_SE_SG_Li384ELb0ELb1ELb1ELb0EEENS1_19SingleTileSchedulerILb0ELb1ELb1ELi192EEEEEEEEEvNT_6ParamsE)
        .other          _ZN7cutlass13device_kernelIN5flash11enable_sm90INS1_16FlashAttnFwdSm90INS1_25CollectiveMainloopFwdSm90ILi2EN4cute5tupleIJNS5_1CILi1EEES8_S8_EEENS6_IJNS7_ILi192EEENS7_ILi144EEENS7_ILi96EEEEEELi96ENS_6half_tEfNS_4arch4Sm90ELb0ELb0ELb1ELb0ELb0ELb0ELb0ELb0ELb1ELb1ELb1ELb0EEENS1_21CollectiveEpilogueFwdINS6_IJSA_SC_SB_EEES9_SE_SG_Li384ELb0ELb1ELb1ELb0EEENS1_19SingleTileSchedulerILb0ELb1ELb1ELi192EEEEEEEEEvNT_6ParamsE,@"STO_CUDA_ENTRY STV_DEFAULT"
_ZN7cutlass13device_kernelIN5flash11enable_sm90INS1_16FlashAttnFwdSm90INS1_25CollectiveMainloopFwdSm90ILi2EN4cute5tupleIJNS5_1CILi1EEES8_S8_EEENS6_IJNS7_ILi192EEENS7_ILi144EEENS7_ILi96EEEEEELi96ENS_6half_tEfNS_4arch4Sm90ELb0ELb0ELb1ELb0ELb0ELb0ELb0ELb0ELb1ELb1ELb1ELb0EEENS1_21CollectiveEpilogueFwdINS6_IJSA_SC_SB_EEES9_SE_SG_Li384ELb0ELb1ELb1ELb0EEENS1_19SingleTileSchedulerILb0ELb1ELb1ELi192EEEEEEEEEvNT_6ParamsE:
[----:B------:R-:W0:Y:S01]  /*0000*/  LDC R1, c[0x0][0x28] ;  /* 0x00000a00ff017b82 */ /* 0x000e220000000800 */
[----:B------:R-:W1:Y:S01]  /*0010*/  S2R R4, SR_TID.X ;  /* 0x0000000000047919 */ /* 0x000e620000002100 */
[----:B------:R-:W-:Y:S01]  /*0020*/  ELECT P0, URZ, PT ;  /* 0x00000000003f782f */ /* 0x000fe20003800000 */
[----:B------:R-:W-:Y:S01]  /*0030*/  BSSY B0, `(.L_x_0) ;  /* 0x000000d000007945 */ /* 0x000fe20003800000 */
[----:B-1----:R-:W-:-:S05]  /*0040*/  SHF.R.U32.HI R0, RZ, 0x5, R4 ;  /* 0x00000005ff007819 */ /* 0x002fca0000011604 */
[----:B------:R-:W1:Y:S02]  /*0050*/  SHFL.IDX PT, R2, R0, RZ, 0x1f ;  /* 0x00001fff00027589 */ /* 0x000e6400000e0000 */
[----:B-1----:R-:W-:-:S13]  /*0060*/  ISETP.EQ.AND P0, PT, R2, RZ, P0 ;  /* 0x000000ff0200720c */ /* 0x002fda0000702270 */
[----:B0-----:R-:W-:Y:S05]  /*0070*/  @!P0 BRA `(.L_x_1) ;  /* 0x0000000000208947 */ /* 0x001fea0003800000 */
[----:B------:R-:W-:Y:S02]  /*0080*/  ULDC.64 UR4, c[0x0][0x198] ;  /* 0x0000660000047ab9 */ /* 0x000fe40000000a00 */
[----:B------:R-:W-:Y:S02]  /*0090*/  UIADD3 UR6, UP0, UR4, 0x370, URZ ;  /* 0x0000037004067890 */ /* 0x000fe4000ff1e03f */
[----:B------:R-:W-:Y:S02]  /*00a0*/  UIADD3 UR4, UP1, UR4, 0x470, URZ ;  /* 0x0000047004047890 */ /* 0x000fe4000ff3e03f */
[----:B------:R-:W-:Y:S02]  /*00b0*/  UIADD3.X UR7, URZ, UR5, URZ, UP0, !UPT ;  /* 0x000000053f077290 */ /* 0x000fe400087fe43f */
[----:B------:R-:W-:-:S07]  /*00c0*/  UIADD3.X UR5, URZ, UR5, URZ, UP1, !UPT ;  /* 0x000000053f057290 */ /* 0x000fce0008ffe43f */
[----:B------:R0:W-:Y:S02]  /*00d0*/  UTMACCTL.PF [UR6] ;  /* 0x00000000060079b9 */ /* 0x0001e40008040000 */
[----:B------:R0:W-:Y:S02]  /*00e0*/  UTMACCTL.PF [UR4] ;  /* 0x00000000040079b9 */ /* 0x0001e40008040000 */
[----:B0-----:R-:W-:Y:S01]  /*00f0*/  NOP ;  /* 0x0000000000007918 */ /* 0x001fe20000000000 */
.L_x_1:
[----:B------:R-:W-:Y:S05]  /*0100*/  BSYNC B0 ;  /* 0x0000000000007941 */ /* 0x000fea0003800000 */
.L_x_0:
[----:B------:R-:W-:Y:S01]  /*0110*/  VOTEU.ANY UP0, P0 ;  /* 0x00000000003f7886 */ /* 0x000fe20000000100 */
[----:B------:R-:W0:Y:S01]  /*0120*/  SHFL.IDX PT, R2, R0, RZ, 0x1f ;  /* 0x00001fff00027589 */ /* 0x000e2200000e0000 */
[----:B------:R-:W-:Y:S01]  /*0130*/  UMOV UR4, 0x80 ;  /* 0x0000008000047882 */ /* 0x000fe20000000000 */
[----:B------:R-:W-:Y:S01]  /*0140*/  UMOV UR7, 0x180 ;  /* 0x0000018000077882 */ /* 0x000fe20000000000 */
[----:B------:R-:W-:Y:S01]  /*0150*/  SHF.R.U32.HI R3, RZ, 0x7, R4 ;  /* 0x00000007ff037819 */ /* 0x000fe20000011604 */
[----:B------:R-:W1:Y:S01]  /*0160*/  @UP0 S2UR UR8, SR_CgaCtaId ;  /* 0x00000000000809c3 */ /* 0x000e620000008800 */
[----:B------:R-:W-:Y:S01]  /*0170*/  @UP0 UMOV UR6, 0x400 ;  /* 0x0000040000060882 */ /* 0x000fe20000000000 */
[----:B------:R-:W-:-:S04]  /*0180*/  @UP0 UIADD3 UR4, -UR4, 0x100000, URZ ;  /* 0x0010000004040890 */ /* 0x000fc8000fffe13f */
[----:B------:R-:W-:Y:S02]  /*0190*/  @UP0 USHF.L.U32 UR5, UR4, 0xb, URZ ;  /* 0x0000000b04050899 */ /* 0x000fe4000800063f */
[----:B------:R-:W-:Y:S01]  /*01a0*/  @UP0 USHF.L.U32 UR4, UR4, 0x1, URZ ;  /* 0x0000000104040899 */ /* 0x000fe2000800063f */
[----:B------:R-:W-:Y:S01]  /*01b0*/  VOTEU.ANY UP1, P0 ;  /* 0x00000000003f7886 */ /* 0x000fe20000020100 */
[----:B0-----:R-:W-:Y:S02]  /*01c0*/  ISETP.NE.AND P1, PT, R2, RZ, PT ;  /* 0x000000ff0200720c */ /* 0x001fe40003f25270 */
[----:B------:R0:W2:Y:S01]  /*01d0*/  SHFL.IDX PT, R2, R3, RZ, 0x1f ;  /* 0x00001fff03027589 */ /* 0x0000a200000e0000 */
[----:B-1----:R-:W-:Y:S02]  /*01e0*/  @UP0 ULEA UR8, UR8, UR6, 0x18 ;  /* 0x0000000608080291 */ /* 0x002fe4000f8ec03f */
[----:B------:R-:W-:-:S04]  /*01f0*/  @UP0 UIADD3 UR6, -UR7, 0x100000, URZ ;  /* 0x0010000007060890 */ /* 0x000fc8000fffe13f */
[----:B------:R-:W-:Y:S02]  /*0200*/  @UP0 USHF.L.U32 UR7, UR6, 0xb, URZ ;  /* 0x0000000b06070899 */ /* 0x000fe4000800063f */
[----:B------:R-:W-:Y:S01]  /*0210*/  @UP0 USHF.L.U32 UR6, UR6, 0x1, URZ ;  /* 0x0000000106060899 */ /* 0x000fe2000800063f */
[----:B------:R-:W-:Y:S01]  /*0220*/  VOTEU.ANY UP0, P0 ;  /* 0x00000000003f7886 */ /* 0x000fe20000000100 */
[----:B------:R-:W1:Y:S04]  /*0230*/  FENCE.VIEW.ASYNC.S ;  /* 0x00000000000073c6 */ /* 0x000e680000000000 */
[----:B-1----:R0:W1:Y:S06]  /*0240*/  @UP0 SYNCS.EXCH.64 URZ, [UR8+0x31c00], UR4 ;  /* 0x031c0004083f05b2 */ /* 0x00206c0008000100 */
[----:B------:R0:W3:Y:S02]  /*0250*/  @UP1 SYNCS.EXCH.64 URZ, [UR8+0x31c20], UR6 ;  /* 0x031c2006083f15b2 */ /* 0x0000e40008000100 */
[----:B0-----:R-:W-:Y:S05]  /*0260*/  @P1 BRA `(.L_x_2) ;  /* 0x0000000000481947 */ /* 0x001fea0003800000 */
[----:B------:R-:W0:Y:S01]  /*0270*/  S2UR UR5, SR_CgaCtaId ;  /* 0x00000000000579c3 */ /* 0x000e220000008800 */
[----:B------:R-:W-:Y:S01]  /*0280*/  UMOV UR4, 0x400 ;  /* 0x0000040000047882 */ /* 0x000fe20000000000 */
[----:B------:R-:W-:Y:S01]  /*0290*/  UMOV UR6, 0x1 ;  /* 0x0000000100067882 */ /* 0x000fe20000000000 */
[----:B------:R-:W-:Y:S01]  /*02a0*/  UMOV UR7, 0x3 ;  /* 0x0000000300077882 */ /* 0x000fe20000000000 */
[----:B------:R-:W-:Y:S01]  /*02b0*/  ELECT P0, URZ, PT ;  /* 0x00000000003f782f */ /* 0x000fe20003800000 */
[----:B0-----:R-:W-:Y:S02]  /*02c0*/  ULEA UR8, UR5, UR4, 0x18 ;  /* 0x0000000405087291 */ /* 0x001fe4000f8ec03f */
[----:B------:R-:W-:-:S04]  /*02d0*/  UIADD3 UR4, -UR6, 0x100000, URZ ;  /* 0x0010000006047890 */ /* 0x000fc8000fffe13f */
[----:B------:R-:W-:Y:S02]  /*02e0*/  USHF.L.U32 UR5, UR4, 0xb, URZ ;  /* 0x0000000b04057899 */ /* 0x000fe4000800063f */
[----:B------:R-:W-:Y:S02]  /*02f0*/  USHF.L.U32 UR4, UR4, 0x1, URZ ;  /* 0x0000000104047899 */ /* 0x000fe4000800063f */
[----:B------:R-:W-:-:S04]  /*0300*/  UIADD3 UR6, -UR7, 0x100000, URZ ;  /* 0x0010000007067890 */ /* 0x000fc8000fffe13f */
[----:B------:R-:W-:Y:S02]  /*0310*/  USHF.L.U32 UR7, UR6, 0xb, URZ ;  /* 0x0000000b06077899 */ /* 0x000fe4000800063f */
[----:B------:R-:W-:Y:S01]  /*0320*/  USHF.L.U32 UR6, UR6, 0x1, URZ ;  /* 0x0000000106067899 */ /* 0x000fe2000800063f */
[----:B------:R-:W0:Y:S03]  /*0330*/  FENCE.VIEW.ASYNC.S ;  /* 0x00000000000073c6 */ /* 0x000e260000000000 */
[----:B0-----:R0:W4:Y:S08]  /*0340*/  SYNCS.EXCH.64 URZ, [UR8+0x31c30], UR4 ;  /* 0x031c3004083f75b2 */ /* 0x0011300008000100 */
[----:B------:R0:W0:Y:S01]  /*0350*/  SYNCS.EXCH.64 URZ, [UR8+0x31c40], UR6 ;  /* 0x031c4006083f75b2 */ /* 0x0000220008000100 */
[----:B------:R0:W0:Y:S01]  /*0360*/  SYNCS.EXCH.64 URZ, [UR8+0x31c38], UR4 ;  /* 0x031c3804083f75b2 */ /* 0x0000220008000100 */
[----:B------:R0:W0:Y:S01]  /*0370*/  SYNCS.EXCH.64 URZ, [UR8+0x31c48], UR6 ;  /* 0x031c4806083f75b2 */ /* 0x0000220008000100 */
[----:B------:R-:W-:Y:S01]  /*0380*/  NOP ;  /* 0x0000000000007918 */ /* 0x000fe20000000000 */
.L_x_2:
[----:B------:R-:W5:Y:S01]  /*0390*/  SHFL.IDX PT, R3, R0, RZ, 0x1f ;  /* 0x00001fff00037589 */ /* 0x000f6200000e0000 */
[----:B------:R-:W-:Y:S01]  /*03a0*/  NOP ;  /* 0x0000000000007918 */ /* 0x000fe20000000000 */
[----:B-----5:R-:W-:-:S13]  /*03b0*/  ISETP.NE.AND P0, PT, R3, RZ, PT ;  /* 0x000000ff0300720c */ /* 0x020fda0003f05270 */
[----:B------:R-:W-:Y:S05]  /*03c0*/  @P0 BRA `(.L_x_3) ;  /* 0x0000000000480947 */ /* 0x000fea0003800000 */
[----:B0-----:R-:W0:Y:S01]  /*03d0*/  S2UR UR5, SR_CgaCtaId ;  /* 0x00000000000579c3 */ /* 0x001e220000008800 */
        /* <DEDUP_REMOVED lines=12> */
[----:B0-----:R0:W0:Y:S08]  /*04a0*/  SYNCS.EXCH.64 URZ, [UR8+0x31c50], UR4 ;  /* 0x031c5004083f75b2 */ /* 0x0010300008000100 */
[----:B------:R0:W0:Y:S01]  /*04b0*/  SYNCS.EXCH.64 URZ, [UR8+0x31c60], UR6 ;  /* 0x031c6006083f75b2 */ /* 0x0000220008000100 */
[----:B------:R0:W0:Y:S01]  /*04c0*/  SYNCS.EXCH.64 URZ, [UR8+0x31c58], UR4 ;  /* 0x031c5804083f75b2 */ /* 0x0000220008000100 */
[----:B------:R0:W0:Y:S01]  /*04d0*/  SYNCS.EXCH.64 URZ, [UR8+0x31c68], UR6 ;  /* 0x031c6806083f75b2 */ /* 0x0000220008000100 */
[----:B------:R-:W-:Y:S01]  /*04e0*/  NOP ;  /* 0x0000000000007918 */ /* 0x000fe20000000000 */
.L_x_3:
[----:B------:R-:W5:Y:S01]  /*04f0*/  SHFL.IDX PT, R3, R0, RZ, 0x1f ;  /* 0x00001fff00037589 */ /* 0x000f6200000e0000 */
[----:B------:R-:W-:Y:S01]  /*0500*/  NOP ;  /* 0x0000000000007918 */ /* 0x000fe20000000000 */
[----:B-----5:R-:W-:-:S13]  /*0510*/  ISETP.NE.AND P0, PT, R3, RZ, PT ;  /* 0x000000ff0300720c */ /* 0x020fda0003f05270 */
[----:B------:R-:W-:Y:S05]  /*0520*/  @P0 BRA `(.L_x_4) ;  /* 0x0000000000380947 */ /* 0x000fea0003800000 */
[----:B0-----:R-:W0:Y:S01]  /*0530*/  S2UR UR5, SR_CgaCtaId ;  /* 0x00000000000579c3 */ /* 0x001e220000008800 */
[----:B------:R-:W-:Y:S01]  /*0540*/  UMOV UR4, 0x400 ;  /* 0x0000040000047882 */ /* 0x000fe20000000000 */
[----:B------:R-:W-:Y:S01]  /*0550*/  UMOV UR7, 0x1 ;  /* 0x0000000100077882 */ /* 0x000fe20000000000 */
[----:B------:R-:W-:Y:S01]  /*0560*/  ELECT P0, URZ, PT ;  /* 0x00000000003f782f */ /* 0x000fe20003800000 */
[----:B0-----:R-:W-:Y:S02]  /*0570*/  ULEA UR6, UR5, UR4, 0x18 ;  /* 0x0000000405067291 */ /* 0x001fe4000f8ec03f */
[----:B------:R-:W-:-:S04]  /*0580*/  UIADD3 UR4, -UR7, 0x100000, URZ ;  /* 0x0010000007047890 */ /* 0x000fc8000fffe13f */
[----:B------:R-:W-:Y:S02]  /*0590*/  USHF.L.U32 UR5, UR4, 0xb, URZ ;  /* 0x0000000b04057899 */ /* 0x000fe4000800063f */
[----:B------:R-:W-:Y:S01]  /*05a0*/  USHF.L.U32 UR4, UR4, 0x1, URZ ;  /* 0x0000000104047899 */ /* 0x000fe2000800063f */
[----:B------:R-:W0:Y:S11]  /*05b0*/  FENCE.VIEW.ASYNC.S ;  /* 0x00000000000073c6 */ /* 0x000e360000000000 */
[----:B0-----:R0:W0:Y:S01]  /*05c0*/  SYNCS.EXCH.64 URZ, [UR6+0x31c70], UR4 ;  /* 0x031c7004063f75b2 */ /* 0x0010220008000100 */
[----:B------:R0:W0:Y:S01]  /*05d0*/  SYNCS.EXCH.64 URZ, [UR6+0x31c80], UR4 ;  /* 0x031c8004063f75b2 */ /* 0x0000220008000100 */
[----:B------:R0:W0:Y:S01]  /*05e0*/  SYNCS.EXCH.64 URZ, [UR6+0x31c78], UR4 ;  /* 0x031c7804063f75b2 */ /* 0x0000220008000100 */
[----:B------:R0:W0:Y:S01]  /*05f0*/  SYNCS.EXCH.64 URZ, [UR6+0x31c88], UR4 ;  /* 0x031c8804063f75b2 */ /* 0x0000220008000100 */
[----:B------:R-:W-:Y:S01]  /*0600*/  NOP ;  /* 0x0000000000007918 */ /* 0x000fe20000000000 */
.L_x_4:
        /* <DEDUP_REMOVED lines=22> */
.L_x_5:
        /* <DEDUP_REMOVED lines=22> */
.L_x_6:
[----:B--2---:R-:W-:Y:S01]  /*08d0*/  ISETP.NE.AND P0, PT, R2, RZ, PT ;  /* 0x000000ff0200720c */ /* 0x004fe20003f05270 */
[----:B------:R-:W-:Y:S01]  /*08e0*/  IMAD.MOV.U32 R27, RZ, RZ, 0x1 ;  /* 0x00000001ff1b7424 */ /* 0x000fe200078e00ff */
[----:B------:R-:W-:Y:S01]  /*08f0*/  NOP ;  /* 0x0000000000007918 */ /* 0x000fe20000000000 */
[----:B------:R-:W-:Y:S01]  /*0900*/  ULDC.64 UR38, c[0x0][0x208] ;  /* 0x0000820000267ab9 */ /* 0x000fe20000000a00 */
[----:B------:R-:W-:Y:S01]  /*0910*/  BSSY B6, `(.L_x_7) ;  /* 0x0000ec9000067945 */ /* 0x000fe20003800000 */
[----:B------:R-:W-:Y:S02]  /*0920*/  LOP3.LUT R28, R4, 0x7f, RZ, 0xc0, !PT ;  /* 0x0000007f041c7812 */ /* 0x000fe400078ec0ff */
[----:B------:R-:W-:Y:S01]  /*0930*/  SEL R27, R27, 0x2, !P0 ;  /* 0x000000021b1b7807 */ /* 0x000fe20004000000 */
[----:B01-34-:R-:W-:Y:S06]  /*0940*/  BAR.SYNC.DEFER_BLOCKING 0x0 ;  /* 0x0000000000007b1d */ /* 0x01bfec0000010000 */
[----:B------:R-:W-:Y:S05]  /*0950*/  @!P0 BRA `(.L_x_8) ;  /* 0x000000ac00388947 */ /* 0x000fea0003800000 */
.L_x_9:
[----:B------:R-:W-:-:S08]  /*0960*/  NOP ;  /* 0x0000000000007918 */ /* 0x000fd00000000000 */
[----:B------:R-:W0:Y:S02]  /*0970*/  USETMAXREG.TRY_ALLOC.CTAPOOL UP0, 0xa0 ;  /* 0x000000a0000079c8 */ /* 0x000e240008000600 */
[----:B0-----:R-:W-:-:S13]  /*0980*/  PLOP3.LUT P0, PT, PT, PT, UP0, 0x80, 0x0 ;  /* 0x000000000000781c */ /* 0x001fda0003f0f008 */
[----:B------:R-:W-:Y:S05]  /*0990*/  @!P0 BRA `(.L_x_9) ;  /* 0xfffffffc00f08947 */ /* 0x000fea000383ffff */
[----:B------:R-:W0:Y:S01]  /*09a0*/  LDC R2, c[0x0][0xc50] ;  /* 0x00031400ff027b82 */ /* 0x000e220000000800 */
[----:B------:R-:W1:Y:S07]  /*09b0*/  S2R R10, SR_TID.X ;  /* 0x00000000000a7919 */ /* 0x000e6e0000002100 */
[----:B------:R-:W2:Y:S08]  /*09c0*/  S2UR UR4, SR_CTAID.Y ;  /* 0x00000000000479c3 */ /* 0x000eb00000002600 */
[----:B------:R-:W3:Y:S08]  /*09d0*/  S2UR UR5, SR_CTAID.Z ;  /* 0x00000000000579c3 */ /* 0x000ef00000002700 */
[----:B------:R-:W-:Y:S06]  /*09e0*/  BAR.ARV 0x8, 0x200 ;  /* 0x0208000000007b1d */ /* 0x000fec0000002000 */
[----:B0-----:R-:W-:Y:S01]  /*09f0*/  ISETP.NE.AND P1, PT, R2, 0x1, PT ;  /* 0x000000010200780c */ /* 0x001fe20003f25270 */
[----:B--2---:R-:W-:Y:S01]  /*0a00*/  IMAD.U32 R145, RZ, RZ, UR4 ;  /* 0x00000004ff917e24 */ /* 0x004fe2000f8e00ff */
[----:B-1----:R-:W-:-:S11]  /*0a10*/  LOP3.LUT R4, R10, 0xffffff80, RZ, 0xc0, !PT ;  /* 0xffffff800a047812 */ /* 0x002fd600078ec0ff */
[----:B------:R-:W0:Y:S01]  /*0a20*/  @P1 LDC R0, c[0x0][0xc54] ;  /* 0x00031500ff001b82 */ /* 0x000e220000000800 */
[----:B------:R-:W-:-:S07]  /*0a30*/  ISETP.NE.AND P0, PT, R4, 0x80, PT ;  /* 0x000000800400780c */ /* 0x000fce0003f05270 */
[----:B------:R-:W1:Y:S08]  /*0a40*/  @P1 LDC R3, c[0x0][0xc58] ;  /* 0x00031600ff031b82 */ /* 0x000e700000000800 */
[----:B------:R-:W-:Y:S06]  /*0a50*/  @!P0 BAR.ARV 0x9, 0x100 ;  /* 0x0244000000008b1d */ /* 0x000fec0000002000 */
[----:B---3--:R-:W-:Y:S01]  /*0a60*/  ISETP.LE.AND P0, PT, RZ, UR5, PT ;  /* 0x00000005ff007c0c */ /* 0x008fe2000bf03270 */
[----:B0-----:R-:W-:-:S05]  /*0a70*/  @P1 IMAD.HI.U32 R0, R0, UR4, RZ ;  /* 0x0000000400001c27 */ /* 0x001fca000f8e00ff */
[----:B-1----:R-:W-:-:S05]  /*0a80*/  @P1 SHF.R.U32.HI R145, RZ, R3, R0 ;  /* 0x00000003ff911219 */ /* 0x002fca0000011600 */
[----:B------:R-:W-:-:S04]  /*0a90*/  IMAD.MOV R3, RZ, RZ, -R145 ;  /* 0x000000ffff037224 */ /* 0x000fc800078e0a91 */
[----:B------:R-:W-:Y:S01]  /*0aa0*/  IMAD R2, R2, R3, UR4 ;  /* 0x0000000402027e24 */ /* 0x000fe2000f8e0203 */
[----:B------:R-:W-:Y:S06]  /*0ab0*/  @!P0 BRA `(.L_x_10) ;  /* 0x000000e800b88947 */ /* 0x000fec0003800000 */
[----:B------:R-:W0:Y:S01]  /*0ac0*/  LDC.64 R4, c[0x0][0x418] ;  /* 0x00010600ff047b82 */ /* 0x000e220000000a00 */
[----:B------:R-:W-:-:S07]  /*0ad0*/  LOP3.LUT R7, R2, 0xffff, RZ, 0xc0, !PT ;  /* 0x0000ffff02077812 */ /* 0x000fce00078ec0ff */
[----:B------:R-:W1:Y:S08]  /*0ae0*/  LDC R18, c[0x0][0x424] ;  /* 0x00010900ff127b82 */ /* 0x000e700000000800 */
[----:B------:R-:W2:Y:S01]  /*0af0*/  LDC R3, c[0x0][0x2f0] ;  /* 0x0000bc00ff037b82 */ /* 0x000ea20000000800 */
[----:B0-----:R-:W-:-:S04]  /*0b00*/  ISETP.NE.U32.AND P0, PT, R4, RZ, PT ;  /* 0x000000ff0400720c */ /* 0x001fc80003f05070 */
[----:B------:R-:W-:-:S04]  /*0b10*/  ISETP.NE.AND.EX P0, PT, R5, RZ, PT, P0 ;  /* 0x000000ff0500720c */ /* 0x000fc80003f05300 */
[----:B-1----:R-:W-:-:S05]  /*0b20*/  SEL R18, R18, 0x1, P0 ;  /* 0x0000000112127807 */ /* 0x002fca0000000000 */
[----:B--2---:R-:W-:-:S04]  /*0b30*/  IMAD R18, R18, R3, RZ ;  /* 0x0000000312127224 */ /* 0x004fc800078e02ff */
[C---:B------:R-:W-:Y:S01]  /*0b40*/  VIADD R0, R18.reuse, 0x8f ;  /* 0x0000008f12007836 */ /* 0x040fe20000000000 */
[----:B------:R-:W-:-:S03]  /*0b50*/  ISETP.GE.AND P0, PT, R18, 0x1, PT ;  /* 0x000000011200780c */ /* 0x000fc60003f06270 */
[----:B------:R-:W-:-:S05]  /*0b60*/  IMAD.HI R0, R0, 0x38e38e39, RZ ;  /* 0x38e38e3900007827 */ /* 0x000fca00078e02ff */
[----:B------:R-:W-:-:S04]  /*0b70*/  SHF.R.U32.HI R3, RZ, 0x1f, R0 ;  /* 0x0000001fff037819 */ /* 0x000fc80000011600 */
[----:B------:R-:W-:Y:S01]  /*0b80*/  LEA.HI.SX32 R17, R0, R3, 0x1b ;  /* 0x0000000300117211 */ /* 0x000fe200078fdaff */
[----:B------:R-:W-:Y:S01]  /*0b90*/  IMAD.MOV.U32 R0, RZ, RZ, RZ ;  /* 0x000000ffff007224 */ /* 0x000fe200078e00ff */
[----:B------:R-:W-:Y:S06]  /*0ba0*/  @!P0 BRA `(.L_x_11) ;  /* 0x0000000000788947 */ /* 0x000fec0003800000 */
[----:B------:R-:W-:-:S04]  /*0bb0*/  SHF.R.U32.HI R0, RZ, 0x10, R2 ;  /* 0x00000010ff007819 */ /* 0x000fc80000011602 */
[----:B------:R-:W-:-:S13]  /*0bc0*/  ISETP.NE.AND P0, PT, R0, RZ, PT ;  /* 0x000000ff0000720c */ /* 0x000fda0003f05270 */
[----:B------:R-:W0:Y:S02]  /*0bd0*/  @!P0 LDC R0, c[0x0][0x9f0] ;  /* 0x00027c00ff008b82 */ /* 0x000e240000000800 */
[-C--:B0-----:R-:W-:Y:S02]  /*0be0*/  IABS R9, R0.reuse ;  /* 0x0000000000097213 */ /* 0x081fe40000000000 */
[----:B------:R-:W-:Y:S02]  /*0bf0*/  IADD3 R5, R17, -0x1, R0 ;  /* 0xffffffff11057810 */ /* 0x000fe40007ffe000 */
[----:B------:R-:W0:Y:S01]  /*0c00*/  I2F.RP R4, R9 ;  /* 0x0000000900047306 */ /* 0x000e220000209400 */
[----:B------:R-:W-:-:S05]  /*0c10*/  IABS R8, R0 ;  /* 0x0000000000087213 */ /* 0x000fca0000000000 */
[----:B------:R-:W-:Y:S02]  /*0c20*/  IMAD.MOV R8, RZ, RZ, -R8 ;  /* 0x000000ffff087224 */ /* 0x000fe400078e0a08 */
[----:B0-----:R-:W0:Y:S02]  /*0c30*/  MUFU.RCP R4, R4 ;  /* 0x0000000400047308 */ /* 0x001e240000001000 */
[----:B0-----:R-:W-:Y:S01]  /*0c40*/  VIADD R2, R4, 0xffffffe ;  /* 0x0ffffffe04027836 */ /* 0x001fe20000000000 */
[----:B------:R-:W-:Y:S02]  /*0c50*/  IABS R4, R5 ;  /* 0x0000000500047213 */ /* 0x000fe40000000000 */
[----:B------:R-:W-:-:S03]  /*0c60*/  LOP3.LUT R5, R5, R0, RZ, 0x3c, !PT ;  /* 0x0000000005057212 */ /* 0x000fc600078e3cff */
[----:B------:R0:W1:Y:S01]  /*0c70*/  F2I.FTZ.U32.TRUNC.NTZ R3, R2 ;  /* 0x0000000200037305 */ /* 0x000062000021f000 */
[----:B------:R-:W-:Y:S01]  /*0c80*/  ISETP.GE.AND P2, PT, R5, RZ, PT ;  /* 0x000000ff0500720c */ /* 0x000fe20003f46270 */
[----:B0-----:R-:W-:Y:S01]  /*0c90*/  IMAD.MOV.U32 R2, RZ, RZ, RZ ;  /* 0x000000ffff027224 */ /* 0x001fe200078e00ff */
[----:B-1----:R-:W-:-:S05]  /*0ca0*/  IADD3 R6, RZ, -R3, RZ ;  /* 0x80000003ff067210 */ /* 0x002fca0007ffe0ff */
[----:B------:R-:W-:-:S04]  /*0cb0*/  IMAD R11, R6, R9, RZ ;  /* 0x00000009060b7224 */ /* 0x000fc800078e02ff */
[----:B------:R-:W-:-:S04]  /*0cc0*/  IMAD.HI.U32 R3, R3, R11, R2 ;  /* 0x0000000b03037227 */ /* 0x000fc800078e0002 */
[----:B------:R-:W-:Y:S02]  /*0cd0*/  IMAD.MOV.U32 R2, RZ, RZ, R8 ;  /* 0x000000ffff027224 */ /* 0x000fe400078e0008 */
[----:B------:R-:W-:-:S04]  /*0ce0*/  IMAD.HI.U32 R3, R3, R4, RZ ;  /* 0x0000000403037227 */ /* 0x000fc800078e00ff */
[----:B------:R-:W-:-:S05]  /*0cf0*/  IMAD R2, R3, R2, R4 ;  /* 0x0000000203027224 */ /* 0x000fca00078e0204 */
[----:B------:R-:W-:-:S13]  /*0d00*/  ISETP.GT.U32.AND P1, PT, R9, R2, PT ;  /* 0x000000020900720c */ /* 0x000fda0003f24070 */
[----:B------:R-:W-:Y:S02]  /*0d10*/  @!P1 IMAD.IADD R2, R2, 0x1, -R9 ;  /* 0x0000000102029824 */ /* 0x000fe400078e0a09 */
[----:B------:R-:W-:Y:S01]  /*0d20*/  @!P1 VIADD R3, R3, 0x1 ;  /* 0x0000000103039836 */ /* 0x000fe20000000000 */
[----:B------:R-:W-:Y:S02]  /*0d30*/  ISETP.NE.AND P1, PT, R0, RZ, PT ;  /* 0x000000ff0000720c */ /* 0x000fe40003f25270 */
[----:B------:R-:W-:-:S13]  /*0d40*/  ISETP.GE.U32.AND P0, PT, R2, R9, PT ;  /* 0x000000090200720c */ /* 0x000fda0003f06070 */
[----:B------:R-:W-:-:S05]  /*0d50*/  @P0 VIADD R3, R3, 0x1 ;  /* 0x0000000103030836 */ /* 0x000fca0000000000 */
[----:B------:R-:W-:Y:S02]  /*0d60*/  @!P2 IADD3 R3, -R3, RZ, RZ ;  /* 0x000000ff0303a210 */ /* 0x000fe40007ffe1ff */
[----:B------:R-:W-:-:S05]  /*0d70*/  @!P1 LOP3.LUT R3, RZ, R0, RZ, 0x33, !PT ;  /* 0x00000000ff039212 */ /* 0x000fca00078e33ff */
[----:B------:R-:W-:-:S07]  /*0d80*/  IMAD.MOV.U32 R0, RZ, RZ, R3 ;  /* 0x000000ffff007224 */ /* 0x000fce00078e0003 */
.L_x_11:
[-C--:B------:R-:W-:Y:S01]  /*0d90*/  IMAD R144, R7, R0.reuse, RZ ;  /* 0x0000000007907224 */ /* 0x080fe200078e02ff */
[----:B------:R-:W-:Y:S01]  /*0da0*/  PLOP3.LUT P0, PT, PT, PT, PT, 0x80, 0x0 ;  /* 0x000000000000781c */ /* 0x000fe20003f0f070 */
[----:B------:R-:W-:Y:S01]  /*0db0*/  VIADD R16, R10, 0xffffff80 ;  /* 0xffffff800a107836 */ /* 0x000fe20000000000 */
[----:B------:R-:W-:Y:S01]  /*0dc0*/  CS2R R70, SRZ ;  /* 0x0000000000467805 */ /* 0x000fe2000001ff00 */
[----:B------:R-:W-:Y:S01]  /*0dd0*/  IMAD.MOV.U32 R19, RZ, RZ, RZ ;  /* 0x000000ffff137224 */ /* 0x000fe200078e00ff */
[----:B------:R-:W-:Y:S01]  /*0de0*/  VIADDMNMX R17, R144, R0, R17, PT ;  /* 0x0000000090117246 */ /* 0x000fe20003800111 */
[----:B------:R-:W-:Y:S01]  /*0df0*/  IMAD.MOV.U32 R0, RZ, RZ, RZ ;  /* 0x000000ffff007224 */ /* 0x000fe200078e00ff */
[----:B------:R-:W-:Y:S02]  /*0e00*/  CS2R R44, SRZ ;  /* 0x00000000002c7805 */ /* 0x000fe4000001ff00 */
[----:B------:R-:W-:Y:S02]  /*0e10*/  CS2R R38, SRZ ;  /* 0x0000000000267805 */ /* 0x000fe4000001ff00 */
[----:B------:R-:W-:-:S02]  /*0e20*/  ISETP.GT.AND P1, PT, R17, R144, PT ;  /* 0x000000901100720c */ /* 0x000fc40003f24270 */
[----:B------:R-:W-:Y:S02]  /*0e30*/  CS2R R32, SRZ ;  /* 0x0000000000207805 */ /* 0x000fe4000001ff00 */
[----:B------:R-:W-:Y:S02]  /*0e40*/  CS2R R34, SRZ ;  /* 0x0000000000227805 */ /* 0x000fe4000001ff00 */
[----:B------:R-:W-:Y:S02]  /*0e50*/  CS2R R20, SRZ ;  /* 0x0000000000147805 */ /* 0x000fe4000001ff00 */
[----:B------:R-:W-:Y:S02]  /*0e60*/  CS2R R22, SRZ ;  /* 0x0000000000167805 */ /* 0x000fe4000001ff00 */
[----:B------:R-:W-:Y:S02]  /*0e70*/  CS2R R10, SRZ ;  /* 0x00000000000a7805 */ /* 0x000fe4000001ff00 */
[----:B------:R-:W-:-:S02]  /*0e80*/  CS2R R12, SRZ ;  /* 0x00000000000c7805 */ /* 0x000fc4000001ff00 */
        /* <DEDUP_REMOVED lines=14> */
[----:B------:R-:W-:Y:S01]  /*0f70*/  CS2R R74, SRZ ;  /* 0x00000000004a7805 */ /* 0x000fe2000001ff00 */
[----:B------:R-:W-:Y:S06]  /*0f80*/  @!P1 BRA `(.L_x_12) ;  /* 0x0000009000509947 */ /* 0x000fec0003800000 */
[----:B------:R-:W-:Y:S01]  /*0f90*/  SHF.R.S32.HI R19, RZ, 0x1f, R16 ;  /* 0x0000001fff137819 */ /* 0x000fe20000011410 */
[----:B------:R-:W0:Y:S01]  /*0fa0*/  S2UR UR6, SR_CgaCtaId ;  /* 0x00000000000679c3 */ /* 0x000e220000008800 */
[----:B------:R-:W-:Y:S02]  /*0fb0*/  UMOV UR37, 0x400 ;  /* 0x0000040000257882 */ /* 0x000fe40000000000 */
[----:B------:R-:W-:-:S04]  /*0fc0*/  LEA.HI R22, R19, R16, RZ, 0x7 ;  /* 0x0000001013167211 */ /* 0x000fc800078f38ff */
[----:B------:R-:W-:-:S06]  /*0fd0*/  SHF.R.S32.HI R0, RZ, 0x7, R22 ;  /* 0x00000007ff007819 */ /* 0x000fcc0000011416 */
[----:B------:R-:W1:Y:S01]  /*0fe0*/  SHFL.IDX PT, R0, R0, RZ, 0x1f ;  /* 0x00001fff00007589 */ /* 0x000e6200000e0000 */
[----:B0-----:R-:W-:-:S04]  /*0ff0*/  ULEA UR37, UR6, UR37, 0x18 ;  /* 0x0000002506257291 */ /* 0x001fc8000f8ec03f */
[----:B------:R-:W-:-:S04]  /*1000*/  UIADD3 UR6, UR37, 0x24300, URZ ;  /* 0x0002430025067890 */ /* 0x000fc8000fffe03f */
[----:B------:R-:W-:Y:S01]  /*1010*/  ULOP3.LUT UP0, URZ, UR6, 0x9f, URZ, 0xc0, !UPT ;  /* 0x0000009f063f7892 */ /* 0x000fe2000f80c03f */
[----:B-1----:R-:W-:-:S05]  /*1020*/  R2UR UR36, R0 ;  /* 0x00000000002472ca */ /* 0x002fca00000e0000 */
[----:B------:R-:W-:-:S08]  /*1030*/  PLOP3.LUT P0, PT, PT, PT, UP0, 0x80, 0x0 ;  /* 0x000000000000781c */ /* 0x000fd00003f0f008 */
[----:B------:R-:W-:-:S04]  /*1040*/  UIMAD.WIDE UR4, UR36, 0x55555556, URZ ;  /* 0x55555556240478a5 */ /* 0x000fc8000f8e023f */
[----:B------:R-:W-:-:S04]  /*1050*/  ULEA.HI UR5, UR5, UR5, URZ, 0x1 ;  /* 0x0000000505057291 */ /* 0x000fc8000f8f083f */
[----:B------:R-:W-:-:S04]  /*1060*/  UIMAD UR41, UR5, -0x3, UR36 ;  /* 0xfffffffd052978a4 */ /* 0x000fc8000f8e0224 */
[----:B------:R-:W-:-:S04]  /*1070*/  ULEA UR4, UR41, UR6, 0xb ;  /* 0x0000000629047291 */ /* 0x000fc8000f8e583f */
[----:B------:R-:W-:-:S04]  /*1080*/  USHF.R.U32.HI UR4, URZ, 0x4, UR4 ;  /* 0x000000043f047899 */ /* 0x000fc80008011604 */
[----:B------:R-:W-:Y:S01]  /*1090*/  ULOP3.LUT UR40, UR4, 0x3fff, URZ, 0xc0, !UPT ;  /* 0x00003fff04287892 */ /* 0x000fe2000f8ec03f */
[----:B------:R-:W-:Y:S11]  /*10a0*/  @!P0 BRA `(.L_x_13) ;  /* 0x0000000000408947 */ /* 0x000ff60003800000 */
[----:B------:R-:W-:Y:S01]  /*10b0*/  MOV R0, 0x0 ;  /* 0x0000000000007802 */ /* 0x000fe20000000f00 */
[----:B------:R-:W-:Y:S01]  /*10c0*/  ULDC.64 UR4, c[0x4][0xa8] ;  /* 0x01002a0000047ab9 */ /* 0x000fe20000000a00 */
[----:B------:R-:W-:Y:S01]  /*10d0*/  ULDC.64 UR6, c[0x4][0x28] ;  /* 0x01000a0000067ab9 */ /* 0x000fe20000000a00 */
[----:B------:R-:W-:Y:S01]  /*10e0*/  IMAD.U32 R4, RZ, RZ, UR4 ;  /* 0x00000004ff047e24 */ /* 0x000fe2000f8e00ff */
[----:B------:R0:W1:Y:S01]  /*10f0*/  LDC.64 R2, c[0x4][R0] ;  /* 0x0100000000027b82 */ /* 0x0000620000000a00 */
[----:B------:R-:W-:Y:S01]  /*1100*/  IMAD.U32 R5, RZ, RZ, UR5 ;  /* 0x00000005ff057e24 */ /* 0x000fe2000f8e00ff */
[----:B------:R-:W-:Y:S01]  /*1110*/  ULDC.64 UR4, c[0x4][0xb0] ;  /* 0x01002c0000047ab9 */ /* 0x000fe20000000a00 */
[----:B------:R-:W-:Y:S01]  /*1120*/  IMAD.U32 R10, RZ, RZ, UR6 ;  /* 0x00000006ff0a7e24 */ /* 0x000fe2000f8e00ff */
[----:B------:R-:W-:Y:S01]  /*1130*/  MOV R6, UR4 ;  /* 0x0000000400067c02 */ /* 0x000fe20008000f00 */
[----:B------:R-:W-:Y:S02]  /*1140*/  IMAD.U32 R7, RZ, RZ, UR5 ;  /* 0x00000005ff077e24 */ /* 0x000fe4000f8e00ff */
[----:B------:R-:W-:-:S02]  /*1150*/  IMAD.U32 R11, RZ, RZ, UR7 ;  /* 0x00000007ff0b7e24 */ /* 0x000fc4000f8e00ff */
[----:B------:R-:W-:Y:S02]  /*1160*/  IMAD.MOV.U32 R8, RZ, RZ, 0x70 ;  /* 0x00000070ff087424 */ /* 0x000fe400078e00ff */
[----:B------:R-:W-:Y:S02]  /*1170*/  IMAD.MOV.U32 R12, RZ, RZ, 0x1 ;  /* 0x00000001ff0c7424 */ /* 0x000fe400078e00ff */
[----:B0-----:R-:W-:-:S07]  /*1180*/  IMAD.MOV.U32 R13, RZ, RZ, RZ ;  /* 0x000000ffff0d7224 */ /* 0x001fce00078e00ff */
[----:B------:R-:W-:-:S07]  /*1190*/  LEPC R20, `(.L_x_13) ;  /* 0x000000001014794e */ /* 0x000fce0000000000 */
[----:B-1----:R-:W-:Y:S05]  /*11a0*/  CALL.ABS.NOINC R2 ;  /* 0x0000000002007343 */ /* 0x002fea0003c00000 */
.L_x_13:
[----:B------:R-:W-:Y:S02]  /*11b0*/  SHF.L.U32 R0, RZ, 0x1f, RZ ;  /* 0x0000001fff007819 */ /* 0x000fe400000006ff */
[----:B------:R-:W-:Y:S02]  /*11c0*/  LOP3.LUT R27, R27, 0x1, RZ, 0xfc, !PT ;  /* 0x000000011b1b7812 */ /* 0x000fe400078efcff */
[----:B------:R-:W0:Y:S02]  /*11d0*/  SYNCS.PHASECHK.TRANS64.TRYWAIT P1, [UR37+0x31c00], R0 ;  /* 0x031c0000ff0075a7 */ /* 0x000e240008020165 */
[----:B------:R-:W-:Y:S01]  /*11e0*/  ISETP.NE.AND P0, PT, R27, 0x3, PT ;  /* 0x000000031b00780c */ /* 0x000fe20003f05270 */
[----:B0-----:R-:W-:-:S12]  /*11f0*/  @!P1 BRA `(.L_x_14) ;  /* 0x000000e000f09947 */ /* 0x001fd80003800000 */
.L_x_125:
[----:B------:R-:W-:Y:S05]  /*1200*/  @!P0 BRA `(.L_x_15) ;  /* 0x0000000000048947 */ /* 0x000fea0003800000 */
[----:B------:R-:W-:Y:S01]  /*1210*/  BPT.TRAP 0x1 ;  /* 0x000000040000795c */ /* 0x000fe20000300000 */
.L_x_15:
[----:B------:R1:W2:Y:S01]  /*1220*/  SYNCS.PHASECHK.TRANS64.TRYWAIT P1, [UR37+0x31c30], R0 ;  /* 0x031c3000ff0075a7 */ /* 0x0002a20008020165 */
[----:B------:R-:W-:Y:S05]  /*1230*/  @!P0 BRA `(.L_x_16) ;  /* 0x0000000000048947 */ /* 0x000fea0003800000 */
[----:B------:R-:W-:Y:S01]  /*1240*/  BPT.TRAP 0x1 ;  /* 0x000000040000795c */ /* 0x000fe20000300000 */
.L_x_16:
[----:B--2---:R-:W-:Y:S05]  /*1250*/  @P1 BRA `(.L_x_17) ;  /* 0x0000000000081947 */ /* 0x004fea0003800000 */
[----:B------:R-:W2:Y:S02]  /*1260*/  SYNCS.PHASECHK.TRANS64.TRYWAIT P1, [UR37+0x31c30], R0 ;  /* 0x031c3000ff0075a7 */ /* 0x000ea40008020165 */
[----:B--2---:R-:W-:Y:S05]  /*1270*/  @!P1 BRA `(.L_x_18) ;  /* 0x000000e000e89947 */ /* 0x004fea0003800000 */
.L_x_17:
[----:B------:R-:W-:Y:S01]  /*1280*/  ULEA UR4, UR41, UR37, 0xc ;  /* 0x0000002529047291 */ /* 0x000fe2000f8e603f */
[----:B------:R-:W-:Y:S01]  /*1290*/  ISETP.NE.AND P1, PT, R28, RZ, PT ;  /* 0x000000ff1c00720c */ /* 0x000fe20003f25270 */
[----:B01----:R-:W-:Y:S02]  /*12a0*/  IMAD.MOV.U32 R0, RZ, RZ, RZ ;  /* 0x000000ffff007224 */ /* 0x003fe400078e00ff */
[----:B------:R-:W-:Y:S01]  /*12b0*/  UIADD3 UR4, UR4, 0xda00, URZ ;  /* 0x0000da0004047890 */ /* 0x000fe2000fffe03f */
[----:B------:R-:W-:Y:S02]  /*12c0*/  IMAD.MOV.U32 R71, RZ, RZ, RZ ;  /* 0x000000ffff477224 */ /* 0x000fe400078e00ff */
[----:B------:R-:W-:Y:S01]  /*12d0*/  IMAD.MOV.U32 R3, RZ, RZ, -0x7fffffe0 ;  /* 0x80000020ff037424 */ /* 0x000fe200078e00ff */
[----:B------:R-:W-:-:S04]  /*12e0*/  USHF.R.U32.HI UR4, URZ, 0x4, UR4 ;  /* 0x000000043f047899 */ /* 0x000fc80008011604 */
[----:B------:R-:W-:-:S06]  /*12f0*/  ULOP3.LUT UR4, UR4, 0x3fff, URZ, 0xc0, !UPT ;  /* 0x00003fff04047892 */ /* 0x000fcc000f8ec03f */
[----:B------:R-:W-:Y:S01]  /*1300*/  MOV R2, UR4 ;  /* 0x0000000400027c02 */ /* 0x000fe20008000f00 */
[----:B------:R-:W-:Y:S05]  /*1310*/  WARPSYNC.ALL ;  /* 0x0000000000007948 */ /* 0x000fea0003800000 */
[----:B------:R-:W-:Y:S01]  /*1320*/  LOP3.LUT R2, R2, 0x10000, RZ, 0xfc, !PT ;  /* 0x0001000002027812 */ /* 0x000fe200078efcff */
[----:B------:R-:W-:-:S03]  /*1330*/  UIADD3 UR4, UR37, 0x16a00, URZ ;  /* 0x00016a0025047890 */ /* 0x000fc6000fffe03f */
[C---:B------:R-:W-:Y:S01]  /*1340*/  R2UR UR8, R2.reuse ;  /* 0x00000000020872ca */ /* 0x040fe200000e0000 */
[----:B------:R-:W-:Y:S01]  /*1350*/  WARPGROUP.ARRIVE ;  /* 0x00000000000079c5 */ /* 0x000fe20000000000 */
[C---:B------:R-:W-:Y:S01]  /*1360*/  R2UR UR9, R3.reuse ;  /* 0x00000000030972ca */ /* 0x040fe200000e0000 */
[----:B------:R-:W-:Y:S01]  /*1370*/  USHF.R.U32.HI UR4, URZ, 0x4, UR4 ;  /* 0x000000043f047899 */ /* 0x000fe20008011604 */
[C---:B------:R-:W-:Y:S01]  /*1380*/  R2UR UR16, R2.reuse ;  /* 0x00000000021072ca */ /* 0x040fe200000e0000 */
[----:B------:R-:W-:Y:S01]  /*1390*/  UMOV UR11, 0x80000020 ;  /* 0x80000020000b7882 */ /* 0x000fe20000000000 */
[C---:B------:R-:W-:Y:S01]  /*13a0*/  R2UR UR17, R3.reuse ;  /* 0x00000000031172ca */ /* 0x040fe200000e0000 */
[----:B------:R-:W-:Y:S01]  /*13b0*/  ULOP3.LUT UR4, UR4, 0x3fff, URZ, 0xc0, !UPT ;  /* 0x00003fff04047892 */ /* 0x000fe2000f8ec03f */
[C---:B------:R-:W-:Y:S01]  /*13c0*/  R2UR UR24, R2.reuse ;  /* 0x00000000021872ca */ /* 0x040fe200000e0000 */
[----:B------:R-:W-:Y:S01]  /*13d0*/  UMOV UR19, 0x80000020 ;  /* 0x8000002000137882 */ /* 0x000fe20000000000 */
[C---:B------:R-:W-:Y:S01]  /*13e0*/  R2UR UR25, R3.reuse ;  /* 0x00000000031972ca */ /* 0x040fe200000e0000 */
[----:B------:R-:W-:Y:S01]  /*13f0*/  ULOP3.LUT UR42, UR4, 0x10000, URZ, 0xfc, !UPT ;  /* 0x00010000042a7892 */ /* 0x000fe2000f8efc3f */
[C---:B------:R-:W-:Y:S01]  /*1400*/  R2UR UR20, R2.reuse ;  /* 0x00000000021472ca */ /* 0x040fe200000e0000 */
[----:B------:R-:W-:Y:S01]  /*1410*/  UMOV UR27, 0x80000020 ;  /* 0x80000020001b7882 */ /* 0x000fe20000000000 */
[C---:B------:R-:W-:Y:S01]  /*1420*/  R2UR UR21, R3.reuse ;  /* 0x00000000031572ca */ /* 0x040fe200000e0000 */
[----:B------:R-:W-:Y:S01]  /*1430*/  UIADD3 UR4, UR42, 0x40, URZ ;  /* 0x000000402a047890 */ /* 0x000fe2000fffe03f */
[C---:B------:R-:W-:Y:S01]  /*1440*/  R2UR UR12, R2.reuse ;  /* 0x00000000020c72ca */ /* 0x040fe200000e0000 */
[----:B------:R-:W-:Y:S01]  /*1450*/  UMOV UR23, 0x80000020 ;  /* 0x8000002000177882 */ /* 0x000fe20000000000 */
[----:B------:R-:W-:Y:S01]  /*1460*/  UMOV UR10, UR42 ;  /* 0x0000002a000a7c82 */ /* 0x000fe20008000000 */
[----:B------:R-:W-:Y:S01]  /*1470*/  R2UR UR13, R3 ;  /* 0x00000000030d72ca */ /* 0x000fe200000e0000 */
[----:B------:R-:W-:Y:S01]  /*1480*/  HGMMA.64x16x16.F32 R96, gdesc[UR8], RZ, !UPT, gsb0 ;  /* 0x00200000086079f0 */ /* 0x000fe2000c0008ff */
[----:B------:R-:W-:Y:S01]  /*1490*/  UIADD3 UR8, UR42, 0x80, URZ ;  /* 0x000000802a087890 */ /* 0x000fe2000fffe03f */
[----:B------:R-:W-:Y:S01]  /*14a0*/  R2UR UR6, R2 ;  /* 0x00000000020672ca */ /* 0x000fe200000e0000 */
[----:B------:R-:W-:Y:S01]  /*14b0*/  UMOV UR18, UR4 ;  /* 0x0000000400127c82 */ /* 0x000fe20008000000 */
[----:B------:R-:W-:Y:S01]  /*14c0*/  UIADD3 UR10, UR42, 0xc0, URZ ;  /* 0x000000c02a0a7890 */ /* 0x000fe2000fffe03f */
[----:B------:R-:W-:Y:S01]  /*14d0*/  P2R R104, PR, RZ, 0x1 ;  /* 0x00000001ff687803 */ /* 0x000fe20000000000 */
[----:B------:R-:W-:-:S02]  /*14e0*/  UIADD3 UR4, UR42, 0x100, URZ ;  /* 0x000001002a047890 */ /* 0x000fc4000fffe03f */
[----:B------:R-:W-:Y:S01]  /*14f0*/  UMOV UR26, UR8 ;  /* 0x00000008001a7c82 */ /* 0x000fe20008000000 */
[----:B------:R-:W-:Y:S01]  /*1500*/  UMOV UR15, 0x80000020 ;  /* 0x80000020000f7882 */ /* 0x000fe20000000000 */
[----:B------:R-:W-:Y:S01]  /*1510*/  UIADD3 UR8, UR42, 0x140, URZ ;  /* 0x000001402a087890 */ /* 0x000fe2000fffe03f */
[----:B------:R-:W-:Y:S02]  /*1520*/  UMOV UR22, UR10 ;  /* 0x0000000a00167c82 */ /* 0x000fe40008000000 */
[----:B------:R-:W-:Y:S01]  /*1530*/  UMOV UR14, UR4 ;  /* 0x00000004000e7c82 */ /* 0x000fe20008000000 */
[----:B------:R-:W-:Y:S02]  /*1540*/  UIADD3 UR10, UR42, 0x180, URZ ;  /* 0x000001802a0a7890 */ /* 0x000fe4000fffe03f */
[----:B------:R-:W-:Y:S02]  /*1550*/  UIADD3 UR4, UR42, 0x1c0, URZ ;  /* 0x000001c02a047890 */ /* 0x000fe4000fffe03f */
[----:B------:R-:W-:Y:S01]  /*1560*/  UIADD3 UR7, UR6, 0x2, URZ ;  /* 0x0000000206077890 */ /* 0x000fe2000fffe03f */
[----:B------:R-:W-:Y:S01]  /*1570*/  UMOV UR5, 0x80000020 ;  /* 0x8000002000057882 */ /* 0x000fe20000000000 */
[----:B------:R-:W-:Y:S01]  /*1580*/  UMOV UR11, 0x80000020 ;  /* 0x80000020000b7882 */ /* 0x000fe20000000000 */
[----:B------:R-:W-:Y:S01]  /*1590*/  UMOV UR9, UR5 ;  /* 0x0000000500097c82 */ /* 0x000fe20008000000 */
[----:B------:R-:W-:-:S02]  /*15a0*/  WARPGROUP.DEPBAR.LE gsb0, 0x0 ;  /* 0x00008000000079c5 */ /* 0x000fc40000010000 */
[----:B------:R-:W-:-:S06]  /*15b0*/  WARPGROUP.ARRIVE ;  /* 0x00000000000079c5 */ /* 0x000fcc0000000000 */
[----:B------:R-:W-:Y:S01]  /*15c0*/  HGMMA.64x16x16.F32 R88, gdesc[UR16], RZ, !UPT, gsb0 ;  /* 0x00200000105879f0 */ /* 0x000fe2000c0008ff */
[----:B------:R-:W-:Y:S01]  /*15d0*/  R2UR UR16, R2 ;  /* 0x00000000021072ca */ /* 0x000fe200000e0000 */
[----:B------:R-:W-:Y:S01]  /*15e0*/  UMOV UR18, UR8 ;  /* 0x0000000800127c82 */ /* 0x000fe20008000000 */
[----:B------:R-:W-:Y:S01]  /*15f0*/  R2UR UR17, R3 ;  /* 0x00000000031172ca */ /* 0x000fe200000e0000 */
[----:B------:R-:W-:Y:S01]  /*1600*/  UMOV UR19, 0x80000020 ;  /* 0x8000002000137882 */ /* 0x000fe20000000000 */
[----:B------:R-:W-:Y:S01]  /*1610*/  UIADD3 UR8, UR42, 0x200, URZ ;  /* 0x000002002a087890 */ /* 0x000fe2000fffe03f */
[----:B------:R-:W-:Y:S02]  /*1620*/  WARPGROUP.DEPBAR.LE gsb0, 0x0 ;  /* 0x00008000000079c5 */ /* 0x000fe40000010000 */
        /* <DEDUP_REMOVED lines=14> */
[----:B------:R-:W-:Y:S01]  /*1710*/  UMOV UR4, UR7 ;  /* 0x0000000700047c82 */ /* 0x000fe20008000000 */
        /* <DEDUP_REMOVED lines=9> */
[----:B------:R-:W-:Y:S02]  /*17b0*/  WARPGROUP.DEPBAR.LE gsb0, 0x0 ;  /* 0x00008000000079c5 */ /* 0x000fe40000010000 */
[----:B------:R-:W-:-:S06]  /*17c0*/  WARPGROUP.ARRIVE ;  /* 0x00000000000079c5 */ /* 0x000fcc0000000000 */
[----:B------:R-:W-:Y:S01]  /*17d0*/  HGMMA.64x16x16.F32 R48, gdesc[UR16], RZ, !UPT, gsb0 ;  /* 0x00200000103079f0 */ /* 0x000fe2000c0008ff */
[----:B------:R-:W-:Y:S02]  /*17e0*/  UIADD3 UR16, UR42, 0x242, URZ ;  /* 0x000002422a107890 */ /* 0x000fe4000fffe03f */
[----:B------:R-:W-:Y:S01]  /*17f0*/  UIADD3 UR18, UR42, 0x480, URZ ;  /* 0x000004802a127890 */ /* 0x000fe2000fffe03f */
[----:B------:R-:W-:Y:S01]  /*1800*/  UMOV UR17, 0x80000020 ;  /* 0x8000002000117882 */ /* 0x000fe20000000000 */
[----:B------:R-:W-:Y:S01]  /*1810*/  UMOV UR19, 0x80000020 ;  /* 0x8000002000137882 */ /* 0x000fe20000000000 */
[----:B------:R-:W-:Y:S02]  /*1820*/  WARPGROUP.DEPBAR.LE gsb0, 0x0 ;  /* 0x00008000000079c5 */ /* 0x000fe40000010000 */
[----:B------:R-:W-:-:S06]  /*1830*/  WARPGROUP.ARRIVE ;  /* 0x00000000000079c5 */ /* 0x000fcc0000000000 */
[----:B------:R-:W-:Y:S01]  /*1840*/  HGMMA.64x16x16.F32 R40, gdesc[UR24], RZ, !UPT, gsb0 ;  /* 0x00200000182879f0 */ /* 0x000fe2000c0008ff */
[----:B------:R-:W-:Y:S01]  /*1850*/  UIADD3 UR26, UR42, 0x682, URZ ;  /* 0x000006822a1a7890 */ /* 0x000fe2000fffe03f */
[----:B------:R-:W-:Y:S01]  /*1860*/  UMOV UR27, 0x80000020 ;  /* 0x80000020001b7882 */ /* 0x000fe20000000000 */
[----:B------:R-:W-:Y:S02]  /*1870*/  WARPGROUP.DEPBAR.LE gsb0, 0x0 ;  /* 0x00008000000079c5 */ /* 0x000fe40000010000 */
[----:B------:R-:W-:-:S06]  /*1880*/  WARPGROUP.ARRIVE ;  /* 0x00000000000079c5 */ /* 0x000fcc0000000000 */
[----:B------:R-:W-:Y:S01]  /*1890*/  HGMMA.64x16x16.F32 R32, gdesc[UR20], RZ, !UPT, gsb0 ;  /* 0x00200000142079f0 */ /* 0x000fe2000c0008ff */
[----:B------:R-:W-:Y:S02]  /*18a0*/  UIADD3 UR20, UR6, 0x602, URZ ;  /* 0x0000060206147890 */ /* 0x000fe4000fffe03f */
[----:B------:R-:W-:Y:S01]  /*18b0*/  UIADD3 UR22, UR42, 0x482, URZ ;  /* 0x000004822a167890 */ /* 0x000fe2000fffe03f */
[----:B------:R-:W-:Y:S01]  /*18c0*/  UMOV UR21, 0x80000020 ;  /* 0x8000002000157882 */ /* 0x000fe20000000000 */
[----:B------:R-:W-:Y:S01]  /*18d0*/  UMOV UR23, 0x80000020 ;  /* 0x8000002000177882 */ /* 0x000fe20000000000 */
[----:B------:R-:W-:Y:S02]  /*18e0*/  UMOV UR25, UR21 ;  /* 0x0000001500197c82 */ /* 0x000fe40008000000 */
[----:B------:R-:W-:Y:S01]  /*18f0*/  UMOV UR24, UR20 ;  /* 0x0000001400187c82 */ /* 0x000fe20008000000 */
[----:B------:R-:W-:Y:S02]  /*1900*/  WARPGROUP.DEPBAR.LE gsb0, 0x0 ;  /* 0x00008000000079c5 */ /* 0x000fe40000010000 */
[----:B------:R-:W-:-:S06]  /*1910*/  WARPGROUP.ARRIVE ;  /* 0x00000000000079c5 */ /* 0x000fcc0000000000 */
[----:B------:R-:W-:Y:S01]  /*1920*/  HGMMA.64x16x16.F32 R24, gdesc[UR12], RZ, !UPT, gsb0 ;  /* 0x002000000c1879f0 */ /* 0x000fe2000c0008ff */
[----:B------:R-:W-:Y:S02]  /*1930*/  UIADD3 UR12, UR42, 0xc2, URZ ;  /* 0x000000c22a0c7890 */ /* 0x000fe4000fffe03f */
[----:B------:R-:W-:Y:S02]  /*1940*/  UIADD3 UR13, UR6, 0x300, URZ ;  /* 0x00000300060d7890 */ /* 0x000fe4000fffe03f */
[----:B------:R-:W-:Y:S01]  /*1950*/  UIADD3 UR14, UR6, 0x302, URZ ;  /* 0x00000302060e7890 */ /* 0x000fe2000fffe03f */
[----:B------:R-:W-:Y:S01]  /*1960*/  UMOV UR15, 0x80000020 ;  /* 0x80000020000f7882 */ /* 0x000fe20000000000 */
[----:B------:R-:W-:Y:S02]  /*1970*/  WARPGROUP.DEPBAR.LE gsb0, 0x0 ;  /* 0x00008000000079c5 */ /* 0x000fe40000010000 */
[----:B------:R-:W-:-:S06]  /*1980*/  WARPGROUP.ARRIVE ;  /* 0x00000000000079c5 */ /* 0x000fcc0000000000 */
[----:B------:R-:W-:Y:S01]  /*1990*/  HGMMA.64x16x16.F32 R96, gdesc[UR8], R96, gsb0 ;  /* 0x00200000086079f0 */ /* 0x000fe20008000860 */
[----:B------:R-:W-:Y:S01]  /*19a0*/  UIADD3 UR10, UR42, 0x42, URZ ;  /* 0x000000422a0a7890 */ /* 0x000fe2000fffe03f */
[----:B------:R-:W-:Y:S01]  /*19b0*/  UMOV UR8, UR4 ;  /* 0x0000000400087c82 */ /* 0x000fe20008000000 */
[----:B------:R-:W-:Y:S01]  /*19c0*/  UMOV UR9, UR5 ;  /* 0x0000000500097c82 */ /* 0x000fe20008000000 */
[----:B------:R-:W-:Y:S01]  /*19d0*/  UMOV UR11, 0x80000020 ;  /* 0x80000020000b7882 */ /* 0x000fe20000000000 */
[----:B------:R-:W-:Y:S02]  /*19e0*/  WARPGROUP.DEPBAR.LE gsb0, 0x0 ;  /* 0x00008000000079c5 */ /* 0x000fe40000010000 */
[----:B------:R-:W-:-:S06]  /*19f0*/  WARPGROUP.ARRIVE ;  /* 0x00000000000079c5 */ /* 0x000fcc0000000000 */
[----:B------:R-:W-:Y:S01]  /*1a00*/  HGMMA.64x16x16.F32 R88, gdesc[UR8], R88, gsb0 ;  /* 0x00200000085879f0 */ /* 0x000fe20008000858 */
[----:B------:R-:W-:Y:S01]  /*1a10*/  UMOV UR8, UR4 ;  /* 0x0000000400087c82 */ /* 0x000fe20008000000 */
[----:B------:R-:W-:Y:S01]  /*1a20*/  UMOV UR9, UR5 ;  /* 0x0000000500097c82 */ /* 0x000fe20008000000 */
[----:B------:R-:W-:Y:S01]  /*1a30*/  UMOV UR10, UR7 ;  /* 0x00000007000a7c82 */ /* 0x000fe20008000000 */
[----:B------:R-:W-:Y:S01]  /*1a40*/  UMOV UR11, 0x80000020 ;  /* 0x80000020000b7882 */ /* 0x000fe20000000000 */
[----:B------:R-:W-:Y:S01]  /*1a50*/  UIADD3 UR7, UR42, 0x102, URZ ;  /* 0x000001022a077890 */ /* 0x000fe2000fffe03f */
        /* <DEDUP_REMOVED lines=52> */
[----:B------:R-:W-:Y:S01]  /*1da0*/  UMOV UR9, 0x80000020 ;  /* 0x8000002000097882 */ /* 0x000fe20000000000 */
[----:B------:R-:W-:Y:S01]  /*1db0*/  UMOV UR10, UR12 ;  /* 0x0000000c000a7c82 */ /* 0x000fe20008000000 */
[----:B------:R-:W-:Y:S01]  /*1dc0*/  UMOV UR11, 0x80000020 ;  /* 0x80000020000b7882 */ /* 0x000fe20000000000 */
[----:B------:R-:W-:Y:S01]  /*1dd0*/  UIADD3 UR12, UR42, 0x300, URZ ;  /* 0x000003002a0c7890 */ /* 0x000fe2000fffe03f */
[----:B------:R-:W-:Y:S01]  /*1de0*/  UMOV UR13, 0x80000020 ;  /* 0x80000020000d7882 */ /* 0x000fe20000000000 */
[----:B------:R-:W-:Y:S02]  /*1df0*/  WARPGROUP.DEPBAR.LE gsb0, 0x0 ;  /* 0x00008000000079c5 */ /* 0x000fe40000010000 */
[----:B------:R-:W-:-:S06]  /*1e00*/  WARPGROUP.ARRIVE ;  /* 0x00000000000079c5 */ /* 0x000fcc0000000000 */
[----:B------:R-:W-:Y:S01]  /*1e10*/  HGMMA.64x16x16.F32 R96, gdesc[UR8], R96, gsb0 ;  /* 0x00200000086079f0 */ /* 0x000fe20008000860 */
[----:B------:R-:W-:Y:S01]  /*1e20*/  UIADD3 UR10, UR42, 0x280, URZ ;  /* 0x000002802a0a7890 */ /* 0x000fe2000fffe03f */
[----:B------:R-:W-:Y:S01]  /*1e30*/  UMOV UR11, 0x80000020 ;  /* 0x80000020000b7882 */ /* 0x000fe20000000000 */
[----:B------:R-:W-:Y:S02]  /*1e40*/  WARPGROUP.DEPBAR.LE gsb0, 0x0 ;  /* 0x00008000000079c5 */ /* 0x000fe40000010000 */
[----:B------:R-:W-:-:S06]  /*1e50*/  WARPGROUP.ARRIVE ;  /* 0x00000000000079c5 */ /* 0x000fcc0000000000 */
[----:B------:R-:W-:Y:S01]  /*1e60*/  HGMMA.64x16x16.F32 R88, gdesc[UR8], R88, gsb0 ;  /* 0x00200000085879f0 */ /* 0x000fe20008000858 */
        /* <DEDUP_REMOVED lines=33> */
[----:B------:R-:W-:Y:S01]  /*2080*/  UMOV UR14, UR16 ;  /* 0x00000010000e7c82 */ /* 0x000fe20008000000 */
[----:B------:R-:W-:Y:S02]  /*2090*/  UIADD3 UR16, UR6, 0x600, URZ ;  /* 0x0000060006107890 */ /* 0x000fe4000fffe03f */
        /* <DEDUP_REMOVED lines=10> */
[----:B------:R-:W-:Y:S02]  /*2140*/  UIADD3 UR10, UR42, 0x302, URZ ;  /* 0x000003022a0a7890 */ /* 0x000fe4000fffe03f */
        /* <DEDUP_REMOVED lines=48> */
[----:B------:R-:W-:Y:S03]  /*2450*/  HGMMA.64x16x16.F32 R24, gdesc[UR12], R24, gsb0 ;  /* 0x002000000c1879f0 */ /* 0x000fe60008000818 */
        /* <DEDUP_REMOVED lines=40> */
[----:B------:R-:W-:Y:S01]  /*26e0*/  ULDC UR7, c[0x0][0x988] ;  /* 0x0002620000077ab9 */ /* 0x000fe20000000800 */
        /* <DEDUP_REMOVED lines=15> */
[----:B------:R-:W-:Y:S01]  /*27e0*/  WARPGROUP.ARRIVE ;  /* 0x00000000000079c5 */ /* 0x000fe20000000000 */
[----:B------:R-:W-:Y:S01]  /*27f0*/  FMUL.FTZ R5, R96, UR6 ;  /* 0x0000000660057c20 */ /* 0x000fe20008410000 */
[----:B------:R-:W-:Y:S01]  /*2800*/  FMUL.FTZ R8, R98, UR6 ;  /* 0x0000000662087c20 */ /* 0x000fe20008410000 */
[----:B------:R-:W-:Y:S01]  /*2810*/  FMUL.FTZ R6, R99, UR6 ;  /* 0x0000000663067c20 */ /* 0x000fe20008410000 */
[----:B------:R-:W-:Y:S01]  /*2820*/  FMUL.FTZ R12, R102, UR6 ;  /* 0x00000006660c7c20 */ /* 0x000fe20008410000 */
[----:B------:R-:W-:Y:S01]  /*2830*/  FMUL.FTZ R10, R103, UR6 ;  /* 0x00000006670a7c20 */ /* 0x000fe20008410000 */
[----:B------:R-:W-:Y:S01]  /*2840*/  HGMMA.64x16x16.F32 R88, gdesc[UR20], R88, gsb0 ;  /* 0x00200000145879f0 */ /* 0x000fe20008000858 */
[----:B------:R-:W-:Y:S01]  /*2850*/  UIADD3 UR22, UR42, 0x502, URZ ;  /* 0x000005022a167890 */ /* 0x000fe2000fffe03f */
[----:B------:R-:W-:Y:S01]  /*2860*/  MUFU.TANH R5, R5 ;  /* 0x0000000500057308 */ /* 0x000fe20000002400 */
[----:B------:R-:W-:Y:S01]  /*2870*/  UMOV UR23, 0x80000020 ;  /* 0x8000002000177882 */ /* 0x000fe20000000000 */
[----:B------:R-:W-:Y:S01]  /*2880*/  FMUL.FTZ R4, R97, UR6 ;  /* 0x0000000661047c20 */ /* 0x000fe20008410000 */
[----:B------:R-:W-:Y:S01]  /*2890*/  FMUL.FTZ R7, R100, UR6 ;  /* 0x0000000664077c20 */ /* 0x000fe20008410000 */
[----:B------:R-:W-:-:S04]  /*28a0*/  FMUL.FTZ R9, R101, UR6 ;  /* 0x0000000665097c20 */ /* 0x000fc80008410000 */
[----:B------:R-:W0:Y:S08]  /*28b0*/  MUFU.TANH R8, R8 ;  /* 0x0000000800087308 */ /* 0x000e300000002400 */
[----:B------:R-:W1:Y:S08]  /*28c0*/  MUFU.TANH R6, R6 ;  /* 0x0000000600067308 */ /* 0x000e700000002400 */
[----:B------:R-:W-:Y:S08]  /*28d0*/  MUFU.TANH R12, R12 ;  /* 0x0000000c000c7308 */ /* 0x000ff00000002400 */
[----:B------:R-:W-:Y:S08]  /*28e0*/  MUFU.TANH R10, R10 ;  /* 0x0000000a000a7308 */ /* 0x000ff00000002400 */
[----:B------:R-:W-:Y:S08]  /*28f0*/  MUFU.TANH R4, R4 ;  /* 0x0000000400047308 */ /* 0x000ff00000002400 */
[----:B------:R-:W-:Y:S01]  /*2900*/  MUFU.TANH R7, R7 ;  /* 0x0000000700077308 */ /* 0x000fe20000002400 */
[----:B------:R-:W-:-:S02]  /*2910*/  WARPGROUP.DEPBAR.LE gsb0, 0x0 ;  /* 0x00008000000079c5 */ /* 0x000fc40000010000 */
        /* <DEDUP_REMOVED lines=8> */
[----:B------:R-:W2:Y:S01]  /*29a0*/  MUFU.TANH R14, R14 ;  /* 0x0000000e000e7308 */ /* 0x000ea20000002400 */
[----:B------:R-:W-:Y:S01]  /*29b0*/  UMOV UR23, 0x80000020 ;  /* 0x8000002000177882 */ /* 0x000fe20000000000 */
[----:B------:R-:W-:Y:S01]  /*29c0*/  FMUL.FTZ R13, R89, UR6 ;  /* 0x00000006590d7c20 */ /* 0x000fe20008410000 */
[----:B------:R-:W-:Y:S01]  /*29d0*/  FMUL.FTZ R21, R93, UR6 ;  /* 0x000000065d157c20 */ /* 0x000fe20008410000 */
[----:B------:R-:W-:-:S04]  /*29e0*/  FMUL.FTZ R15, R92, UR6 ;  /* 0x000000065c0f7c20 */ /* 0x000fc80008410000 */
[----:B------:R-:W3:Y:S08]  /*29f0*/  MUFU.TANH R20, R20 ;  /* 0x0000001400147308 */ /* 0x000ef00000002400 */
[----:B------:R-:W4:Y:S08]  /*2a00*/  MUFU.TANH R66, R66 ;  /* 0x0000004200427308 */ /* 0x000f300000002400 */
[----:B------:R-:W5:Y:S08]  /*2a10*/  MUFU.TANH R9, R9 ;  /* 0x0000000900097308 */ /* 0x000f700000002400 */
[----:B------:R-:W5:Y:S08]  /*2a20*/  MUFU.TANH R23, R23 ;  /* 0x0000001700177308 */ /* 0x000f700000002400 */
[----:B------:R-:W5:Y:S08]  /*2a30*/  MUFU.TANH R11, R11 ;  /* 0x0000000b000b7308 */ /* 0x000f700000002400 */
        /* <DEDUP_REMOVED lines=10> */
[----:B------:R-:W-:Y:S01]  /*2ae0*/  FMUL.FTZ R80, R87, UR6 ;  /* 0x0000000657507c20 */ /* 0x000fe20008410000 */
[----:B------:R-:W-:Y:S01]  /*2af0*/  UMOV UR23, 0x80000020 ;  /* 0x8000002000177882 */ /* 0x000fe20000000000 */
[----:B------:R-:W5:Y:S01]  /*2b00*/  MUFU.TANH R67, R67 ;  /* 0x0000004300437308 */ /* 0x000f620000002400 */
[----:B------:R-:W-:Y:S01]  /*2b10*/  FMUL.FTZ R64, R81, UR6 ;  /* 0x0000000651407c20 */ /* 0x000fe20008410000 */
[----:B------:R-:W-:-:S06]  /*2b20*/  FMUL.FTZ R81, R86, UR6 ;  /* 0x0000000656517c20 */ /* 0x000fcc0008410000 */
[----:B------:R-:W5:Y:S08]  /*2b30*/  MUFU.TANH R69, R69 ;  /* 0x0000004500457308 */ /* 0x000f700000002400 */
[----:B------:R-:W5:Y:S08]  /*2b40*/  MUFU.TANH R15, R15 ;  /* 0x0000000f000f7308 */ /* 0x000f700000002400 */
[----:B------:R-:W5:Y:S08]  /*2b50*/  MUFU.TANH R81, R81 ;  /* 0x0000005100517308 */ /* 0x000f700000002400 */
[----:B------:R-:W5:Y:S08]  /*2b60*/  MUFU.TANH R21, R21 ;  /* 0x0000001500157308 */ /* 0x000f700000002400 */
[----:B------:R-:W5:Y:S01]  /*2b70*/  MUFU.TANH R80, R80 ;  /* 0x0000005000507308 */ /* 0x000f620000002400 */
        /* <DEDUP_REMOVED lines=9> */
[----:B------:R-:W5:Y:S01]  /*2c10*/  MUFU.TANH R65, R65 ;  /* 0x0000004100417308 */ /* 0x000f620000002400 */
[----:B------:R-:W-:Y:S01]  /*2c20*/  UMOV UR23, 0x80000020 ;  /* 0x8000002000177882 */ /* 0x000fe20000000000 */
[----:B------:R-:W-:Y:S01]  /*2c30*/  FMUL.FTZ R78, R78, UR6 ;  /* 0x000000064e4e7c20 */ /* 0x000fe20008410000 */
[----:B------:R-:W-:Y:S01]  /*2c40*/  FMUL.FTZ R79, R79, UR6 ;  /* 0x000000064f4f7c20 */ /* 0x000fe20008410000 */
[----:B------:R-:W-:-:S04]  /*2c50*/  FMUL.FTZ R76, R76, UR6 ;  /* 0x000000064c4c7c20 */ /* 0x000fc80008410000 */
[----:B------:R-:W5:Y:S08]  /*2c60*/  MUFU.TANH R74, R74 ;  /* 0x0000004a004a7308 */ /* 0x000f700000002400 */
        /* <DEDUP_REMOVED lines=16> */
[----:B------:R-:W-:Y:S01]  /*2d70*/  LOP3.LUT R63, R22, 0xffffff80, RZ, 0xc0, !PT ;  /* 0xffffff80163f7812 */ /* 0x000fe200078ec0ff */
[----:B------:R-:W-:Y:S01]  /*2d80*/  FMUL.FTZ R58, R58, UR6 ;  /* 0x000000063a3a7c20 */ /* 0x000fe20008410000 */
[----:B------:R-:W5:Y:S01]  /*2d90*/  MUFU.TANH R79, R79 ;  /* 0x0000004f004f7308 */ /* 0x000f620000002400 */
[----:B------:R-:W-:-:S02]  /*2da0*/  FMUL.FTZ R62, R62, UR6 ;  /* 0x000000063e3e7c20 */ /* 0x000fc40008410000 */
[----:B------:R-:W-:-:S05]  /*2db0*/  IMAD.IADD R77, R16, 0x1, -R63 ;  /* 0x00000001104d7824 */ /* 0x000fca00078e0a3f */
[----:B------:R-:W-:Y:S01]  /*2dc0*/  SHF.R.S32.HI R84, RZ, 0x1f, R77 ;  /* 0x0000001fff547819 */ /* 0x000fe2000001144d */
[----:B------:R-:W5:Y:S03]  /*2dd0*/  MUFU.TANH R82, R82 ;  /* 0x0000005200527308 */ /* 0x000f660000002400 */
[----:B------:R-:W-:-:S04]  /*2de0*/  LEA.HI R84, R84, R77, RZ, 0x2 ;  /* 0x0000004d54547211 */ /* 0x000fc800078f10ff */
[----:B------:R-:W-:Y:S01]  /*2df0*/  LOP3.LUT R84, R84, 0x7ffffffc, RZ, 0xc0, !PT ;  /* 0x7ffffffc54547812 */ /* 0x000fe200078ec0ff */
[----:B------:R-:W5:Y:S04]  /*2e00*/  MUFU.TANH R58, R58 ;  /* 0x0000003a003a7308 */ /* 0x000f680000002400 */
[----:B------:R-:W-:-:S04]  /*2e10*/  IMAD.IADD R84, R77, 0x1, -R84 ;  /* 0x000000014d547824 */ /* 0x000fc800078e0a54 */
[----:B------:R-:W5:Y:S08]  /*2e20*/  MUFU.TANH R72, R72 ;  /* 0x0000004800487308 */ /* 0x000f700000002400 */
[----:B------:R-:W5:Y:S08]  /*2e30*/  MUFU.TANH R57, R57 ;  /* 0x0000003900397308 */ /* 0x000f700000002400 */
[----:B------:R-:W5:Y:S01]  /*2e40*/  MUFU.TANH R76, R76 ;  /* 0x0000004c004c7308 */ /* 0x000f620000002400 */
[----:B------:R-:W-:-:S02]  /*2e50*/  WARPGROUP.DEPBAR.LE gsb0, 0x0 ;  /* 0x00008000000079c5 */ /* 0x000fc40000010000 */
[----:B------:R-:W-:Y:S01]  /*2e60*/  WARPGROUP.ARRIVE ;  /* 0x00000000000079c5 */ /* 0x000fe20000000000 */
[----:B------:R-:W-:Y:S01]  /*2e70*/  FMUL.FTZ R22, R49, UR6 ;  /* 0x0000000631167c20 */ /* 0x000fe20008410000 */
[----:B------:R-:W-:-:S03]  /*2e80*/  IMAD.MOV.U32 R49, RZ, RZ, -0x2 ;  /* 0xfffffffeff317424 */ /* 0x000fc600078e00ff */
[----:B------:R-:W5:Y:S01]  /*2e90*/  MUFU.TANH R62, R62 ;  /* 0x0000003e003e7308 */ /* 0x000f620000002400 */
[----:B------:R-:W-:Y:S01]  /*2ea0*/  FMUL.FTZ R63, R50, UR6 ;  /* 0x00000006323f7c20 */ /* 0x000fe20008410000 */
[----:B------:R-:W-:Y:S01]  /*2eb0*/  FMUL.FTZ R50, R51, UR6 ;  /* 0x0000000633327c20 */ /* 0x000fe20008410000 */
[----:B------:R-:W-:Y:S01]  /*2ec0*/  HGMMA.64x16x16.F32 R40, gdesc[UR20], R40, gsb0 ;  /* 0x00200000142879f0 */ /* 0x000fe20008000828 */
[----:B------:R-:W-:Y:S01]  /*2ed0*/  IMAD R49, R84, R49, 0x90 ;  /* 0x0000009054317424 */ /* 0x000fe200078e0231 */
[----:B------:R-:W-:Y:S01]  /*2ee0*/  UIADD3 UR22, UR42, 0x642, URZ ;  /* 0x000006422a167890 */ /* 0x000fe2000fffe03f */
[----:B------:R-:W-:Y:S01]  /*2ef0*/  FMUL.FTZ R127, R55, UR6 ;  /* 0x00000006377f7c20 */ /* 0x000fe20008410000 */
[----:B------:R-:W-:Y:S01]  /*2f00*/  UMOV UR23, 0x80000020 ;  /* 0x8000002000177882 */ /* 0x000fe20000000000 */
[----:B------:R-:W5:Y:S01]  /*2f10*/  MUFU.TANH R75, R75 ;  /* 0x0000004b004b7308 */ /* 0x000f620000002400 */
[----:B------:R-:W-:Y:S01]  /*2f20*/  IADD3 R18, R18, R49, RZ ;  /* 0x0000003112127210 */ /* 0x000fe20007ffe0ff */
[----:B------:R-:W-:Y:S01]  /*2f30*/  FMUL.FTZ R125, R54, UR6 ;  /* 0x00000006367d7c20 */ /* 0x000fe20008410000 */
[----:B------:R-:W-:Y:S01]  /*2f40*/  FMUL.FTZ R53, R53, UR6 ;  /* 0x0000000635357c20 */ /* 0x000fe20008410000 */
[----:B------:R-:W-:Y:S01]  /*2f50*/  FMUL.FTZ R48, R48, UR6 ;  /* 0x0000000630307c20 */ /* 0x000fe20008410000 */
[----:B------:R-:W-:Y:S01]  /*2f60*/  FMUL.FTZ R52, R52, UR6 ;  /* 0x0000000634347c20 */ /* 0x000fe20008410000 */
[----:B------:R-:W-:-:S02]  /*2f70*/  IMAD R18, R17, -0x90, R18 ;  /* 0xffffff7011127824 */ /* 0x000fc400078e0212 */
[----:B------:R-:W5:Y:S03]  /*2f80*/  MUFU.TANH R61, R61 ;  /* 0x0000003d003d7308 */ /* 0x000f660000002400 */
[C---:B------:R-:W-:Y:S02]  /*2f90*/  ISETP.GT.AND P3, PT, R18.reuse, RZ, PT ;  /* 0x000000ff1200720c */ /* 0x040fe40003f64270 */
[----:B------:R-:W-:Y:S02]  /*2fa0*/  ISETP.GT.AND P6, PT, R18, 0x1, PT ;  /* 0x000000011200780c */ /* 0x000fe40003fc4270 */
[----:B0-----:R-:W-:Y:S01]  /*2fb0*/  FSEL R77, R8, -INF , P3 ;  /* 0xff800000084d7808 */ /* 0x001fe20001800000 */
[----:B------:R-:W0:Y:S01]  /*2fc0*/  MUFU.TANH R83, R83 ;  /* 0x0000005300537308 */ /* 0x000e220000002400 */
[----:B------:R-:W-:Y:S02]  /*2fd0*/  FSEL R5, R5, -INF , P3 ;  /* 0xff80000005057808 */ /* 0x000fe40001800000 */
[----:B------:R-:W-:-:S02]  /*2fe0*/  ISETP.GT.AND P3, PT, R18, 0x11, PT ;  /* 0x000000111200780c */ /* 0x000fc40003f64270 */
[----:B------:R-:W-:Y:S02]  /*2ff0*/  ISETP.GT.AND P5, PT, R18, 0x8, PT ;  /* 0x000000081200780c */ /* 0x000fe40003fa4270 */
[----:B-1----:R-:W-:Y:S01]  /*3000*/  FSEL R6, R6, -INF , P6 ;  /* 0xff80000006067808 */ /* 0x002fe20003000000 */
[----:B------:R-:W1:Y:S01]  /*3010*/  MUFU.TANH R63, R63 ;  /* 0x0000003f003f7308 */ /* 0x000e620000002400 */
[----:B--2---:R-:W-:Y:S02]  /*3020*/  FSEL R95, R14, -INF , P3 ;  /* 0xff8000000e5f7808 */ /* 0x004fe40001800000 */
[----:B------:R-:W-:Y:S02]  /*3030*/  ISETP.GT.AND P4, PT, R18, 0x9, PT ;  /* 0x000000091200780c */ /* 0x000fe40003f84270 */
[----:B------:R-:W-:Y:S02]  /*3040*/  FSEL R85, R12, -INF , P5 ;  /* 0xff8000000c557808 */ /* 0x000fe40002800000 */
[----:B------:R-:W-:Y:S01]  /*3050*/  FMNMX.FTZ R14, R77, R6, !PT ;  /* 0x000000064d0e7209 */ /* 0x000fe20007810000 */
[----:B------:R-:W2:Y:S01]  /*3060*/  MUFU.TANH R56, R56 ;  /* 0x0000003800387308 */ /* 0x000ea20000002400 */
[----:B------:R-:W-:-:S02]  /*3070*/  ISETP.GT.AND P2, PT, R18, 0x10, PT ;  /* 0x000000101200780c */ /* 0x000fc40003f44270 */
[----:B------:R-:W-:Y:S02]  /*3080*/  FSEL R87, R10, -INF , P4 ;  /* 0xff8000000a577808 */ /* 0x000fe40002000000 */
[----:B------:R-:W-:Y:S02]  /*3090*/  FMNMX.FTZ R14, R85, R14, !PT ;  /* 0x0000000e550e7209 */ /* 0x000fe40007810000 */
[----:B---3--:R-:W-:Y:S01]  /*30a0*/  FSEL R93, R20, -INF , P2 ;  /* 0xff800000145d7808 */ /* 0x008fe20001000000 */
[----:B------:R-:W3:Y:S01]  /*30b0*/  MUFU.TANH R50, R50 ;  /* 0x0000003200327308 */ /* 0x000ee20000002400 */
[----:B------:R-:W-:Y:S02]  /*30c0*/  FMNMX.FTZ R20, R87, R14, !PT ;  /* 0x0000000e57147209 */ /* 0x000fe40007810000 */
[----:B------:R-:W-:Y:S02]  /*30d0*/  FSEL R4, R4, -INF , P6 ;  /* 0xff80000004047808 */ /* 0x000fe40003000000 */
[----:B------:R-:W-:Y:S01]  /*30e0*/  ISETP.GT.AND P6, PT, R18, 0x18, PT ;  /* 0x000000181200780c */ /* 0x000fe20003fc4270 */
[----:B------:R-:W-:-:S02]  /*30f0*/  WARPGROUP.DEPBAR.LE gsb0, 0x0 ;  /* 0x00008000000079c5 */ /* 0x000fc40000010000 */
[----:B------:R-:W-:Y:S01]  /*3100*/  WARPGROUP.ARRIVE ;  /* 0x00000000000079c5 */ /* 0x000fe20000000000 */
[----:B------:R-:W-:Y:S01]  /*3110*/  FMNMX.FTZ R20, R93, R20, !PT ;  /* 0x000000145d147209 */ /* 0x000fe20007810000 */
[----:B------:R-:W-:Y:S01]  /*3120*/  FMUL.FTZ R40, R40, UR6 ;  /* 0x0000000628287c20 */ /* 0x000fe20008410000 */
[----:B------:R-:W-:Y:S01]  /*3130*/  FSEL R7, R7, -INF , P5 ;  /* 0xff80000007077808 */ /* 0x000fe20002800000 */
[----:B------:R-:W-:Y:S01]  /*3140*/  FMUL.FTZ R41, R41, UR6 ;  /* 0x0000000629297c20 */ /* 0x000fe20008410000 */
[----:B------:R-:W-:Y:S01]  /*3150*/  ISETP.GT.AND P5, PT, R18, 0x19, PT ;  /* 0x000000191200780c */ /* 0x000fe20003fa4270 */
[----:B------:R-:W-:Y:S01]  /*3160*/  HGMMA.64x16x16.F32 R32, gdesc[UR20], R32, gsb0 ;  /* 0x00200000142079f0 */ /* 0x000fe20008000820 */
[----:B----4-:R-:W-:Y:S01]  /*3170*/  FSEL R97, R66, -INF , P6 ;  /* 0xff80000042617808 */ /* 0x010fe20003000000 */
[----:B------:R4:W-:Y:S01]  /*3180*/  MUFU.TANH R8, R40 ;  /* 0x0000002800087308 */ /* 0x0009e20000002400 */
[----:B------:R-:W-:Y:S01]  /*3190*/  FMNMX.FTZ R20, R95, R20, !PT ;  /* 0x000000145f147209 */ /* 0x000fe20007810000 */
[----:B------:R-:W-:Y:S01]  /*31a0*/  FMUL.FTZ R129, R42, UR6 ;  /* 0x000000062a817c20 */ /* 0x000fe20008410000 */
[----:B-----5:R-:W-:Y:S01]  /*31b0*/  FSEL R9, R9, -INF , P4 ;  /* 0xff80000009097808 */ /* 0x020fe20002000000 */
[----:B------:R-:W-:Y:S01]  /*31c0*/  FMUL.FTZ R131, R43, UR6 ;  /* 0x000000062b837c20 */ /* 0x000fe20008410000 */
[----:B------:R-:W-:Y:S01]  /*31d0*/  ISETP.GT.AND P4, PT, R18, 0x20, PT ;  /* 0x000000201200780c */ /* 0x000fe20003f84270 */
[----:B------:R-:W-:Y:S01]  /*31e0*/  FMUL.FTZ R42, R45, UR6 ;  /* 0x000000062d2a7c20 */ /* 0x000fe20008410000 */
[----:B------:R-:W-:Y:S01]  /*31f0*/  FSEL R99, R23, -INF , P5 ;  /* 0xff80000017637808 */ /* 0x000fe20002800000 */
[----:B------:R5:W-:Y:S01]  /*3200*/  MUFU.TANH R12, R41 ;  /* 0x00000029000c7308 */ /* 0x000be20000002400 */
[----:B------:R-:W-:Y:S01]  /*3210*/  FMNMX.FTZ R20, R97, R20, !PT ;  /* 0x0000001461147209 */ /* 0x000fe20007810000 */
[----:B------:R-:W-:Y:S01]  /*3220*/  FMUL.FTZ R55, R47, UR6 ;  /* 0x000000062f377c20 */ /* 0x000fe20008410000 */
[----:B------:R-:W-:Y:S01]  /*3230*/  FSEL R11, R11, -INF , P2 ;  /* 0xff8000000b0b7808 */ /* 0x000fe20001000000 */
[----:B------:R-:W-:Y:S01]  /*3240*/  FMUL.FTZ R46, R46, UR6 ;  /* 0x000000062e2e7c20 */ /* 0x000fe20008410000 */
[----:B------:R-:W-:Y:S01]  /*3250*/  ISETP.GT.AND P2, PT, R18, 0x21, PT ;  /* 0x000000211200780c */ /* 0x000fe20003f44270 */
[----:B------:R-:W-:Y:S01]  /*3260*/  FMUL.FTZ R44, R44, UR6 ;  /* 0x000000062c2c7c20 */ /* 0x000fe20008410000 */
[----:B------:R-:W-:Y:S01]  /*3270*/  FSEL R101, R67, -INF , P4 ;  /* 0xff80000043657808 */ /* 0x000fe20002000000 */
[----:B------:R0:W-:Y:S01]  /*3280*/  MUFU.TANH R14, R42 ;  /* 0x0000002a000e7308 */ /* 0x0001e20000002400 */
[----:B------:R-:W-:Y:S01]  /*3290*/  FMNMX.FTZ R20, R99, R20, !PT ;  /* 0x0000001463147209 */ /* 0x000fe20007810000 */
[----:B------:R-:W-:Y:S01]  /*32a0*/  IMAD.MOV.U32 R66, RZ, RZ, R71 ;  /* 0x000000ffff427224 */ /* 0x000fe200078e0047 */
[----:B------:R-:W-:-:S02]  /*32b0*/  FSEL R13, R13, -INF , P3 ;  /* 0xff8000000d0d7808 */ /* 0x000fc40001800000 */
[C---:B------:R-:W-:Y:S02]  /*32c0*/  ISETP.GT.AND P3, PT, R18.reuse, 0x28, PT ;  /* 0x000000281200780c */ /* 0x040fe40003f64270 */
[----:B------:R-:W-:Y:S01]  /*32d0*/  FSEL R103, R69, -INF , P2 ;  /* 0xff80000045677808 */ /* 0x000fe20001000000 */
[----:B------:R-:W3:Y:S01]  /*32e0*/  MUFU.TANH R59, R59 ;  /* 0x0000003b003b7308 */ /* 0x000ee20000002400 */
[----:B------:R-:W-:Y:S02]  /*32f0*/  FMNMX.FTZ R20, R101, R20, !PT ;  /* 0x0000001465147209 */ /* 0x000fe40007810000 */
[----:B------:R-:W-:Y:S02]  /*3300*/  FSEL R15, R15, -INF , P6 ;  /* 0xff8000000f0f7808 */ /* 0x000fe40003000000 */
[----:B------:R-:W-:Y:S02]  /*3310*/  ISETP.GT.AND P6, PT, R18, 0x29, PT ;  /* 0x000000291200780c */ /* 0x000fe40003fc4270 */
[----:B------:R-:W-:Y:S01]  /*3320*/  FSEL R81, R81, -INF , P3 ;  /* 0xff80000051517808 */ /* 0x000fe20001800000 */
[----:B------:R-:W3:Y:S01]  /*3330*/  MUFU.TANH R125, R125 ;  /* 0x0000007d007d7308 */ /* 0x000ee20000002400 */
[----:B------:R-:W-:-:S02]  /*3340*/  FMNMX.FTZ R20, R103, R20, !PT ;  /* 0x0000001467147209 */ /* 0x000fc40007810000 */
[----:B------:R-:W-:Y:S02]  /*3350*/  FSEL R21, R21, -INF , P5 ;  /* 0xff80000015157808 */ /* 0x000fe40002800000 */
[----:B------:R-:W-:Y:S02]  /*3360*/  ISETP.GT.AND P5, PT, R18, 0x30, PT ;  /* 0x000000301200780c */ /* 0x000fe40003fa4270 */
[----:B------:R-:W-:Y:S01]  /*3370*/  FSEL R105, R80, -INF , P6 ;  /* 0xff80000050697808 */ /* 0x000fe20003000000 */
[----:B------:R-:W3:Y:S01]  /*3380*/  MUFU.TANH R60, R60 ;  /* 0x0000003c003c7308 */ /* 0x000ee20000002400 */
[----:B----4-:R-:W-:Y:S02]  /*3390*/  FMNMX.FTZ R40, R81, R20, !PT ;  /* 0x0000001451287209 */ /* 0x010fe40007810000 */
[----:B------:R-:W-:Y:S02]  /*33a0*/  FSEL R23, R65, -INF , P4 ;  /* 0xff80000041177808 */ /* 0x000fe40002000000 */
[----:B------:R-:W-:-:S02]  /*33b0*/  ISETP.GT.AND P4, PT, R18, 0x31, PT ;  /* 0x000000311200780c */ /* 0x000fc40003f84270 */
[----:B------:R-:W-:Y:S01]  /*33c0*/  FSEL R107, R74, -INF , P5 ;  /* 0xff8000004a6b7808 */ /* 0x000fe20002800000 */
[----:B------:R4:W-:Y:S01]  /*33d0*/  MUFU.TANH R54, R53 ;  /* 0x0000003500367308 */ /* 0x0009e20000002400 */
[----:B------:R-:W-:Y:S01]  /*33e0*/  FMNMX.FTZ R40, R105, R40, !PT ;  /* 0x0000002869287209 */ /* 0x000fe20007810000 */
[----:B------:R-:W-:Y:S02]  /*33f0*/  WARPGROUP.DEPBAR.LE gsb0, 0x0 ;  /* 0x00008000000079c5 */ /* 0x000fe40000010000 */
[----:B------:R-:W-:Y:S01]  /*3400*/  WARPGROUP.ARRIVE ;  /* 0x00000000000079c5 */ /* 0x000fe20000000000 */
[----:B-----5:R-:W-:Y:S01]  /*3410*/  FSEL R41, R64, -INF , P2 ;  /* 0xff80000040297808 */ /* 0x020fe20001000000 */
[----:B------:R-:W-:Y:S01]  /*3420*/  FMUL.FTZ R20, R33, UR6 ;  /* 0x0000000621147c20 */ /* 0x000fe20008410000 */
[----:B------:R-:W-:Y:S01]  /*3430*/  ISETP.GT.AND P2, PT, R18, 0x38, PT ;  /* 0x000000381200780c */ /* 0x000fe20003f44270 */
[----:B------:R-:W5:Y:S01]  /*3440*/  MUFU.TANH R127, R127 ;  /* 0x0000007f007f7308 */ /* 0x000f620000002400 */
[----:B------:R-:W-:Y:S01]  /*3450*/  FSEL R109, R73, -INF , P4 ;  /* 0xff800000496d7808 */ /* 0x000fe20002000000 */
[----:B------:R-:W-:Y:S01]  /*3460*/  HGMMA.64x16x16.F32 R24, gdesc[UR24], R24, gsb0 ;  /* 0x00200000181879f0 */ /* 0x000fe20008000818 */
[----:B------:R-:W-:Y:S01]  /*3470*/  FMNMX.FTZ R40, R107, R40, !PT ;  /* 0x000000286b287209 */ /* 0x000fe20007810000 */
[----:B------:R-:W-:Y:S01]  /*3480*/  FMUL.FTZ R34, R34, UR6 ;  /* 0x0000000622227c20 */ /* 0x000fe20008410000 */
[----:B------:R-:W-:Y:S01]  /*3490*/  FSEL R43, R70, -INF , P3 ;  /* 0xff800000462b7808 */ /* 0x000fe20001800000 */
[----:B------:R-:W-:Y:S01]  /*34a0*/  FMUL.FTZ R38, R38, UR6 ;  /* 0x0000000626267c20 */ /* 0x000fe20008410000 */
[----:B------:R-:W-:Y:S01]  /*34b0*/  ISETP.GT.AND P3, PT, R18, 0x39, PT ;  /* 0x000000391200780c */ /* 0x000fe20003f64270 */
[----:B------:R-:W5:Y:S01]  /*34c0*/  MUFU.TANH R48, R48 ;  /* 0x0000003000307308 */ /* 0x000f620000002400 */
[----:B------:R-:W-:Y:S01]  /*34d0*/  FSEL R111, R78, -INF , P2 ;  /* 0xff8000004e6f7808 */ /* 0x000fe20001000000 */
[----:B------:R-:W-:Y:S01]  /*34e0*/  FMUL.FTZ R32, R32, UR6 ;  /* 0x0000000620207c20 */ /* 0x000fe20008410000 */
[----:B------:R-:W-:Y:S01]  /*34f0*/  FMNMX.FTZ R40, R109, R40, !PT ;  /* 0x000000286d287209 */ /* 0x000fe20007810000 */
[----:B------:R-:W-:Y:S01]  /*3500*/  FMUL.FTZ R36, R36, UR6 ;  /* 0x0000000624247c20 */ /* 0x000fe20008410000 */
[----:B------:R-:W-:Y:S01]  /*3510*/  FSEL R45, R68, -INF , P6 ;  /* 0xff800000442d7808 */ /* 0x000fe20003000000 */
[----:B------:R-:W-:Y:S01]  /*3520*/  IMAD.U32 R74, RZ, RZ, UR7 ;  /* 0x00000007ff4a7e24 */ /* 0x000fe2000f8e00ff */
[----:B------:R-:W-:Y:S01]  /*3530*/  ISETP.GT.AND P6, PT, R18, 0x40, PT ;  /* 0x000000401200780c */ /* 0x000fe20003fc4270 */
[----:B------:R1:W-:Y:S01]  /*3540*/  MUFU.TANH R135, R55 ;  /* 0x0000003700877308 */ /* 0x0003e20000002400 */
[----:B------:R-:W-:Y:S01]  /*3550*/  FSEL R79, R79, -INF , P3 ;  /* 0xff8000004f4f7808 */ /* 0x000fe20001800000 */
[--C-:B------:R-:W-:Y:S01]  /*3560*/  IMAD.MOV.U32 R70, RZ, RZ, R71.reuse ;  /* 0x000000ffff467224 */ /* 0x100fe200078e0047 */
[----:B0-----:R-:W-:Y:S01]  /*3570*/  FMNMX.FTZ R42, R111, R40, !PT ;  /* 0x000000286f2a7209 */ /* 0x001fe20007810000 */
[----:B------:R-:W-:Y:S01]  /*3580*/  FMUL.FTZ R40, R35, UR6 ;  /* 0x0000000623287c20 */ /* 0x000fe20008410000 */
[----:B------:R-:W-:Y:S01]  /*3590*/  FSEL R47, R82, -INF , P5 ;  /* 0xff800000522f7808 */ /* 0x000fe20002800000 */
[----:B------:R-:W-:Y:S01]  /*35a0*/  IMAD.MOV.U32 R68, RZ, RZ, R71 ;  /* 0x000000ffff447224 */ /* 0x000fe200078e0047 */
[----:B------:R-:W-:Y:S01]  /*35b0*/  ISETP.GT.AND P5, PT, R18, 0x41, PT ;  /* 0x000000411200780c */ /* 0x000fe20003fa4270 */
[----:B------:R-:W0:Y:S01]  /*35c0*/  MUFU.TANH R129, R129 ;  /* 0x0000008100817308 */ /* 0x000e220000002400 */
[----:B------:R-:W-:-:S02]  /*35d0*/  FSEL R113, R58, -INF , P6 ;  /* 0xff8000003a717808 */ /* 0x000fc40003000000 */
[----:B------:R-:W-:Y:S02]  /*35e0*/  FMNMX.FTZ R42, R79, R42, !PT ;  /* 0x0000002a4f2a7209 */ /* 0x000fe40007810000 */
[----:B------:R-:W-:Y:S02]  /*35f0*/  FSEL R49, R72, -INF , P4 ;  /* 0xff80000048317808 */ /* 0x000fe40002000000 */
[----:B------:R-:W-:Y:S01]  /*3600*/  ISETP.GT.AND P4, PT, R18, 0x48, PT ;  /* 0x000000481200780c */ /* 0x000fe20003f84270 */
[----:B------:R-:W0:Y:S01]  /*3610*/  MUFU.TANH R22, R22 ;  /* 0x0000001600167308 */ /* 0x000e220000002400 */
[----:B------:R-:W-:Y:S02]  /*3620*/  FSEL R115, R57, -INF , P5 ;  /* 0xff80000039737808 */ /* 0x000fe40002800000 */
[----:B------:R-:W-:Y:S02]  /*3630*/  FMNMX.FTZ R42, R113, R42, !PT ;  /* 0x0000002a712a7209 */ /* 0x000fe40007810000 */
[----:B------:R-:W-:-:S02]  /*3640*/  FSEL R51, R76, -INF , P2 ;  /* 0xff8000004c337808 */ /* 0x000fc40001000000 */
[----:B------:R-:W-:Y:S01]  /*3650*/  ISETP.GT.AND P2, PT, R18, 0x49, PT ;  /* 0x000000491200780c */ /* 0x000fe20003f44270 */
[----:B------:R-:W0:Y:S01]  /*3660*/  MUFU.TANH R131, R131 ;  /* 0x0000008300837308 */ /* 0x000e220000002400 */
[----:B------:R-:W-:Y:S02]  /*3670*/  FSEL R117, R62, -INF , P4 ;  /* 0xff8000003e757808 */ /* 0x000fe40002000000 */
[----:B------:R-:W-:Y:S02]  /*3680*/  FMNMX.FTZ R42, R115, R42, !PT ;  /* 0x0000002a732a7209 */ /* 0x000fe40007810000 */
[----:B----4-:R-:W-:Y:S02]  /*3690*/  FSEL R53, R75, -INF , P3 ;  /* 0xff8000004b357808 */ /* 0x010fe40001800000 */
[----:B------:R-:W-:Y:S01]  /*36a0*/  ISETP.GT.AND P3, PT, R18, 0x50, PT ;  /* 0x000000501200780c */ /* 0x000fe20003f64270 */
[----:B------:R-:W4:Y:S01]  /*36b0*/  MUFU.TANH R52, R52 ;  /* 0x0000003400347308 */ /* 0x000f220000002400 */
[----:B------:R-:W-:-:S02]  /*36c0*/  FSEL R119, R61, -INF , P2 ;  /* 0xff8000003d777808 */ /* 0x000fc40001000000 */
[----:B------:R-:W-:Y:S02]  /*36d0*/  FMNMX.FTZ R42, R117, R42, !PT ;  /* 0x0000002a752a7209 */ /* 0x000fe40007810000 */
[----:B-1----:R-:W-:Y:S01]  /*36e0*/  FSEL R55, R83, -INF , P6 ;  /* 0xff80000053377808 */ /* 0x002fe20003000000 */
[----:B------:R-:W-:Y:S02]  /*36f0*/  WARPGROUP.DEPBAR.LE gsb0, 0x0 ;  /* 0x00008000000079c5 */ /* 0x000fe40000010000 */
[----:B------:R-:W-:Y:S01]  /*3700*/  ISETP.GT.AND P6, PT, R18, 0x51, PT ;  /* 0x000000511200780c */ /* 0x000fe20003fc4270 */
[----:B------:R-:W1:Y:S01]  /*3710*/  MUFU.TANH R46, R46 ;  /* 0x0000002e002e7308 */ /* 0x000e620000002400 */
[----:B------:R-:W-:Y:S01]  /*3720*/  FSEL R121, R63, -INF , P3 ;  /* 0xff8000003f797808 */ /* 0x000fe20001800000 */
[----:B------:R-:W-:Y:S01]  /*3730*/  FMUL.FTZ R26, R26, UR6 ;  /* 0x000000061a1a7c20 */ /* 0x000fe20008410000 */
[----:B------:R-:W-:Y:S01]  /*3740*/  FMNMX.FTZ R42, R119, R42, !PT ;  /* 0x0000002a772a7209 */ /* 0x000fe20007810000 */
[----:B------:R-:W-:Y:S01]  /*3750*/  FMUL.FTZ R30, R30, UR6 ;  /* 0x000000061e1e7c20 */ /* 0x000fe20008410000 */
[----:B--2---:R-:W-:-:S02]  /*3760*/  FSEL R33, R56, -INF , P5 ;  /* 0xff80000038217808 */ /* 0x004fc40002800000 */
[----:B------:R-:W-:Y:S01]  /*3770*/  ISETP.GT.AND P5, PT, R18, 0x58, PT ;  /* 0x000000581200780c */ /* 0x000fe20003fa4270 */
[----:B------:R-:W2:Y:S01]  /*3780*/  MUFU.TANH R34, R34 ;  /* 0x0000002200227308 */ /* 0x000ea20000002400 */
[----:B---3--:R-:W-:Y:S02]  /*3790*/  FSEL R123, R50, -INF , P6 ;  /* 0xff800000327b7808 */ /* 0x008fe40003000000 */
[----:B------:R-:W-:Y:S02]  /*37a0*/  FMNMX.FTZ R42, R121, R42, !PT ;  /* 0x0000002a792a7209 */ /* 0x000fe40007810000 */
[----:B------:R-:W-:Y:S02]  /*37b0*/  FSEL R57, R59, -INF , P4 ;  /* 0xff8000003b397808 */ /* 0x000fe40002000000 */
[----:B------:R-:W-:Y:S01]  /*37c0*/  ISETP.GT.AND P4, PT, R18, 0x59, PT ;  /* 0x000000591200780c */ /* 0x000fe20003f84270 */
[----:B------:R-:W3:Y:S01]  /*37d0*/  MUFU.TANH R10, R44 ;  /* 0x0000002c000a7308 */ /* 0x000ee20000002400 */
[----:B------:R-:W-:-:S02]  /*37e0*/  FSEL R125, R125, -INF , P5 ;  /* 0xff8000007d7d7808 */ /* 0x000fc40002800000 */
[----:B------:R-:W-:Y:S02]  /*37f0*/  FMNMX.FTZ R42, R123, R42, !PT ;  /* 0x0000002a7b2a7209 */ /* 0x000fe40007810000 */
[----:B------:R-:W-:Y:S02]  /*3800*/  FSEL R35, R60, -INF , P2 ;  /* 0xff8000003c237808 */ /* 0x000fe40001000000 */
[----:B------:R-:W-:Y:S01]  /*3810*/  ISETP.GT.AND P2, PT, R18, 0x60, PT ;  /* 0x000000601200780c */ /* 0x000fe20003f44270 */
[----:B------:R-:W3:Y:S01]  /*3820*/  MUFU.TANH R40, R40 ;  /* 0x0000002800287308 */ /* 0x000ee20000002400 */
[----:B-----5:R-:W-:Y:S02]  /*3830*/  FSEL R127, R127, -INF , P4 ;  /* 0xff8000007f7f7808 */ /* 0x020fe40002000000 */
[----:B------:R-:W-:Y:S02]  /*3840*/  FMNMX.FTZ R42, R125, R42, !PT ;  /* 0x0000002a7d2a7209 */ /* 0x000fe40007810000 */
[----:B------:R-:W-:-:S02]  /*3850*/  FSEL R59, R48, -INF , P3 ;  /* 0xff800000303b7808 */ /* 0x000fc40001800000 */
[----:B------:R-:W-:Y:S01]  /*3860*/  ISETP.GT.AND P3, PT, R18, 0x61, PT ;  /* 0x000000611200780c */ /* 0x000fe20003f64270 */
[----:B------:R-:W5:Y:S01]  /*3870*/  MUFU.TANH R38, R38 ;  /* 0x0000002600267308 */ /* 0x000f620000002400 */
[----:B0-----:R-:W-:Y:S02]  /*3880*/  FSEL R129, R129, -INF , P2 ;  /* 0xff80000081817808 */ /* 0x001fe40001000000 */
[----:B------:R-:W-:Y:S02]  /*3890*/  FMNMX.FTZ R42, R127, R42, !PT ;  /* 0x0000002a7f2a7209 */ /* 0x000fe40007810000 */
[----:B------:R-:W-:Y:S01]  /*38a0*/  FSEL R61, R22, -INF , P6 ;  /* 0xff800000163d7808 */ /* 0x000fe20003000000 */
[----:B------:R-:W-:Y:S01]  /*38b0*/  FMUL.FTZ R22, R39, UR6 ;  /* 0x0000000627167c20 */ /* 0x000fe20008410000 */
[----:B------:R-:W-:Y:S01]  /*38c0*/  ISETP.GT.AND P6, PT, R18, 0x68, PT ;  /* 0x000000681200780c */ /* 0x000fe20003fc4270 */
[----:B------:R-:W-:Y:S01]  /*38d0*/  MUFU.TANH R32, R32 ;  /* 0x0000002000207308 */ /* 0x000fe20000002400 */
[----:B------:R-:W-:-:S02]  /*38e0*/  FSEL R131, R131, -INF , P3 ;  /* 0xff80000083837808 */ /* 0x000fc40001800000 */
[----:B------:R-:W-:Y:S02]  /*38f0*/  FMNMX.FTZ R42, R129, R42, !PT ;  /* 0x0000002a812a7209 */ /* 0x000fe40007810000 */
[----:B----4-:R-:W-:Y:S02]  /*3900*/  FSEL R63, R52, -INF , P5 ;  /* 0xff800000343f7808 */ /* 0x010fe40002800000 */
[----:B------:R-:W-:Y:S01]  /*3910*/  ISETP.GT.AND P5, PT, R18, 0x69, PT ;  /* 0x000000691200780c */ /* 0x000fe20003fa4270 */
[----:B------:R-:W0:Y:S01]  /*3920*/  MUFU.TANH R22, R22 ;  /* 0x0000001600167308 */ /* 0x000e220000002400 */
[----:B-1----:R-:W-:Y:S02]  /*3930*/  FSEL R133, R46, -INF , P6 ;  /* 0xff8000002e857808 */ /* 0x002fe40003000000 */
[----:B------:R-:W-:Y:S02]  /*3940*/  FMNMX.FTZ R42, R131, R42, !PT ;  /* 0x0000002a832a7209 */ /* 0x000fe40007810000 */
[----:B------:R-:W-:-:S02]  /*3950*/  FSEL R65, R54, -INF , P4 ;  /* 0xff80000036417808 */ /* 0x000fc40002000000 */
[----:B------:R-:W-:Y:S01]  /*3960*/  ISETP.GT.AND P4, PT, R18, 0x70, PT ;  /* 0x000000701200780c */ /* 0x000fe20003f84270 */
[----:B------:R-:W1:Y:S01]  /*3970*/  MUFU.TANH R26, R26 ;  /* 0x0000001a001a7308 */ /* 0x000e620000002400 */
[----:B------:R-:W-:Y:S01]  /*3980*/  FSEL R39, R8, -INF , P2 ;  /* 0xff80000008277808 */ /* 0x000fe20001000000 */
[----:B------:R-:W-:Y:S01]  /*3990*/  FMUL.FTZ R8, R27, UR6 ;  /* 0x000000061b087c20 */ /* 0x000fe20008410000 */
[----:B------:R-:W-:Y:S02]  /*39a0*/  FSEL R135, R135, -INF , P5 ;  /* 0xff80000087877808 */ /* 0x000fe40002800000 */
[----:B------:R-:W-:Y:S02]  /*39b0*/  FMNMX.FTZ R42, R133, R42, !PT ;  /* 0x0000002a852a7209 */ /* 0x000fe40007810000 */
[----:B------:R-:W-:Y:S01]  /*39c0*/  FSEL R67, R12, -INF , P3 ;  /* 0xff8000000c437808 */ /* 0x000fe20001800000 */
[----:B------:R-:W4:Y:S01]  /*39d0*/  MUFU.TANH R20, R20 ;  /* 0x0000001400147308 */ /* 0x000f220000002400 */
[----:B------:R-:W-:-:S02]  /*39e0*/  ISETP.GT.AND P3, PT, R18, 0x71, PT ;  /* 0x000000711200780c */ /* 0x000fc40003f64270 */
[----:B--2---:R-:W-:Y:S01]  /*39f0*/  FSEL R137, R34, -INF , P4 ;  /* 0xff80000022897808 */ /* 0x004fe20002000000 */
[----:B------:R-:W-:Y:S01]  /*3a00*/  FMUL.FTZ R34, R28, UR6 ;  /* 0x000000061c227c20 */ /* 0x000fe20008410000 */
[----:B------:R-:W-:Y:S02]  /*3a10*/  FMNMX.FTZ R42, R135, R42, !PT ;  /* 0x0000002a872a7209 */ /* 0x000fe40007810000 */
[----:B------:R-:W-:Y:S01]  /*3a20*/  ISETP.GT.AND P2, PT, R18, 0x78, PT ;  /* 0x000000781200780c */ /* 0x000fe20003f44270 */
[----:B------:R-:W2:Y:S01]  /*3a30*/  MUFU.TANH R8, R8 ;  /* 0x0000000800087308 */ /* 0x000ea20000002400 */
[----:B---3--:R-:W-:Y:S01]  /*3a40*/  FSEL R27, R10, -INF , P6 ;  /* 0xff8000000a1b7808 */ /* 0x008fe20003000000 */
[----:B------:R-:W-:Y:S01]  /*3a50*/  FMUL.FTZ R10, R31, UR6 ;  /* 0x000000061f0a7c20 */ /* 0x000fe20008410000 */
[----:B------:R-:W-:Y:S02]  /*3a60*/  FSEL R139, R40, -INF , P3 ;  /* 0xff800000288b7808 */ /* 0x000fe40001800000 */
[----:B------:R-:W-:-:S02]  /*3a70*/  FMNMX.FTZ R42, R137, R42, !PT ;  /* 0x0000002a892a7209 */ /* 0x000fc40007810000 */
[----:B------:R-:W-:Y:S01]  /*3a80*/  ISETP.GT.AND P6, PT, R18, 0x79, PT ;  /* 0x000000791200780c */ /* 0x000fe20003fc4270 */
[----:B------:R-:W3:Y:S01]  /*3a90*/  MUFU.TANH R36, R36 ;  /* 0x0000002400247308 */ /* 0x000ee20000002400 */
[----:B-----5:R-:W-:Y:S01]  /*3aa0*/  FSEL R141, R38, -INF , P2 ;  /* 0xff800000268d7808 */ /* 0x020fe20001000000 */
[----:B------:R-:W-:Y:S01]  /*3ab0*/  FMUL.FTZ R38, R37, UR6 ;  /* 0x0000000625267c20 */ /* 0x000fe20008410000 */
[----:B------:R-:W-:Y:S02]  /*3ac0*/  FMNMX.FTZ R42, R139, R42, !PT ;  /* 0x0000002a8b2a7209 */ /* 0x000fe40007810000 */
[----:B------:R-:W-:Y:S02]  /*3ad0*/  FSEL R73, R14, -INF , P5 ;  /* 0xff8000000e497808 */ /* 0x000fe40002800000 */
[----:B------:R-:W-:Y:S01]  /*3ae0*/  ISETP.GT.AND P5, PT, R18, 0x80, PT ;  /* 0x000000801200780c */ /* 0x000fe20003fa4270 */
[----:B------:R-:W5:Y:S01]  /*3af0*/  MUFU.TANH R30, R30 ;  /* 0x0000001e001e7308 */ /* 0x000f620000002400 */
[----:B0-----:R-:W-:-:S02]  /*3b00*/  FSEL R143, R22, -INF , P6 ;  /* 0xff800000168f7808 */ /* 0x001fc40003000000 */
[----:B------:R-:W-:Y:S02]  /*3b10*/  FMNMX.FTZ R42, R141, R42, !PT ;  /* 0x0000002a8d2a7209 */ /* 0x000fe40007810000 */
[----:B------:R-:W-:Y:S01]  /*3b20*/  FSEL R75, R32, -INF , P4 ;  /* 0xff800000204b7808 */ /* 0x000fe20002000000 */
[----:B------:R-:W-:Y:S01]  /*3b30*/  FMUL.FTZ R32, R24, UR6 ;  /* 0x0000000618207c20 */ /* 0x000fe20008410000 */
[----:B------:R-:W-:Y:S01]  /*3b40*/  ISETP.GT.AND P4, PT, R18, 0x81, PT ;  /* 0x000000811200780c */ /* 0x000fe20003f84270 */
[----:B------:R-:W0:Y:S01]  /*3b50*/  MUFU.TANH R10, R10 ;  /* 0x0000000a000a7308 */ /* 0x000e220000002400 */
[----:B-1----:R-:W-:Y:S02]  /*3b60*/  FSEL R147, R26, -INF , P5 ;  /* 0xff8000001a937808 */ /* 0x002fe40002800000 */
[----:B------:R-:W-:Y:S02]  /*3b70*/  FMNMX.FTZ R42, R143, R42, !PT ;  /* 0x0000002a8f2a7209 */ /* 0x000fe40007810000 */
[----:B----4-:R-:W-:-:S02]  /*3b80*/  FSEL R31, R20, -INF , P3 ;  /* 0xff800000141f7808 */ /* 0x010fc40001800000 */
[----:B------:R-:W-:Y:S01]  /*3b90*/  ISETP.GT.AND P3, PT, R18, 0x88, PT ;  /* 0x000000881200780c */ /* 0x000fe20003f64270 */
[----:B------:R-:W1:Y:S01]  /*3ba0*/  MUFU.TANH R38, R38 ;  /* 0x0000002600267308 */ /* 0x000e620000002400 */
[----:B--2---:R-:W-:Y:S02]  /*3bb0*/  FSEL R149, R8, -INF , P4 ;  /* 0xff80000008957808 */ /* 0x004fe40002000000 */
[----:B------:R-:W-:Y:S02]  /*3bc0*/  FMNMX.FTZ R42, R147, R42, !PT ;  /* 0x0000002a932a7209 */ /* 0x000fe40007810000 */
[----:B---3--:R-:W-:Y:S01]  /*3bd0*/  FSEL R69, R36, -INF , P2 ;  /* 0xff80000024457808 */ /* 0x008fe20001000000 */
[----:B------:R-:W-:Y:S01]  /*3be0*/  FMUL.FTZ R36, R25, UR6 ;  /* 0x0000000619247c20 */ /* 0x000fe20008410000 */
[----:B------:R-:W-:Y:S01]  /*3bf0*/  ISETP.GT.AND P2, PT, R18, 0x89, PT ;  /* 0x000000891200780c */ /* 0x000fe20003f44270 */
[----:B------:R-:W2:Y:S01]  /*3c00*/  MUFU.TANH R32, R32 ;  /* 0x0000002000207308 */ /* 0x000ea20000002400 */
[----:B-----5:R-:W-:Y:S01]  /*3c10*/  FSEL R153, R30, -INF , P3 ;  /* 0xff8000001e997808 */ /* 0x020fe20001800000 */
[----:B------:R-:W-:Y:S01]  /*3c20*/  FMUL.FTZ R30, R29, UR6 ;  /* 0x000000061d1e7c20 */ /* 0x000fe20008410000 */
[----:B------:R-:W-:-:S02]  /*3c30*/  FMNMX.FTZ R42, R149, R42, !PT ;  /* 0x0000002a952a7209 */ /* 0x000fc40007810000 */
[----:B0-----:R-:W-:Y:S02]  /*3c40*/  FSEL R151, R10, -INF , P2 ;  /* 0xff8000000a977808 */ /* 0x001fe40001000000 */
[----:B------:R-:W-:Y:S01]  /*3c50*/  FMNMX.FTZ R42, R153, R42, !PT ;  /* 0x0000002a992a7209 */ /* 0x000fe20007810000 */
[----:B------:R-:W0:Y:S03]  /*3c60*/  MUFU.TANH R36, R36 ;  /* 0x0000002400247308 */ /* 0x000e260000002400 */
[----:B------:R-:W-:-:S05]  /*3c70*/  FMNMX.FTZ R42, R151, R42, !PT ;  /* 0x0000002a972a7209 */ /* 0x000fca0007810000 */
[----:B------:R-:W3:Y:S01]  /*3c80*/  SHFL.BFLY PT, R83, R42, 0x2, 0x1f ;  /* 0x0c401f002a537f89 */ /* 0x000ee200000e0000 */
[----:B------:R-:W4:Y:S08]  /*3c90*/  MUFU.TANH R34, R34 ;  /* 0x0000002200227308 */ /* 0x000f300000002400 */
[----:B------:R-:W5:Y:S01]  /*3ca0*/  MUFU.TANH R30, R30 ;  /* 0x0000001e001e7308 */ /* 0x000f620000002400 */
[----:B---3--:R-:W-:-:S05]  /*3cb0*/  FMNMX.FTZ R83, R42, R83, !PT ;  /* 0x000000532a537209 */ /* 0x008fca0007810000 */
[----:B------:R-:W3:Y:S02]  /*3cc0*/  SHFL.BFLY PT, R72, R83, 0x1, 0x1f ;  /* 0x0c201f0053487f89 */ /* 0x000ee400000e0000 */
[----:B---3--:R-:W-:-:S04]  /*3cd0*/  FMNMX.FTZ R72, R83, R72, !PT ;  /* 0x0000004853487209 */ /* 0x008fc80007810000 */
[C---:B------:R-:W-:Y:S01]  /*3ce0*/  FSETP.NEU.FTZ.AND P0, PT, R72.reuse, -INF , PT ;  /* 0xff8000004800780b */ /* 0x040fe20003f1d000 */
[----:B------:R-:W-:-:S05]  /*3cf0*/  FMUL.FTZ R26, R72, R74 ;  /* 0x0000004a481a7220 */ /* 0x000fca0000410000 */
[----:B------:R-:W-:Y:S02]  /*3d00*/  FSEL R26, R26, RZ, P0 ;  /* 0x000000ff1a1a7208 */ /* 0x000fe40000000000 */
[----:B------:R-:W-:-:S03]  /*3d10*/  ISETP.NE.AND P0, PT, R104, RZ, PT ;  /* 0x000000ff6800720c */ /* 0x000fc60003f05270 */
[--C-:B------:R-:W-:Y:S01]  /*3d20*/  FFMA.FTZ R91, R6, R74, -R26.reuse ;  /* 0x0000004a065b7223 */ /* 0x100fe2000001081a */
[----:B------:R-:W-:Y:S01]  /*3d30*/  FMNMX.FTZ R6, R5, R4, !PT ;  /* 0x0000000405067209 */ /* 0x000fe20007810000 */
[-CC-:B------:R-:W-:Y:S01]  /*3d40*/  FFMA.FTZ R12, R97, R74.reuse, -R26.reuse ;  /* 0x0000004a610c7223 */ /* 0x180fe2000001081a */
[----:B-1----:R-:W-:Y:S01]  /*3d50*/  FSEL R97, R38, -INF , P6 ;  /* 0xff80000026617808 */ /* 0x002fe20003000000 */
[--C-:B------:R-:W-:Y:S01]  /*3d60*/  FFMA.FTZ R18, R101, R74, -R26.reuse ;  /* 0x0000004a65127223 */ /* 0x100fe2000001081a */
[----:B------:R-:W-:Y:S01]  /*3d70*/  FMNMX.FTZ R6, R7, R6, !PT ;  /* 0x0000000607067209 */ /* 0x000fe20007810000 */
[-CC-:B------:R-:W-:Y:S01]  /*3d80*/  FFMA.FTZ R22, R107, R74.reuse, -R26.reuse ;  /* 0x0000004a6b167223 */ /* 0x180fe2000001081a */
[----:B--2---:R-:W-:Y:S01]  /*3d90*/  FSEL R101, R32, -INF , P5 ;  /* 0xff80000020657808 */ /* 0x004fe20002800000 */
[--C-:B------:R-:W-:Y:S01]  /*3da0*/  FFMA.FTZ R24, R111, R74, -R26.reuse ;  /* 0x0000004a6f187223 */ /* 0x100fe2000001081a */
[----:B------:R-:W-:Y:S01]  /*3db0*/  FMNMX.FTZ R6, R9, R6, !PT ;  /* 0x0000000609067209 */ /* 0x000fe20007810000 */
[-CC-:B------:R-:W-:Y:S01]  /*3dc0*/  FFMA.FTZ R117, R117, R74.reuse, -R26.reuse ;  /* 0x0000004a75757223 */ /* 0x180fe2000001081a */
[----:B0-----:R-:W-:Y:S01]  /*3dd0*/  FSEL R107, R36, -INF , P4 ;  /* 0xff800000246b7808 */ /* 0x001fe20002000000 */
[--C-:B------:R-:W-:Y:S01]  /*3de0*/  FFMA.FTZ R83, R79, R74, -R26.reuse ;  /* 0x0000004a4f537223 */ /* 0x100fe2000001081a */
[----:B------:R-:W-:Y:S01]  /*3df0*/  FMNMX.FTZ R6, R11, R6, !PT ;  /* 0x000000060b067209 */ /* 0x000fe20007810000 */
[-CC-:B------:R-:W-:Y:S01]  /*3e00*/  FFMA.FTZ R113, R113, R74.reuse, -R26.reuse ;  /* 0x0000004a71717223 */ /* 0x180fe2000001081a */
[----:B----4-:R-:W-:Y:S01]  /*3e10*/  FSEL R111, R34, -INF , P3 ;  /* 0xff800000226f7808 */ /* 0x010fe20001800000 */
[--C-:B------:R-:W-:Y:S01]  /*3e20*/  FFMA.FTZ R14, R93, R74, -R26.reuse ;  /* 0x0000004a5d0e7223 */ /* 0x100fe2000001081a */
[----:B------:R-:W-:Y:S01]  /*3e30*/  FMNMX.FTZ R6, R13, R6, !PT ;  /* 0x000000060d067209 */ /* 0x000fe20007810000 */
[-CC-:B------:R-:W-:Y:S01]  /*3e40*/  FFMA.FTZ R93, R95, R74.reuse, -R26.reuse ;  /* 0x0000004a5f5d7223 */ /* 0x180fe2000001081a */
[-CC-:B------:R-:W-:Y:S01]  /*3e50*/  FFMA.FTZ R20, R81, R74.reuse, -R26.reuse ;  /* 0x0000004a51147223 */ /* 0x180fe2000001081a */
        /* <DEDUP_REMOVED lines=28> */
[----:B------:R-:W-:Y:S01]  /*4020*/  FFMA.FTZ R115, R149, R74, -R26 ;  /* 0x0000004a95737223 */ /* 0x000fe2000001081a */
[----:B------:R-:W-:Y:S01]  /*4030*/  FMNMX.FTZ R6, R49, R6, !PT ;  /* 0x0000000631067209 */ /* 0x000fe20007810000 */
[----:B------:R-:W-:Y:S03]  /*4040*/  MUFU.EX2 R10, R10 ;  /* 0x0000000a000a7308 */ /* 0x000fe60000000800 */
[----:B------:R-:W-:-:S04]  /*4050*/  FMNMX.FTZ R6, R51, R6, !PT ;  /* 0x0000000633067209 */ /* 0x000fc80007810000 */
[----:B------:R-:W-:Y:S01]  /*4060*/  FMNMX.FTZ R6, R53, R6, !PT ;  /* 0x0000000635067209 */ /* 0x000fe20007810000 */
[----:B------:R-:W0:Y:S03]  /*4070*/  MUFU.EX2 R91, R91 ;  /* 0x0000005b005b7308 */ /* 0x000e260000000800 */
[----:B------:R-:W-:-:S04]  /*4080*/  FMNMX.FTZ R6, R55, R6, !PT ;  /* 0x0000000637067209 */ /* 0x000fc80007810000 */
[----:B------:R-:W-:Y:S01]  /*4090*/  FMNMX.FTZ R6, R33, R6, !PT ;  /* 0x0000000621067209 */ /* 0x000fe20007810000 */
[----:B------:R-:W1:Y:S03]  /*40a0*/  MUFU.EX2 R8, R8 ;  /* 0x0000000800087308 */ /* 0x000e660000000800 */
[----:B------:R-:W-:-:S04]  /*40b0*/  FMNMX.FTZ R6, R57, R6, !PT ;  /* 0x0000000639067209 */ /* 0x000fc80007810000 */
[----:B------:R-:W-:Y:S01]  /*40c0*/  FMNMX.FTZ R6, R35, R6, !PT ;  /* 0x0000000623067209 */ /* 0x000fe20007810000 */
[----:B------:R-:W-:Y:S03]  /*40d0*/  MUFU.EX2 R89, R89 ;  /* 0x0000005900597308 */ /* 0x000fe60000000800 */
        /* <DEDUP_REMOVED lines=8> */
[----:B------:R2:W-:Y:S03]  /*4160*/  MUFU.EX2 R6, R113 ;  /* 0x0000007100067308 */ /* 0x0005e60000000800 */
[----:B------:R-:W-:-:S04]  /*4170*/  FMNMX.FTZ R28, R27, R28, !PT ;  /* 0x0000001c1b1c7209 */ /* 0x000fc80007810000 */
[----:B------:R-:W-:Y:S01]  /*4180*/  FMNMX.FTZ R40, R73, R28, !PT ;  /* 0x0000001c49287209 */ /* 0x000fe20007810000 */
[----:B------:R-:W-:Y:S01]  /*4190*/  MUFU.EX2 R12, R12 ;  /* 0x0000000c000c7308 */ /* 0x000fe20000000800 */
[----:B--2---:R-:W-:Y:S02]  /*41a0*/  FFMA.FTZ R113, R151, R74, -R26 ;  /* 0x0000004a97717223 */ /* 0x004fe4000001081a */
[----:B------:R-:W-:-:S04]  /*41b0*/  FMNMX.FTZ R40, R75, R40, !PT ;  /* 0x000000284b287209 */ /* 0x000fc80007810000 */
[----:B------:R-:W-:Y:S01]  /*41c0*/  FMNMX.FTZ R40, R31, R40, !PT ;  /* 0x000000281f287209 */ /* 0x000fe20007810000 */
[----:B------:R5:W-:Y:S03]  /*41d0*/  MUFU.EX2 R28, R117 ;  /* 0x00000075001c7308 */ /* 0x000be60000000800 */
[----:B------:R-:W-:-:S04]  /*41e0*/  FMNMX.FTZ R40, R69, R40, !PT ;  /* 0x0000002845287209 */ /* 0x000fc80007810000 */
[----:B------:R-:W-:Y:S01]  /*41f0*/  FMNMX.FTZ R40, R97, R40, !PT ;  /* 0x0000002861287209 */ /* 0x000fe20007810000 */
[----:B------:R-:W-:Y:S01]  /*4200*/  MUFU.EX2 R95, R95 ;  /* 0x0000005f005f7308 */ /* 0x000fe20000000800 */
[----:B-----5:R-:W-:Y:S01]  /*4210*/  FSEL R117, R30, -INF , P2 ;  /* 0xff8000001e757808 */ /* 0x020fe20001000000 */
[----:B------:R-:W-:Y:S01]  /*4220*/  FFMA.FTZ R30, R129, R74, -R26 ;  /* 0x0000004a811e7223 */ /* 0x000fe2000001081a */
[----:B------:R-:W-:-:S04]  /*4230*/  FMNMX.FTZ R40, R101, R40, !PT ;  /* 0x0000002865287209 */ /* 0x000fc80007810000 */
[----:B------:R-:W-:Y:S01]  /*4240*/  FMNMX.FTZ R40, R107, R40, !PT ;  /* 0x000000286b287209 */ /* 0x000fe20007810000 */
[----:B------:R-:W-:Y:S03]  /*4250*/  MUFU.EX2 R18, R18 ;  /* 0x0000001200127308 */ /* 0x000fe60000000800 */
[----:B------:R-:W-:-:S04]  /*4260*/  FMNMX.FTZ R40, R111, R40, !PT ;  /* 0x000000286f287209 */ /* 0x000fc80007810000 */
[----:B------:R-:W-:Y:S01]  /*4270*/  FMNMX.FTZ R36, R117, R40, !PT ;  /* 0x0000002875247209 */ /* 0x000fe20007810000 */
[----:B------:R-:W-:Y:S04]  /*4280*/  MUFU.EX2 R25, R25 ;  /* 0x0000001900197308 */ /* 0x000fe80000000800 */
[----:B------:R-:W2:Y:S04]  /*4290*/  SHFL.BFLY PT, R79, R36, 0x2, 0x1f ;  /* 0x0c401f00244f7f89 */ /* 0x000ea800000e0000 */
[----:B------:R-:W-:Y:S08]  /*42a0*/  MUFU.EX2 R20, R20 ;  /* 0x0000001400147308 */ /* 0x000ff00000000800 */
[----:B------:R-:W-:Y:S08]  /*42b0*/  MUFU.EX2 R37, R37 ;  /* 0x0000002500257308 */ /* 0x000ff00000000800 */
[----:B------:R-:W-:Y:S01]  /*42c0*/  MUFU.EX2 R22, R22 ;  /* 0x0000001600167308 */ /* 0x000fe20000000800 */
[----:B--2---:R-:W-:Y:S01]  /*42d0*/  FMNMX.FTZ R46, R36, R79, !PT ;  /* 0x0000004f242e7209 */ /* 0x004fe20007810000 */
[----:B------:R-:W-:-:S06]  /*42e0*/  FFMA.FTZ R36, R153, R74, -R26 ;  /* 0x0000004a99247223 */ /* 0x000fcc000001081a */
[----:B------:R-:W-:Y:S01]  /*42f0*/  MUFU.EX2 R81, R81 ;  /* 0x0000005100517308 */ /* 0x000fe20000000800 */
[----:B------:R-:W2:Y:S07]  /*4300*/  SHFL.BFLY PT, R79, R46, 0x1, 0x1f ;  /* 0x0c201f002e4f7f89 */ /* 0x000eae00000e0000 */
[----:B------:R-:W-:Y:S08]  /*4310*/  MUFU.EX2 R24, R24 ;  /* 0x0000001800187308 */ /* 0x000ff00000000800 */
[----:B------:R-:W-:Y:S08]  /*4320*/  MUFU.EX2 R83, R83 ;  /* 0x0000005300537308 */ /* 0x000ff00000000800 */
[----:B------:R-:W-:Y:S01]  /*4330*/  MUFU.EX2 R29, R29 ;  /* 0x0000001d001d7308 */ /* 0x000fe20000000800 */
[----:B--2---:R-:W-:-:S04]  /*4340*/  FMNMX.FTZ R79, R46, R79, !PT ;  /* 0x0000004f2e4f7209 */ /* 0x004fc80007810000 */
[C---:B------:R-:W-:Y:S01]  /*4350*/  FSETP.NEU.FTZ.AND P2, PT, R79.reuse, -INF , PT ;  /* 0xff8000004f00780b */ /* 0x040fe20003f5d000 */
[----:B------:R-:W-:Y:S02]  /*4360*/  FMUL.FTZ R46, R79, R74 ;  /* 0x0000004a4f2e7220 */ /* 0x000fe40000410000 */
[----:B------:R-:W-:Y:S03]  /*4370*/  MUFU.EX2 R77, R77 ;  /* 0x0000004d004d7308 */ /* 0x000fe60000000800 */
[----:B------:R-:W-:-:S05]  /*4380*/  FSEL R26, R46, RZ, P2 ;  /* 0x000000ff2e1a7208 */ /* 0x000fca0001000000 */
[--C-:B------:R-:W-:Y:S01]  /*4390*/  FFMA.FTZ R119, R9, R74, -R26.reuse ;  /* 0x0000004a09777223 */ /* 0x100fe2000001081a */
[----:B------:R-:W-:Y:S01]  /*43a0*/  LEA.HI R9, R19, R16, RZ, 0x4 ;  /* 0x0000001013097211 */ /* 0x000fe200078f20ff */
[--C-:B------:R-:W-:Y:S01]  /*43b0*/  FFMA.FTZ R58, R11, R74, -R26.reuse ;  /* 0x0000004a0b3a7223 */ /* 0x100fe2000001081a */
[----:B------:R-:W-:Y:S01]  /*43c0*/  LEA.HI R19, R19, R16, RZ, 0x5 ;  /* 0x0000001013137211 */ /* 0x000fe200078f28ff */
[-CC-:B------:R-:W-:Y:S01]  /*43d0*/  FFMA.FTZ R121, R13, R74.reuse, -R26.reuse ;  /* 0x0000004a0d797223 */ /* 0x180fe2000001081a */
[----:B------:R-:W-:Y:S01]  /*43e0*/  LOP3.LUT R11, R9, 0xfffffff0, RZ, 0xc0, !PT ;  /* 0xfffffff0090b7812 */ /* 0x000fe200078ec0ff */
[-CC-:B------:R-:W-:Y:S01]  /*43f0*/  FFMA.FTZ R60, R15, R74.reuse, -R26.reuse ;  /* 0x0000004a0f3c7223 */ /* 0x180fe2000001081a */
[----:B------:R-:W-:Y:S01]  /*4400*/  SHF.R.S32.HI R13, RZ, 0x4, R9 ;  /* 0x00000004ff0d7819 */ /* 0x000fe20000011409 */
[----:B------:R-:W-:Y:S02]  /*4410*/  IMAD.SHL.U32 R15, R19, 0x8, RZ ;  /* 0x00000008130f7824 */ /* 0x000fe400078e00ff */
[----:B------:R-:W-:Y:S01]  /*4420*/  FFMA.FTZ R5, R5, R74, -R26 ;  /* 0x0000004a05057223 */ /* 0x000fe2000001081a */
[----:B------:R-:W-:-:S02]  /*4430*/  IMAD.IADD R11, R16, 0x1, -R11 ;  /* 0x00000001100b7824 */ /* 0x000fc400078e0a0b */
[-CC-:B------:R-:W-:Y:S01]  /*4440*/  FFMA.FTZ R56, R4, R74.reuse, -R26.reuse ;  /* 0x0000004a04387223 */ /* 0x180fe2000001081a */
[----:B------:R-:W-:Y:S01]  /*4450*/  IMAD.SHL.U32 R62, R13, 0x8, RZ ;  /* 0x000000080d3e7824 */ /* 0x000fe200078e00ff */
[----:B------:R-:W-:Y:S01]  /*4460*/  LOP3.LUT R64, R15, 0x7fffff00, RZ, 0xc0, !PT ;  /* 0x7fffff000f407812 */ /* 0x000fe200078ec0ff */
[-CC-:B------:R-:W-:Y:S01]  /*4470*/  FFMA.FTZ R54, R7, R74.reuse, -R26.reuse ;  /* 0x0000004a07367223 */ /* 0x180fe2000001081a */
[----:B------:R-:W-:Y:S01]  /*4480*/  SHF.R.S32.HI R52, RZ, 0x1f, R11 ;  /* 0x0000001fff347819 */ /* 0x000fe2000001140b */
[----:B------:R-:W-:Y:S01]  /*4490*/  MUFU.EX2 R5, R5 ;  /* 0x0000000500057308 */ /* 0x000fe20000000800 */
[-CC-:B------:R-:W-:Y:S01]  /*44a0*/  FFMA.FTZ R46, R45, R74.reuse, -R26.reuse ;  /* 0x0000004a2d2e7223 */ /* 0x180fe2000001081a */
[-CC-:B------:R-:W-:Y:S01]  /*44b0*/  FFMA.FTZ R45, R51, R74.reuse, -R26.reuse ;  /* 0x0000004a332d7223 */ /* 0x180fe2000001081a */
[CC--:B------:R-:W-:Y:S01]  /*44c0*/  LEA.HI R9, R52.reuse, R11.reuse, RZ, 0x2 ;  /* 0x0000000b34097211 */ /* 0x0c0fe200078f10ff */
[-CC-:B------:R-:W-:Y:S01]  /*44d0*/  FFMA.FTZ R21, R21, R74.reuse, -R26.reuse ;  /* 0x0000004a15157223 */ /* 0x180fe2000001081a */
[----:B------:R-:W-:Y:S01]  /*44e0*/  LEA.HI R52, R52, R11, RZ, 0x3 ;  /* 0x0000000b34347211 */ /* 0x000fe200078f18ff */
[-CC-:B------:R-:W-:Y:S01]  /*44f0*/  FFMA.FTZ R4, R23, R74.reuse, -R26.reuse ;  /* 0x0000004a17047223 */ /* 0x180fe2000001081a */
[----:B------:R-:W-:Y:S01]  /*4500*/  SHF.R.S32.HI R13, RZ, 0x2, R9 ;  /* 0x00000002ff0d7819 */ /* 0x000fe20000011409 */
[----:B------:R-:W2:Y:S01]  /*4510*/  MUFU.EX2 R56, R56 ;  /* 0x0000003800387308 */ /* 0x000ea20000000800 */
[----:B------:R-:W-:Y:S01]  /*4520*/  FFMA.FTZ R7, R41, R74, -R26 ;  /* 0x0000004a29077223 */ /* 0x000fe2000001081a */
[----:B------:R-:W-:Y:S01]  /*4530*/  IMAD.SHL.U32 R15, R52, 0x10, RZ ;  /* 0x00000010340f7824 */ /* 0x000fe200078e00ff */
[----:B------:R-:W-:Y:S01]  /*4540*/  LOP3.LUT R52, R9, 0x7fffffc, RZ, 0xc0, !PT ;  /* 0x07fffffc09347812 */ /* 0x000fe200078ec0ff */
[----:B------:R-:W-:-:S02]  /*4550*/  IMAD.SHL.U32 R13, R13, 0x40, RZ ;  /* 0x000000400d0d7824 */ /* 0x000fc400078e00ff */
[----:B------:R-:W-:Y:S01]  /*4560*/  FFMA.FTZ R41, R43, R74, -R26 ;  /* 0x0000004a2b297223 */ /* 0x000fe2000001081a */
[----:B------:R-:W-:Y:S01]  /*4570*/  IMAD.U32 R9, RZ, RZ, UR37 ;  /* 0x00000025ff097e24 */ /* 0x000fe2000f8e00ff */
[----:B------:R-:W-:Y:S01]  /*4580*/  LOP3.LUT R15, R15, 0x7fffff80, RZ, 0xc0, !PT ;  /* 0x7fffff800f0f7812 */ /* 0x000fe200078ec0ff */
[----:B------:R-:W3:Y:S01]  /*4590*/  MUFU.EX2 R54, R54 ;  /* 0x0000003600367308 */ /* 0x000ee20000000800 */
[----:B------:R-:W-:Y:S01]  /*45a0*/  LOP3.LUT R13, R13, 0x40, RZ, 0xc0, !PT ;  /* 0x000000400d0d7812 */ /* 0x000fe200078ec0ff */
[----:B------:R-:W-:Y:S01]  /*45b0*/  @!P1 VIADD R9, R9, 0x31c40 ;  /* 0x00031c4009099836 */ /* 0x000fe20000000000 */
[----:B------:R-:W-:Y:S01]  /*45c0*/  IADD3 R11, R11, -R52, RZ ;  /* 0x800000340b0b7210 */ /* 0x000fe20007ffe0ff */
[----:B------:R-:W-:Y:S01]  /*45d0*/  IMAD.IADD R64, R15, 0x1, R64 ;  /* 0x000000010f407824 */ /* 0x000fe200078e0240 */
[----:B------:R-:W-:Y:S01]  /*45e0*/  LOP3.LUT R62, R13, 0x8, R62, 0xf8, !PT ;  /* 0x000000080d3e7812 */ /* 0x000fe200078ef83e */
[----:B------:R-:W-:Y:S01]  /*45f0*/  FFMA.FTZ R48, R49, R74, -R26 ;  /* 0x0000004a31307223 */ /* 0x000fe2000001081a */
[----:B------:R-:W-:Y:S01]  /*4600*/  SHF.R.U32.HI R13, RZ, 0x3, R13 ;  /* 0x00000003ff0d7819 */ /* 0x000fe2000001160d */
[----:B------:R-:W4:Y:S01]  /*4610*/  MUFU.EX2 R119, R119 ;  /* 0x0000007700777308 */ /* 0x000f220000000800 */
[----:B------:R-:W-:-:S02]  /*4620*/  IMAD R64, R11, 0x10, R64 ;  /* 0x000000100b407824 */ /* 0x000fc400078e0240 */
[----:B0-----:R-:W-:Y:S01]  /*4630*/  FADD.FTZ R11, R10, R91 ;  /* 0x0000005b0a0b7221 */ /* 0x001fe20000010000 */
[----:B------:R-:W-:Y:S01]  /*4640*/  LOP3.LUT R13, R62, R13, RZ, 0x3c, !PT ;  /* 0x0000000d3e0d7212 */ /* 0x000fe200078e3cff */
[----:B------:R-:W-:Y:S01]  /*4650*/  FFMA.FTZ R43, R47, R74, -R26 ;  /* 0x0000004a2f2b7223 */ /* 0x000fe2000001081a */
[----:B------:R-:W-:Y:S01]  /*4660*/  @!P1 PRMT R9, RZ, 0x654, R9 ;  /* 0x00000654ff099816 */ /* 0x000fe20000000009 */
[----:B-1----:R-:W-:Y:S01]  /*4670*/  FADD.FTZ R62, R8, R11 ;  /* 0x0000000b083e7221 */ /* 0x002fe20000010000 */
[----:B--2---:R-:W-:Y:S01]  /*4680*/  FADD.FTZ R11, R5, R56 ;  /* 0x00000038050b7221 */ /* 0x004fe20000010000 */
[----:B------:R-:W0:Y:S01]  /*4690*/  MUFU.EX2 R58, R58 ;  /* 0x0000003a003a7308 */ /* 0x000e220000000800 */
[----:B------:R-:W-:Y:S02]  /*46a0*/  IMAD.IADD R51, R13, 0x1, R64 ;  /* 0x000000010d337824 */ /* 0x000fe400078e0240 */
[C---:B------:R-:W-:Y:S01]  /*46b0*/  FADD.FTZ R13, R89.reuse, R62 ;  /* 0x0000003e590d7221 */ /* 0x040fe20000010000 */
[----:B---3--:R-:W-:Y:S01]  /*46c0*/  FADD.FTZ R62, R54, R11 ;  /* 0x0000000b363e7221 */ /* 0x008fe20000010000 */
[----:B------:R-:W-:Y:S01]  /*46d0*/  F2FP.F16.F32.PACK_AB R11, R89, R8 ;  /* 0x00000008590b723e */ /* 0x000fe200000000ff */
[----:B------:R1:W-:Y:S01]  /*46e0*/  @!P1 SYNCS.ARRIVE.TRANS64.RED.A1T0 RZ, [R9+URZ], RZ ;  /* 0x000000ff09ff99a7 */ /* 0x0003e2000810043f */
[----:B------:R-:W-:Y:S01]  /*46f0*/  FADD.FTZ R64, R14, R13 ;  /* 0x0000000d0e407221 */ /* 0x000fe20000010000 */
[-C--:B------:R-:W-:Y:S01]  /*4700*/  FFMA.FTZ R50, R53, R74.reuse, -R26 ;  /* 0x0000004a35327223 */ /* 0x080fe2000001081a */
[----:B------:R-:W2:Y:S01]  /*4710*/  MUFU.EX2 R121, R121 ;  /* 0x0000007900797308 */ /* 0x000ea20000000800 */
[----:B----4-:R-:W-:Y:S01]  /*4720*/  FADD.FTZ R13, R119, R62 ;  /* 0x0000003e770d7221 */ /* 0x010fe20000010000 */
[----:B------:R-:W-:Y:S01]  /*4730*/  FADD.FTZ R15, R93, R64 ;  /* 0x000000405d0f7221 */ /* 0x000fe20000010000 */
[-CC-:B------:R-:W-:Y:S01]  /*4740*/  FFMA.FTZ R55, R55, R74.reuse, -R26.reuse ;  /* 0x0000004a37377223 */ /* 0x180fe2000001081a */
[--C-:B------:R-:W-:Y:S01]  /*4750*/  FFMA.FTZ R19, R33, R74, -R26.reuse ;  /* 0x0000004a21137223 */ /* 0x100fe2000001081a */
[----:B-1----:R-:W-:Y:S01]  /*4760*/  F2FP.F16.F32.PACK_AB R9, R91, R10 ;  /* 0x0000000a5b09723e */ /* 0x002fe200000000ff */
[----:B------:R-:W-:Y:S01]  /*4770*/  FADD.FTZ R10, R12, R15 ;  /* 0x0000000f0c0a7221 */ /* 0x000fe20000010000 */
[----:B------:R-:W-:Y:S01]  /*4780*/  FFMA.FTZ R33, R57, R74, -R26 ;  /* 0x0000004a39217223 */ /* 0x000fe2000001081a */
[----:B------:R-:W1:Y:S01]  /*4790*/  MUFU.EX2 R60, R60 ;  /* 0x0000003c003c7308 */ /* 0x000e620000000800 */
[----:B0-----:R-:W-:Y:S01]  /*47a0*/  FADD.FTZ R8, R58, R13 ;  /* 0x0000000d3a087221 */ /* 0x001fe20000010000 */
[----:B------:R-:W-:Y:S01]  /*47b0*/  FADD.FTZ R49, R95, R10 ;  /* 0x0000000a5f317221 */ /* 0x000fe20000010000 */
[----:B------:R-:W-:Y:S01]  /*47c0*/  F2FP.F16.F32.PACK_AB R13, R93, R14 ;  /* 0x0000000e5d0d723e */ /* 0x000fe200000000ff */
[--C-:B------:R-:W-:Y:S01]  /*47d0*/  FFMA.FTZ R52, R35, R74, -R26.reuse ;  /* 0x0000004a23347223 */ /* 0x100fe2000001081a */
[----:B------:R-:W-:Y:S01]  /*47e0*/  F2FP.F16.F32.PACK_AB R10, R119, R54 ;  /* 0x00000036770a723e */ /* 0x000fe200000000ff */
[----:B------:R-:W-:Y:S01]  /*47f0*/  FADD.FTZ R54, R18, R49 ;  /* 0x0000003112367221 */ /* 0x000fe20000010000 */
[-C--:B------:R-:W-:Y:S01]  /*4800*/  FFMA.FTZ R100, R59, R74.reuse, -R26 ;  /* 0x0000004a3b647223 */ /* 0x080fe2000001081a */
[----:B------:R-:W0:Y:S01]  /*4810*/  MUFU.EX2 R21, R21 ;  /* 0x0000001500157308 */ /* 0x000e220000000800 */
[----:B--2---:R-:W-:Y:S01]  /*4820*/  FADD.FTZ R23, R121, R8 ;  /* 0x0000000879177221 */ /* 0x004fe20000010000 */
[----:B------:R-:W-:Y:S01]  /*4830*/  F2FP.F16.F32.PACK_AB R8, R56, R5 ;  /* 0x000000053808723e */ /* 0x000fe200000000ff */
[-CC-:B------:R-:W-:Y:S01]  /*4840*/  FFMA.FTZ R35, R61, R74.reuse, -R26.reuse ;  /* 0x0000004a3d237223 */ /* 0x180fe2000001081a */
[-CC-:B------:R-:W-:Y:S01]  /*4850*/  FFMA.FTZ R102, R63, R74.reuse, -R26.reuse ;  /* 0x0000004a3f667223 */ /* 0x180fe2000001081a */
[-CC-:B------:R-:W-:Y:S01]  /*4860*/  FFMA.FTZ R47, R65, R74.reuse, -R26.reuse ;  /* 0x0000004a412f7223 */ /* 0x180fe2000001081a */
[-CC-:B------:R-:W-:Y:S01]  /*4870*/  FFMA.FTZ R39, R39, R74.reuse, -R26.reuse ;  /* 0x0000004a27277223 */ /* 0x180fe2000001081a */
[-CC-:B------:R-:W-:Y:S01]  /*4880*/  FFMA.FTZ R84, R67, R74.reuse, -R26.reuse ;  /* 0x0000004a43547223 */ /* 0x180fe2000001081a */
[----:B------:R-:W2:Y:S01]  /*4890*/  MUFU.EX2 R4, R4 ;  /* 0x0000000400047308 */ /* 0x000ea20000000800 */
[----:B-1----:R-:W-:Y:S01]  /*48a0*/  FADD.FTZ R14, R60, R23 ;  /* 0x000000173c0e7221 */ /* 0x002fe20000010000 */
[-CC-:B------:R-:W-:Y:S01]  /*48b0*/  FFMA.FTZ R27, R27, R74.reuse, -R26.reuse ;  /* 0x0000004a1b1b7223 */ /* 0x180fe2000001081a */
[-CC-:B------:R-:W-:Y:S01]  /*48c0*/  FFMA.FTZ R73, R73, R74.reuse, -R26.reuse ;  /* 0x0000004a49497223 */ /* 0x180fe2000001081a */
[-CC-:B------:R-:W-:Y:S01]  /*48d0*/  FFMA.FTZ R75, R75, R74.reuse, -R26.reuse ;  /* 0x0000004a4b4b7223 */ /* 0x180fe2000001081a */
[-CC-:B------:R-:W-:Y:S01]  /*48e0*/  FFMA.FTZ R31, R31, R74.reuse, -R26.reuse ;  /* 0x0000004a1f1f7223 */ /* 0x180fe2000001081a */
[-CC-:B------:R-:W-:Y:S01]  /*48f0*/  FFMA.FTZ R69, R69, R74.reuse, -R26.reuse ;  /* 0x0000004a45457223 */ /* 0x180fe2000001081a */
[----:B------:R-:W-:Y:S01]  /*4900*/  FFMA.FTZ R97, R97, R74, -R26 ;  /* 0x0000004a61617223 */ /* 0x000fe2000001081a */
[----:B------:R-:W1:Y:S01]  /*4910*/  MUFU.EX2 R7, R7 ;  /* 0x0000000700077308 */ /* 0x000e620000000800 */
[C---:B0-----:R-:W-:Y:S01]  /*4920*/  FADD.FTZ R23, R21.reuse, R14 ;  /* 0x0000000e15177221 */ /* 0x041fe20000010000 */
[----:B------:R-:W-:Y:S01]  /*4930*/  F2FP.F16.F32.PACK_AB R14, R21, R60 ;  /* 0x0000003c150e723e */ /* 0x000fe200000000ff */
[----:B------:R-:W-:Y:S01]  /*4940*/  FADD.FTZ R21, R25, R54 ;  /* 0x0000003619157221 */ /* 0x000fe20000010000 */
[-CC-:B------:R-:W-:Y:S01]  /*4950*/  FFMA.FTZ R49, R101, R74.reuse, -R26.reuse ;  /* 0x0000004a65317223 */ /* 0x180fe2000001081a */
[-CC-:B------:R-:W-:Y:S01]  /*4960*/  FFMA.FTZ R107, R107, R74.reuse, -R26.reuse ;  /* 0x0000004a6b6b7223 */ /* 0x180fe2000001081a */
[-CC-:B------:R-:W-:Y:S01]  /*4970*/  FFMA.FTZ R111, R111, R74.reuse, -R26.reuse ;  /* 0x0000004a6f6f7223 */ /* 0x180fe2000001081a */
[----:B------:R-:W-:Y:S01]  /*4980*/  FADD.FTZ R56, R20, R21 ;  /* 0x0000001514387221 */ /* 0x000fe20000010000 */
[----:B------:R-:W0:Y:S01]  /*4990*/  MUFU.EX2 R41, R41 ;  /* 0x0000002900297308 */ /* 0x000e220000000800 */
[----:B--2---:R-:W-:Y:S01]  /*49a0*/  FADD.FTZ R54, R4, R23 ;  /* 0x0000001704367221 */ /* 0x004fe20000010000 */
[----:B------:R-:W-:Y:S01]  /*49b0*/  FFMA.FTZ R117, R117, R74, -R26 ;  /* 0x0000004a75757223 */ /* 0x000fe2000001081a */
[----:B------:R-:W-:Y:S01]  /*49c0*/  FADD.FTZ R23, R37, R56 ;  /* 0x0000003825177221 */ /* 0x000fe20000010000 */
[----:B------:R-:W-:Y:S01]  /*49d0*/  LEA R5, R51, UR37, 0x1 ;  /* 0x0000002533057c11 */ /* 0x000fe2000f8e08ff */
[----:B------:R-:W-:Y:S01]  /*49e0*/  IMAD.MOV.U32 R67, RZ, RZ, R71 ;  /* 0x000000ffff437224 */ /* 0x000fe200078e0047 */
[----:B------:R-:W-:Y:S01]  /*49f0*/  F2FP.F16.F32.PACK_AB R15, R95, R12 ;  /* 0x0000000c5f0f723e */ /* 0x000fe200000000ff */
[----:B------:R-:W-:Y:S01]  /*4a00*/  FADD.FTZ R56, R22, R23 ;  /* 0x0000001716387221 */ /* 0x000fe20000010000 */
[----:B------:R-:W2:Y:S01]  /*4a10*/  MUFU.EX2 R46, R46 ;  /* 0x0000002e002e7308 */ /* 0x000ea20000000800 */
[----:B-1----:R-:W-:Y:S01]  /*4a20*/  FADD.FTZ R54, R7, R54 ;  /* 0x0000003607367221 */ /* 0x002fe20000010000 */
[----:B------:R1:W-:Y:S01]  /*4a30*/  STSM.16.M88.4 [R5+0x24300], R8 ;  /* 0x0243000805007844 */ /* 0x0003e20000000200 */
[----:B------:R-:W-:Y:S01]  /*4a40*/  FADD.FTZ R23, R81, R56 ;  /* 0x0000003851177221 */ /* 0x000fe20000010000 */
[----:B------:R-:W-:Y:S01]  /*4a50*/  F2FP.F16.F32.PACK_AB R12, R121, R58 ;  /* 0x0000003a790c723e */ /* 0x000fe200000000ff */
[----:B------:R-:W-:Y:S01]  /*4a60*/  IMAD.MOV.U32 R65, RZ, RZ, R71 ;  /* 0x000000ffff417224 */ /* 0x000fe200078e0047 */
[-C--:B------:R-:W-:Y:S01]  /*4a70*/  MOV R64, R71.reuse ;  /* 0x0000004700407202 */ /* 0x080fe20000000f00 */
[----:B------:R-:W-:Y:S01]  /*4a80*/  FADD.FTZ R56, R24, R23 ;  /* 0x0000001718387221 */ /* 0x000fe20000010000 */
[----:B------:R-:W3:Y:S01]  /*4a90*/  MUFU.EX2 R43, R43 ;  /* 0x0000002b002b7308 */ /* 0x000ee20000000800 */
[----:B0-----:R-:W-:Y:S01]  /*4aa0*/  FADD.FTZ R21, R41, R54 ;  /* 0x0000003629157221 */ /* 0x001fe20000010000 */
[----:B------:R-:W-:Y:S01]  /*4ab0*/  STSM.16.M88.4 [R5+0x25b00], R12 ;  /* 0x025b000c05007844 */ /* 0x000fe20000000200 */
[----:B------:R-:W-:Y:S01]  /*4ac0*/  FADD.FTZ R23, R83, R56 ;  /* 0x0000003853177221 */ /* 0x000fe20000010000 */
[--C-:B------:R-:W-:Y:S01]  /*4ad0*/  IMAD.MOV.U32 R63, RZ, RZ, R71.reuse ;  /* 0x000000ffff3f7224 */ /* 0x100fe200078e0047 */
[----:B------:R-:W-:Y:S01]  /*4ae0*/  MOV R57, R71 ;  /* 0x0000004700397202 */ /* 0x000fe20000000f00 */
[----:B------:R-:W-:-:S02]  /*4af0*/  IMAD.MOV.U32 R62, RZ, RZ, R71 ;  /* 0x000000ffff3e7224 */ /* 0x000fc400078e0047 */
[----:B------:R-:W-:Y:S01]  /*4b00*/  FADD.FTZ R26, R6, R23 ;  /* 0x00000017061a7221 */ /* 0x000fe20000010000 */
[----:B------:R-:W0:Y:S01]  /*4b10*/  MUFU.EX2 R48, R48 ;  /* 0x0000003000307308 */ /* 0x000e220000000800 */
[----:B--2---:R-:W-:Y:S01]  /*4b20*/  FADD.FTZ R54, R46, R21 ;  /* 0x000000152e367221 */ /* 0x004fe20000010000 */
[--C-:B------:R-:W-:Y:S02]  /*4b30*/  IMAD.MOV.U32 R61, RZ, RZ, R71.reuse ;  /* 0x000000ffff3d7224 */ /* 0x100fe400078e0047 */
[--C-:B------:R-:W-:Y:S02]  /*4b40*/  IMAD.MOV.U32 R60, RZ, RZ, R71.reuse ;  /* 0x000000ffff3c7224 */ /* 0x100fe400078e0047 */
[--C-:B------:R-:W-:Y:S02]  /*4b50*/  IMAD.MOV.U32 R59, RZ, RZ, R71.reuse ;  /* 0x000000ffff3b7224 */ /* 0x100fe400078e0047 */
[----:B------:R-:W2:Y:S01]  /*4b60*/  MUFU.EX2 R45, R45 ;  /* 0x0000002d002d7308 */ /* 0x000ea20000000800 */
[----:B---3--:R-:W-:Y:S01]  /*4b70*/  FADD.FTZ R21, R43, R54 ;  /* 0x000000362b157221 */ /* 0x008fe20000010000 */
[----:B------:R-:W-:-:S02]  /*4b80*/  IMAD.MOV.U32 R58, RZ, RZ, R71 ;  /* 0x000000ffff3a7224 */ /* 0x000fc400078e0047 */
[--C-:B------:R-:W-:Y:S02]  /*4b90*/  IMAD.MOV.U32 R56, RZ, RZ, R71.reuse ;  /* 0x000000ffff387224 */ /* 0x100fe400078e0047 */
[----:B------:R-:W-:Y:S02]  /*4ba0*/  IMAD.MOV.U32 R53, RZ, RZ, R71 ;  /* 0x000000ffff357224 */ /* 0x000fe400078e0047 */
[----:B------:R-:W3:Y:S01]  /*4bb0*/  MUFU.EX2 R50, R50 ;  /* 0x0000003200327308 */ /* 0x000ee20000000800 */
[----:B0-----:R-:W-:Y:S01]  /*4bc0*/  FADD.FTZ R54, R48, R21 ;  /* 0x0000001530367221 */ /* 0x001fe20000010000 */
[----:B------:R-:W-:-:S06]  /*4bd0*/  IMAD.MOV.U32 R51, RZ, RZ, R71 ;  /* 0x000000ffff337224 */ /* 0x000fcc00078e0047 */
[----:B------:R0:W4:Y:S01]  /*4be0*/  MUFU.EX2 R16, R55 ;  /* 0x0000003700107308 */ /* 0x0001220000000800 */
[----:B--2---:R-:W-:Y:S01]  /*4bf0*/  FADD.FTZ R21, R45, R54 ;  /* 0x000000362d157221 */ /* 0x004fe20000010000 */
[----:B------:R-:W-:-:S06]  /*4c00*/  IMAD.MOV.U32 R54, RZ, RZ, R71 ;  /* 0x000000ffff367224 */ /* 0x000fcc00078e0047 */
[----:B------:R-:W2:Y:S01]  /*4c10*/  MUFU.EX2 R19, R19 ;  /* 0x0000001300137308 */ /* 0x000ea20000000800 */
[----:B---3--:R-:W-:Y:S01]  /*4c20*/  FADD.FTZ R23, R50, R21 ;  /* 0x0000001532177221 */ /* 0x008fe20000010000 */
[----:B------:R-:W-:Y:S01]  /*4c30*/  F2FP.F16.F32.PACK_AB R21, R25, R18 ;  /* 0x000000121915723e */ /* 0x000fe200000000ff */
[--C-:B0-----:R-:W-:Y:S01]  /*4c40*/  IMAD.MOV.U32 R55, RZ, RZ, R71.reuse ;  /* 0x000000ffff377224 */ /* 0x101fe200078e0047 */
[----:B------:R-:W-:Y:S02]  /*4c50*/  F2FP.F16.F32.PACK_AB R25, R81, R22 ;  /* 0x000000165119723e */ /* 0x000fe400000000ff */
[----:B------:R-:W-:Y:S01]  /*4c60*/  F2FP.F16.F32.PACK_AB R22, R46, R41 ;  /* 0x000000292e16723e */ /* 0x000fe200000000ff */
[----:B------:R-:W-:Y:S01]  /*4c70*/  IMAD.MOV.U32 R46, RZ, RZ, R71 ;  /* 0x000000ffff2e7224 */ /* 0x000fe200078e0047 */
[----:B------:R-:W1:Y:S01]  /*4c80*/  MUFU.EX2 R33, R33 ;  /* 0x0000002100217308 */ /* 0x000e620000000800 */
[----:B----4-:R-:W-:Y:S01]  /*4c90*/  FADD.FTZ R18, R16, R23 ;  /* 0x0000001710127221 */ /* 0x010fe20000010000 */
[----:B------:R-:W-:Y:S01]  /*4ca0*/  F2FP.F16.F32.PACK_AB R23, R37, R20 ;  /* 0x000000142517723e */ /* 0x000fe200000000ff */
[--C-:B------:R-:W-:Y:S01]  /*4cb0*/  IMAD.MOV.U32 R41, RZ, RZ, R71.reuse ;  /* 0x000000ffff297224 */ /* 0x100fe200078e0047 */
[----:B------:R-:W-:Y:S01]  /*4cc0*/  F2FP.F16.F32.PACK_AB R20, R7, R4 ;  /* 0x000000040714723e */ /* 0x000fe200000000ff */
[----:B------:R-:W-:-:S03]  /*4cd0*/  IMAD.MOV.U32 R37, RZ, RZ, R71 ;  /* 0x000000ffff257224 */ /* 0x000fc600078e0047 */
[----:B------:R-:W-:Y:S01]  /*4ce0*/  MUFU.EX2 R32, R32 ;  /* 0x0000002000207308 */ /* 0x000fe20000000800 */
[----:B--2---:R-:W-:Y:S01]  /*4cf0*/  FADD.FTZ R18, R19, R18 ;  /* 0x0000001213127221 */ /* 0x004fe20000010000 */
[----:B------:R-:W-:Y:S06]  /*4d00*/  STSM.16.M88.4 [R5+0x27300], R20 ;  /* 0x0273001405007844 */ /* 0x000fec0000000200 */
[----:B------:R-:W0:Y:S01]  /*4d10*/  MUFU.EX2 R52, R52 ;  /* 0x0000003400347308 */ /* 0x000e220000000800 */
[----:B-1----:R-:W-:-:S07]  /*4d20*/  FADD.FTZ R9, R33, R18 ;  /* 0x0000001221097221 */ /* 0x002fce0000010000 */
[----:B------:R-:W1:Y:S08]  /*4d30*/  MUFU.EX2 R99, R99 ;  /* 0x0000006300637308 */ /* 0x000e700000000800 */
[----:B------:R2:W-:Y:S01]  /*4d40*/  MUFU.EX2 R86, R27 ;  /* 0x0000001b00567308 */ /* 0x0005e20000000800 */
[C---:B0-----:R-:W-:Y:S01]  /*4d50*/  FADD.FTZ R9, R52.reuse, R9 ;  /* 0x0000000934097221 */ /* 0x041fe20000010000 */
[----:B------:R-:W-:Y:S01]  /*4d60*/  F2FP.F16.F32.PACK_AB R10, R52, R33 ;  /* 0x00000021340a723e */ /* 0x000fe200000000ff */
[----:B------:R-:W-:-:S02]  /*4d70*/  IMAD.MOV.U32 R52, RZ, RZ, R71 ;  /* 0x000000ffff347224 */ /* 0x000fc400078e0047 */
[----:B------:R-:W-:-:S03]  /*4d80*/  IMAD.MOV.U32 R33, RZ, RZ, R71 ;  /* 0x000000ffff217224 */ /* 0x000fc600078e0047 */
[----:B------:R-:W0:Y:S01]  /*4d90*/  MUFU.EX2 R100, R100 ;  /* 0x0000006400647308 */ /* 0x000e220000000800 */
[----:B--2---:R-:W-:Y:S01]  /*4da0*/  FADD.FTZ R27, R29, R26 ;  /* 0x0000001a1d1b7221 */ /* 0x004fe20000010000 */
[----:B-1----:R-:W-:-:S03]  /*4db0*/  F2FP.F16.F32.PACK_AB R101, R99, R32 ;  /* 0x000000206365723e */ /* 0x002fc600000000ff */
[----:B------:R-:W-:Y:S01]  /*4dc0*/  FADD.FTZ R26, R28, R27 ;  /* 0x0000001b1c1a7221 */ /* 0x000fe20000010000 */
[----:B------:R-:W-:Y:S02]  /*4dd0*/  F2FP.F16.F32.PACK_AB R27, R83, R24 ;  /* 0x00000018531b723e */ /* 0x000fe400000000ff */
[----:B------:R-:W1:Y:S01]  /*4de0*/  MUFU.EX2 R40, R125 ;  /* 0x0000007d00287308 */ /* 0x000e620000000800 */
[C---:B------:R-:W-:Y:S01]  /*4df0*/  FADD.FTZ R11, R77.reuse, R26 ;  /* 0x0000001a4d0b7221 */ /* 0x040fe20000010000 */
[----:B------:R-:W-:Y:S01]  /*4e00*/  F2FP.F16.F32.PACK_AB R24, R48, R43 ;  /* 0x0000002b3018723e */ /* 0x000fe200000000ff */
[----:B------:R-:W-:Y:S01]  /*4e10*/  IMAD.MOV.U32 R48, RZ, RZ, R71 ;  /* 0x000000ffff307224 */ /* 0x000fe200078e0047 */
[----:B------:R-:W-:Y:S01]  /*4e20*/  F2FP.F16.F32.PACK_AB R26, R50, R45 ;  /* 0x0000002d321a723e */ /* 0x000fe200000000ff */
[----:B------:R-:W-:Y:S01]  /*4e30*/  FADD.FTZ R8, R32, R11 ;  /* 0x0000000b20087221 */ /* 0x000fe20000010000 */
[----:B------:R-:W-:Y:S01]  /*4e40*/  F2FP.F16.F32.PACK_AB R11, R77, R28 ;  /* 0x0000001c4d0b723e */ /* 0x000fe200000000ff */
[----:B------:R-:W-:Y:S01]  /*4e50*/  IMAD.MOV.U32 R45, RZ, RZ, R71 ;  /* 0x000000ffff2d7224 */ /* 0x000fe200078e0047 */
[----:B------:R-:W2:Y:S01]  /*4e60*/  MUFU.EX2 R35, R35 ;  /* 0x0000002300237308 */ /* 0x000ea20000000800 */
[----:B------:R-:W-:Y:S01]  /*4e70*/  FADD.FTZ R7, R99, R8 ;  /* 0x0000000863077221 */ /* 0x000fe20000010000 */
[----:B0-----:R-:W-:Y:S01]  /*4e80*/  FADD.FTZ R4, R100, R9 ;  /* 0x0000000964047221 */ /* 0x001fe20000010000 */
[----:B------:R0:W-:Y:S01]  /*4e90*/  STSM.16.M88.4 [R5+0x28b00], R24 ;  /* 0x028b001805007844 */ /* 0x0001e20000000200 */
[-C--:B------:R-:W-:Y:S01]  /*4ea0*/  MOV R50, R71.reuse ;  /* 0x0000004700327202 */ /* 0x080fe20000000f00 */
[--C-:B------:R-:W-:Y:S01]  /*4eb0*/  IMAD.MOV.U32 R32, RZ, RZ, R71.reuse ;  /* 0x000000ffff207224 */ /* 0x100fe200078e0047 */
[----:B------:R-:W-:Y:S01]  /*4ec0*/  MOV R43, R71 ;  /* 0x00000047002b7202 */ /* 0x000fe20000000f00 */
[----:B------:R-:W-:Y:S01]  /*4ed0*/  IMAD.MOV.U32 R28, RZ, RZ, R71 ;  /* 0x000000ffff1c7224 */ /* 0x000fe200078e0047 */
[----:B------:R-:W3:Y:S01]  /*4ee0*/  MUFU.EX2 R103, R103 ;  /* 0x0000006700677308 */ /* 0x000ee20000000800 */
[----:B-1----:R-:W-:-:S07]  /*4ef0*/  FADD.FTZ R8, R40, R7 ;  /* 0x0000000728087221 */ /* 0x002fce0000010000 */
[----:B------:R-:W1:Y:S01]  /*4f00*/  MUFU.EX2 R102, R102 ;  /* 0x0000006600667308 */ /* 0x000e620000000800 */
[C---:B--2---:R-:W-:Y:S01]  /*4f10*/  FADD.FTZ R7, R35.reuse, R4 ;  /* 0x0000000423077221 */ /* 0x044fe20000010000 */
[----:B------:R-:W-:Y:S01]  /*4f20*/  F2FP.F16.F32.PACK_AB R100, R35, R100 ;  /* 0x000000642364723e */ /* 0x000fe200000000ff */
[--C-:B------:R-:W-:Y:S02]  /*4f30*/  IMAD.MOV.U32 R35, RZ, RZ, R71.reuse ;  /* 0x000000ffff237224 */ /* 0x100fe400078e0047 */
[--C-:B0-----:R-:W-:Y:S02]  /*4f40*/  IMAD.MOV.U32 R27, RZ, RZ, R71.reuse ;  /* 0x000000ffff1b7224 */ /* 0x101fe400078e0047 */
[--C-:B------:R-:W-:Y:S01]  /*4f50*/  IMAD.MOV.U32 R26, RZ, RZ, R71.reuse ;  /* 0x000000ffff1a7224 */ /* 0x100fe200078e0047 */
[----:B------:R-:W0:Y:S01]  /*4f60*/  MUFU.EX2 R30, R30 ;  /* 0x0000001e001e7308 */ /* 0x000e220000000800 */
[C---:B---3--:R-:W-:Y:S01]  /*4f70*/  FADD.FTZ R9, R103.reuse, R8 ;  /* 0x0000000867097221 */ /* 0x048fe20000010000 */
[----:B------:R-:W-:Y:S01]  /*4f80*/  F2FP.F16.F32.PACK_AB R103, R103, R40 ;  /* 0x000000286767723e */ /* 0x000fe200000000ff */
[----:B------:R-:W-:-:S02]  /*4f90*/  IMAD.MOV.U32 R40, RZ, RZ, R71 ;  /* 0x000000ffff287224 */ /* 0x000fc400078e0047 */
[--C-:B------:R-:W-:Y:S02]  /*4fa0*/  IMAD.MOV.U32 R25, RZ, RZ, R71.reuse ;  /* 0x000000ffff197224 */ /* 0x100fe400078e0047 */
[----:B------:R-:W-:Y:S01]  /*4fb0*/  IMAD.MOV.U32 R24, RZ, RZ, R71 ;  /* 0x000000ffff187224 */ /* 0x000fe200078e0047 */
[----:B------:R-:W2:Y:S01]  /*4fc0*/  MUFU.EX2 R47, R47 ;  /* 0x0000002f002f7308 */ /* 0x000ea20000000800 */
[----:B-1----:R-:W-:-:S07]  /*4fd0*/  FADD.FTZ R4, R102, R7 ;  /* 0x0000000766047221 */ /* 0x002fce0000010000 */
[----:B------:R-:W1:Y:S01]  /*4fe0*/  MUFU.EX2 R85, R85 ;  /* 0x0000005500557308 */ /* 0x000e620000000800 */
[----:B0-----:R-:W-:Y:S01]  /*4ff0*/  FADD.FTZ R8, R30, R9 ;  /* 0x000000091e087221 */ /* 0x001fe20000010000 */
[----:B------:R-:W-:Y:S02]  /*5000*/  F2FP.F16.F32.PACK_AB R9, R29, R6 ;  /* 0x000000061d09723e */ /* 0x000fe400000000ff */
[----:B------:R-:W-:-:S04]  /*5010*/  MOV R29, R71 ;  /* 0x00000047001d7202 */ /* 0x000fc80000000f00 */
[----:B------:R-:W0:Y:S01]  /*5020*/  MUFU.EX2 R39, R39 ;  /* 0x0000002700277308 */ /* 0x000e220000000800 */
[C---:B--2---:R-:W-:Y:S01]  /*5030*/  FADD.FTZ R4, R47.reuse, R4 ;  /* 0x000000042f047221 */ /* 0x044fe20000010000 */
[----:B------:R-:W-:Y:S01]  /*5040*/  F2FP.F16.F32.PACK_AB R102, R47, R102 ;  /* 0x000000662f66723e */ /* 0x000fe200000000ff */
[----:B------:R-:W-:-:S05]  /*5050*/  IMAD.MOV.U32 R47, RZ, RZ, R71 ;  /* 0x000000ffff2f7224 */ /* 0x000fca00078e0047 */
[----:B------:R-:W2:Y:S01]  /*5060*/  MUFU.EX2 R34, R34 ;  /* 0x0000002200227308 */ /* 0x000ea20000000800 */
[----:B-1----:R-:W-:Y:S01]  /*5070*/  FADD.FTZ R13, R85, R8 ;  /* 0x00000008550d7221 */ /* 0x002fe20000010000 */
[----:B------:R-:W-:Y:S02]  /*5080*/  F2FP.F16.F32.PACK_AB R8, R19, R16 ;  /* 0x000000101308723e */ /* 0x000fe400000000ff */
[----:B------:R-:W-:Y:S01]  /*5090*/  F2FP.F16.F32.PACK_AB R85, R85, R30 ;  /* 0x0000001e5555723e */ /* 0x000fe200000000ff */
[----:B------:R-:W-:Y:S02]  /*50a0*/  IMAD.MOV.U32 R30, RZ, RZ, R71 ;  /* 0x000000ffff1e7224 */ /* 0x000fe400078e0047 */
[----:B------:R1:W-:Y:S01]  /*50b0*/  STSM.16.M88.4 [R5+0x2a300], R8 ;  /* 0x02a3000805007844 */ /* 0x0003e20000000200 */
[----:B------:R-:W3:Y:S01]  /*50c0*/  MUFU.EX2 R84, R84 ;  /* 0x0000005400547308 */ /* 0x000ee20000000800 */
[----:B0-----:R-:W-:Y:S02]  /*50d0*/  FADD.FTZ R7, R39, R4 ;  /* 0x0000000427077221 */ /* 0x001fe40000010000 */
[----:B------:R0:W-:Y:S05]  /*50e0*/  STSM.16.M88.4 [R5+0x2bb00], R100 ;  /* 0x02bb006405007844 */ /* 0x0001ea0000000200 */
[----:B------:R-:W4:Y:S01]  /*50f0*/  MUFU.EX2 R87, R87 ;  /* 0x0000005700577308 */ /* 0x000f220000000800 */
[----:B--2---:R-:W-:-:S07]  /*5100*/  FADD.FTZ R4, R34, R13 ;  /* 0x0000000d22047221 */ /* 0x004fce0000010000 */
[----:B------:R-:W2:Y:S01]  /*5110*/  MUFU.EX2 R38, R38 ;  /* 0x0000002600267308 */ /* 0x000ea20000000800 */
[C---:B---3--:R-:W-:Y:S01]  /*5120*/  FADD.FTZ R7, R84.reuse, R7 ;  /* 0x0000000754077221 */ /* 0x048fe20000010000 */
[----:B------:R-:W-:Y:S01]  /*5130*/  F2FP.F16.F32.PACK_AB R84, R84, R39 ;  /* 0x000000275454723e */ /* 0x000fe200000000ff */
[----:B------:R-:W-:Y:S02]  /*5140*/  IMAD.MOV.U32 R39, RZ, RZ, R71 ;  /* 0x000000ffff277224 */ /* 0x000fe400078e0047 */
[----:B------:R-:W-:-:S03]  /*5150*/  FADD.FTZ R6, R86, R7 ;  /* 0x0000000756067221 */ /* 0x000fc60000010000 */
[----:B------:R-:W3:Y:S01]  /*5160*/  MUFU.EX2 R73, R73 ;  /* 0x0000004900497308 */ /* 0x000ee20000000800 */
[C---:B----4-:R-:W-:Y:S01]  /*5170*/  FADD.FTZ R13, R87.reuse, R4 ;  /* 0x00000004570d7221 */ /* 0x050fe20000010000 */
[----:B------:R-:W-:Y:S01]  /*5180*/  F2FP.F16.F32.PACK_AB R87, R87, R34 ;  /* 0x000000225757723e */ /* 0x000fe200000000ff */
[----:B------:R-:W-:-:S05]  /*5190*/  IMAD.MOV.U32 R34, RZ, RZ, R71 ;  /* 0x000000ffff227224 */ /* 0x000fca00078e0047 */
[----:B------:R-:W4:Y:S01]  /*51a0*/  MUFU.EX2 R105, R105 ;  /* 0x0000006900697308 */ /* 0x000f220000000800 */
[----:B--2---:R-:W-:-:S07]  /*51b0*/  FADD.FTZ R12, R38, R13 ;  /* 0x0000000d260c7221 */ /* 0x004fce0000010000 */
[----:B------:R-:W2:Y:S01]  /*51c0*/  MUFU.EX2 R75, R75 ;  /* 0x0000004b004b7308 */ /* 0x000ea20000000800 */
[C---:B---3--:R-:W-:Y:S01]  /*51d0*/  FADD.FTZ R6, R73.reuse, R6 ;  /* 0x0000000649067221 */ /* 0x048fe20000010000 */
[----:B------:R-:W-:-:S05]  /*51e0*/  F2FP.F16.F32.PACK_AB R86, R73, R86 ;  /* 0x000000564956723e */ /* 0x000fca00000000ff */
[----:B------:R0:W-:Y:S01]  /*51f0*/  STSM.16.M88.4 [R5+0x2d300], R84 ;  /* 0x02d3005405007844 */ /* 0x0001e20000000200 */
[----:B------:R-:W3:Y:S01]  /*5200*/  MUFU.EX2 R42, R42 ;  /* 0x0000002a002a7308 */ /* 0x000ee20000000800 */
[C---:B----4-:R-:W-:Y:S01]  /*5210*/  FADD.FTZ R13, R105.reuse, R12 ;  /* 0x0000000c690d7221 */ /* 0x050fe20000010000 */
[----:B------:R-:W-:Y:S01]  /*5220*/  F2FP.F16.F32.PACK_AB R105, R105, R38 ;  /* 0x000000266969723e */ /* 0x000fe200000000ff */
[----:B------:R-:W-:-:S05]  /*5230*/  IMAD.MOV.U32 R38, RZ, RZ, R71 ;  /* 0x000000ffff267224 */ /* 0x000fca00078e0047 */
[----:B------:R-:W4:Y:S01]  /*5240*/  MUFU.EX2 R109, R109 ;  /* 0x0000006d006d7308 */ /* 0x000f220000000800 */
[----:B--2---:R-:W-:-:S07]  /*5250*/  FADD.FTZ R7, R75, R6 ;  /* 0x000000064b077221 */ /* 0x004fce0000010000 */
[----:B------:R2:W5:Y:S01]  /*5260*/  MUFU.EX2 R104, R31 ;  /* 0x0000001f00687308 */ /* 0x0005620000000800 */
[----:B---3--:R-:W-:-:S07]  /*5270*/  FADD.FTZ R6, R42, R13 ;  /* 0x0000000d2a067221 */ /* 0x008fce0000010000 */
[----:B------:R-:W3:Y:S01]  /*5280*/  MUFU.EX2 R69, R69 ;  /* 0x0000004500457308 */ /* 0x000ee20000000800 */
[----:B----4-:R-:W-:Y:S01]  /*5290*/  FADD.FTZ R13, R109, R6 ;  /* 0x000000066d0d7221 */ /* 0x010fe20000010000 */
[----:B--2---:R-:W-:-:S06]  /*52a0*/  IMAD.MOV.U32 R31, RZ, RZ, R71 ;  /* 0x000000ffff1f7224 */ /* 0x004fcc00078e0047 */
[----:B------:R-:W2:Y:S01]  /*52b0*/  MUFU.EX2 R44, R44 ;  /* 0x0000002c002c7308 */ /* 0x000ea20000000800 */
[C---:B-----5:R-:W-:Y:S01]  /*52c0*/  FADD.FTZ R12, R104.reuse, R7 ;  /* 0x00000007680c7221 */ /* 0x060fe20000010000 */
[----:B------:R-:W-:-:S06]  /*52d0*/  F2FP.F16.F32.PACK_AB R104, R104, R75 ;  /* 0x0000004b6868723e */ /* 0x000fcc00000000ff */
[----:B------:R-:W1:Y:S01]  /*52e0*/  MUFU.EX2 R106, R97 ;  /* 0x00000061006a7308 */ /* 0x000e620000000800 */
[----:B---3--:R-:W-:-:S07]  /*52f0*/  FADD.FTZ R7, R69, R12 ;  /* 0x0000000c45077221 */ /* 0x008fce0000010000 */
[----:B------:R-:W3:Y:S01]  /*5300*/  MUFU.EX2 R115, R115 ;  /* 0x0000007300737308 */ /* 0x000ee20000000800 */
[----:B--2---:R-:W-:-:S07]  /*5310*/  FADD.FTZ R12, R44, R13 ;  /* 0x0000000d2c0c7221 */ /* 0x004fce0000010000 */
[----:B------:R-:W-:Y:S01]  /*5320*/  MUFU.EX2 R36, R36 ;  /* 0x0000002400247308 */ /* 0x000fe20000000800 */
[C---:B-1----:R-:W-:Y:S01]  /*5330*/  FADD.FTZ R8, R106.reuse, R7 ;  /* 0x000000076a087221 */ /* 0x042fe20000010000 */
[----:B------:R-:W-:Y:S01]  /*5340*/  F2FP.F16.F32.PACK_AB R106, R106, R69 ;  /* 0x000000456a6a723e */ /* 0x000fe200000000ff */
[----:B------:R-:W-:-:S05]  /*5350*/  IMAD.MOV.U32 R69, RZ, RZ, R71 ;  /* 0x000000ffff457224 */ /* 0x000fca00078e0047 */
[----:B------:R-:W1:Y:S01]  /*5360*/  MUFU.EX2 R113, R113 ;  /* 0x0000007100717308 */ /* 0x000e620000000800 */
[C---:B---3--:R-:W-:Y:S01]  /*5370*/  FADD.FTZ R9, R115.reuse, R12 ;  /* 0x0000000c73097221 */ /* 0x048fe20000010000 */
[----:B------:R-:W-:Y:S01]  /*5380*/  F2FP.F16.F32.PACK_AB R13, R115, R44 ;  /* 0x0000002c730d723e */ /* 0x000fe200000000ff */
[----:B------:R-:W-:-:S05]  /*5390*/  IMAD.MOV.U32 R44, RZ, RZ, R71 ;  /* 0x000000ffff2c7224 */ /* 0x000fca00078e0047 */
[----:B------:R-:W2:Y:S08]  /*53a0*/  MUFU.EX2 R49, R49 ;  /* 0x0000003100317308 */ /* 0x000eb00000000800 */
[----:B------:R3:W4:Y:S01]  /*53b0*/  MUFU.EX2 R4, R107 ;  /* 0x0000006b00047308 */ /* 0x0007220000000800 */
[----:B-1----:R-:W-:Y:S01]  /*53c0*/  F2FP.F16.F32.PACK_AB R15, R113, R36 ;  /* 0x00000024710f723e */ /* 0x002fe200000000ff */
[----:B------:R-:W-:-:S06]  /*53d0*/  FADD.FTZ R36, R36, R9 ;  /* 0x0000000924247221 */ /* 0x000fcc0000010000 */
[----:B------:R-:W-:Y:S01]  /*53e0*/  MUFU.EX2 R111, R111 ;  /* 0x0000006f006f7308 */ /* 0x000fe20000000800 */
[----:B---3--:R-:W-:Y:S01]  /*53f0*/  F2FP.F16.F32.PACK_AB R107, R109, R42 ;  /* 0x0000002a6d6b723e */ /* 0x008fe200000000ff */
[----:B--2---:R-:W-:Y:S01]  /*5400*/  FADD.FTZ R7, R49, R8 ;  /* 0x0000000831077221 */ /* 0x004fe20000010000 */
[----:B------:R-:W-:-:S03]  /*5410*/  IMAD.MOV.U32 R42, RZ, RZ, R71 ;  /* 0x000000ffff2a7224 */ /* 0x000fc600078e0047 */
[----:B------:R0:W-:Y:S02]  /*5420*/  STSM.16.M88.4 [R5+0x2eb00], R104 ;  /* 0x02eb006805007844 */ /* 0x0001e40000000200 */
[----:B------:R-:W1:Y:S01]  /*5430*/  MUFU.EX2 R6, R117 ;  /* 0x0000007500067308 */ /* 0x000e620000000800 */
[C---:B----4-:R-:W-:Y:S01]  /*5440*/  F2FP.F16.F32.PACK_AB R12, R4.reuse, R49 ;  /* 0x00000031040c723e */ /* 0x050fe200000000ff */
[----:B------:R-:W-:Y:S01]  /*5450*/  FADD.FTZ R8, R4, R7 ;  /* 0x0000000704087221 */ /* 0x000fe20000010000 */
[----:B------:R-:W-:Y:S02]  /*5460*/  VIADD R7, R17, 0xfffffffe ;  /* 0xfffffffe11077836 */ /* 0x000fe40000000000 */
[----:B------:R-:W-:-:S03]  /*5470*/  IMAD.MOV.U32 R49, RZ, RZ, R71 ;  /* 0x000000ffff317224 */ /* 0x000fc600078e0047 */
[----:B------:R-:W-:Y:S02]  /*5480*/  ISETP.GE.AND P2, PT, R7, R144, PT ;  /* 0x000000900700720c */ /* 0x000fe40003f46270 */
[C---:B-1----:R-:W-:Y:S01]  /*5490*/  F2FP.F16.F32.PACK_AB R14, R6.reuse, R111 ;  /* 0x0000006f060e723e */ /* 0x042fe200000000ff */
[----:B------:R-:W-:Y:S01]  /*54a0*/  FADD.FTZ R111, R111, R8 ;  /* 0x000000086f6f7221 */ /* 0x000fe20000010000 */
[----:B------:R-:W-:Y:S01]  /*54b0*/  FADD.FTZ R8, R113, R36 ;  /* 0x0000002471087221 */ /* 0x000fe20000010000 */
[----:B------:R-:W-:Y:S02]  /*54c0*/  MOV R36, R71 ;  /* 0x0000004700247202 */ /* 0x000fe40000000f00 */
[----:B------:R0:W-:Y:S01]  /*54d0*/  STSM.16.M88.4 [R5+0x30300], R12 ;  /* 0x0303000c05007844 */ /* 0x0001e20000000200 */
[----:B------:R-:W-:Y:S01]  /*54e0*/  FADD.FTZ R4, R6, R111 ;  /* 0x0000006f06047221 */ /* 0x000fe20000010000 */
[----:B------:R-:W-:Y:S01]  /*54f0*/  MOV R6, RZ ;  /* 0x000000ff00067202 */ /* 0x000fe20000000f00 */
[----:B------:R1:W-:Y:S06]  /*5500*/  MEMBAR.ALL.CTA ;  /* 0x0000000000007992 */ /* 0x0003ec0000008000 */
[----:B-1----:R-:W1:Y:S02]  /*5510*/  FENCE.VIEW.ASYNC.S ;  /* 0x00000000000073c6 */ /* 0x002e640000000000 */
[----:B-1----:R-:W-:Y:S01]  /*5520*/  NOP ;  /* 0x0000000000007918 */ /* 0x002fe20000000000 */
[----:B------:R-:W-:Y:S05]  /*5530*/  @!P2 BRA `(.L_x_19) ;  /* 0x000000400070a947 */ /* 0x000fea0003800000 */
[----:B------:R-:W-:Y:S01]  /*5540*/  IMAD.MOV.U32 R10, RZ, RZ, R72 ;  /* 0x000000ffff0a7224 */ /* 0x000fe200078e0048 */
[----:B------:R-:W-:Y:S01]  /*5550*/  MOV R9, R79 ;  /* 0x0000004f00097202 */ /* 0x000fe20000000f00 */
[----:B------:R-:W-:Y:S01]  /*5560*/  IMAD.MOV.U32 R11, RZ, RZ, RZ ;  /* 0x000000ffff0b7224 */ /* 0x000fe200078e00ff */
        /* <DEDUP_REMOVED lines=23> */
[----:B------:R-:W-:Y:S01]  /*56e0*/  CS2R R24, SRZ ;  /* 0x0000000000187805 */ /* 0x000fe2000001ff00 */
[----:B------:R-:W-:Y:S01]  /*56f0*/  UMOV UR43, URZ ;  /* 0x0000003f002b7c82 */ /* 0x000fe20008000000 */
[----:B------:R-:W-:-:S05]  /*5700*/  ULDC UR41, c[0x0][0x9d8] ;  /* 0x0002760000297ab9 */ /* 0x000fca0000000800 */
.L_x_28:
[----:B------:R-:W-:Y:S01]  /*5710*/  UIADD3 UR6, UR43, 0x1, URZ ;  /* 0x000000012b067890 */ /* 0x000fe2000fffe03f */
[----:B------:R-:W-:-:S03]  /*5720*/  ISETP.NE.AND P3, PT, RZ, UR36, PT ;  /* 0x00000024ff007c0c */ /* 0x000fc6000bf65270 */
[----:B------:R-:W-:-:S04]  /*5730*/  UISETP.NE.AND UP0, UPT, UR6, 0x2, UPT ;  /* 0x000000020600788c */ /* 0x000fc8000bf05270 */
[----:B------:R-:W-:Y:S02]  /*5740*/  USEL UR7, URZ, 0x1, UP0 ;  /* 0x000000013f077887 */ /* 0x000fe40008000000 */
[----:B------:R-:W-:-:S04]  /*5750*/  USEL UR6, UR6, URZ, UP0 ;  /* 0x0000003f06067287 */ /* 0x000fc80008000000 */
[----:B------:R-:W-:Y:S02]  /*5760*/  LOP3.LUT R6, R11, UR7, RZ, 0x3c, !PT ;  /* 0x000000070b067c12 */ /* 0x000fe4000f8e3cff */
[----:B------:R-:W-:Y:S01]  /*5770*/  IMAD.U32 R0, RZ, RZ, UR6 ;  /* 0x00000006ff007e24 */ /* 0x000fe2000f8e00ff */
[----:B---3--:R-:W-:Y:S06]  /*5780*/  @P3 BRA `(.L_x_20) ;  /* 0x0000000000283947 */ /* 0x008fec0003800000 */
[----:B------:R-:W-:Y:S05]  /*5790*/  @!P0 BRA `(.L_x_21) ;  /* 0x0000000000048947 */ /* 0x000fea0003800000 */
[----:B------:R-:W-:Y:S01]  /*57a0*/  BPT.TRAP 0x1 ;  /* 0x000000040000795c */ /* 0x000fe20000300000 */
.L_x_21:
[----:B0-----:R-:W-:Y:S02]  /*57b0*/  LEA R13, R0, UR37, 0x3 ;  /* 0x00000025000d7c11 */ /* 0x001fe4000f8e18ff */
[----:B------:R-:W-:-:S04]  /*57c0*/  SHF.L.U32 R12, R6, 0x1f, RZ ;  /* 0x0000001f060c7819 */ /* 0x000fc800000006ff */
[----:B------:R0:W1:Y:S01]  /*57d0*/  SYNCS.PHASECHK.TRANS64.TRYWAIT P2, [R13+URZ+0x31c30], R12 ;  /* 0x031c300c0d0075a7 */ /* 0x000062000804017f */
[----:B------:R-:W-:Y:S05]  /*57e0*/  @!P0 BRA `(.L_x_22) ;  /* 0x0000000000048947 */ /* 0x000fea0003800000 */
[----:B------:R-:W-:Y:S01]  /*57f0*/  BPT.TRAP 0x1 ;  /* 0x000000040000795c */ /* 0x000fe20000300000 */
.L_x_22:
[----:B-1----:R-:W-:Y:S05]  /*5800*/  @P2 BRA `(.L_x_20) ;  /* 0x0000000000082947 */ /* 0x002fea0003800000 */
[----:B------:R-:W1:Y:S02]  /*5810*/  SYNCS.PHASECHK.TRANS64.TRYWAIT P2, [R13+URZ+0x31c30], R12 ;  /* 0x031c300c0d0075a7 */ /* 0x000e64000804017f */
[----:B-1----:R-:W-:Y:S05]  /*5820*/  @!P2 BRA `(.L_x_23) ;  /* 0x0000009c0094a947 */ /* 0x002fea0003800000 */
.L_x_20:
[----:B0-----:R-:W0:Y:S01]  /*5830*/  S2R R14, SR_TID.X ;  /* 0x00000000000e7919 */ /* 0x001e220000002100 */
[----:B------:R-:W-:Y:S01]  /*5840*/  R2UR UR52, R0 ;  /* 0x00000000003472ca */ /* 0x000fe200000e0000 */
[----:B------:R-:W-:Y:S01]  /*5850*/  UMOV UR47, 0x80000020 ;  /* 0x80000020002f7882 */ /* 0x000fe20000000000 */
[C---:B------:R-:W-:Y:S01]  /*5860*/  R2UR UR44, R2.reuse ;  /* 0x00000000022c72ca */ /* 0x040fe200000e0000 */
        /* <DEDUP_REMOVED lines=10> */
[----:B------:R-:W-:Y:S01]  /*5910*/  UIMAD UR52, UR52, 0x6c0, UR42 ;  /* 0x000006c0343478a4 */ /* 0x000fe2000f8e022a */
[C---:B------:R-:W-:Y:S01]  /*5920*/  R2UR UR28, R2.reuse ;  /* 0x00000000021c72ca */ /* 0x040fe200000e0000 */
[----:B------:R-:W-:Y:S01]  /*5930*/  UMOV UR11, 0x80000020 ;  /* 0x80000020000b7882 */ /* 0x000fe20000000000 */
[C---:B------:R-:W-:Y:S01]  /*5940*/  R2UR UR29, R3.reuse ;  /* 0x00000000031d72ca */ /* 0x040fe200000e0000 */
[----:B------:R-:W-:Y:S01]  /*5950*/  UIADD3 UR50, UR52, 0x40, URZ ;  /* 0x0000004034327890 */ /* 0x000fe2000fffe03f */
[----:B------:R-:W-:Y:S01]  /*5960*/  R2UR UR32, R2 ;  /* 0x00000000022072ca */ /* 0x000fe200000e0000 */
[----:B------:R-:W-:Y:S01]  /*5970*/  UIADD3 UR26, UR52, 0x80, URZ ;  /* 0x00000080341a7890 */ /* 0x000fe2000fffe03f */
[----:B------:R-:W-:Y:S01]  /*5980*/  R2UR UR33, R3 ;  /* 0x00000000032172ca */ /* 0x000fe200000e0000 */
[----:B------:R-:W-:Y:S01]  /*5990*/  UMOV UR46, UR52 ;  /* 0x00000034002e7c82 */ /* 0x000fe20008000000 */
[----:B------:R-:W-:-:S02]  /*59a0*/  UIADD3 UR30, UR52, 0xc0, URZ ;  /* 0x000000c0341e7890 */ /* 0x000fc4000fffe03f */
[----:B------:R-:W-:Y:S02]  /*59b0*/  UIADD3 UR34, UR52, 0x100, URZ ;  /* 0x0000010034227890 */ /* 0x000fe4000fffe03f */
[----:B------:R-:W-:Y:S02]  /*59c0*/  UIADD3 UR6, UR52, 0x2, URZ ;  /* 0x0000000234067890 */ /* 0x000fe4000fffe03f */
[----:B------:R-:W-:Y:S02]  /*59d0*/  UIADD3 UR10, UR52, 0x42, URZ ;  /* 0x00000042340a7890 */ /* 0x000fe4000fffe03f */
[----:B------:R-:W-:Y:S01]  /*59e0*/  UIADD3 UR14, UR52, 0x242, URZ ;  /* 0x00000242340e7890 */ /* 0x000fe2000fffe03f */
[----:B0-----:R-:W-:Y:S01]  /*59f0*/  SHF.R.U32.HI R14, RZ, 0x7, R14 ;  /* 0x00000007ff0e7819 */ /* 0x001fe2000001160e */
[----:B------:R-:W-:Y:S01]  /*5a00*/  UMOV UR15, 0x80000020 ;  /* 0x80000020000f7882 */ /* 0x000fe20000000000 */
[----:B------:R-:W-:Y:S01]  /*5a10*/  UIADD3 UR18, UR52, 0x480, URZ ;  /* 0x0000048034127890 */ /* 0x000fe2000fffe03f */
[----:B------:R-:W-:-:S02]  /*5a20*/  UMOV UR19, 0x80000020 ;  /* 0x8000002000137882 */ /* 0x000fc40000000000 */
[----:B-1----:R-:W-:Y:S01]  /*5a30*/  VIADD R12, R14, 0x8 ;  /* 0x000000080e0c7836 */ /* 0x002fe20000000000 */
[----:B------:R-:W-:Y:S01]  /*5a40*/  UIADD3 UR22, UR52, 0x482, URZ ;  /* 0x0000048234167890 */ /* 0x000fe2000fffe03f */
[----:B------:R-:W-:-:S03]  /*5a50*/  UMOV UR23, 0x80000020 ;  /* 0x8000002000177882 */ /* 0x000fc60000000000 */
[----:B------:R0:W-:Y:S06]  /*5a60*/  BAR.SYNC.DEFER_BLOCKING R12, 0x100 ;  /* 0x0004000c0000751d */ /* 0x0001ec0000010000 */
[----:B------:R-:W-:-:S06]  /*5a70*/  WARPGROUP.ARRIVE ;  /* 0x00000000000079c5 */ /* 0x000fcc0000000000 */
[----:B------:R-:W-:Y:S01]  /*5a80*/  HGMMA.64x16x16.F32 R136, gdesc[UR44], RZ, !UPT, gsb0 ;  /* 0x002000002c8879f0 */ /* 0x000fe2000c0008ff */
[----:B------:R-:W-:Y:S01]  /*5a90*/  R2UR UR44, R2 ;  /* 0x00000000022c72ca */ /* 0x000fe200000e0000 */
[----:B------:R-:W-:Y:S01]  /*5aa0*/  UIADD3 UR46, UR52, 0x140, URZ ;  /* 0x00000140342e7890 */ /* 0x000fe2000fffe03f */
[----:B------:R-:W-:Y:S01]  /*5ab0*/  R2UR UR45, R3 ;  /* 0x00000000032d72ca */ /* 0x000fe200000e0000 */
[----:B------:R-:W-:Y:S01]  /*5ac0*/  UMOV UR47, 0x80000020 ;  /* 0x80000020002f7882 */ /* 0x000fe20000000000 */
[----:B------:R-:W-:Y:S02]  /*5ad0*/  WARPGROUP.DEPBAR.LE gsb0, 0x0 ;  /* 0x00008000000079c5 */ /* 0x000fe40000010000 */
        /* <DEDUP_REMOVED lines=23> */
[----:B------:R-:W-:Y:S01]  /*5c50*/  UIADD3 UR34, UR52, 0x102, URZ ;  /* 0x0000010234227890 */ /* 0x000fe2000fffe03f */
[----:B------:R-:W-:Y:S01]  /*5c60*/  UMOV UR32, UR4 ;  /* 0x0000000400207c82 */ /* 0x000fe20008000000 */
[----:B------:R-:W-:Y:S01]  /*5c70*/  UMOV UR33, UR5 ;  /* 0x0000000500217c82 */ /* 0x000fe20008000000 */
        /* <DEDUP_REMOVED lines=258> */
[----:B------:R-:W-:Y:S01]  /*6ca0*/  UIADD3 UR22, UR52, 0x642, URZ ;  /* 0x0000064234167890 */ /* 0x000fe2000fffe03f */
[----:B------:R-:W-:Y:S01]  /*6cb0*/  UMOV UR23, 0x80000020 ;  /* 0x8000002000177882 */ /* 0x000fe20000000000 */
[----:B------:R-:W-:Y:S01]  /*6cc0*/  UIADD3 UR52, UR52, 0x682, URZ ;  /* 0x0000068234347890 */ /* 0x000fe2000fffe03f */
[----:B------:R-:W-:Y:S02]  /*6cd0*/  WARPGROUP.DEPBAR.LE gsb0, 0x0 ;  /* 0x00008000000079c5 */ /* 0x000fe40000010000 */
[----:B------:R-:W-:-:S06]  /*6ce0*/  WARPGROUP.ARRIVE ;  /* 0x00000000000079c5 */ /* 0x000fcc0000000000 */
[----:B------:R-:W-:Y:S03]  /*6cf0*/  HGMMA.64x16x16.F32 R120, gdesc[UR24], R120, gsb0 ;  /* 0x00200000187879f0 */ /* 0x000fe60008000878 */
        /* <DEDUP_REMOVED lines=19> */
[----:B------:R-:W-:Y:S03]  /*6e30*/  HGMMA.64x16x16.F32 R72, gdesc[UR20], R72, gsb0 ;  /* 0x00200000144879f0 */ /* 0x000fe60008000848 */
[----:B------:R-:W-:Y:S02]  /*6e40*/  WARPGROUP.DEPBAR.LE gsb0, 0x0 ;  /* 0x00008000000079c5 */ /* 0x000fe40000010000 */
[----:B0-----:R-:W-:Y:S05]  /*6e50*/  @P3 BRA `(.L_x_24) ;  /* 0x0000000000283947 */ /* 0x001fea0003800000 */
[----:B------:R-:W-:Y:S05]  /*6e60*/  @!P0 BRA `(.L_x_25) ;  /* 0x0000000000048947 */ /* 0x000fea0003800000 */
[----:B------:R-:W-:Y:S01]  /*6e70*/  BPT.TRAP 0x1 ;  /* 0x000000040000795c */ /* 0x000fe20000300000 */
.L_x_25:
[----:B------:R-:W-:Y:S01]  /*6e80*/  ULEA UR6, UR43, UR37, 0x3 ;  /* 0x000000252b067291 */ /* 0x000fe2000f8e183f */
[----:B------:R-:W-:-:S08]  /*6e90*/  SHF.L.U32 R11, R11, 0x1f, RZ ;  /* 0x0000001f0b0b7819 */ /* 0x000fd000000006ff */
[----:B------:R0:W1:Y:S01]  /*6ea0*/  SYNCS.PHASECHK.TRANS64.TRYWAIT P2, [UR6+0x31c50], R11 ;  /* 0x031c500bff0075a7 */ /* 0x0000620008040146 */
[----:B------:R-:W-:Y:S05]  /*6eb0*/  @!P0 BRA `(.L_x_26) ;  /* 0x0000000000048947 */ /* 0x000fea0003800000 */
[----:B------:R-:W-:Y:S01]  /*6ec0*/  BPT.TRAP 0x1 ;  /* 0x000000040000795c */ /* 0x000fe20000300000 */
.L_x_26:
[----:B-1----:R-:W-:Y:S05]  /*6ed0*/  @P2 BRA `(.L_x_24) ;  /* 0x0000000000082947 */ /* 0x002fea0003800000 */
[----:B------:R-:W1:Y:S02]  /*6ee0*/  SYNCS.PHASECHK.TRANS64.TRYWAIT P2, [UR6+0x31c50], R11 ;  /* 0x031c500bff0075a7 */ /* 0x000e640008040146 */
[----:B-1----:R-:W-:Y:S05]  /*6ef0*/  @!P2 BRA `(.L_x_27) ;  /* 0x0000008400f4a947 */ /* 0x002fea0003800000 */
.L_x_24:
[----:B------:R-:W-:Y:S01]  /*6f00*/  UIADD3 UR6, UR37, 0x200, URZ ;  /* 0x0000020025067890 */ /* 0x000fe2000fffe03f */
[----:B------:R-:W-:Y:S01]  /*6f10*/  WARPGROUP.ARRIVE ;  /* 0x00000000000079c5 */ /* 0x000fe20000000000 */
[----:B------:R-:W-:Y:S01]  /*6f20*/  ULOP3.LUT UR7, UR40, 0x10000, URZ, 0xfc, !UPT ;  /* 0x0001000028077892 */ /* 0x000fe2000f8efc3f */
[----:B01----:R-:W-:Y:S01]  /*6f30*/  FMUL.FTZ R11, R136, UR41 ;  /* 0x00000029880b7c20 */ /* 0x003fe20008410000 */
[----:B------:R-:W-:Y:S01]  /*6f40*/  USHF.R.U32.HI UR6, URZ, 0x4, UR6 ;  /* 0x000000043f067899 */ /* 0x000fe20008011606 */
[----:B------:R-:W-:Y:S01]  /*6f50*/  FMUL.FTZ R12, R137, UR41 ;  /* 0x00000029890c7c20 */ /* 0x000fe20008410000 */
[----:B------:R-:W-:Y:S01]  /*6f60*/  UMOV UR25, 0xc0000010 ;  /* 0xc000001000197882 */ /* 0x000fe20000000000 */
[----:B------:R-:W-:Y:S01]  /*6f70*/  UMOV UR27, 0x80000020 ;  /* 0x80000020001b7882 */ /* 0x000fe20000000000 */
[----:B------:R-:W-:Y:S01]  /*6f80*/  ULOP3.LUT UR6, UR6, 0x3fff, URZ, 0xc0, !UPT ;  /* 0x00003fff06067892 */ /* 0x000fe2000f8ec03f */
[----:B------:R-:W0:Y:S01]  /*6f90*/  MUFU.TANH R11, R11 ;  /* 0x0000000b000b7308 */ /* 0x000e220000002400 */
[----:B------:R-:W-:Y:S01]  /*6fa0*/  UMOV UR24, UR7 ;  /* 0x0000000700187c82 */ /* 0x000fe20008000000 */
[----:B------:R-:W-:Y:S01]  /*6fb0*/  FMUL.FTZ R15, R140, UR41 ;  /* 0x000000298c0f7c20 */ /* 0x000fe20008410000 */
[----:B------:R-:W-:Y:S01]  /*6fc0*/  ULOP3.LUT UR6, UR6, 0x2400000, URZ, 0xfc, !UPT ;  /* 0x0240000006067892 */ /* 0x000fe2000f8efc3f */
[----:B------:R-:W-:Y:S01]  /*6fd0*/  FMUL.FTZ R16, R141, UR41 ;  /* 0x000000298d107c20 */ /* 0x000fe20008410000 */
[----:B------:R-:W-:Y:S01]  /*6fe0*/  FMUL.FTZ R19, R128, UR41 ;  /* 0x0000002980137c20 */ /* 0x000fe20008410000 */
[----:B------:R-:W-:Y:S01]  /*6ff0*/  FMUL.FTZ R20, R129, UR41 ;  /* 0x0000002981147c20 */ /* 0x000fe20008410000 */
[----:B------:R-:W-:Y:S01]  /*7000*/  UIMAD UR6, UR43, 0x6c0, UR6 ;  /* 0x000006c02b0678a4 */ /* 0x000fe2000f8e0206 */
[----:B------:R-:W1:Y:S01]  /*7010*/  MUFU.TANH R12, R12 ;  /* 0x0000000c000c7308 */ /* 0x000e620000002400 */
[----:B------:R-:W-:Y:S01]  /*7020*/  FMUL.FTZ R22, R131, UR41 ;  /* 0x0000002983167c20 */ /* 0x000fe20008410000 */
[----:B------:R-:W-:Y:S01]  /*7030*/  FMUL.FTZ R23, R132, UR41 ;  /* 0x0000002984177c20 */ /* 0x000fe20008410000 */
[----:B------:R-:W-:Y:S01]  /*7040*/  FMUL.FTZ R128, R133, UR41 ;  /* 0x0000002985807c20 */ /* 0x000fe20008410000 */
[----:B------:R-:W-:Y:S01]  /*7050*/  FMUL.FTZ R120, R120, UR41 ;  /* 0x0000002978787c20 */ /* 0x000fe20008410000 */
[----:B------:R-:W-:Y:S01]  /*7060*/  FMUL.FTZ R121, R121, UR41 ;  /* 0x0000002979797c20 */ /* 0x000fe20008410000 */
[----:B------:R-:W-:Y:S01]  /*7070*/  UMOV UR26, UR6 ;  /* 0x00000006001a7c82 */ /* 0x000fe20008000000 */
[----:B------:R-:W-:Y:S01]  /*7080*/  FMUL.FTZ R124, R124, UR41 ;  /* 0x000000297c7c7c20 */ /* 0x000fe20008410000 */
[----:B------:R-:W-:Y:S01]  /*7090*/  HGMMA.64x96x16.F32 R24, gdesc[UR24].tnspB, R24, gsb0 ;  /* 0x41600000181879f0 */ /* 0x000fe20008000818 */
[----:B------:R-:W-:Y:S01]  /*70a0*/  UIADD3 UR24, UR7, 0x180, URZ ;  /* 0x0000018007187890 */ /* 0x000fe2000fffe03f */
[----:B------:R-:W2:Y:S01]  /*70b0*/  MUFU.TANH R15, R15 ;  /* 0x0000000f000f7308 */ /* 0x000ea20000002400 */
[----:B------:R-:W-:Y:S01]  /*70c0*/  UIADD3 UR26, UR6, 0x40, URZ ;  /* 0x00000040061a7890 */ /* 0x000fe2000fffe03f */
[----:B0-----:R-:W-:Y:S01]  /*70d0*/  FMNMX.FTZ R131, R11, R9, !PT ;  /* 0x000000090b837209 */ /* 0x001fe20007810000 */
[----:B------:R-:W-:Y:S01]  /*70e0*/  UMOV UR25, 0xc0000010 ;  /* 0xc000001000197882 */ /* 0x000fe20000000000 */
[----:B------:R-:W-:Y:S01]  /*70f0*/  UMOV UR27, 0x80000020 ;  /* 0x80000020001b7882 */ /* 0x000fe20000000000 */
[----:B------:R-:W-:Y:S01]  /*7100*/  FMUL.FTZ R125, R125, UR41 ;  /* 0x000000297d7d7c20 */ /* 0x000fe20008410000 */
[----:B------:R-:W-:Y:S01]  /*7110*/  FMUL.FTZ R112, R112, UR41 ;  /* 0x0000002970707c20 */ /* 0x000fe20008410000 */
[----:B-1----:R-:W-:Y:S01]  /*7120*/  FMNMX.FTZ R132, R12, R131, !PT ;  /* 0x000000830c847209 */ /* 0x002fe20007810000 */
[----:B------:R-:W0:Y:S01]  /*7130*/  MUFU.TANH R16, R16 ;  /* 0x0000001000107308 */ /* 0x000e220000002400 */
[----:B------:R-:W-:Y:S01]  /*7140*/  FMUL.FTZ R113, R113, UR41 ;  /* 0x0000002971717c20 */ /* 0x000fe20008410000 */
[----:B------:R-:W-:Y:S01]  /*7150*/  FMUL.FTZ R116, R116, UR41 ;  /* 0x0000002974747c20 */ /* 0x000fe20008410000 */
[----:B------:R-:W-:Y:S01]  /*7160*/  FMUL.FTZ R117, R117, UR41 ;  /* 0x0000002975757c20 */ /* 0x000fe20008410000 */
[----:B------:R-:W-:Y:S01]  /*7170*/  FMUL.FTZ R104, R104, UR41 ;  /* 0x0000002968687c20 */ /* 0x000fe20008410000 */
[----:B------:R-:W-:Y:S01]  /*7180*/  FMUL.FTZ R105, R105, UR41 ;  /* 0x0000002969697c20 */ /* 0x000fe20008410000 */
[----:B------:R-:W-:Y:S01]  /*7190*/  FMUL.FTZ R108, R108, UR41 ;  /* 0x000000296c6c7c20 */ /* 0x000fe20008410000 */
[----:B------:R-:W-:Y:S01]  /*71a0*/  FMUL.FTZ R109, R109, UR41 ;  /* 0x000000296d6d7c20 */ /* 0x000fe20008410000 */
[----:B------:R-:W1:Y:S01]  /*71b0*/  MUFU.TANH R19, R19 ;  /* 0x0000001300137308 */ /* 0x000e620000002400 */
[----:B--2---:R-:W-:Y:S01]  /*71c0*/  FMNMX.FTZ R131, R15, R132, !PT ;  /* 0x000000840f837209 */ /* 0x004fe20007810000 */
[----:B------:R-:W-:Y:S01]  /*71d0*/  FMUL.FTZ R96, R96, UR41 ;  /* 0x0000002960607c20 */ /* 0x000fe20008410000 */
[----:B------:R-:W-:Y:S01]  /*71e0*/  FMUL.FTZ R97, R97, UR41 ;  /* 0x0000002961617c20 */ /* 0x000fe20008410000 */
[----:B------:R-:W-:Y:S01]  /*71f0*/  FMUL.FTZ R100, R100, UR41 ;  /* 0x0000002964647c20 */ /* 0x000fe20008410000 */
[----:B------:R-:W-:Y:S01]  /*7200*/  FMUL.FTZ R101, R101, UR41 ;  /* 0x0000002965657c20 */ /* 0x000fe20008410000 */
[----:B------:R-:W-:Y:S01]  /*7210*/  FMUL.FTZ R88, R88, UR41 ;  /* 0x0000002958587c20 */ /* 0x000fe20008410000 */
[----:B------:R-:W-:Y:S01]  /*7220*/  FMUL.FTZ R89, R89, UR41 ;  /* 0x0000002959597c20 */ /* 0x000fe20008410000 */
[----:B------:R-:W2:Y:S01]  /*7230*/  MUFU.TANH R20, R20 ;  /* 0x0000001400147308 */ /* 0x000ea20000002400 */
[----:B0-----:R-:W-:Y:S01]  /*7240*/  FMNMX.FTZ R132, R16, R131, !PT ;  /* 0x0000008310847209 */ /* 0x001fe20007810000 */
[----:B------:R-:W-:Y:S01]  /*7250*/  FMUL.FTZ R92, R92, UR41 ;  /* 0x000000295c5c7c20 */ /* 0x000fe20008410000 */
[----:B------:R-:W-:Y:S01]  /*7260*/  FMUL.FTZ R93, R93, UR41 ;  /* 0x000000295d5d7c20 */ /* 0x000fe20008410000 */
[----:B------:R-:W-:Y:S01]  /*7270*/  FMUL.FTZ R80, R80, UR41 ;  /* 0x0000002950507c20 */ /* 0x000fe20008410000 */
[----:B------:R-:W-:Y:S01]  /*7280*/  FMUL.FTZ R81, R81, UR41 ;  /* 0x0000002951517c20 */ /* 0x000fe20008410000 */
[----:B------:R-:W-:Y:S01]  /*7290*/  FMUL.FTZ R84, R84, UR41 ;  /* 0x0000002954547c20 */ /* 0x000fe20008410000 */
[----:B------:R-:W-:Y:S01]  /*72a0*/  FMUL.FTZ R85, R85, UR41 ;  /* 0x0000002955557c20 */ /* 0x000fe20008410000 */
[----:B------:R-:W0:Y:S01]  /*72b0*/  MUFU.TANH R23, R23 ;  /* 0x0000001700177308 */ /* 0x000e220000002400 */
[----:B-1----:R-:W-:Y:S01]  /*72c0*/  FMNMX.FTZ R131, R19, R132, !PT ;  /* 0x0000008413837209 */ /* 0x002fe20007810000 */
        /* <DEDUP_REMOVED lines=49> */
[----:B------:R-:W1:Y:S05]  /*75e0*/  S2R R147, SR_TID.X ;  /* 0x0000000000937919 */ /* 0x000e6a0000002100 */
[----:B------:R-:W3:Y:S01]  /*75f0*/  MUFU.TANH R113, R113 ;  /* 0x0000007100717308 */ /* 0x000ee20000002400 */
[----:B--2---:R-:W-:-:S07]  /*7600*/  FMNMX.FTZ R131, R125, R132, !PT ;  /* 0x000000847d837209 */ /* 0x004fce0007810000 */
[----:B------:R-:W2:Y:S01]  /*7610*/  MUFU.TANH R116, R116 ;  /* 0x0000007400747308 */ /* 0x000ea20000002400 */
[----:B0-----:R-:W-:Y:S01]  /*7620*/  FMNMX.FTZ R132, R112, R131, !PT ;  /* 0x0000008370847209 */ /* 0x001fe20007810000 */
[----:B------:R-:W-:Y:S02]  /*7630*/  WARPGROUP.DEPBAR.LE gsb0, 0x0 ;  /* 0x00008000000079c5 */ /* 0x000fe40000010000 */
[----:B------:R-:W-:-:S04]  /*7640*/  WARPGROUP.ARRIVE ;  /* 0x00000000000079c5 */ /* 0x000fc80000000000 */
[----:B------:R-:W0:Y:S01]  /*7650*/  MUFU.TANH R117, R117 ;  /* 0x0000007500757308 */ /* 0x000e220000002400 */
[----:B---3--:R-:W-:Y:S01]  /*7660*/  FMNMX.FTZ R131, R113, R132, !PT ;  /* 0x0000008471837209 */ /* 0x008fe20007810000 */
[----:B------:R-:W-:Y:S01]  /*7670*/  HGMMA.64x96x16.F32 R24, gdesc[UR24].tnspB, R24, gsb0 ;  /* 0x41600000181879f0 */ /* 0x000fe20008000818 */
[----:B------:R-:W-:Y:S02]  /*7680*/  UIADD3 UR24, UR7, 0x300, URZ ;  /* 0x0000030007187890 */ /* 0x000fe4000fffe03f */
[----:B------:R-:W-:-:S03]  /*7690*/  UIADD3 UR26, UR6, 0x80, URZ ;  /* 0x00000080061a7890 */ /* 0x000fc6000fffe03f */
[----:B------:R-:W3:Y:S01]  /*76a0*/  MUFU.TANH R104, R104 ;  /* 0x0000006800687308 */ /* 0x000ee20000002400 */
[----:B------:R-:W-:Y:S01]  /*76b0*/  UMOV UR25, 0xc0000010 ;  /* 0xc000001000197882 */ /* 0x000fe20000000000 */
[----:B------:R-:W-:Y:S01]  /*76c0*/  UMOV UR27, 0x80000020 ;  /* 0x80000020001b7882 */ /* 0x000fe20000000000 */
[----:B--2---:R-:W-:Y:S02]  /*76d0*/  FMNMX.FTZ R132, R116, R131, !PT ;  /* 0x0000008374847209 */ /* 0x004fe40007810000 */
[----:B-1----:R-:W-:Y:S02]  /*76e0*/  SHF.R.U32.HI R146, RZ, 0x7, R147 ;  /* 0x00000007ff927819 */ /* 0x002fe40000011693 */
[----:B------:R-:W-:Y:S01]  /*76f0*/  ISETP.GE.U32.AND P2, PT, R147, 0x180, PT ;  /* 0x000001809300780c */ /* 0x000fe20003f46070 */
[----:B------:R-:W1:Y:S01]  /*7700*/  MUFU.TANH R105, R105 ;  /* 0x0000006900697308 */ /* 0x000e620000002400 */
[----:B0-----:R-:W-:-:S07]  /*7710*/  FMNMX.FTZ R131, R117, R132, !PT ;  /* 0x0000008475837209 */ /* 0x001fce0007810000 */
[----:B------:R-:W0:Y:S01]  /*7720*/  MUFU.TANH R108, R108 ;  /* 0x0000006c006c7308 */ /* 0x000e220000002400 */
[----:B---3--:R-:W-:-:S07]  /*7730*/  FMNMX.FTZ R132, R104, R131, !PT ;  /* 0x0000008368847209 */ /* 0x008fce0007810000 */
[----:B------:R-:W2:Y:S01]  /*7740*/  MUFU.TANH R109, R109 ;  /* 0x0000006d006d7308 */ /* 0x000ea20000002400 */
[----:B-1----:R-:W-:-:S07]  /*7750*/  FMNMX.FTZ R131, R105, R132, !PT ;  /* 0x0000008469837209 */ /* 0x002fce0007810000 */
[----:B------:R-:W1:Y:S01]  /*7760*/  MUFU.TANH R96, R96 ;  /* 0x0000006000607308 */ /* 0x000e620000002400 */
[----:B0-----:R-:W-:-:S07]  /*7770*/  FMNMX.FTZ R132, R108, R131, !PT ;  /* 0x000000836c847209 */ /* 0x001fce0007810000 */
[----:B------:R-:W0:Y:S01]  /*7780*/  MUFU.TANH R97, R97 ;  /* 0x0000006100617308 */ /* 0x000e220000002400 */
[----:B--2---:R-:W-:-:S07]  /*7790*/  FMNMX.FTZ R131, R109, R132, !PT ;  /* 0x000000846d837209 */ /* 0x004fce0007810000 */
        /* <DEDUP_REMOVED lines=13> */
[----:B-1----:R-:W-:Y:S01]  /*7870*/  FMNMX.FTZ R132, R92, R131, !PT ;  /* 0x000000835c847209 */ /* 0x002fe20007810000 */
[----:B------:R-:W-:Y:S02]  /*7880*/  WARPGROUP.DEPBAR.LE gsb0, 0x0 ;  /* 0x00008000000079c5 */ /* 0x000fe40000010000 */
[----:B------:R-:W-:-:S04]  /*7890*/  WARPGROUP.ARRIVE ;  /* 0x00000000000079c5 */ /* 0x000fc80000000000 */
[----:B------:R-:W1:Y:S01]  /*78a0*/  MUFU.TANH R81, R81 ;  /* 0x0000005100517308 */ /* 0x000e620000002400 */
[----:B0-----:R-:W-:Y:S01]  /*78b0*/  FMNMX.FTZ R131, R93, R132, !PT ;  /* 0x000000845d837209 */ /* 0x001fe20007810000 */
[----:B------:R-:W-:Y:S01]  /*78c0*/  HGMMA.64x96x16.F32 R24, gdesc[UR24].tnspB, R24, gsb0 ;  /* 0x41600000181879f0 */ /* 0x000fe20008000818 */
[----:B------:R-:W-:Y:S02]  /*78d0*/  UIADD3 UR24, UR7, 0x480, URZ ;  /* 0x0000048007187890 */ /* 0x000fe4000fffe03f */
[----:B------:R-:W-:Y:S01]  /*78e0*/  UIADD3 UR26, UR6, 0xc0, URZ ;  /* 0x000000c0061a7890 */ /* 0x000fe2000fffe03f */
[----:B------:R-:W-:Y:S01]  /*78f0*/  UMOV UR25, 0xc0000010 ;  /* 0xc000001000197882 */ /* 0x000fe20000000000 */
[----:B------:R-:W-:Y:S01]  /*7900*/  UMOV UR27, 0x80000020 ;  /* 0x80000020001b7882 */ /* 0x000fe20000000000 */
        /* <DEDUP_REMOVED lines=15> */
[----:B-1----:R-:W-:-:S05]  /*7a00*/  FMNMX.FTZ R132, R77, R132, !PT ;  /* 0x000000844d847209 */ /* 0x002fca0007810000 */
[----:B------:R-:W1:Y:S02]  /*7a10*/  SHFL.BFLY PT, R131, R132, 0x2, 0x1f ;  /* 0x0c401f0084837f89 */ /* 0x000e6400000e0000 */
[----:B------:R-:W3:Y:S01]  /*7a20*/  MUFU.TANH R17, R17 ;  /* 0x0000001100117308 */ /* 0x000ee20000002400 */
[----:B0-----:R-:W-:-:S07]  /*7a30*/  FMNMX.FTZ R135, R13, R10, !PT ;  /* 0x0000000a0d877209 */ /* 0x001fce0007810000 */
[----:B------:R-:W0:Y:S01]  /*7a40*/  MUFU.TANH R18, R18 ;  /* 0x0000001200127308 */ /* 0x000e220000002400 */
[----:B--2---:R-:W-:-:S07]  /*7a50*/  FMNMX.FTZ R136, R14, R135, !PT ;  /* 0x000000870e887209 */ /* 0x004fce0007810000 */
[----:B------:R-:W2:Y:S01]  /*7a60*/  MUFU.TANH R21, R21 ;  /* 0x0000001500157308 */ /* 0x000ea20000002400 */
[----:B-1----:R-:W-:Y:S01]  /*7a70*/  FMNMX.FTZ R133, R132, R131, !PT ;  /* 0x0000008384857209 */ /* 0x002fe20007810000 */
[----:B------:R-:W-:Y:S01]  /*7a80*/  FMUL.FTZ R131, R74, UR41 ;  /* 0x000000294a837c20 */ /* 0x000fe20008410000 */
[----:B------:R-:W-:Y:S01]  /*7a90*/  FMUL.FTZ R132, R79, UR41 ;  /* 0x000000294f847c20 */ /* 0x000fe20008410000 */
[----:B------:R-:W1:Y:S04]  /*7aa0*/  LDC R74, c[0x0][0x988] ;  /* 0x00026200ff4a7b82 */ /* 0x000e680000000800 */
[----:B------:R-:W4:Y:S01]  /*7ab0*/  MUFU.TANH R22, R22 ;  /* 0x0000001600167308 */ /* 0x000f220000002400 */
[----:B------:R-:W5:Y:S01]  /*7ac0*/  SHFL.BFLY PT, R134, R133, 0x1, 0x1f ;  /* 0x0c201f0085867f89 */ /* 0x000f6200000e0000 */
[----:B------:R-:W-:-:S02]  /*7ad0*/  WARPGROUP.DEPBAR.LE gsb0, 0x0 ;  /* 0x00008000000079c5 */ /* 0x000fc40000010000 */
[----:B------:R-:W-:-:S04]  /*7ae0*/  WARPGROUP.ARRIVE ;  /* 0x00000000000079c5 */ /* 0x000fc80000000000 */
[----:B------:R-:W4:Y:S02]  /*7af0*/  MUFU.TANH R129, R129 ;  /* 0x0000008100817308 */ /* 0x000f240000002400 */
[----:B------:R-:W-:Y:S01]  /*7b00*/  HGMMA.64x96x16.F32 R24, gdesc[UR24].tnspB, R24, gsb0 ;  /* 0x41600000181879f0 */ /* 0x000fe20008000818 */
[----:B------:R-:W-:Y:S02]  /*7b10*/  UIADD3 UR24, UR7, 0x600, URZ ;  /* 0x0000060007187890 */ /* 0x000fe4000fffe03f */
[----:B------:R-:W-:-:S03]  /*7b20*/  UIADD3 UR26, UR6, 0x100, URZ ;  /* 0x00000100061a7890 */ /* 0x000fc6000fffe03f */
[----:B------:R-:W4:Y:S01]  /*7b30*/  MUFU.TANH R130, R130 ;  /* 0x0000008200827308 */ /* 0x000f220000002400 */
[----:B------:R-:W-:Y:S01]  /*7b40*/  UMOV UR25, 0xc0000010 ;  /* 0xc000001000197882 */ /* 0x000fe20000000000 */
[----:B------:R-:W-:Y:S01]  /*7b50*/  UMOV UR27, 0x80000020 ;  /* 0x80000020001b7882 */ /* 0x000fe20000000000 */
[----:B-----5:R-:W-:-:S05]  /*7b60*/  FMNMX.FTZ R79, R133, R134, !PT ;  /* 0x00000086854f7209 */ /* 0x020fca0007810000 */
[----:B------:R-:W5:Y:S01]  /*7b70*/  MUFU.TANH R122, R122 ;  /* 0x0000007a007a7308 */ /* 0x000f620000002400 */
[C---:B-1----:R-:W-:Y:S01]  /*7b80*/  FMUL.FTZ R133, R79.reuse, R74 ;  /* 0x0000004a4f857220 */ /* 0x042fe20000410000 */
[----:B------:R-:W-:-:S03]  /*7b90*/  FADD.FTZ R9, -R79, R9 ;  /* 0x000000094f097221 */ /* 0x000fc60000010100 */
[-CC-:B------:R-:W-:Y:S01]  /*7ba0*/  FFMA.FTZ R134, R16, R74.reuse, -R133.reuse ;  /* 0x0000004a10867223 */ /* 0x180fe20000010885 */
[-CC-:B------:R-:W-:Y:S01]  /*7bb0*/  FFMA.FTZ R16, R19, R74.reuse, -R133.reuse ;  /* 0x0000004a13107223 */ /* 0x180fe20000010885 */
[-CC-:B------:R-:W-:Y:S01]  /*7bc0*/  FFMA.FTZ R19, R20, R74.reuse, -R133.reuse ;  /* 0x0000004a14137223 */ /* 0x180fe20000010885 */
[--C-:B------:R-:W-:Y:S01]  /*7bd0*/  FFMA.FTZ R20, R23, R74, -R133.reuse ;  /* 0x0000004a17147223 */ /* 0x100fe20000010885 */
[----:B---3--:R-:W-:Y:S01]  /*7be0*/  FMNMX.FTZ R23, R17, R136, !PT ;  /* 0x0000008811177209 */ /* 0x008fe20007810000 */
[-CC-:B------:R-:W-:Y:S01]  /*7bf0*/  FFMA.FTZ R136, R128, R74.reuse, -R133.reuse ;  /* 0x0000004a80887223 */ /* 0x180fe20000010885 */
[----:B------:R-:W1:Y:S01]  /*7c00*/  MUFU.TANH R123, R123 ;  /* 0x0000007b007b7308 */ /* 0x000e620000002400 */
[-CC-:B------:R-:W-:Y:S01]  /*7c10*/  FFMA.FTZ R11, R11, R74.reuse, -R133.reuse ;  /* 0x0000004a0b0b7223 */ /* 0x180fe20000010885 */
[----:B0-----:R-:W-:Y:S01]  /*7c20*/  FMNMX.FTZ R128, R18, R23, !PT ;  /* 0x0000001712807209 */ /* 0x001fe20007810000 */
[-CC-:B------:R-:W-:Y:S01]  /*7c30*/  FFMA.FTZ R12, R12, R74.reuse, -R133.reuse ;  /* 0x0000004a0c0c7223 */ /* 0x180fe20000010885 */
[-CC-:B------:R-:W-:Y:S01]  /*7c40*/  FFMA.FTZ R15, R15, R74.reuse, -R133.reuse ;  /* 0x0000004a0f0f7223 */ /* 0x180fe20000010885 */
[--C-:B------:R-:W-:Y:S01]  /*7c50*/  FFMA.FTZ R120, R120, R74, -R133.reuse ;  /* 0x0000004a78787223 */ /* 0x100fe20000010885 */
[----:B--2---:R-:W-:Y:S01]  /*7c60*/  FMNMX.FTZ R135, R21, R128, !PT ;  /* 0x0000008015877209 */ /* 0x004fe20007810000 */
[-CC-:B------:R-:W-:Y:S01]  /*7c70*/  FFMA.FTZ R121, R121, R74.reuse, -R133.reuse ;  /* 0x0000004a79797223 */ /* 0x180fe20000010885 */
[----:B------:R-:W0:Y:S01]  /*7c80*/  MUFU.TANH R126, R126 ;  /* 0x0000007e007e7308 */ /* 0x000e220000002400 */
[-CC-:B------:R-:W-:Y:S01]  /*7c90*/  FFMA.FTZ R124, R124, R74.reuse, -R133.reuse ;  /* 0x0000004a7c7c7223 */ /* 0x180fe20000010885 */
[----:B----4-:R-:W-:Y:S01]  /*7ca0*/  FMNMX.FTZ R128, R22, R135, !PT ;  /* 0x0000008716807209 */ /* 0x010fe20007810000 */
[-CC-:B------:R-:W-:Y:S01]  /*7cb0*/  FFMA.FTZ R125, R125, R74.reuse, -R133.reuse ;  /* 0x0000004a7d7d7223 */ /* 0x180fe20000010885 */
[-CC-:B------:R-:W-:Y:S01]  /*7cc0*/  FFMA.FTZ R112, R112, R74.reuse, -R133.reuse ;  /* 0x0000004a70707223 */ /* 0x180fe20000010885 */
[--C-:B------:R-:W-:Y:S01]  /*7cd0*/  FFMA.FTZ R113, R113, R74, -R133.reuse ;  /* 0x0000004a71717223 */ /* 0x100fe20000010885 */
[----:B------:R-:W-:Y:S01]  /*7ce0*/  FMNMX.FTZ R135, R129, R128, !PT ;  /* 0x0000008081877209 */ /* 0x000fe20007810000 */
[-CC-:B------:R-:W-:Y:S01]  /*7cf0*/  FFMA.FTZ R116, R116, R74.reuse, -R133.reuse ;  /* 0x0000004a74747223 */ /* 0x180fe20000010885 */
[----:B------:R-:W2:Y:S01]  /*7d00*/  MUFU.TANH R127, R127 ;  /* 0x0000007f007f7308 */ /* 0x000ea20000002400 */
[-CC-:B------:R-:W-:Y:S01]  /*7d10*/  FFMA.FTZ R117, R117, R74.reuse, -R133.reuse ;  /* 0x0000004a75757223 */ /* 0x180fe20000010885 */
[----:B------:R-:W-:Y:S01]  /*7d20*/  FMNMX.FTZ R135, R130, R135, !PT ;  /* 0x0000008782877209 */ /* 0x000fe20007810000 */
[-CC-:B------:R-:W-:Y:S01]  /*7d30*/  FFMA.FTZ R104, R104, R74.reuse, -R133.reuse ;  /* 0x0000004a68687223 */ /* 0x180fe20000010885 */
[-CC-:B------:R-:W-:Y:S01]  /*7d40*/  FFMA.FTZ R105, R105, R74.reuse, -R133.reuse ;  /* 0x0000004a69697223 */ /* 0x180fe20000010885 */
[-CC-:B------:R-:W-:Y:S01]  /*7d50*/  FFMA.FTZ R108, R108, R74.reuse, -R133.reuse ;  /* 0x0000004a6c6c7223 */ /* 0x180fe20000010885 */
[----:B-----5:R-:W-:Y:S01]  /*7d60*/  FMNMX.FTZ R128, R122, R135, !PT ;  /* 0x000000877a807209 */ /* 0x020fe20007810000 */
[-CC-:B------:R-:W-:Y:S01]  /*7d70*/  FFMA.FTZ R109, R109, R74.reuse, -R133.reuse ;  /* 0x0000004a6d6d7223 */ /* 0x180fe20000010885 */
[----:B------:R-:W3:Y:S01]  /*7d80*/  MUFU.TANH R114, R114 ;  /* 0x0000007200727308 */ /* 0x000ee20000002400 */
[--C-:B------:R-:W-:Y:S01]  /*7d90*/  FFMA.FTZ R96, R96, R74, -R133.reuse ;  /* 0x0000004a60607223 */ /* 0x100fe20000010885 */
[----:B-1----:R-:W-:Y:S01]  /*7da0*/  FMNMX.FTZ R135, R123, R128, !PT ;  /* 0x000000807b877209 */ /* 0x002fe20007810000 */
[-CC-:B------:R-:W-:Y:S01]  /*7db0*/  FFMA.FTZ R97, R97, R74.reuse, -R133.reuse ;  /* 0x0000004a61617223 */ /* 0x180fe20000010885 */
[-CC-:B------:R-:W-:Y:S01]  /*7dc0*/  FFMA.FTZ R100, R100, R74.reuse, -R133.reuse ;  /* 0x0000004a64647223 */ /* 0x180fe20000010885 */
[-CC-:B------:R-:W-:Y:S01]  /*7dd0*/  FFMA.FTZ R101, R101, R74.reuse, -R133.reuse ;  /* 0x0000004a65657223 */ /* 0x180fe20000010885 */
[----:B0-----:R-:W-:Y:S01]  /*7de0*/  FMNMX.FTZ R128, R126, R135, !PT ;  /* 0x000000877e807209 */ /* 0x001fe20007810000 */
[-CC-:B------:R-:W-:Y:S01]  /*7df0*/  FFMA.FTZ R88, R88, R74.reuse, -R133.reuse ;  /* 0x0000004a58587223 */ /* 0x180fe20000010885 */
[----:B------:R-:W0:Y:S01]  /*7e00*/  MUFU.TANH R115, R115 ;  /* 0x0000007300737308 */ /* 0x000e220000002400 */
[--C-:B------:R-:W-:Y:S01]  /*7e10*/  FFMA.FTZ R89, R89, R74, -R133.reuse ;  /* 0x0000004a59597223 */ /* 0x100fe20000010885 */
[----:B--2---:R-:W-:Y:S01]  /*7e20*/  FMNMX.FTZ R135, R127, R128, !PT ;  /* 0x000000807f877209 */ /* 0x004fe20007810000 */
[-CC-:B------:R-:W-:Y:S01]  /*7e30*/  FFMA.FTZ R92, R92, R74.reuse, -R133.reuse ;  /* 0x0000004a5c5c7223 */ /* 0x180fe20000010885 */
[-CC-:B------:R-:W-:Y:S01]  /*7e40*/  FFMA.FTZ R93, R93, R74.reuse, -R133.reuse ;  /* 0x0000004a5d5d7223 */ /* 0x180fe20000010885 */
[-CC-:B------:R-:W-:Y:S01]  /*7e50*/  FFMA.FTZ R80, R80, R74.reuse, -R133.reuse ;  /* 0x0000004a50507223 */ /* 0x180fe20000010885 */
[-CC-:B------:R-:W-:Y:S01]  /*7e60*/  FFMA.FTZ R81, R81, R74.reuse, -R133.reuse ;  /* 0x0000004a51517223 */ /* 0x180fe20000010885 */
[-CC-:B------:R-:W-:Y:S01]  /*7e70*/  FFMA.FTZ R84, R84, R74.reuse, -R133.reuse ;  /* 0x0000004a54547223 */ /* 0x180fe20000010885 */
[----:B------:R-:W1:Y:S01]  /*7e80*/  MUFU.TANH R118, R118 ;  /* 0x0000007600767308 */ /* 0x000e620000002400 */
[----:B---3--:R-:W-:Y:S01]  /*7e90*/  FMNMX.FTZ R128, R114, R135, !PT ;  /* 0x0000008772807209 */ /* 0x008fe20007810000 */
[-CC-:B------:R-:W-:Y:S01]  /*7ea0*/  FFMA.FTZ R85, R85, R74.reuse, -R133.reuse ;  /* 0x0000004a55557223 */ /* 0x180fe20000010885 */
[-CC-:B------:R-:W-:Y:S01]  /*7eb0*/  FFMA.FTZ R73, R73, R74.reuse, -R133.reuse ;  /* 0x0000004a49497223 */ /* 0x180fe20000010885 */
[-C--:B------:R-:W-:Y:S01]  /*7ec0*/  FFMA.FTZ R76, R76, R74.reuse, -R133 ;  /* 0x0000004a4c4c7223 */ /* 0x080fe20000010885 */
[----:B------:R-:W-:-:S03]  /*7ed0*/  FMUL.FTZ R9, R9, R74 ;  /* 0x0000004a09097220 */ /* 0x000fc60000410000 */
[----:B------:R-:W2:Y:S01]  /*7ee0*/  MUFU.TANH R119, R119 ;  /* 0x0000007700777308 */ /* 0x000ea20000002400 */
[----:B0-----:R-:W-:-:S07]  /*7ef0*/  FMNMX.FTZ R135, R115, R128, !PT ;  /* 0x0000008073877209 */ /* 0x001fce0007810000 */
[----:B------:R-:W0:Y:S01]  /*7f00*/  MUFU.TANH R106, R106 ;  /* 0x0000006a006a7308 */ /* 0x000e220000002400 */
[----:B-1----:R-:W-:-:S07]  /*7f10*/  FMNMX.FTZ R128, R118, R135, !PT ;  /* 0x0000008776807209 */ /* 0x002fce0007810000 */
[----:B------:R-:W1:Y:S01]  /*7f20*/  MUFU.TANH R107, R107 ;  /* 0x0000006b006b7308 */ /* 0x000e620000002400 */
[----:B--2---:R-:W-:-:S07]  /*7f30*/  FMNMX.FTZ R135, R119, R128, !PT ;  /* 0x0000008077877209 */ /* 0x004fce0007810000 */
[----:B------:R-:W2:Y:S01]  /*7f40*/  MUFU.TANH R110, R110 ;  /* 0x0000006e006e7308 */ /* 0x000ea20000002400 */
[----:B0-----:R-:W-:Y:S01]  /*7f50*/  FMNMX.FTZ R128, R106, R135, !PT ;  /* 0x000000876a807209 */ /* 0x001fe20007810000 */
[----:B------:R-:W-:Y:S02]  /*7f60*/  WARPGROUP.DEPBAR.LE gsb0, 0x0 ;  /* 0x00008000000079c5 */ /* 0x000fe40000010000 */
[----:B------:R-:W-:-:S04]  /*7f70*/  WARPGROUP.ARRIVE ;  /* 0x00000000000079c5 */ /* 0x000fc80000000000 */
[----:B------:R-:W0:Y:S01]  /*7f80*/  MUFU.TANH R111, R111 ;  /* 0x0000006f006f7308 */ /* 0x000e220000002400 */
[----:B-1----:R-:W-:Y:S01]  /*7f90*/  FMNMX.FTZ R135, R107, R128, !PT ;  /* 0x000000806b877209 */ /* 0x002fe20007810000 */
[----:B------:R-:W-:Y:S01]  /*7fa0*/  HGMMA.64x96x16.F32 R24, gdesc[UR24].tnspB, R24, gsb0 ;  /* 0x41600000181879f0 */ /* 0x000fe20008000818 */
[----:B------:R-:W-:Y:S02]  /*7fb0*/  UIADD3 UR24, UR7, 0x780, URZ ;  /* 0x0000078007187890 */ /* 0x000fe4000fffe03f */
[----:B------:R-:W-:Y:S01]  /*7fc0*/  UIADD3 UR26, UR6, 0x140, URZ ;  /* 0x00000140061a7890 */ /* 0x000fe2000fffe03f */
[----:B------:R-:W-:Y:S01]  /*7fd0*/  UMOV UR25, 0xc0000010 ;  /* 0xc000001000197882 */ /* 0x000fe20000000000 */
[----:B------:R-:W-:Y:S01]  /*7fe0*/  UMOV UR27, 0x80000020 ;  /* 0x80000020001b7882 */ /* 0x000fe20000000000 */
[----:B------:R-:W1:Y:S01]  /*7ff0*/  MUFU.TANH R98, R98 ;  /* 0x0000006200627308 */ /* 0x000e620000002400 */
[----:B--2---:R-:W-:-:S04]  /*8000*/  FMNMX.FTZ R128, R110, R135, !PT ;  /* 0x000000876e807209 */ /* 0x004fc80007810000 */
[----:B0-----:R-:W-:-:S03]  /*8010*/  FMNMX.FTZ R135, R111, R128, !PT ;  /* 0x000000806f877209 */ /* 0x001fc60007810000 */
[----:B------:R-:W0:Y:S08]  /*8020*/  MUFU.TANH R99, R99 ;  /* 0x0000006300637308 */ /* 0x000e300000002400 */
        /* <DEDUP_REMOVED lines=26> */
[----:B--2---:R-:W-:Y:S01]  /*81d0*/  FMNMX.FTZ R128, R87, R128, !PT ;  /* 0x0000008057807209 */ /* 0x004fe20007810000 */
[----:B------:R-:W-:Y:S02]  /*81e0*/  UIADD3 UR26, UR6, 0x180, URZ ;  /* 0x00000180061a7890 */ /* 0x000fe4000fffe03f */
[----:B------:R-:W0:Y:S01]  /*81f0*/  MUFU.TANH R75, R75 ;  /* 0x0000004b004b7308 */ /* 0x000e220000002400 */
[----:B------:R-:W-:Y:S01]  /*8200*/  UMOV UR25, 0xc0000010 ;  /* 0xc000001000197882 */ /* 0x000fe20000000000 */
[----:B------:R-:W-:-:S06]  /*8210*/  UMOV UR27, 0x80000020 ;  /* 0x80000020001b7882 */ /* 0x000fcc0000000000 */
[----:B------:R-:W2:Y:S01]  /*8220*/  MUFU.TANH R78, R78 ;  /* 0x0000004e004e7308 */ /* 0x000ea20000002400 */
[----:B-1----:R-:W-:-:S07]  /*8230*/  FMNMX.FTZ R128, R131, R128, !PT ;  /* 0x0000008083807209 */ /* 0x002fce0007810000 */
[----:B------:R-:W1:Y:S01]  /*8240*/  MUFU.TANH R132, R132 ;  /* 0x0000008400847308 */ /* 0x000e620000002400 */
[----:B0-----:R-:W-:-:S07]  /*8250*/  FMNMX.FTZ R135, R75, R128, !PT ;  /* 0x000000804b877209 */ /* 0x001fce0007810000 */
[----:B------:R0:W-:Y:S01]  /*8260*/  MUFU.EX2 R23, R136 ;  /* 0x0000008800177308 */ /* 0x0001e20000000800 */
[----:B--2---:R-:W-:-:S07]  /*8270*/  FMNMX.FTZ R135, R78, R135, !PT ;  /* 0x000000874e877209 */ /* 0x004fce0007810000 */
[----:B------:R-:W-:Y:S01]  /*8280*/  MUFU.EX2 R9, R9 ;  /* 0x0000000900097308 */ /* 0x000fe20000000800 */
[----:B-1----:R-:W-:-:S05]  /*8290*/  FMNMX.FTZ R135, R132, R135, !PT ;  /* 0x0000008784877209 */ /* 0x002fca0007810000 */
[----:B------:R-:W0:Y:S02]  /*82a0*/  SHFL.BFLY PT, R128, R135, 0x2, 0x1f ;  /* 0x0c401f0087807f89 */ /* 0x000e2400000e0000 */
[----:B------:R-:W1:Y:S08]  /*82b0*/  MUFU.EX2 R11, R11 ;  /* 0x0000000b000b7308 */ /* 0x000e700000000800 */
[----:B------:R-:W-:Y:S08]  /*82c0*/  MUFU.EX2 R12, R12 ;  /* 0x0000000c000c7308 */ /* 0x000ff00000000800 */
[----:B------:R-:W-:Y:S01]  /*82d0*/  MUFU.EX2 R15, R15 ;  /* 0x0000000f000f7308 */ /* 0x000fe20000000800 */
[----:B0-----:R-:W-:Y:S01]  /*82e0*/  FMNMX.FTZ R136, R135, R128, !PT ;  /* 0x0000008087887209 */ /* 0x001fe20007810000 */
[----:B------:R-:W-:-:S06]  /*82f0*/  FFMA.FTZ R128, R72, R74, -R133 ;  /* 0x0000004a48807223 */ /* 0x000fcc0000010885 */
[----:B------:R-:W-:Y:S01]  /*8300*/  MUFU.EX2 R134, R134 ;  /* 0x0000008600867308 */ /* 0x000fe20000000800 */
[----:B------:R-:W0:Y:S07]  /*8310*/  SHFL.BFLY PT, R135, R136, 0x1, 0x1f ;  /* 0x0c201f0088877f89 */ /* 0x000e2e00000e0000 */
[----:B------:R-:W-:Y:S08]  /*8320*/  MUFU.EX2 R16, R16 ;  /* 0x0000001000107308 */ /* 0x000ff00000000800 */
[----:B------:R-:W-:Y:S08]  /*8330*/  MUFU.EX2 R19, R19 ;  /* 0x0000001300137308 */ /* 0x000ff00000000800 */
[----:B------:R-:W-:Y:S01]  /*8340*/  MUFU.EX2 R20, R20 ;  /* 0x0000001400147308 */ /* 0x000fe20000000800 */
[----:B0-----:R-:W-:Y:S01]  /*8350*/  FMNMX.FTZ R72, R136, R135, !PT ;  /* 0x0000008788487209 */ /* 0x001fe20007810000 */
[----:B------:R-:W-:-:S04]  /*8360*/  FFMA.FTZ R136, R77, R74, -R133 ;  /* 0x0000004a4d887223 */ /* 0x000fc80000010885 */
[C---:B------:R-:W-:Y:S01]  /*8370*/  FADD.FTZ R77, -R72.reuse, R10 ;  /* 0x0000000a484d7221 */ /* 0x040fe20000010100 */
[-C--:B------:R-:W-:Y:S01]  /*8380*/  FMUL.FTZ R133, R72, R74.reuse ;  /* 0x0000004a48857220 */ /* 0x080fe20000410000 */
[----:B------:R-:W-:Y:S02]  /*8390*/  WARPGROUP.DEPBAR.LE gsb0, 0x0 ;  /* 0x00008000000079c5 */ /* 0x000fe40000010000 */
[----:B------:R-:W-:Y:S01]  /*83a0*/  WARPGROUP.ARRIVE ;  /* 0x00000000000079c5 */ /* 0x000fe20000000000 */
[-C--:B------:R-:W-:Y:S01]  /*83b0*/  FMUL.FTZ R77, R77, R74.reuse ;  /* 0x0000004a4d4d7220 */ /* 0x080fe20000410000 */
[-CC-:B------:R-:W-:Y:S01]  /*83c0*/  FFMA.FTZ R13, R13, R74.reuse, -R133.reuse ;  /* 0x0000004a0d0d7223 */ /* 0x180fe20000010885 */
[-CC-:B------:R-:W-:Y:S01]  /*83d0*/  FFMA.FTZ R135, R14, R74.reuse, -R133.reuse ;  /* 0x0000004a0e877223 */ /* 0x180fe20000010885 */
[-CC-:B------:R-:W-:Y:S01]  /*83e0*/  FFMA.FTZ R137, R22, R74.reuse, -R133.reuse ;  /* 0x0000004a16897223 */ /* 0x180fe20000010885 */
[-CC-:B------:R-:W-:Y:S01]  /*83f0*/  FFMA.FTZ R22, R114, R74.reuse, -R133.reuse ;  /* 0x0000004a72167223 */ /* 0x180fe20000010885 */
[----:B------:R-:W-:Y:S01]  /*8400*/  HGMMA.64x96x16.F32 R24, gdesc[UR24].tnspB, R24, gsb0 ;  /* 0x41600000181879f0 */ /* 0x000fe20008000818 */
[----:B------:R-:W-:Y:S01]  /*8410*/  UIADD3 UR24, UR7, 0xa80, URZ ;  /* 0x00000a8007187890 */ /* 0x000fe2000fffe03f */
[----:B------:R-:W-:Y:S01]  /*8420*/  MUFU.EX2 R77, R77 ;  /* 0x0000004d004d7308 */ /* 0x000fe20000000800 */
[----:B------:R-:W-:Y:S01]  /*8430*/  UIADD3 UR26, UR6, 0x1c0, URZ ;  /* 0x000001c0061a7890 */ /* 0x000fe2000fffe03f */
[-CC-:B------:R-:W-:Y:S01]  /*8440*/  FFMA.FTZ R114, R115, R74.reuse, -R133.reuse ;  /* 0x0000004a73727223 */ /* 0x180fe20000010885 */
[----:B------:R-:W-:Y:S01]  /*8450*/  UMOV UR25, 0xc0000010 ;  /* 0xc000001000197882 */ /* 0x000fe20000000000 */
[----:B------:R-:W-:Y:S01]  /*8460*/  UMOV UR27, 0x80000020 ;  /* 0x80000020001b7882 */ /* 0x000fe20000000000 */
[-CC-:B------:R-:W-:Y:S01]  /*8470*/  FFMA.FTZ R115, R118, R74.reuse, -R133.reuse ;  /* 0x0000004a76737223 */ /* 0x180fe20000010885 */
[-CC-:B------:R-:W-:Y:S01]  /*8480*/  FFMA.FTZ R118, R119, R74.reuse, -R133.reuse ;  /* 0x0000004a77767223 */ /* 0x180fe20000010885 */
[-CC-:B------:R-:W-:Y:S01]  /*8490*/  FFMA.FTZ R14, R17, R74.reuse, -R133.reuse ;  /* 0x0000004a110e7223 */ /* 0x180fe20000010885 */
[----:B------:R-:W0:Y:S01]  /*84a0*/  MUFU.EX2 R13, R13 ;  /* 0x0000000d000d7308 */ /* 0x000e220000000800 */
[----:B------:R-:W-:Y:S01]  /*84b0*/  @!P1 LEA R119, R0, UR37, 0x3 ;  /* 0x0000002500779c11 */ /* 0x000fe2000f8e18ff */
[-CC-:B------:R-:W-:Y:S01]  /*84c0*/  FFMA.FTZ R17, R21, R74.reuse, -R133.reuse ;  /* 0x0000004a15117223 */ /* 0x180fe20000010885 */
[-CC-:B------:R-:W-:Y:S01]  /*84d0*/  FFMA.FTZ R21, R106, R74.reuse, -R133.reuse ;  /* 0x0000004a6a157223 */ /* 0x180fe20000010885 */
[-CC-:B------:R-:W-:Y:S01]  /*84e0*/  FFMA.FTZ R18, R18, R74.reuse, -R133.reuse ;  /* 0x0000004a12127223 */ /* 0x180fe20000010885 */
[-CC-:B------:R-:W-:Y:S01]  /*84f0*/  FFMA.FTZ R106, R107, R74.reuse, -R133.reuse ;  /* 0x0000004a6b6a7223 */ /* 0x180fe20000010885 */
[-CC-:B------:R-:W-:Y:S01]  /*8500*/  FFMA.FTZ R107, R110, R74.reuse, -R133.reuse ;  /* 0x0000004a6e6b7223 */ /* 0x180fe20000010885 */
[----:B------:R-:W-:Y:S01]  /*8510*/  @!P1 VIADD R110, R119, 0x31c40 ;  /* 0x00031c40776e9836 */ /* 0x000fe20000000000 */
[----:B------:R-:W2:Y:S01]  /*8520*/  MUFU.EX2 R135, R135 ;  /* 0x0000008700877308 */ /* 0x000ea20000000800 */
[-CC-:B------:R-:W-:Y:S01]  /*8530*/  FFMA.FTZ R129, R129, R74.reuse, -R133.reuse ;  /* 0x0000004a81817223 */ /* 0x180fe20000010885 */
[-CC-:B------:R-:W-:Y:S01]  /*8540*/  FFMA.FTZ R130, R130, R74.reuse, -R133.reuse ;  /* 0x0000004a82827223 */ /* 0x180fe20000010885 */
[-CC-:B------:R-:W-:Y:S01]  /*8550*/  FFMA.FTZ R122, R122, R74.reuse, -R133.reuse ;  /* 0x0000004a7a7a7223 */ /* 0x180fe20000010885 */
[----:B------:R-:W-:Y:S01]  /*8560*/  @!P1 PRMT R119, RZ, 0x654, R110 ;  /* 0x00000654ff779816 */ /* 0x000fe2000000006e */
[----:B------:R-:W-:Y:S01]  /*8570*/  FFMA.FTZ R110, R111, R74, -R133 ;  /* 0x0000004a6f6e7223 */ /* 0x000fe20000010885 */
[----:B-1----:R-:W-:Y:S01]  /*8580*/  FFMA.FTZ R111, R9, R4, R11 ;  /* 0x00000004096f7223 */ /* 0x002fe2000001000b */
[----:B------:R-:W-:Y:S01]  /*8590*/  FFMA.FTZ R98, R98, R74, -R133 ;  /* 0x0000004a62627223 */ /* 0x000fe20000010885 */
[----:B------:R-:W-:Y:S01]  /*85a0*/  MUFU.EX2 R10, R136 ;  /* 0x00000088000a7308 */ /* 0x000fe20000000800 */
[----:B0-----:R-:W-:Y:S01]  /*85b0*/  FFMA.FTZ R140, R77, R8, R13 ;  /* 0x000000084d8c7223 */ /* 0x001fe2000001000d */
[C---:B------:R-:W-:Y:S01]  /*85c0*/  FADD.FTZ R142, R12.reuse, R111 ;  /* 0x0000006f0c8e7221 */ /* 0x040fe20000010000 */
[-CC-:B------:R-:W-:Y:S01]  /*85d0*/  FFMA.FTZ R8, R99, R74.reuse, -R133.reuse ;  /* 0x0000004a63087223 */ /* 0x180fe20000010885 */
[----:B------:R-:W-:Y:S01]  /*85e0*/  F2FP.F16.F32.PACK_AB R12, R12, R11 ;  /* 0x0000000b0c0c723e */ /* 0x000fe200000000ff */
[-CC-:B------:R-:W-:Y:S01]  /*85f0*/  FFMA.FTZ R138, R123, R74.reuse, -R133.reuse ;  /* 0x0000004a7b8a7223 */ /* 0x180fe20000010885 */
[----:B------:R-:W-:Y:S01]  /*8600*/  FADD.FTZ R111, R15, R142 ;  /* 0x0000008e0f6f7221 */ /* 0x000fe20000010000 */
[-C--:B------:R-:W-:Y:S01]  /*8610*/  FFMA.FTZ R123, R126, R74.reuse, -R133 ;  /* 0x0000004a7e7b7223 */ /* 0x080fe20000010885 */
[----:B------:R0:W-:Y:S01]  /*8620*/  MUFU.EX2 R136, R14 ;  /* 0x0000000e00887308 */ /* 0x0001e20000000800 */
[----:B--2---:R-:W-:Y:S01]  /*8630*/  FADD.FTZ R99, R135, R140 ;  /* 0x0000008c87637221 */ /* 0x004fe20000010000 */
[----:B------:R-:W-:Y:S01]  /*8640*/  FADD.FTZ R111, R134, R111 ;  /* 0x0000006f866f7221 */ /* 0x000fe20000010000 */
[-CC-:B------:R-:W-:Y:S01]  /*8650*/  FFMA.FTZ R126, R127, R74.reuse, -R133.reuse ;  /* 0x0000004a7f7e7223 */ /* 0x180fe20000010885 */
[-CC-:B------:R-:W-:Y:S01]  /*8660*/  FFMA.FTZ R103, R103, R74.reuse, -R133.reuse ;  /* 0x0000004a67677223 */ /* 0x180fe20000010885 */
[----:B------:R-:W-:Y:S01]  /*8670*/  IMAD.U32 R127, RZ, RZ, UR43 ;  /* 0x0000002bff7f7e24 */ /* 0x000fe2000f8e00ff */
[----:B------:R-:W-:Y:S01]  /*8680*/  F2FP.F16.F32.PACK_AB R13, R135, R13 ;  /* 0x0000000d870d723e */ /* 0x000fe200000000ff */
[-CC-:B------:R-:W-:Y:S01]  /*8690*/  FFMA.FTZ R94, R94, R74.reuse, -R133.reuse ;  /* 0x0000004a5e5e7223 */ /* 0x180fe20000010885 */
[----:B------:R-:W1:Y:S01]  /*86a0*/  MUFU.EX2 R18, R18 ;  /* 0x0000001200127308 */ /* 0x000e620000000800 */
[----:B0-----:R-:W-:Y:S01]  /*86b0*/  VIADD R14, R146, 0x9 ;  /* 0x00000009920e7836 */ /* 0x001fe20000000000 */
[----:B------:R-:W-:Y:S01]  /*86c0*/  @!P1 LEA R127, R127, UR37, 0x3 ;  /* 0x000000257f7f9c11 */ /* 0x000fe2000f8e18ff */
[-CC-:B------:R-:W-:Y:S01]  /*86d0*/  FFMA.FTZ R95, R95, R74.reuse, -R133.reuse ;  /* 0x0000004a5f5f7223 */ /* 0x180fe20000010885 */
[-CC-:B------:R-:W-:Y:S01]  /*86e0*/  FFMA.FTZ R86, R86, R74.reuse, -R133.reuse ;  /* 0x0000004a56567223 */ /* 0x180fe20000010885 */
[-CC-:B------:R-:W-:Y:S01]  /*86f0*/  FFMA.FTZ R87, R87, R74.reuse, -R133.reuse ;  /* 0x0000004a57577223 */ /* 0x180fe20000010885 */
[----:B------:R-:W-:Y:S01]  /*8700*/  SEL R14, R14, 0x9, !P2 ;  /* 0x000000090e0e7807 */ /* 0x000fe20005000000 */
[-CC-:B------:R-:W-:Y:S01]  /*8710*/  FFMA.FTZ R131, R131, R74.reuse, -R133.reuse ;  /* 0x0000004a83837223 */ /* 0x180fe20000010885 */
[----:B------:R-:W0:Y:S01]  /*8720*/  MUFU.EX2 R17, R17 ;  /* 0x0000001100117308 */ /* 0x000e220000000800 */
[----:B------:R-:W-:Y:S01]  /*8730*/  @!P1 IADD3 R127, R127, 0x31c60, RZ ;  /* 0x00031c607f7f9810 */ /* 0x000fe20007ffe0ff */
[-CC-:B------:R-:W-:Y:S01]  /*8740*/  FFMA.FTZ R78, R78, R74.reuse, -R133.reuse ;  /* 0x0000004a4e4e7223 */ /* 0x180fe20000010885 */
[----:B------:R-:W-:Y:S01]  /*8750*/  FFMA.FTZ R132, R132, R74, -R133 ;  /* 0x0000004a84847223 */ /* 0x000fe20000010885 */
[C---:B------:R-:W-:Y:S01]  /*8760*/  ISETP.GT.AND P2, PT, R7.reuse, R144, PT ;  /* 0x000000900700720c */ /* 0x040fe20003f44270 */
[----:B------:R-:W-:Y:S01]  /*8770*/  VIADD R7, R7, 0xffffffff ;  /* 0xffffffff07077836 */ /* 0x000fe20000000000 */
[----:B------:R-:W-:-:S02]  /*8780*/  @!P1 PRMT R127, RZ, 0x654, R127 ;  /* 0x00000654ff7f9816 */ /* 0x000fc4000000007f */
[----:B------:R-:W2:Y:S01]  /*8790*/  MUFU.EX2 R137, R137 ;  /* 0x0000008900897308 */ /* 0x000ea20000000800 */
[----:B------:R-:W-:-:S07]  /*87a0*/  R2UR UR43, R0 ;  /* 0x00000000002b72ca */ /* 0x000fce00000e0000 */
[----:B------:R-:W3:Y:S08]  /*87b0*/  MUFU.EX2 R129, R129 ;  /* 0x0000008100817308 */ /* 0x000ef00000000800 */
[----:B------:R-:W-:Y:S08]  /*87c0*/  MUFU.EX2 R130, R130 ;  /* 0x0000008200827308 */ /* 0x000ff00000000800 */
[----:B------:R-:W4:Y:S08]  /*87d0*/  MUFU.EX2 R120, R120 ;  /* 0x0000007800787308 */ /* 0x000f300000000800 */
[----:B------:R5:W-:Y:S08]  /*87e0*/  MUFU.EX2 R11, R8 ;  /* 0x00000008000b7308 */ /* 0x000bf00000000800 */
[----:B------:R-:W-:Y:S01]  /*87f0*/  MUFU.EX2 R122, R122 ;  /* 0x0000007a007a7308 */ /* 0x000fe20000000800 */
[----:B-----5:R-:W-:Y:S01]  /*8800*/  FADD.FTZ R8, R16, R111 ;  /* 0x0000006f10087221 */ /* 0x020fe20000010000 */
[----:B------:R-:W-:Y:S01]  /*8810*/  F2FP.F16.F32.PACK_AB R16, R19, R16 ;  /* 0x000000101310723e */ /* 0x000fe200000000ff */
[----:B------:R-:W-:-:S02]  /*8820*/  WARPGROUP.DEPBAR.LE gsb0, 0x0 ;  /* 0x00008000000079c5 */ /* 0x000fc40000010000 */
[----:B------:R-:W-:-:S03]  /*8830*/  WARPGROUP.ARRIVE ;  /* 0x00000000000079c5 */ /* 0x000fc60000000000 */
[----:B------:R5:W-:Y:S03]  /*8840*/  MUFU.EX2 R4, R98 ;  /* 0x0000006200047308 */ /* 0x000be60000000800 */
[----:B------:R-:W-:Y:S01]  /*8850*/  HGMMA.64x96x16.F32 R24, gdesc[UR24].tnspB, R24, gsb0 ;  /* 0x41600000181879f0 */ /* 0x000fe20008000818 */
[----:B------:R-:W-:Y:S02]  /*8860*/  UIADD3 UR24, UR7, 0xc00, URZ ;  /* 0x00000c0007187890 */ /* 0x000fe4000fffe03f */
[----:B------:R-:W-:Y:S02]  /*8870*/  UIADD3 UR26, UR6, 0x200, URZ ;  /* 0x00000200061a7890 */ /* 0x000fe4000fffe03f */
[----:B------:R-:W4:Y:S01]  /*8880*/  MUFU.EX2 R121, R121 ;  /* 0x0000007900797308 */ /* 0x000f220000000800 */
[----:B------:R-:W-:Y:S01]  /*8890*/  UMOV UR25, 0xc0000010 ;  /* 0xc000001000197882 */ /* 0x000fe20000000000 */
[----:B------:R-:W-:Y:S01]  /*88a0*/  UMOV UR27, 0x80000020 ;  /* 0x80000020001b7882 */ /* 0x000fe20000000000 */
[----:B-----5:R-:W-:Y:S01]  /*88b0*/  FFMA.FTZ R98, R91, R74, -R133 ;  /* 0x0000004a5b627223 */ /* 0x020fe20000010885 */
[----:B------:R-:W-:-:S04]  /*88c0*/  FADD.FTZ R91, R19, R8 ;  /* 0x00000008135b7221 */ /* 0x000fc80000010000 */
[----:B------:R-:W-:Y:S08]  /*88d0*/  MUFU.EX2 R138, R138 ;  /* 0x0000008a008a7308 */ /* 0x000ff00000000800 */
[----:B------:R-:W5:Y:S08]  /*88e0*/  MUFU.EX2 R124, R124 ;  /* 0x0000007c007c7308 */ /* 0x000f700000000800 */
[----:B------:R-:W-:Y:S08]  /*88f0*/  MUFU.EX2 R123, R123 ;  /* 0x0000007b007b7308 */ /* 0x000ff00000000800 */
[----:B------:R-:W5:Y:S08]  /*8900*/  MUFU.EX2 R125, R125 ;  /* 0x0000007d007d7308 */ /* 0x000f700000000800 */
[----:B------:R-:W-:Y:S08]  /*8910*/  MUFU.EX2 R126, R126 ;  /* 0x0000007e007e7308 */ /* 0x000ff00000000800 */
[----:B------:R-:W5:Y:S08]  /*8920*/  MUFU.EX2 R112, R112 ;  /* 0x0000007000707308 */ /* 0x000f700000000800 */
[----:B------:R-:W-:Y:S08]  /*8930*/  MUFU.EX2 R22, R22 ;  /* 0x0000001600167308 */ /* 0x000ff00000000800 */
[----:B------:R-:W5:Y:S08]  /*8940*/  MUFU.EX2 R113, R113 ;  /* 0x0000007100717308 */ /* 0x000f700000000800 */
[----:B------:R5:W-:Y:S08]  /*8950*/  MUFU.EX2 R8, R103 ;  /* 0x0000006700087308 */ /* 0x000bf00000000800 */
[----:B------:R-:W-:Y:S08]  /*8960*/  MUFU.EX2 R114, R114 ;  /* 0x0000007200727308 */ /* 0x000ff00000000800 */
[----:B------:R-:W5:Y:S08]  /*8970*/  MUFU.EX2 R116, R116 ;  /* 0x0000007400747308 */ /* 0x000f700000000800 */
[----:B------:R-:W-:Y:S01]  /*8980*/  MUFU.EX2 R115, R115 ;  /* 0x0000007300737308 */ /* 0x000fe20000000800 */
[----:B------:R-:W-:-:S02]  /*8990*/  WARPGROUP.DEPBAR.LE gsb0, 0x0 ;  /* 0x00008000000079c5 */ /* 0x000fc40000010000 */
[----:B------:R-:W-:-:S05]  /*89a0*/  WARPGROUP.ARRIVE ;  /* 0x00000000000079c5 */ /* 0x000fca0000000000 */
[----:B------:R-:W5:Y:S01]  /*89b0*/  MUFU.EX2 R117, R117 ;  /* 0x0000007500757308 */ /* 0x000f620000000800 */
[----:B------:R-:W-:Y:S07]  /*89c0*/  HGMMA.64x96x16.F32 R24, gdesc[UR24].tnspB, R24, gsb0 ;  /* 0x41600000181879f0 */ /* 0x000fee0008000818 */
        /* <DEDUP_REMOVED lines=10> */
[----:B------:R-:W5:Y:S08]  /*8a70*/  MUFU.EX2 R97, R97 ;  /* 0x0000006100617308 */ /* 0x000f700000000800 */
[----:B------:R-:W5:Y:S01]  /*8a80*/  MUFU.EX2 R100, R100 ;  /* 0x0000006400647308 */ /* 0x000f620000000800 */
[----:B------:R-:W-:-:S02]  /*8a90*/  WARPGROUP.DEPBAR.LE gsb0, 0x0 ;  /* 0x00008000000079c5 */ /* 0x000fc40000010000 */
[----:B------:R1:W-:Y:S06]  /*8aa0*/  BAR.ARV R14, 0x100 ;  /* 0x0004000e0000751d */ /* 0x0003ec0000002000 */
[----:B------:R0:W-:Y:S01]  /*8ab0*/  @!P1 SYNCS.ARRIVE.TRANS64.RED.A1T0 RZ, [R119+URZ], RZ ;  /* 0x000000ff77ff99a7 */ /* 0x0001e2000810043f */
[----:B------:R-:W-:Y:S01]  /*8ac0*/  MUFU.EX2 R101, R101 ;  /* 0x0000006500657308 */ /* 0x000fe20000000800 */
[----:B-1----:R-:W-:Y:S01]  /*8ad0*/  F2FP.F16.F32.PACK_AB R14, R134, R15 ;  /* 0x0000000f860e723e */ /* 0x002fe200000000ff */
[----:B------:R-:W-:Y:S01]  /*8ae0*/  FADD.FTZ R134, R20, R91 ;  /* 0x0000005b14867221 */ /* 0x000fe20000010000 */
[----:B------:R-:W-:Y:S01]  /*8af0*/  F2FP.F16.F32.PACK_AB R15, R18, R136 ;  /* 0x00000088120f723e */ /* 0x000fe200000000ff */
[-C--:B------:R-:W-:Y:S01]  /*8b00*/  FFMA.FTZ R91, R82, R74.reuse, -R133 ;  /* 0x0000004a525b7223 */ /* 0x080fe20000010885 */
[-C--:B------:R-:W-:Y:S01]  /*8b10*/  FMUL.FTZ R24, R24, R9.reuse ;  /* 0x0000000918187220 */ /* 0x080fe20000410000 */
[----:B------:R-:W-:Y:S01]  /*8b20*/  FMUL.FTZ R25, R25, R9 ;  /* 0x0000000919197220 */ /* 0x000fe20000410000 */
[----:B0-----:R-:W-:Y:S01]  /*8b30*/  FADD.FTZ R119, R136, R99 ;  /* 0x0000006388777221 */ /* 0x001fe20000010000 */
[-C--:B------:R-:W-:Y:S01]  /*8b40*/  FFMA.FTZ R99, R102, R74.reuse, -R133 ;  /* 0x0000004a66637223 */ /* 0x080fe20000010885 */
[----:B------:R1:W-:Y:S01]  /*8b50*/  @!P1 SYNCS.ARRIVE.TRANS64.RED.A1T0 RZ, [R127+URZ], RZ ;  /* 0x000000ff7fff99a7 */ /* 0x0003e2000810043f */
[----:B------:R0:W-:Y:S01]  /*8b60*/  STSM.16.M88.4 [R5+0x24300], R12 ;  /* 0x0243000c05007844 */ /* 0x0001e20000000200 */
[----:B------:R-:W-:Y:S01]  /*8b70*/  FADD.FTZ R102, R18, R119 ;  /* 0x0000007712667221 */ /* 0x000fe20000010000 */
[-CC-:B------:R-:W-:Y:S01]  /*8b80*/  FFMA.FTZ R18, R90, R74.reuse, -R133.reuse ;  /* 0x0000004a5a127223 */ /* 0x180fe20000010885 */
[-C--:B------:R-:W-:Y:S01]  /*8b90*/  FFMA.FTZ R90, R83, R74.reuse, -R133 ;  /* 0x0000004a535a7223 */ /* 0x080fe20000010885 */
[----:B------:R-:W-:Y:S01]  /*8ba0*/  FADD.FTZ R83, R23, R134 ;  /* 0x0000008617537221 */ /* 0x000fe20000010000 */
[----:B------:R-:W-:Y:S01]  /*8bb0*/  FADD.FTZ R102, R17, R102 ;  /* 0x0000006611667221 */ /* 0x000fe20000010000 */
[----:B------:R1:W-:Y:S01]  /*8bc0*/  MUFU.EX2 R82, R18 ;  /* 0x0000001200527308 */ /* 0x0003e20000000800 */
[C---:B--2---:R-:W-:Y:S01]  /*8bd0*/  F2FP.F16.F32.PACK_AB R17, R137.reuse, R17 ;  /* 0x000000118911723e */ /* 0x044fe200000000ff */
[-C--:B------:R-:W-:Y:S01]  /*8be0*/  FMUL.FTZ R28, R28, R9.reuse ;  /* 0x000000091c1c7220 */ /* 0x080fe20000410000 */
[----:B------:R-:W-:Y:S01]  /*8bf0*/  FADD.FTZ R102, R137, R102 ;  /* 0x0000006689667221 */ /* 0x000fe20000010000 */
[-C--:B------:R-:W-:Y:S01]  /*8c00*/  FMUL.FTZ R29, R29, R9.reuse ;  /* 0x000000091d1d7220 */ /* 0x080fe20000410000 */
[-C--:B------:R-:W-:Y:S01]  /*8c10*/  FMUL.FTZ R32, R32, R9.reuse ;  /* 0x0000000920207220 */ /* 0x080fe20000410000 */
[-C--:B------:R-:W-:Y:S01]  /*8c20*/  FMUL.FTZ R33, R33, R9.reuse ;  /* 0x0000000921217220 */ /* 0x080fe20000410000 */
[----:B---3--:R-:W-:Y:S01]  /*8c30*/  FADD.FTZ R111, R129, R102 ;  /* 0x00000066816f7221 */ /* 0x008fe20000010000 */
[----:B----4-:R-:W-:Y:S01]  /*8c40*/  FADD.FTZ R102, R120, R83 ;  /* 0x0000005378667221 */ /* 0x010fe20000010000 */
[----:B------:R-:W2:Y:S01]  /*8c50*/  MUFU.EX2 R99, R99 ;  /* 0x0000006300637308 */ /* 0x000ea20000000800 */
[----:B------:R-:W-:Y:S01]  /*8c60*/  FFMA.FTZ R83, R75, R74, -R133 ;  /* 0x0000004a4b537223 */ /* 0x000fe20000010885 */
[----:B------:R-:W-:Y:S01]  /*8c70*/  FADD.FTZ R111, R130, R111 ;  /* 0x0000006f826f7221 */ /* 0x000fe20000010000 */
[C---:B-----5:R-:W-:Y:S01]  /*8c80*/  FADD.FTZ R103, R121.reuse, R102 ;  /* 0x0000006679677221 */ /* 0x060fe20000010000 */
[----:B------:R-:W-:Y:S01]  /*8c90*/  F2FP.F16.F32.PACK_AB R120, R121, R120 ;  /* 0x000000787978723e */ /* 0x000fe200000000ff */
[-C--:B------:R-:W-:Y:S01]  /*8ca0*/  FMUL.FTZ R36, R36, R9.reuse ;  /* 0x0000000924247220 */ /* 0x080fe20000410000 */
[----:B------:R-:W-:Y:S01]  /*8cb0*/  FADD.FTZ R111, R122, R111 ;  /* 0x0000006f7a6f7221 */ /* 0x000fe20000010000 */
[----:B------:R-:W-:Y:S01]  /*8cc0*/  FADD.FTZ R134, R124, R103 ;  /* 0x000000677c867221 */ /* 0x000fe20000010000 */
[----:B------:R-:W3:Y:S01]  /*8cd0*/  MUFU.EX2 R88, R88 ;  /* 0x0000005800587308 */ /* 0x000ee20000000800 */
[C---:B------:R-:W-:Y:S01]  /*8ce0*/  F2FP.F16.F32.PACK_AB R121, R138.reuse, R122 ;  /* 0x0000007a8a79723e */ /* 0x040fe200000000ff */
[----:B------:R-:W-:Y:S01]  /*8cf0*/  FADD.FTZ R102, R138, R111 ;  /* 0x0000006f8a667221 */ /* 0x000fe20000010000 */
[C---:B------:R-:W-:Y:S01]  /*8d00*/  FADD.FTZ R111, R125.reuse, R134 ;  /* 0x000000867d6f7221 */ /* 0x040fe20000010000 */
[----:B------:R-:W-:Y:S01]  /*8d10*/  F2FP.F16.F32.PACK_AB R122, R125, R124 ;  /* 0x0000007c7d7a723e */ /* 0x000fe200000000ff */
[-C--:B------:R-:W-:Y:S01]  /*8d20*/  FMUL.FTZ R37, R37, R9.reuse ;  /* 0x0000000925257220 */ /* 0x080fe20000410000 */
[----:B------:R-:W-:Y:S01]  /*8d30*/  FADD.FTZ R103, R123, R102 ;  /* 0x000000667b677221 */ /* 0x000fe20000010000 */
[----:B-1----:R-:W-:Y:S01]  /*8d40*/  FADD.FTZ R18, R112, R111 ;  /* 0x0000006f70127221 */ /* 0x002fe20000010000 */
[----:B------:R-:W-:Y:S01]  /*8d50*/  MUFU.EX2 R75, R98 ;  /* 0x00000062004b7308 */ /* 0x000fe20000000800 */
[C---:B------:R-:W-:Y:S01]  /*8d60*/  F2FP.F16.F32.PACK_AB R112, R113.reuse, R112 ;  /* 0x000000707170723e */ /* 0x040fe200000000ff */
[----:B------:R-:W-:Y:S01]  /*8d70*/  FADD.FTZ R103, R126, R103 ;  /* 0x000000677e677221 */ /* 0x000fe20000010000 */
[----:B------:R-:W-:Y:S01]  /*8d80*/  FADD.FTZ R19, R113, R18 ;  /* 0x0000001271137221 */ /* 0x000fe20000010000 */
[----:B------:R-:W-:Y:S01]  /*8d90*/  F2FP.F16.F32.PACK_AB R18, R23, R20 ;  /* 0x000000141712723e */ /* 0x000fe200000000ff */
[----:B------:R-:W-:Y:S01]  /*8da0*/  FMUL.FTZ R40, R40, R9 ;  /* 0x0000000928287220 */ /* 0x000fe20000410000 */
[----:B------:R-:W-:Y:S01]  /*8db0*/  FADD.FTZ R103, R22, R103 ;  /* 0x0000006716677221 */ /* 0x000fe20000010000 */
[----:B0-----:R-:W-:Y:S01]  /*8dc0*/  FADD.FTZ R12, R116, R19 ;  /* 0x00000013740c7221 */ /* 0x001fe20000010000 */
[----:B------:R-:W0:Y:S01]  /*8dd0*/  MUFU.EX2 R89, R89 ;  /* 0x0000005900597308 */ /* 0x000e220000000800 */
[----:B------:R-:W-:Y:S01]  /*8de0*/  F2FP.F16.F32.PACK_AB R19, R130, R129 ;  /* 0x000000818213723e */ /* 0x000fe200000000ff */
[----:B------:R-:W-:Y:S01]  /*8df0*/  FADD.FTZ R20, R114, R103 ;  /* 0x0000006772147221 */ /* 0x000fe20000010000 */
[----:B------:R-:W-:Y:S01]  /*8e00*/  FADD.FTZ R15, R117, R12 ;  /* 0x0000000c750f7221 */ /* 0x000fe20000010000 */
[----:B------:R-:W-:Y:S01]  /*8e10*/  F2FP.F16.F32.PACK_AB R123, R126, R123 ;  /* 0x0000007b7e7b723e */ /* 0x000fe200000000ff */
[-C--:B------:R-:W-:Y:S01]  /*8e20*/  FMUL.FTZ R41, R41, R9.reuse ;  /* 0x0000000929297220 */ /* 0x080fe20000410000 */
[----:B------:R-:W-:Y:S01]  /*8e30*/  FADD.FTZ R13, R115, R20 ;  /* 0x00000014730d7221 */ /* 0x000fe20000010000 */
[----:B------:R-:W-:Y:S01]  /*8e40*/  FADD.FTZ R20, R104, R15 ;  /* 0x0000000f68147221 */ /* 0x000fe20000010000 */
[----:B------:R-:W-:Y:S01]  /*8e50*/  MUFU.EX2 R94, R94 ;  /* 0x0000005e005e7308 */ /* 0x000fe20000000800 */
[----:B------:R1:W-:Y:S01]  /*8e60*/  STSM.16.M88.4 [R5+0x25b00], R16 ;  /* 0x025b001005007844 */ /* 0x0003e20000000200 */
[----:B------:R-:W-:Y:S01]  /*8e70*/  FADD.FTZ R14, R118, R13 ;  /* 0x0000000d760e7221 */ /* 0x000fe20000010000 */
[----:B------:R-:W-:Y:S01]  /*8e80*/  FADD.FTZ R15, R105, R20 ;  /* 0x00000014690f7221 */ /* 0x000fe20000010000 */
[----:B------:R-:W-:Y:S01]  /*8e90*/  F2FP.F16.F32.PACK_AB R113, R114, R22 ;  /* 0x000000167271723e */ /* 0x000fe200000000ff */
[----:B------:R4:W-:Y:S01]  /*8ea0*/  STSM.16.M88.4 [R5+0x27300], R120 ;  /* 0x0273007805007844 */ /* 0x0009e20000000200 */
[----:B------:R-:W-:Y:S01]  /*8eb0*/  FADD.FTZ R13, R21, R14 ;  /* 0x0000000e150d7221 */ /* 0x000fe20000010000 */
[----:B------:R-:W-:Y:S01]  /*8ec0*/  FADD.FTZ R20, R108, R15 ;  /* 0x0000000f6c147221 */ /* 0x000fe20000010000 */
[----:B------:R-:W5:Y:S01]  /*8ed0*/  MUFU.EX2 R92, R92 ;  /* 0x0000005c005c7308 */ /* 0x000f620000000800 */
[----:B------:R-:W-:Y:S01]  /*8ee0*/  F2FP.F16.F32.PACK_AB R104, R105, R104 ;  /* 0x000000686968723e */ /* 0x000fe200000000ff */
[----:B------:R-:W-:Y:S01]  /*8ef0*/  FADD.FTZ R14, R106, R13 ;  /* 0x0000000d6a0e7221 */ /* 0x000fe20000010000 */
[----:B------:R-:W-:Y:S01]  /*8f00*/  FADD.FTZ R23, R109, R20 ;  /* 0x000000146d177221 */ /* 0x000fe20000010000 */
[----:B------:R-:W-:Y:S01]  /*8f10*/  F2FP.F16.F32.PACK_AB R114, R117, R116 ;  /* 0x000000747572723e */ /* 0x000fe200000000ff */
[----:B------:R-:W-:Y:S01]  /*8f20*/  FMUL.FTZ R44, R44, R9 ;  /* 0x000000092c2c7220 */ /* 0x000fe20000410000 */
[----:B------:R-:W-:Y:S01]  /*8f30*/  FADD.FTZ R15, R107, R14 ;  /* 0x0000000e6b0f7221 */ /* 0x000fe20000010000 */
[----:B------:R-:W-:Y:S01]  /*8f40*/  FADD.FTZ R14, R96, R23 ;  /* 0x00000017600e7221 */ /* 0x000fe20000010000 */
[----:B------:R-:W-:Y:S01]  /*8f50*/  MUFU.EX2 R95, R95 ;  /* 0x0000005f005f7308 */ /* 0x000fe20000000800 */
[----:B------:R-:W-:Y:S01]  /*8f60*/  F2FP.F16.F32.PACK_AB R96, R97, R96 ;  /* 0x000000606160723e */ /* 0x000fe200000000ff */
[----:B------:R-:W-:Y:S01]  /*8f70*/  FADD.FTZ R15, R110, R15 ;  /* 0x0000000f6e0f7221 */ /* 0x000fe20000010000 */
[----:B------:R-:W-:Y:S01]  /*8f80*/  F2FP.F16.F32.PACK_AB R115, R118, R115 ;  /* 0x000000737673723e */ /* 0x000fe200000000ff */
[----:B------:R-:W-:Y:S01]  /*8f90*/  FMUL.FTZ R45, R45, R9 ;  /* 0x000000092d2d7220 */ /* 0x000fe20000410000 */
[----:B------:R-:W-:Y:S01]  /*8fa0*/  F2FP.F16.F32.PACK_AB R105, R106, R21 ;  /* 0x000000156a69723e */ /* 0x000fe200000000ff */
[----:B------:R-:W-:Y:S01]  /*8fb0*/  FADD.FTZ R20, R4, R15 ;  /* 0x0000000f04147221 */ /* 0x000fe20000010000 */
[----:B------:R-:W-:Y:S01]  /*8fc0*/  FADD.FTZ R15, R97, R14 ;  /* 0x0000000e610f7221 */ /* 0x000fe20000010000 */
[----:B------:R-:W4:Y:S01]  /*8fd0*/  MUFU.EX2 R93, R93 ;  /* 0x0000005d005d7308 */ /* 0x000f220000000800 */
[C---:B------:R-:W-:Y:S01]  /*8fe0*/  F2FP.F16.F32.PACK_AB R97, R11.reuse, R4 ;  /* 0x000000040b61723e */ /* 0x040fe200000000ff */
[----:B------:R-:W-:Y:S01]  /*8ff0*/  FADD.FTZ R20, R11, R20 ;  /* 0x000000140b147221 */ /* 0x000fe20000010000 */
[----:B------:R-:W-:Y:S01]  /*9000*/  FADD.FTZ R14, R100, R15 ;  /* 0x0000000f640e7221 */ /* 0x000fe20000010000 */
[----:B------:R-:W-:Y:S01]  /*9010*/  F2FP.F16.F32.PACK_AB R106, R109, R108 ;  /* 0x0000006c6d6a723e */ /* 0x000fe200000000ff */
[----:B------:R4:W-:Y:S01]  /*9020*/  STSM.16.M88.4 [R5+0x28b00], R112 ;  /* 0x028b007005007844 */ /* 0x0009e20000000200 */
[----:B--2---:R-:W-:Y:S01]  /*9030*/  FADD.FTZ R15, R99, R20 ;  /* 0x00000014630f7221 */ /* 0x004fe20000010000 */
[----:B-1----:R-:W-:Y:S01]  /*9040*/  FADD.FTZ R17, R101, R14 ;  /* 0x0000000e65117221 */ /* 0x002fe20000010000 */
[----:B------:R1:W2:Y:S01]  /*9050*/  MUFU.EX2 R12, R91 ;  /* 0x0000005b000c7308 */ /* 0x0002a20000000800 */
[C---:B------:R-:W-:Y:S01]  /*9060*/  F2FP.F16.F32.PACK_AB R99, R8.reuse, R99 ;  /* 0x000000630863723e */ /* 0x040fe200000000ff */
[----:B------:R-:W-:Y:S01]  /*9070*/  FADD.FTZ R15, R8, R15 ;  /* 0x0000000f080f7221 */ /* 0x000fe20000010000 */
[----:B---3--:R-:W-:Y:S01]  /*9080*/  FADD.FTZ R14, R88, R17 ;  /* 0x00000011580e7221 */ /* 0x008fe20000010000 */
[----:B------:R-:W-:Y:S01]  /*9090*/  F2FP.F16.F32.PACK_AB R107, R110, R107 ;  /* 0x0000006b6e6b723e */ /* 0x000fe200000000ff */
[-C--:B------:R-:W-:Y:S01]  /*90a0*/  FMUL.FTZ R48, R48, R9.reuse ;  /* 0x0000000930307220 */ /* 0x080fe20000410000 */
[----:B------:R-:W-:Y:S01]  /*90b0*/  FADD.FTZ R16, R82, R15 ;  /* 0x0000000f52107221 */ /* 0x000fe20000010000 */
[----:B0-----:R-:W-:Y:S01]  /*90c0*/  FADD.FTZ R15, R89, R14 ;  /* 0x0000000e590f7221 */ /* 0x001fe20000010000 */
[----:B------:R-:W0:Y:S01]  /*90d0*/  MUFU.EX2 R80, R80 ;  /* 0x0000005000507308 */ /* 0x000e220000000800 */
[----:B------:R-:W-:Y:S01]  /*90e0*/  F2FP.F16.F32.PACK_AB R98, R101, R100 ;  /* 0x000000646562723e */ /* 0x000fe200000000ff */
[----:B------:R-:W-:Y:S01]  /*90f0*/  FADD.FTZ R11, R75, R16 ;  /* 0x000000104b0b7221 */ /* 0x000fe20000010000 */
[----:B-----5:R-:W-:Y:S01]  /*9100*/  FADD.FTZ R4, R92, R15 ;  /* 0x0000000f5c047221 */ /* 0x020fe20000010000 */
[----:B------:R-:W-:Y:S01]  /*9110*/  F2FP.F16.F32.PACK_AB R88, R89, R88 ;  /* 0x000000585958723e */ /* 0x000fe200000000ff */
[----:B------:R3:W-:Y:S01]  /*9120*/  STSM.16.M88.4 [R5+0x2a300], R104 ;  /* 0x02a3006805007844 */ /* 0x0007e20000000200 */
[----:B------:R-:W-:Y:S01]  /*9130*/  FADD.FTZ R14, R94, R11 ;  /* 0x0000000b5e0e7221 */ /* 0x000fe20000010000 */
[----:B----4-:R-:W-:Y:S01]  /*9140*/  FADD.FTZ R11, R93, R4 ;  /* 0x000000045d0b7221 */ /* 0x010fe20000010000 */
[----:B------:R4:W5:Y:S01]  /*9150*/  MUFU.EX2 R13, R90 ;  /* 0x0000005a000d7308 */ /* 0x0009620000000800 */
[----:B------:R-:W-:Y:S01]  /*9160*/  F2FP.F16.F32.PACK_AB R89, R75, R82 ;  /* 0x000000524b59723e */ /* 0x000fe200000000ff */
[C---:B------:R-:W-:Y:S01]  /*9170*/  FADD.FTZ R15, R95.reuse, R14 ;  /* 0x0000000e5f0f7221 */ /* 0x040fe20000010000 */
[----:B-1----:R-:W-:Y:S01]  /*9180*/  F2FP.F16.F32.PACK_AB R91, R95, R94 ;  /* 0x0000005e5f5b723e */ /* 0x002fe200000000ff */
[----:B------:R3:W-:Y:S01]  /*9190*/  STSM.16.M88.4 [R5+0x2bb00], R96 ;  /* 0x02bb006005007844 */ /* 0x0007e20000000200 */
[-C--:B------:R-:W-:Y:S01]  /*91a0*/  FMUL.FTZ R49, R49, R9.reuse ;  /* 0x0000000931317220 */ /* 0x080fe20000410000 */
[----:B--2---:R-:W-:Y:S01]  /*91b0*/  FADD.FTZ R8, R12, R15 ;  /* 0x0000000f0c087221 */ /* 0x004fe20000010000 */
[-C--:B------:R-:W-:Y:S01]  /*91c0*/  FMUL.FTZ R52, R52, R9.reuse ;  /* 0x0000000934347220 */ /* 0x080fe20000410000 */
[----:B------:R-:W1:Y:S01]  /*91d0*/  MUFU.EX2 R81, R81 ;  /* 0x0000005100517308 */ /* 0x000e620000000800 */
[----:B0-----:R-:W-:Y:S01]  /*91e0*/  FADD.FTZ R4, R80, R11 ;  /* 0x0000000b50047221 */ /* 0x001fe20000010000 */
[----:B----4-:R-:W-:Y:S01]  /*91f0*/  F2FP.F16.F32.PACK_AB R90, R93, R92 ;  /* 0x0000005c5d5a723e */ /* 0x010fe200000000ff */
[-C--:B------:R-:W-:Y:S01]  /*9200*/  FMUL.FTZ R53, R53, R9.reuse ;  /* 0x0000000935357220 */ /* 0x080fe20000410000 */
[-C--:B------:R-:W-:Y:S01]  /*9210*/  FMUL.FTZ R56, R56, R9.reuse ;  /* 0x0000000938387220 */ /* 0x080fe20000410000 */
[-C--:B------:R-:W-:Y:S01]  /*9220*/  FMUL.FTZ R57, R57, R9.reuse ;  /* 0x0000000939397220 */ /* 0x080fe20000410000 */
[-C--:B------:R-:W-:Y:S01]  /*9230*/  FMUL.FTZ R60, R60, R9.reuse ;  /* 0x000000093c3c7220 */ /* 0x080fe20000410000 */
[----:B------:R3:W-:Y:S01]  /*9240*/  STSM.16.M88.4 [R5+0x2d300], R88 ;  /* 0x02d3005805007844 */ /* 0x0007e20000000200 */
[----:B------:R-:W0:Y:S01]  /*9250*/  MUFU.EX2 R86, R86 ;  /* 0x0000005600567308 */ /* 0x000e220000000800 */
[----:B-----5:R-:W-:Y:S01]  /*9260*/  FADD.FTZ R15, R13, R8 ;  /* 0x000000080d0f7221 */ /* 0x020fe20000010000 */
[-C--:B------:R-:W-:Y:S01]  /*9270*/  FMUL.FTZ R61, R61, R9.reuse ;  /* 0x000000093d3d7220 */ /* 0x080fe20000410000 */
[-C--:B------:R-:W-:Y:S01]  /*9280*/  FMUL.FTZ R64, R64, R9.reuse ;  /* 0x0000000940407220 */ /* 0x080fe20000410000 */
[-C--:B------:R-:W-:Y:S01]  /*9290*/  FMUL.FTZ R65, R65, R9.reuse ;  /* 0x0000000941417220 */ /* 0x080fe20000410000 */
[-C--:B------:R-:W-:Y:S01]  /*92a0*/  FMUL.FTZ R68, R68, R9.reuse ;  /* 0x0000000944447220 */ /* 0x080fe20000410000 */
[----:B------:R-:W-:Y:S01]  /*92b0*/  FMUL.FTZ R69, R69, R9 ;  /* 0x0000000945457220 */ /* 0x000fe20000410000 */
[-C--:B------:R-:W-:Y:S01]  /*92c0*/  FMUL.FTZ R26, R26, R77.reuse ;  /* 0x0000004d1a1a7220 */ /* 0x080fe20000410000 */
[----:B------:R-:W2:Y:S01]  /*92d0*/  MUFU.EX2 R84, R84 ;  /* 0x0000005400547308 */ /* 0x000ea20000000800 */
[C---:B-1----:R-:W-:Y:S01]  /*92e0*/  FADD.FTZ R11, R81.reuse, R4 ;  /* 0x00000004510b7221 */ /* 0x042fe20000010000 */
[----:B------:R-:W-:Y:S01]  /*92f0*/  F2FP.F16.F32.PACK_AB R80, R81, R80 ;  /* 0x000000505150723e */ /* 0x000fe200000000ff */
[-C--:B------:R-:W-:Y:S01]  /*9300*/  FMUL.FTZ R27, R27, R77.reuse ;  /* 0x0000004d1b1b7220 */ /* 0x080fe20000410000 */
[----:B------:R-:W-:Y:S01]  /*9310*/  F2FP.F16.F32.PACK_AB R81, R13, R12 ;  /* 0x0000000c0d51723e */ /* 0x000fe200000000ff */
[-C--:B------:R-:W-:Y:S01]  /*9320*/  FMUL.FTZ R30, R30, R77.reuse ;  /* 0x0000004d1e1e7220 */ /* 0x080fe20000410000 */
[-C--:B------:R-:W-:Y:S01]  /*9330*/  FMUL.FTZ R31, R31, R77.reuse ;  /* 0x0000004d1f1f7220 */ /* 0x080fe20000410000 */
[-C--:B------:R-:W-:Y:S01]  /*9340*/  FMUL.FTZ R34, R34, R77.reuse ;  /* 0x0000004d22227220 */ /* 0x080fe20000410000 */
[----:B------:R-:W1:Y:S01]  /*9350*/  MUFU.EX2 R87, R87 ;  /* 0x0000005700577308 */ /* 0x000e620000000800 */
[----:B0-----:R-:W-:Y:S01]  /*9360*/  FADD.FTZ R15, R86, R15 ;  /* 0x0000000f560f7221 */ /* 0x001fe20000010000 */
[-C--:B------:R-:W-:Y:S01]  /*9370*/  FMUL.FTZ R35, R35, R77.reuse ;  /* 0x0000004d23237220 */ /* 0x080fe20000410000 */
[-C--:B------:R-:W-:Y:S01]  /*9380*/  FMUL.FTZ R38, R38, R77.reuse ;  /* 0x0000004d26267220 */ /* 0x080fe20000410000 */
[-C--:B------:R-:W-:Y:S01]  /*9390*/  FMUL.FTZ R39, R39, R77.reuse ;  /* 0x0000004d27277220 */ /* 0x080fe20000410000 */
[-C--:B------:R-:W-:Y:S01]  /*93a0*/  FMUL.FTZ R42, R42, R77.reuse ;  /* 0x0000004d2a2a7220 */ /* 0x080fe20000410000 */
[-C--:B------:R-:W-:Y:S01]  /*93b0*/  FMUL.FTZ R43, R43, R77.reuse ;  /* 0x0000004d2b2b7220 */ /* 0x080fe20000410000 */
[-C--:B------:R-:W-:Y:S01]  /*93c0*/  FMUL.FTZ R46, R46, R77.reuse ;  /* 0x0000004d2e2e7220 */ /* 0x080fe20000410000 */
[----:B------:R-:W0:Y:S01]  /*93d0*/  MUFU.EX2 R85, R85 ;  /* 0x0000005500557308 */ /* 0x000e220000000800 */
[----:B--2---:R-:W-:Y:S01]  /*93e0*/  FADD.FTZ R4, R84, R11 ;  /* 0x0000000b54047221 */ /* 0x004fe20000010000 */
[-C--:B------:R-:W-:Y:S01]  /*93f0*/  FMUL.FTZ R47, R47, R77.reuse ;  /* 0x0000004d2f2f7220 */ /* 0x080fe20000410000 */
[-C--:B------:R-:W-:Y:S01]  /*9400*/  FMUL.FTZ R50, R50, R77.reuse ;  /* 0x0000004d32327220 */ /* 0x080fe20000410000 */
[-C--:B------:R-:W-:Y:S01]  /*9410*/  FMUL.FTZ R51, R51, R77.reuse ;  /* 0x0000004d33337220 */ /* 0x080fe20000410000 */
[-C--:B------:R-:W-:Y:S01]  /*9420*/  FMUL.FTZ R54, R54, R77.reuse ;  /* 0x0000004d36367220 */ /* 0x080fe20000410000 */
[-C--:B------:R-:W-:Y:S01]  /*9430*/  FMUL.FTZ R55, R55, R77.reuse ;  /* 0x0000004d37377220 */ /* 0x080fe20000410000 */
[-C--:B------:R-:W-:Y:S01]  /*9440*/  FMUL.FTZ R58, R58, R77.reuse ;  /* 0x0000004d3a3a7220 */ /* 0x080fe20000410000 */
[----:B------:R-:W2:Y:S01]  /*9450*/  MUFU.EX2 R18, R131 ;  /* 0x0000008300127308 */ /* 0x000ea20000000800 */
[----:B-1----:R-:W-:Y:S01]  /*9460*/  FADD.FTZ R15, R87, R15 ;  /* 0x0000000f570f7221 */ /* 0x002fe20000010000 */
[-C--:B------:R-:W-:Y:S01]  /*9470*/  FMUL.FTZ R59, R59, R77.reuse ;  /* 0x0000004d3b3b7220 */ /* 0x080fe20000410000 */
[-C--:B------:R-:W-:Y:S01]  /*9480*/  FMUL.FTZ R62, R62, R77.reuse ;  /* 0x0000004d3e3e7220 */ /* 0x080fe20000410000 */
[-C--:B------:R-:W-:Y:S01]  /*9490*/  FMUL.FTZ R63, R63, R77.reuse ;  /* 0x0000004d3f3f7220 */ /* 0x080fe20000410000 */
[-C--:B------:R-:W-:Y:S01]  /*94a0*/  FMUL.FTZ R66, R66, R77.reuse ;  /* 0x0000004d42427220 */ /* 0x080fe20000410000 */
[-C--:B------:R-:W-:Y:S01]  /*94b0*/  FMUL.FTZ R67, R67, R77.reuse ;  /* 0x0000004d43437220 */ /* 0x080fe20000410000 */
[-C--:B------:R-:W-:Y:S01]  /*94c0*/  FMUL.FTZ R70, R70, R77.reuse ;  /* 0x0000004d46467220 */ /* 0x080fe20000410000 */
[----:B------:R-:W1:Y:S01]  /*94d0*/  MUFU.EX2 R128, R128 ;  /* 0x0000008000807308 */ /* 0x000e620000000800 */
[C---:B0-----:R-:W-:Y:S01]  /*94e0*/  FADD.FTZ R11, R85.reuse, R4 ;  /* 0x00000004550b7221 */ /* 0x041fe20000010000 */
[----:B------:R-:W-:Y:S01]  /*94f0*/  F2FP.F16.F32.PACK_AB R82, R85, R84 ;  /* 0x000000545552723e */ /* 0x000fe200000000ff */
[----:B------:R-:W-:Y:S01]  /*9500*/  FMUL.FTZ R71, R71, R77 ;  /* 0x0000004d47477220 */ /* 0x000fe20000410000 */
[----:B------:R-:W-:-:S04]  /*9510*/  IMAD.MOV.U32 R9, RZ, RZ, R79 ;  /* 0x000000ffff097224 */ /* 0x000fc800078e004f */
[----:B------:R0:W4:Y:S01]  /*9520*/  MUFU.EX2 R129, R83 ;  /* 0x0000005300817308 */ /* 0x0001220000000800 */
[----:B--2---:R-:W-:-:S07]  /*9530*/  FADD.FTZ R15, R18, R15 ;  /* 0x0000000f120f7221 */ /* 0x004fce0000010000 */
[----:B------:R-:W2:Y:S01]  /*9540*/  MUFU.EX2 R73, R73 ;  /* 0x0000004900497308 */ /* 0x000ea20000000800 */
[----:B-1----:R-:W-:Y:S01]  /*9550*/  FADD.FTZ R4, R128, R11 ;  /* 0x0000000b80047221 */ /* 0x002fe20000010000 */
[----:B0-----:R-:W-:-:S05]  /*9560*/  F2FP.F16.F32.PACK_AB R83, R87, R86 ;  /* 0x000000565753723e */ /* 0x001fca00000000ff */
[----:B------:R3:W-:Y:S01]  /*9570*/  STSM.16.M88.4 [R5+0x2eb00], R80 ;  /* 0x02eb005005007844 */ /* 0x0007e20000000200 */
[----:B------:R-:W0:Y:S01]  /*9580*/  MUFU.EX2 R76, R76 ;  /* 0x0000004c004c7308 */ /* 0x000e220000000800 */
[C---:B----4-:R-:W-:Y:S01]  /*9590*/  FADD.FTZ R15, R129.reuse, R15 ;  /* 0x0000000f810f7221 */ /* 0x050fe20000010000 */
[----:B------:R-:W-:-:S06]  /*95a0*/  F2FP.F16.F32.PACK_AB R129, R129, R18 ;  /* 0x000000128181723e */ /* 0x000fcc00000000ff */
[----:B------:R-:W1:Y:S01]  /*95b0*/  MUFU.EX2 R78, R78 ;  /* 0x0000004e004e7308 */ /* 0x000e620000000800 */
[C---:B--2---:R-:W-:Y:S01]  /*95c0*/  F2FP.F16.F32.PACK_AB R128, R73.reuse, R128 ;  /* 0x000000804980723e */ /* 0x044fe200000000ff */
[----:B------:R-:W-:-:S06]  /*95d0*/  FADD.FTZ R11, R73, R4 ;  /* 0x00000004490b7221 */ /* 0x000fcc0000010000 */
[----:B------:R-:W2:Y:S01]  /*95e0*/  MUFU.EX2 R132, R132 ;  /* 0x0000008400847308 */ /* 0x000ea20000000800 */
[----:B0-----:R-:W-:Y:S01]  /*95f0*/  F2FP.F16.F32.PACK_AB R130, R10, R76 ;  /* 0x0000004c0a82723e */ /* 0x001fe200000000ff */
[----:B------:R-:W-:-:S04]  /*9600*/  FADD.FTZ R11, R76, R11 ;  /* 0x0000000b4c0b7221 */ /* 0x000fc80000010000 */
[----:B------:R-:W-:Y:S01]  /*9610*/  FADD.FTZ R4, R10, R11 ;  /* 0x0000000b0a047221 */ /* 0x000fe20000010000 */
[----:B------:R-:W-:Y:S02]  /*9620*/  IMAD.MOV.U32 R11, RZ, RZ, R6 ;  /* 0x000000ffff0b7224 */ /* 0x000fe400078e0006 */
[----:B-1----:R-:W-:Y:S01]  /*9630*/  FADD.FTZ R15, R78, R15 ;  /* 0x0000000f4e0f7221 */ /* 0x002fe20000010000 */
[----:B------:R-:W-:Y:S01]  /*9640*/  IMAD.MOV.U32 R10, RZ, RZ, R72 ;  /* 0x000000ffff0a7224 */ /* 0x000fe200078e0048 */
[C---:B--2---:R-:W-:Y:S02]  /*9650*/  F2FP.F16.F32.PACK_AB R131, R132.reuse, R78 ;  /* 0x0000004e8483723e */ /* 0x044fe400000000ff */
[----:B------:R-:W-:-:S03]  /*9660*/  FADD.FTZ R8, R132, R15 ;  /* 0x0000000f84087221 */ /* 0x000fc60000010000 */
[----:B------:R3:W-:Y:S01]  /*9670*/  STSM.16.M88.4 [R5+0x30300], R128 ;  /* 0x0303008005007844 */ /* 0x0007e20000000200 */
[----:B------:R-:W-:Y:S01]  /*9680*/  @!PT LDS RZ, [RZ] ;  /* 0x00000000fffff984 */ /* 0x000fe20000000800 */
[----:B------:R-:W-:Y:S01]  /*9690*/  @!PT LDS RZ, [RZ] ;  /* 0x00000000fffff984 */ /* 0x000fe20000000800 */
[----:B------:R-:W-:Y:S01]  /*96a0*/  @!PT LDS RZ, [RZ] ;  /* 0x00000000fffff984 */ /* 0x000fe20000000800 */
[----:B------:R-:W-:Y:S01]  /*96b0*/  @!PT LDS RZ, [RZ] ;  /* 0x00000000fffff984 */ /* 0x000fe20000000800 */
[----:B------:R0:W-:Y:S06]  /*96c0*/  MEMBAR.ALL.CTA ;  /* 0x0000000000007992 */ /* 0x0001ec0000008000 */
[----:B0-----:R-:W0:Y:S02]  /*96d0*/  FENCE.VIEW.ASYNC.S ;  /* 0x00000000000073c6 */ /* 0x001e240000000000 */
[----:B0-----:R-:W-:Y:S01]  /*96e0*/  NOP ;  /* 0x0000000000007918 */ /* 0x001fe20000000000 */
[----:B------:R-:W-:Y:S05]  /*96f0*/  @P2 BRA `(.L_x_28) ;  /* 0xffffffc000042947 */ /* 0x000fea000383ffff */
.L_x_19:
[----:B------:R-:W-:Y:S06]  /*9700*/  BAR.ARV 0x8, 0x200 ;  /* 0x0208000000007b1d */ /* 0x000fec0000002000 */
[----:B------:R-:W-:Y:S05]  /*9710*/  @!P0 BRA `(.L_x_29) ;  /* 0x0000000000048947 */ /* 0x000fea0003800000 */
[----:B------:R-:W-:Y:S01]  /*9720*/  BPT.TRAP 0x1 ;  /* 0x000000040000795c */ /* 0x000fe20000300000 */
.L_x_29:
[----:B------:R-:W-:Y:S02]  /*9730*/  SHF.L.U32 R6, R6, 0x1f, RZ ;  /* 0x0000001f06067819 */ /* 0x000fe400000006ff */
[----:B------:R-:W-:-:S04]  /*9740*/  LEA R7, R0, UR37, 0x3 ;  /* 0x0000002500077c11 */ /* 0x000fc8000f8e18ff */
[----:B------:R1:W2:Y:S01]  /*9750*/  SYNCS.PHASECHK.TRANS64.TRYWAIT P2, [R7+URZ+0x31c50], R6 ;  /* 0x031c5006070075a7 */ /* 0x0002a2000804017f */
[----:B------:R-:W-:Y:S05]  /*9760*/  @!P0 BRA `(.L_x_30) ;  /* 0x0000000000048947 */ /* 0x000fea0003800000 */
[----:B------:R-:W-:Y:S01]  /*9770*/  BPT.TRAP 0x1 ;  /* 0x000000040000795c */ /* 0x000fe20000300000 */
.L_x_30:
[----:B--2---:R-:W-:Y:S05]  /*9780*/  @P2 BRA `(.L_x_31) ;  /* 0x0000000000082947 */ /* 0x004fea0003800000 */
[----:B------:R-:W2:Y:S02]  /*9790*/  SYNCS.PHASECHK.TRANS64.TRYWAIT P0, [R7+URZ+0x31c50], R6 ;  /* 0x031c5006070075a7 */ /* 0x000ea4000800017f */
[----:B--2---:R-:W-:Y:S05]  /*97a0*/  @!P0 BRA `(.L_x_32) ;  /* 0x0000005c00e08947 */ /* 0x004fea0003800000 */
.L_x_31:
[----:B------:R-:W-:Y:S01]  /*97b0*/  UIADD3 UR37, UR37, 0x200, URZ ;  /* 0x0000020025257890 */ /* 0x000fe2000fffe03f */
[----:B------:R-:W-:Y:S01]  /*97c0*/  R2UR UR4, R0 ;  /* 0x00000000000472ca */ /* 0x000fe200000e0000 */
[----:B------:R-:W-:Y:S01]  /*97d0*/  ULOP3.LUT UR40, UR40, 0x10000, URZ, 0xfc, !UPT ;  /* 0x0001000028287892 */ /* 0x000fe2000f8efc3f */
[----:B------:R-:W-:Y:S01]  /*97e0*/  WARPGROUP.ARRIVE ;  /* 0x00000000000079c5 */ /* 0x000fe20000000000 */
[----:B------:R-:W-:Y:S01]  /*97f0*/  USHF.R.U32.HI UR37, URZ, 0x4, UR37 ;  /* 0x000000043f257899 */ /* 0x000fe20008011625 */
[----:B0--3--:R-:W0:Y:S01]  /*9800*/  SHFL.BFLY PT, R5, R8, 0x2, 0x1f ;  /* 0x0c401f0008057f89 */ /* 0x009e2200000e0000 */
[----:B------:R-:W-:Y:S01]  /*9810*/  UMOV UR5, 0xc0000010 ;  /* 0xc000001000057882 */ /* 0x000fe20000000000 */
[----:B------:R-:W-:Y:S01]  /*9820*/  UMOV UR7, 0x80000020 ;  /* 0x8000002000077882 */ /* 0x000fe20000000000 */
[----:B------:R-:W-:Y:S01]  /*9830*/  ULOP3.LUT UR37, UR37, 0x3fff, URZ, 0xc0, !UPT ;  /* 0x00003fff25257892 */ /* 0x000fe2000f8ec03f */
[----:B------:R-:W3:Y:S01]  /*9840*/  SHFL.BFLY PT, R3, R4, 0x2, 0x1f ;  /* 0x0c401f0004037f89 */ /* 0x000ee200000e0000 */
[----:B------:R-:W-:-:S02]  /*9850*/  IMAD.MOV.U32 R16, RZ, RZ, RZ ;  /* 0x000000ffff107224 */ /* 0x000fc400078e00ff */
[----:B------:R-:W-:Y:S01]  /*9860*/  ULOP3.LUT UR8, UR37, 0x2400000, URZ, 0xfc, !UPT ;  /* 0x0240000025087892 */ /* 0x000fe2000f8efc3f */
[----:B-12---:R-:W-:Y:S02]  /*9870*/  @!P1 VIADD R7, R7, 0x31c60 ;  /* 0x00031c6007079836 */ /* 0x006fe40000000000 */
[----:B------:R-:W-:Y:S01]  /*9880*/  IMAD.MOV.U32 R19, RZ, RZ, -0x800000 ;  /* 0xff800000ff137424 */ /* 0x000fe200078e00ff */
[----:B------:R-:W-:Y:S02]  /*9890*/  UIMAD UR8, UR4, 0x6c0, UR8 ;  /* 0x000006c0040878a4 */ /* 0x000fe4000f8e0208 */
[----:B------:R-:W-:Y:S01]  /*98a0*/  @!P1 PRMT R7, RZ, 0x654, R7 ;  /* 0x00000654ff079816 */ /* 0x000fe20000000007 */
[----:B------:R-:W-:-:S04]  /*98b0*/  UMOV UR4, UR40 ;  /* 0x0000002800047c82 */ /* 0x000fc80008000000 */
[----:B------:R-:W-:Y:S02]  /*98c0*/  UMOV UR6, UR8 ;  /* 0x0000000800067c82 */ /* 0x000fe40008000000 */
[----:B------:R-:W-:Y:S01]  /*98d0*/  HGMMA.64x96x16.F32 R24, gdesc[UR4].tnspB, R24, gsb0 ;  /* 0x41600000041879f0 */ /* 0x000fe20008000818 */
[----:B------:R-:W-:Y:S02]  /*98e0*/  UIADD3 UR4, UR40, 0x180, URZ ;  /* 0x0000018028047890 */ /* 0x000fe4000fffe03f */
[----:B------:R-:W-:Y:S01]  /*98f0*/  UIADD3 UR6, UR8, 0x40, URZ ;  /* 0x0000004008067890 */ /* 0x000fe2000fffe03f */
[----:B0-----:R-:W-:Y:S01]  /*9900*/  FADD.FTZ R5, R5, R8 ;  /* 0x0000000805057221 */ /* 0x001fe20000010000 */
[----:B------:R-:W-:Y:S01]  /*9910*/  UMOV UR5, 0xc0000010 ;  /* 0xc000001000057882 */ /* 0x000fe20000000000 */
[----:B------:R-:W-:Y:S01]  /*9920*/  UMOV UR7, 0x80000020 ;  /* 0x8000002000077882 */ /* 0x000fe20000000000 */
[----:B------:R-:W-:Y:S02]  /*9930*/  IMAD.MOV.U32 R8, RZ, RZ, RZ ;  /* 0x000000ffff087224 */ /* 0x000fe400078e00ff */
[----:B---3--:R-:W-:Y:S01]  /*9940*/  FADD.FTZ R3, R3, R4 ;  /* 0x0000000403037221 */ /* 0x008fe20000010000 */
[----:B------:R-:W0:Y:S04]  /*9950*/  SHFL.BFLY PT, R2, R5, 0x1, 0x1f ;  /* 0x0c201f0005027f89 */ /* 0x000e2800000e0000 */
[----:B------:R-:W1:Y:S01]  /*9960*/  SHFL.BFLY PT, R0, R3, 0x1, 0x1f ;  /* 0x0c201f0003007f89 */ /* 0x000e6200000e0000 */
[----:B0-----:R-:W-:Y:S01]  /*9970*/  FADD.FTZ R10, R5, R2 ;  /* 0x00000002050a7221 */ /* 0x001fe20000010000 */
[----:B-1----:R-:W-:-:S04]  /*9980*/  FADD.FTZ R9, R3, R0 ;  /* 0x0000000003097221 */ /* 0x002fc80000010000 */
[----:B------:R-:W-:Y:S02]  /*9990*/  FSETP.NE.FTZ.AND P2, PT, R10, RZ, PT ;  /* 0x000000ff0a00720b */ /* 0x000fe40003f55000 */
[----:B------:R-:W-:Y:S02]  /*99a0*/  MOV R0, 0xff800000 ;  /* 0xff80000000007802 */ /* 0x000fe40000000f00 */
[----:B------:R-:W-:-:S09]  /*99b0*/  FSETP.NE.FTZ.AND P0, PT, R9, RZ, PT ;  /* 0x000000ff0900720b */ /* 0x000fd20003f15000 */
[----:B------:R-:W0:Y:S04]  /*99c0*/  @P2 MUFU.LG2 R6, R10 ;  /* 0x0000000a00062308 */ /* 0x000e280000000c00 */
[C---:B------:R-:W-:Y:S01]  /*99d0*/  @P0 FMUL.FTZ R2, R74.reuse, 0.69314718246459960938 ;  /* 0x3f3172184a020820 */ /* 0x040fe20000410000 */
[----:B------:R-:W-:-:S03]  /*99e0*/  @P2 FMUL.FTZ R74, R74, 0.69314718246459960938 ;  /* 0x3f3172184a4a2820 */ /* 0x000fc60000410000 */
[----:B------:R-:W1:Y:S08]  /*99f0*/  @P0 MUFU.LG2 R4, R9 ;  /* 0x0000000900040308 */ /* 0x000e700000000c00 */
[----:B------:R-:W2:Y:S01]  /*9a00*/  @P0 MUFU.RCP R8, R9 ;  /* 0x0000000900080308 */ /* 0x000ea20000001000 */
[----:B0-----:R-:W-:-:S04]  /*9a10*/  @P2 FMUL.FTZ R5, R6, 0.69314718246459960938 ;  /* 0x3f31721806052820 */ /* 0x001fc80000410000 */
[----:B------:R-:W-:-:S03]  /*9a20*/  @P2 FFMA.FTZ R19, R74, R72, R5 ;  /* 0x000000484a132223 */ /* 0x000fc60000010005 */
[----:B------:R0:W3:Y:S01]  /*9a30*/  @P2 MUFU.RCP R16, R10 ;  /* 0x0000000a00102308 */ /* 0x0000e20000001000 */
[----:B-1----:R-:W-:-:S04]  /*9a40*/  @P0 FMUL.FTZ R3, R4, 0.69314718246459960938 ;  /* 0x3f31721804030820 */ /* 0x002fc80000410000 */
[----:B------:R-:W-:Y:S01]  /*9a50*/  @P0 FFMA.FTZ R0, R2, R79, R3 ;  /* 0x0000004f02000223 */ /* 0x000fe20000010003 */
[----:B------:R-:W-:Y:S01]  /*9a60*/  PLOP3.LUT P0, PT, PT, PT, PT, 0x8, 0x0 ;  /* 0x000000000000781c */ /* 0x000fe20003f0e170 */
[----:B------:R-:W-:Y:S02]  /*9a70*/  WARPGROUP.DEPBAR.LE gsb0, 0x0 ;  /* 0x00008000000079c5 */ /* 0x000fe40000010000 */
[----:B------:R-:W-:-:S06]  /*9a80*/  WARPGROUP.ARRIVE ;  /* 0x00000000000079c5 */ /* 0x000fcc0000000000 */
[----:B------:R-:W-:Y:S01]  /*9a90*/  HGMMA.64x96x16.F32 R24, gdesc[UR4].tnspB, R24, gsb0 ;  /* 0x41600000041879f0 */ /* 0x000fe20008000818 */
[----:B------:R-:W-:Y:S02]  /*9aa0*/  UIADD3 UR4, UR40, 0x300, URZ ;  /* 0x0000030028047890 */ /* 0x000fe4000fffe03f */
[----:B------:R-:W-:Y:S01]  /*9ab0*/  UIADD3 UR6, UR8, 0x80, URZ ;  /* 0x0000008008067890 */ /* 0x000fe2000fffe03f */
[----:B------:R-:W-:Y:S01]  /*9ac0*/  UMOV UR5, 0xc0000010 ;  /* 0xc000001000057882 */ /* 0x000fe20000000000 */
[----:B------:R-:W-:Y:S01]  /*9ad0*/  UMOV UR7, 0x80000020 ;  /* 0x8000002000077882 */ /* 0x000fe20000000000 */
        /* <DEDUP_REMOVED lines=44> */
[----:B------:R-:W-:Y:S03]  /*9da0*/  HGMMA.64x96x16.F32 R24, gdesc[UR4].tnspB, R24, gsb0 ;  /* 0x41600000041879f0 */ /* 0x000fe60008000818 */
[----:B------:R-:W-:Y:S02]  /*9db0*/  WARPGROUP.DEPBAR.LE gsb0, 0x0 ;  /* 0x00008000000079c5 */ /* 0x000fe40000010000 */
[-C--:B--2---:R-:W-:Y:S01]  /*9dc0*/  FMUL.FTZ R74, R24, R8.reuse ;  /* 0x00000008184a7220 */ /* 0x084fe20000410000 */
[-C--:B------:R-:W-:Y:S01]  /*9dd0*/  FMUL.FTZ R75, R25, R8.reuse ;  /* 0x00000008194b7220 */ /* 0x080fe20000410000 */
[----:B------:R1:W-:Y:S01]  /*9de0*/  @!P1 SYNCS.ARRIVE.TRANS64.RED.A1T0 RZ, [R7+URZ], RZ ;  /* 0x000000ff07ff99a7 */ /* 0x0003e2000810043f */
[-C--:B------:R-:W-:Y:S01]  /*9df0*/  FMUL.FTZ R24, R32, R8.reuse ;  /* 0x0000000820187220 */ /* 0x080fe20000410000 */
        /* <DEDUP_REMOVED lines=12> */
[-C--:B-1----:R-:W-:Y:S01]  /*9ec0*/  FMUL.FTZ R7, R53, R8.reuse ;  /* 0x0000000835077220 */ /* 0x082fe20000410000 */
[-C--:B0-----:R-:W-:Y:S01]  /*9ed0*/  FMUL.FTZ R10, R56, R8.reuse ;  /* 0x00000008380a7220 */ /* 0x081fe20000410000 */
[-C--:B------:R-:W-:Y:S01]  /*9ee0*/  FMUL.FTZ R11, R57, R8.reuse ;  /* 0x00000008390b7220 */ /* 0x080fe20000410000 */
[-C--:B------:R-:W-:Y:S01]  /*9ef0*/  FMUL.FTZ R20, R60, R8.reuse ;  /* 0x000000083c147220 */ /* 0x080fe20000410000 */
[-C--:B------:R-:W-:Y:S01]  /*9f00*/  FMUL.FTZ R21, R61, R8.reuse ;  /* 0x000000083d157220 */ /* 0x080fe20000410000 */
[-C--:B------:R-:W-:Y:S01]  /*9f10*/  FMUL.FTZ R32, R64, R8.reuse ;  /* 0x0000000840207220 */ /* 0x080fe20000410000 */
[-C--:B------:R-:W-:Y:S01]  /*9f20*/  FMUL.FTZ R33, R65, R8.reuse ;  /* 0x0000000841217220 */ /* 0x080fe20000410000 */
[-C--:B------:R-:W-:Y:S01]  /*9f30*/  FMUL.FTZ R44, R68, R8.reuse ;  /* 0x00000008442c7220 */ /* 0x080fe20000410000 */
[----:B------:R-:W-:Y:S01]  /*9f40*/  FMUL.FTZ R45, R69, R8 ;  /* 0x00000008452d7220 */ /* 0x000fe20000410000 */
[-C--:B---3--:R-:W-:Y:S01]  /*9f50*/  FMUL.FTZ R40, R34, R16.reuse ;  /* 0x0000001022287220 */ /* 0x088fe20000410000 */
        /* <DEDUP_REMOVED lines=22> */
[----:B------:R-:W-:-:S07]  /*a0c0*/  FMUL.FTZ R71, R71, R16 ;  /* 0x0000001047477220 */ /* 0x000fce0000410000 */
.L_x_12:
[----:B------:R-:W-:Y:S05]  /*a0d0*/  @P0 BRA `(.L_x_33) ;  /* 0x0000001000740947 */ /* 0x000fea0003800000 */
[----:B------:R-:W0:Y:S01]  /*a0e0*/  S2R R16, SR_TID.X ;  /* 0x0000000000107919 */ /* 0x000e220000002100 */
[----:B------:R-:W1:Y:S01]  /*a0f0*/  LDC R27, c[0x0][0xbe8] ;  /* 0x0002fa00ff1b7b82 */ /* 0x000e620000000800 */
[----:B------:R-:W-:Y:S01]  /*a100*/  SHF.R.S32.HI R54, RZ, 0x1f, R145 ;  /* 0x0000001fff367819 */ /* 0x000fe20000011491 */
[----:B------:R-:W-:Y:S01]  /*a110*/  ULDC.64 UR4, c[0x0][0xbd0] ;  /* 0x0002f40000047ab9 */ /* 0x000fe20000000a00 */
[----:B------:R-:W2:Y:S01]  /*a120*/  S2R R52, SR_CTAID.X ;  /* 0x0000000000347919 */ /* 0x000ea20000002500 */
[----:B------:R-:W-:Y:S01]  /*a130*/  ULDC.64 UR6, c[0x0][0xb38] ;  /* 0x0002ce0000067ab9 */ /* 0x000fe20000000a00 */
[----:B------:R-:W-:Y:S03]  /*a140*/  BSSY B0, `(.L_x_34) ;  /* 0x00000ca000007945 */ /* 0x000fe60003800000 */
[----:B------:R-:W3:Y:S08]  /*a150*/  S2UR UR9, SR_CTAID.Z ;  /* 0x00000000000979c3 */ /* 0x000ef00000002700 */
[----:B------:R-:W4:Y:S08]  /*a160*/  LDC.64 R58, c[0x0][0xbd8] ;  /* 0x0002f600ff3a7b82 */ /* 0x000f300000000a00 */
[----:B------:R-:W-:Y:S01]  /*a170*/  BAR.SYNC.DEFER_BLOCKING 0x1, 0x180 ;  /* 0x0046000000007b1d */ /* 0x000fe20000010000 */
[----:B-1----:R-:W-:-:S07]  /*a180*/  ISETP.NE.AND P0, PT, R27, 0x1, PT ;  /* 0x000000011b00780c */ /* 0x002fce0003f05270 */
[----:B------:R-:W1:Y:S01]  /*a190*/  S2UR UR8, SR_CTAID.Y ;  /* 0x00000000000879c3 */ /* 0x000e620000002600 */
[----:B0-----:R-:W-:-:S07]  /*a1a0*/  VIADD R29, R16, 0xffffff80 ;  /* 0xffffff80101d7836 */ /* 0x001fce0000000000 */
[----:B------:R-:W1:Y:S01]  /*a1b0*/  LDC R62, c[0x0][0xc50] ;  /* 0x00031400ff3e7b82 */ /* 0x000e620000000800 */
[----:B------:R-:W-:-:S04]  /*a1c0*/  SHF.R.S32.HI R28, RZ, 0x1f, R29 ;  /* 0x0000001fff1c7819 */ /* 0x000fc8000001141d */
[----:B------:R-:W-:-:S03]  /*a1d0*/  LEA.HI R46, R28, R29, RZ, 0x7 ;  /* 0x0000001d1c2e7211 */ /* 0x000fc600078f38ff */
[----:B------:R-:W0:Y:S01]  /*a1e0*/  LDC.64 R60, c[0x0][0xb40] ;  /* 0x0002d000ff3c7b82 */ /* 0x000e220000000a00 */
[----:B------:R-:W-:Y:S02]  /*a1f0*/  LEA.HI R28, R28, R29, RZ, 0x2 ;  /* 0x0000001d1c1c7211 */ /* 0x000fe400078f10ff */
[----:B------:R-:W-:Y:S02]  /*a200*/  LOP3.LUT R18, R46, 0xffffff80, RZ, 0xc0, !PT ;  /* 0xffffff802e127812 */ /* 0x000fe400078ec0ff */
[----:B------:R-:W-:Y:S02]  /*a210*/  LOP3.LUT R28, R28, 0xfffffffc, RZ, 0xc0, !PT ;  /* 0xfffffffc1c1c7812 */ /* 0x000fe400078ec0ff */
[----:B------:R-:W-:Y:S01]  /*a220*/  SHF.R.S32.HI R47, RZ, 0x7, R46 ;  /* 0x00000007ff2f7819 */ /* 0x000fe2000001142e */
[C---:B------:R-:W-:Y:S01]  /*a230*/  IMAD.IADD R18, R29.reuse, 0x1, -R18 ;  /* 0x000000011d127824 */ /* 0x040fe200078e0a12 */
[----:B------:R-:W5:Y:S01]  /*a240*/  @P0 LDC R55, c[0x0][0xbec] ;  /* 0x0002fb00ff370b82 */ /* 0x000f620000000800 */
[----:B------:R-:W-:-:S03]  /*a250*/  IMAD.IADD R29, R29, 0x1, -R28 ;  /* 0x000000011d1d7824 */ /* 0x000fc600078e0a1c */
[----:B------:R-:W-:Y:S02]  /*a260*/  SHF.R.S32.HI R51, RZ, 0x1f, R18 ;  /* 0x0000001fff337819 */ /* 0x000fe40000011412 */
[----:B------:R-:W-:Y:S02]  /*a270*/  LEA.HI R28, R29, R29, RZ, 0x1 ;  /* 0x0000001d1d1c7211 */ /* 0x000fe400078f08ff */
[----:B------:R-:W-:Y:S01]  /*a280*/  LEA.HI R26, R51, R18, RZ, 0x2 ;  /* 0x00000012331a7211 */ /* 0x000fe200078f10ff */
[----:B------:R-:W5:Y:S01]  /*a290*/  @P0 LDC R57, c[0x0][0xbec] ;  /* 0x0002fb00ff390b82 */ /* 0x000f620000000800 */
[----:B------:R-:W-:Y:S02]  /*a2a0*/  LOP3.LUT R50, R28, 0x1ffffffe, RZ, 0xc0, !PT ;  /* 0x1ffffffe1c327812 */ /* 0x000fe400078ec0ff */
[--C-:B------:R-:W-:Y:S02]  /*a2b0*/  SHF.R.S32.HI R16, RZ, 0x2, R26.reuse ;  /* 0x00000002ff107819 */ /* 0x100fe4000001141a */
[----:B------:R-:W-:-:S03]  /*a2c0*/  SHF.R.S32.HI R17, RZ, 0x1f, R26 ;  /* 0x0000001fff117819 */ /* 0x000fc6000001141a */
[----:B------:R-:W5:Y:S01]  /*a2d0*/  @P0 LDC R56, c[0x0][0xbf0] ;  /* 0x0002fc00ff380b82 */ /* 0x000f620000000800 */
[----:B------:R-:W-:-:S04]  /*a2e0*/  LEA.HI R17, R17, R16, RZ, 0x3 ;  /* 0x0000001011117211 */ /* 0x000fc800078f18ff */
[----:B------:R-:W-:-:S03]  /*a2f0*/  LOP3.LUT R17, R17, 0xfffffff8, RZ, 0xc0, !PT ;  /* 0xfffffff811117812 */ /* 0x000fc600078ec0ff */
[----:B------:R-:W5:Y:S02]  /*a300*/  @P0 LDC R64, c[0x0][0xbf0] ;  /* 0x0002fc00ff400b82 */ /* 0x000f640000000800 */
[----:B------:R-:W-:Y:S01]  /*a310*/  IMAD.IADD R46, R16, 0x1, -R17 ;  /* 0x00000001102e7824 */ /* 0x000fe200078e0a11 */
[----:B------:R-:W-:Y:S01]  /*a320*/  LEA.HI R17, R51, R18, RZ, 0x5 ;  /* 0x0000001233117211 */ /* 0x000fe200078f28ff */
[----:B------:R-:W-:-:S03]  /*a330*/  IMAD.HI R16, R47, 0x55555556, RZ ;  /* 0x555555562f107827 */ /* 0x000fc600078e02ff */
[----:B------:R-:W-:Y:S02]  /*a340*/  SHF.R.S32.HI R17, RZ, 0x5, R17 ;  /* 0x00000005ff117819 */ /* 0x000fe40000011411 */
[----:B------:R-:W-:-:S05]  /*a350*/  LEA.HI R16, R16, R16, RZ, 0x1 ;  /* 0x0000001010107211 */ /* 0x000fca00078f08ff */
[----:B------:R-:W-:Y:S01]  /*a360*/  IMAD R28, R16, -0x3, R47 ;  /* 0xfffffffd101c7824 */ /* 0x000fe200078e022f */
[----:B------:R-:W-:Y:S01]  /*a370*/  IADD3 R47, R29, -R50, RZ ;  /* 0x800000321d2f7210 */ /* 0x000fe20007ffe0ff */
[----:B------:R-:W-:Y:S02]  /*a380*/  IMAD R29, R17, 0x10, R46 ;  /* 0x00000010111d7824 */ /* 0x000fe400078e022e */
[----:B------:R-:W-:Y:S02]  /*a390*/  IMAD R46, R54, UR4, RZ ;  /* 0x00000004362e7c24 */ /* 0x000fe4000f8e02ff */
[----:B------:R-:W-:Y:S01]  /*a3a0*/  IMAD.WIDE.U32 R16, R145, UR4, RZ ;  /* 0x0000000491107c25 */ /* 0x000fe2000f8e00ff */
[----:B---3--:R-:W-:-:S03]  /*a3b0*/  USHF.R.S32.HI UR4, URZ, 0x1f, UR9 ;  /* 0x0000001f3f047899 */ /* 0x008fc60008011409 */
[----:B------:R-:W-:Y:S02]  /*a3c0*/  IMAD R51, R145, UR5, R46 ;  /* 0x0000000591337c24 */ /* 0x000fe4000f8e022e */
[----:B------:R-:W-:Y:S02]  /*a3d0*/  IMAD R54, R54, UR6, RZ ;  /* 0x0000000636367c24 */ /* 0x000fe4000f8e02ff */
[----:B------:R-:W-:Y:S02]  /*a3e0*/  IMAD R46, R28, 0x40, R29 ;  /* 0x000000401c2e7824 */ /* 0x000fe400078e021d */
[----:B------:R-:W-:Y:S02]  /*a3f0*/  IMAD.IADD R17, R17, 0x1, R51 ;  /* 0x0000000111117824 */ /* 0x000fe400078e0233 */
[----:B------:R-:W-:-:S04]  /*a400*/  IMAD.WIDE.U32 R28, R145, UR6, RZ ;  /* 0x00000006911c7c25 */ /* 0x000fc8000f8e00ff */
[C---:B----4-:R-:W-:Y:S02]  /*a410*/  IMAD R50, R58.reuse, UR4, RZ ;  /* 0x000000043a327c24 */ /* 0x050fe4000f8e02ff */
[----:B------:R-:W-:Y:S01]  /*a420*/  IMAD R51, R145, UR7, R54 ;  /* 0x0000000791337c24 */ /* 0x000fe2000f8e0236 */
[----:B------:R-:W-:Y:S01]  /*a430*/  ULDC.64 UR6, c[0x0][0xb48] ;  /* 0x0002d20000067ab9 */ /* 0x000fe20000000a00 */
[----:B------:R-:W-:Y:S02]  /*a440*/  IMAD.MOV R145, RZ, RZ, -R145 ;  /* 0x000000ffff917224 */ /* 0x000fe400078e0a91 */
[----:B------:R-:W-:Y:S02]  /*a450*/  IMAD R47, R47, 0x8, R46 ;  /* 0x000000082f2f7824 */ /* 0x000fe400078e022e */
[----:B------:R-:W-:Y:S02]  /*a460*/  IMAD R53, R59, UR9, R50 ;  /* 0x000000093b357c24 */ /* 0x000fe4000f8e0232 */
[----:B------:R-:W-:-:S04]  /*a470*/  IMAD.WIDE.U32 R16, R58, UR9, R16 ;  /* 0x000000093a107c25 */ /* 0x000fc8000f8e0010 */
[----:B0-----:R-:W-:Y:S01]  /*a480*/  IMAD R54, R60, UR4, RZ ;  /* 0x000000043c367c24 */ /* 0x001fe2000f8e02ff */
[----:B------:R-:W-:Y:S01]  /*a490*/  ULDC.64 UR4, c[0x0][0xbe0] ;  /* 0x0002f80000047ab9 */ /* 0x000fe20000000a00 */
[----:B-1----:R-:W-:Y:S02]  /*a4a0*/  IMAD R145, R62, R145, UR8 ;  /* 0x000000083e917e24 */ /* 0x002fe4000f8e0291 */
[----:B------:R-:W-:Y:S02]  /*a4b0*/  IMAD.IADD R29, R29, 0x1, R51 ;  /* 0x000000011d1d7824 */ /* 0x000fe400078e0233 */
[----:B--2---:R-:W-:Y:S02]  /*a4c0*/  IMAD R50, R52, 0xc0, R47 ;  /* 0x000000c034327824 */ /* 0x004fe400078e022f */
[----:B------:R-:W-:Y:S02]  /*a4d0*/  IMAD.IADD R17, R17, 0x1, R53 ;  /* 0x0000000111117824 */ /* 0x000fe400078e0235 */
[----:B------:R-:W-:Y:S01]  /*a4e0*/  IMAD R53, R61, UR9, R54 ;  /* 0x000000093d357c24 */ /* 0x000fe2000f8e0236 */
[----:B------:R-:W-:Y:S01]  /*a4f0*/  SHF.R.S32.HI R54, RZ, 0x1f, R145 ;  /* 0x0000001fff367819 */ /* 0x000fe20000011491 */
[----:B------:R-:W-:Y:S01]  /*a500*/  IMAD.WIDE.U32 R28, R60, UR9, R28 ;  /* 0x000000093c1c7c25 */ /* 0x000fe2000f8e001c */
[----:B------:R-:W-:Y:S01]  /*a510*/  MOV R47, R50 ;  /* 0x00000032002f7202 */ /* 0x000fe20000000f00 */
[----:B------:R-:W-:-:S02]  /*a520*/  ULDC.64 UR8, c[0x0][0xb28] ;  /* 0x0002ca0000087ab9 */ /* 0x000fc40000000a00 */
[----:B-----5:R-:W-:-:S04]  /*a530*/  @P0 IMAD.HI.U32 R51, R50, R55, RZ ;  /* 0x0000003732330227 */ /* 0x020fc800078e00ff */
[----:B------:R-:W-:Y:S01]  /*a540*/  @P0 IMAD.HI.U32 R57, R50, R57, RZ ;  /* 0x0000003932390227 */ /* 0x000fe200078e00ff */
[----:B------:R-:W-:-:S03]  /*a550*/  @P0 SHF.R.U32.HI R47, RZ, R56, R51 ;  /* 0x00000038ff2f0219 */ /* 0x000fc60000011633 */
[----:B------:R-:W-:Y:S02]  /*a560*/  IMAD.IADD R29, R29, 0x1, R53 ;  /* 0x000000011d1d7824 */ /* 0x000fe400078e0235 */
[----:B------:R-:W-:Y:S02]  /*a570*/  IMAD R53, R54, UR4, RZ ;  /* 0x0000000436357c24 */ /* 0x000fe4000f8e02ff */
[----:B------:R-:W-:-:S04]  /*a580*/  IMAD.WIDE.U32 R16, R145, UR4, R16 ;  /* 0x0000000491107c25 */ /* 0x000fc8000f8e0010 */
[----:B------:R-:W-:Y:S01]  /*a590*/  IMAD.MOV.U32 R51, RZ, RZ, R50 ;  /* 0x000000ffff337224 */ /* 0x000fe200078e0032 */
[----:B------:R-:W-:Y:S01]  /*a5a0*/  @P0 SHF.R.U32.HI R51, RZ, R64, R57 ;  /* 0x00000040ff330219 */ /* 0x000fe20000011639 */
[----:B------:R-:W-:Y:S01]  /*a5b0*/  IMAD R54, R54, UR6, RZ ;  /* 0x0000000636367c24 */ /* 0x000fe2000f8e02ff */
[----:B------:R-:W-:Y:S01]  /*a5c0*/  IADD3 R16, P0, R47, R16, RZ ;  /* 0x000000102f107210 */ /* 0x000fe20007f1e0ff */
[C---:B------:R-:W-:Y:S01]  /*a5d0*/  IMAD R55, R145.reuse, UR5, R53 ;  /* 0x0000000591377c24 */ /* 0x040fe2000f8e0235 */
[--C-:B------:R-:W-:Y:S01]  /*a5e0*/  SHF.R.S32.HI R53, RZ, 0x1f, R47.reuse ;  /* 0x0000001fff357819 */ /* 0x100fe2000001142f */
[----:B------:R-:W-:Y:S01]  /*a5f0*/  IMAD.MOV R47, RZ, RZ, -R47 ;  /* 0x000000ffff2f7224 */ /* 0x000fe200078e0a2f */
[----:B------:R-:W-:Y:S01]  /*a600*/  ULDC.64 UR4, c[0x0][0xb30] ;  /* 0x0002cc0000047ab9 */ /* 0x000fe20000000a00 */
[C---:B------:R-:W-:Y:S01]  /*a610*/  IMAD R57, R145.reuse, UR7, R54 ;  /* 0x0000000791397c24 */ /* 0x040fe2000f8e0236 */
[----:B------:R-:W-:Y:S01]  /*a620*/  SHF.R.S32.HI R54, RZ, 0x1f, R51 ;  /* 0x0000001fff367819 */ /* 0x000fe20000011433 */
[----:B------:R-:W-:Y:S01]  /*a630*/  IMAD.WIDE.U32 R28, R145, UR6, R28 ;  /* 0x00000006911c7c25 */ /* 0x000fe2000f8e001c */
[----:B------:R-:W-:Y:S01]  /*a640*/  IADD3.X R17, R53, R17, R55, P0, !PT ;  /* 0x0000001135117210 */ /* 0x000fe200007fe437 */
[----:B------:R-:W-:-:S02]  /*a650*/  ULDC.64 UR6, c[0x0][0xbc8] ;  /* 0x0002f20000067ab9 */ /* 0x000fc40000000a00 */
[----:B------:R-:W-:Y:S02]  /*a660*/  IMAD.MOV R56, RZ, RZ, -R51 ;  /* 0x000000ffff387224 */ /* 0x000fe400078e0a33 */
[--C-:B------:R-:W-:Y:S02]  /*a670*/  IMAD R47, R27, R47, R50.reuse ;  /* 0x0000002f1b2f7224 */ /* 0x100fe400078e0232 */
[----:B------:R-:W-:Y:S02]  /*a680*/  IMAD.IADD R29, R29, 0x1, R57 ;  /* 0x000000011d1d7824 */ /* 0x000fe400078e0239 */
[----:B------:R-:W-:Y:S02]  /*a690*/  IMAD R54, R54, UR4, RZ ;  /* 0x0000000436367c24 */ /* 0x000fe4000f8e02ff */
[----:B------:R-:W-:Y:S01]  /*a6a0*/  IMAD R53, R27, R56, R50 ;  /* 0x000000381b357224 */ /* 0x000fe200078e0232 */
[----:B------:R-:W-:Y:S01]  /*a6b0*/  SHF.R.S32.HI R50, RZ, 0x1f, R47 ;  /* 0x0000001fff327819 */ /* 0x000fe2000001142f */
[C---:B------:R-:W-:Y:S01]  /*a6c0*/  IMAD R55, R51.reuse, UR5, R54 ;  /* 0x0000000533377c24 */ /* 0x040fe2000f8e0236 */
[----:B------:R-:W0:Y:S01]  /*a6d0*/  S2UR UR5, SR_CgaCtaId ;  /* 0x00000000000579c3 */ /* 0x000e220000008800 */
[----:B------:R-:W-:Y:S01]  /*a6e0*/  IMAD.WIDE.U32 R28, R51, UR4, R28 ;  /* 0x00000004331c7c25 */ /* 0x000fe2000f8e001c */
[----:B------:R-:W-:Y:S01]  /*a6f0*/  SHF.R.S32.HI R51, RZ, 0x1f, R53 ;  /* 0x0000001fff337819 */ /* 0x000fe20000011435 */
[----:B------:R-:W-:-:S02]  /*a700*/  UMOV UR4, 0x400 ;  /* 0x0000040000047882 */ /* 0x000fc40000000000 */
[----:B------:R-:W-:Y:S01]  /*a710*/  IMAD R50, R50, UR6, RZ ;  /* 0x0000000632327c24 */ /* 0x000fe2000f8e02ff */
[----:B------:R-:W-:Y:S01]  /*a720*/  IADD3 R29, R29, R55, RZ ;  /* 0x000000371d1d7210 */ /* 0x000fe20007ffe0ff */
[----:B------:R-:W-:Y:S02]  /*a730*/  IMAD R54, R51, UR8, RZ ;  /* 0x0000000833367c24 */ /* 0x000fe4000f8e02ff */
[C---:B------:R-:W-:Y:S02]  /*a740*/  IMAD R51, R47.reuse, UR7, R50 ;  /* 0x000000072f337c24 */ /* 0x040fe4000f8e0232 */
[----:B------:R-:W-:Y:S01]  /*a750*/  IMAD.WIDE.U32 R16, R47, UR6, R16 ;  /* 0x000000062f107c25 */ /* 0x000fe2000f8e0010 */
[----:B------:R-:W-:-:S03]  /*a760*/  ULDC.64 UR6, c[0x0][0xba8] ;  /* 0x0002ea0000067ab9 */ /* 0x000fc60000000a00 */
[C---:B------:R-:W-:Y:S02]  /*a770*/  IMAD R55, R53.reuse, UR9, R54 ;  /* 0x0000000935377c24 */ /* 0x040fe4000f8e0236 */
[----:B------:R-:W-:Y:S01]  /*a780*/  IMAD.WIDE.U32 R28, R53, UR8, R28 ;  /* 0x00000008351c7c25 */ /* 0x000fe2000f8e001c */
[----:B------:R-:W-:Y:S01]  /*a790*/  LEA R53, P0, R16, UR6, 0x2 ;  /* 0x0000000610357c11 */ /* 0x000fe2000f8010ff */
[----:B------:R-:W-:Y:S01]  /*a7a0*/  ULDC.64 UR8, c[0x0][0xb00] ;  /* 0x0002c00000087ab9 */ /* 0x000fe20000000a00 */
[----:B------:R-:W-:Y:S01]  /*a7b0*/  ULDC UR6, c[0x0][0xa88] ;  /* 0x0002a20000067ab9 */ /* 0x000fe20000000800 */
[----:B------:R-:W-:Y:S01]  /*a7c0*/  IMAD.IADD R47, R17, 0x1, R51 ;  /* 0x00000001112f7824 */ /* 0x000fe200078e0233 */
[----:B------:R-:W-:Y:S01]  /*a7d0*/  LEA R58, P1, R28, UR8, 0x2 ;  /* 0x000000081c3a7c11 */ /* 0x000fe2000f8210ff */
[----:B------:R-:W-:Y:S01]  /*a7e0*/  IMAD.IADD R17, R29, 0x1, R55 ;  /* 0x000000011d117824 */ /* 0x000fe200078e0237 */
[----:B0-----:R-:W-:Y:S01]  /*a7f0*/  ULEA UR4, UR5, UR4, 0x18 ;  /* 0x0000000405047291 */ /* 0x001fe2000f8ec03f */
[----:B------:R-:W-:Y:S01]  /*a800*/  IMAD R50, R52, 0xc0, R46 ;  /* 0x000000c034327824 */ /* 0x000fe200078e022e */
[----:B------:R-:W-:Y:S01]  /*a810*/  LEA.HI.X R51, R16, UR7, R47, 0x2, P0 ;  /* 0x0000000710337c11 */ /* 0x000fe200080f142f */
[----:B------:R-:W-:Y:S01]  /*a820*/  SHFL.IDX PT, R46, R53, 0x1, 0x1c1f ;  /* 0x003c1f00352e7f89 */ /* 0x000fe200000e0000 */
[----:B------:R-:W-:Y:S01]  /*a830*/  LEA.HI.X R59, R28, UR9, R17, 0x2, P1 ;  /* 0x000000091c3b7c11 */ /* 0x000fe200088f1411 */
[----:B------:R-:W-:Y:S01]  /*a840*/  IMAD R55, R27, UR6, RZ ;  /* 0x000000061b377c24 */ /* 0x000fe2000f8e02ff */
[----:B------:R-:W-:Y:S01]  /*a850*/  LOP3.LUT P0, RZ, R18, 0x3, RZ, 0xc0, !PT ;  /* 0x0000000312ff7812 */ /* 0x000fe2000780c0ff */
[----:B------:R-:W-:Y:S01]  /*a860*/  SHFL.IDX PT, R28, R53, RZ, 0x1c1f ;  /* 0x001c1fff351c7589 */ /* 0x000fe200000e0000 */
[C---:B------:R-:W-:Y:S01]  /*a870*/  VIADD R54, R50.reuse, 0x8 ;  /* 0x0000000832367836 */ /* 0x040fe20000000000 */
[----:B------:R-:W-:Y:S01]  /*a880*/  UIADD3 UR4, UR4, 0x31c20, URZ ;  /* 0x00031c2004047890 */ /* 0x000fe2000fffe03f */
[CC--:B------:R-:W-:Y:S01]  /*a890*/  ISETP.GE.OR P1, PT, R50.reuse, R55.reuse, P0 ;  /* 0x000000373200720c */ /* 0x0c0fe20000726670 */
[----:B------:R-:W0:Y:S01]  /*a8a0*/  SHFL.IDX PT, R29, R51, RZ, 0x1c1f ;  /* 0x001c1fff331d7589 */ /* 0x000e2200000e0000 */
[-C--:B------:R-:W-:Y:S01]  /*a8b0*/  ISETP.GE.AND P2, PT, R50, R55.reuse, PT ;  /* 0x000000373200720c */ /* 0x080fe20003f46270 */
[----:B------:R-:W-:Y:S01]  /*a8c0*/  UPRMT UR4, URZ, 0x654, UR4 ;  /* 0x000006543f047896 */ /* 0x000fe20008000004 */
[----:B------:R-:W-:Y:S01]  /*a8d0*/  ISETP.GE.OR P0, PT, R54, R55, P0 ;  /* 0x000000373600720c */ /* 0x000fe20000706670 */
[----:B------:R-:W1:Y:S01]  /*a8e0*/  SHFL.IDX PT, R47, R51, 0x1, 0x1c1f ;  /* 0x003c1f00332f7f89 */ /* 0x000e6200000e0000 */
[----:B------:R-:W-:-:S03]  /*a8f0*/  LOP3.LUT R27, R26, 0x7ffffffc, RZ, 0xc0, !PT ;  /* 0x7ffffffc1a1b7812 */ /* 0x000fc600078ec0ff */
[----:B------:R2:W3:Y:S02]  /*a900*/  SHFL.IDX PT, R16, R58, RZ, 0x1c1f ;  /* 0x001c1fff3a107589 */ /* 0x0004e400000e0000 */
[----:B------:R-:W-:Y:S01]  /*a910*/  IMAD.IADD R27, R18, 0x1, -R27 ;  /* 0x00000001121b7824 */ /* 0x000fe200078e0a1b */
[----:B------:R-:W-:Y:S01]  /*a920*/  SYNCS.ARRIVE.TRANS64.RED.A1T0 RZ, [UR4], RZ ;  /* 0x000000ffffff79a7 */ /* 0x000fe20008100404 */
[----:B------:R2:W4:Y:S02]  /*a930*/  SHFL.IDX PT, R17, R59, RZ, 0x1c1f ;  /* 0x001c1fff3b117589 */ /* 0x00052400000e0000 */
[----:B------:R-:W-:Y:S02]  /*a940*/  IMAD.SHL.U32 R27, R27, 0x2, RZ ;  /* 0x000000021b1b7824 */ /* 0x000fe400078e00ff */
[----:B0-----:R2:W-:Y:S04]  /*a950*/  @!P1 ST.E desc[UR38][R28.64], R0 ;  /* 0x000000001c009985 */ /* 0x0015e8000c101926 */
[----:B-1----:R2:W-:Y:S01]  /*a960*/  @!P0 ST.E desc[UR38][R46.64], R19 ;  /* 0x000000132e008985 */ /* 0x0025e2000c101926 */
[----:B------:R-:W-:Y:S05]  /*a970*/  @P2 BRA `(.L_x_35) ;  /* 0x0000000400182947 */ /* 0x000fea0003800000 */
[C---:B--2---:R-:W-:Y:S01]  /*a980*/  VIADD R0, R27.reuse, 0x8 ;  /* 0x000000081b007836 */ /* 0x044fe20000000000 */
[----:B------:R-:W-:Y:S01]  /*a990*/  ULDC UR4, c[0x0][0xac8] ;  /* 0x0002b20000047ab9 */ /* 0x000fe20000000800 */
[C---:B------:R-:W-:Y:S01]  /*a9a0*/  IADD3 R18, R27.reuse, 0x10, RZ ;  /* 0x000000101b127810 */ /* 0x040fe20007ffe0ff */
[C---:B------:R-:W-:Y:S01]  /*a9b0*/  VIADD R19, R27.reuse, 0x18 ;  /* 0x000000181b137836 */ /* 0x040fe20000000000 */
[C---:B------:R-:W-:Y:S01]  /*a9c0*/  ISETP.GE.AND P0, PT, R27.reuse, UR4, PT ;  /* 0x000000041b007c0c */ /* 0x040fe2000bf06270 */
[C---:B------:R-:W-:Y:S01]  /*a9d0*/  VIADD R28, R27.reuse, 0x20 ;  /* 0x000000201b1c7836 */ /* 0x040fe20000000000 */
[----:B------:R-:W-:Y:S01]  /*a9e0*/  ISETP.GE.AND P1, PT, R0, UR4, PT ;  /* 0x0000000400007c0c */ /* 0x000fe2000bf26270 */
[C---:B------:R-:W-:Y:S01]  /*a9f0*/  VIADD R56, R27.reuse, 0x38 ;  /* 0x000000381b387836 */ /* 0x040fe20000000000 */
[----:B------:R-:W-:Y:S01]  /*aa00*/  ISETP.GE.AND P2, PT, R18, UR4, PT ;  /* 0x0000000412007c0c */ /* 0x000fe2000bf46270 */
[----:B------:R-:W-:Y:S01]  /*aa10*/  VIADD R57, R27, 0x40 ;  /* 0x000000401b397836 */ /* 0x000fe20000000000 */
[----:B------:R-:W-:-:S02]  /*aa20*/  ISETP.GE.AND P3, PT, R19, UR4, PT ;  /* 0x0000000413007c0c */ /* 0x000fc4000bf66270 */
[----:B------:R-:W-:-:S07]  /*aa30*/  ISETP.GE.AND P4, PT, R28, UR4, PT ;  /* 0x000000041c007c0c */ /* 0x000fce000bf86270 */
[----:B------:R-:W-:Y:S02]  /*aa40*/  @!P1 LEA.HI R0, R0, R0, RZ, 0x1 ;  /* 0x0000000000009211 */ /* 0x000fe400078f08ff */
[----:B------:R-:W-:Y:S02]  /*aa50*/  @!P2 LEA.HI R18, R18, R18, RZ, 0x1 ;  /* 0x000000121212a211 */ /* 0x000fe400078f08ff */
[----:B------:R-:W-:Y:S02]  /*aa60*/  @!P3 LEA.HI R26, R19, R19, RZ, 0x1 ;  /* 0x00000013131ab211 */ /* 0x000fe400078f08ff */
[----:B------:R-:W-:Y:S02]  /*aa70*/  @!P1 LOP3.LUT R29, R0, 0xfffffffe, RZ, 0xc0, !PT ;  /* 0xfffffffe001d9812 */ /* 0x000fe400078ec0ff */
[----:B------:R-:W-:Y:S02]  /*aa80*/  @!P4 LEA.HI R0, R28, R28, RZ, 0x1 ;  /* 0x0000001c1c00c211 */ /* 0x000fe400078f08ff */
[----:B------:R-:W-:Y:S01]  /*aa90*/  @!P2 LOP3.LUT R47, R18, 0xfffffffe, RZ, 0xc0, !PT ;  /* 0xfffffffe122fa812 */ /* 0x000fe200078ec0ff */
[----:B---34-:R-:W-:Y:S01]  /*aaa0*/  @!P0 IMAD.WIDE R18, R27, 0x4, R16 ;  /* 0x000000041b128825 */ /* 0x018fe200078e0210 */
[----:B------:R-:W-:-:S02]  /*aab0*/  @!P3 LOP3.LUT R51, R26, 0xfffffffe, RZ, 0xc0, !PT ;  /* 0xfffffffe1a33b812 */ /* 0x000fc400078ec0ff */
[----:B------:R-:W-:Y:S01]  /*aac0*/  @!P4 LOP3.LUT R53, R0, 0xfffffffe, RZ, 0xc0, !PT ;  /* 0xfffffffe0035c812 */ /* 0x000fe200078ec0ff */
[--C-:B------:R-:W-:Y:S01]  /*aad0*/  @!P1 IMAD.WIDE R28, R29, 0x4, R16.reuse ;  /* 0x000000041d1c9825 */ /* 0x100fe200078e0210 */
[----:B------:R0:W-:Y:S03]  /*aae0*/  @!P0 ST.E.64 desc[UR38][R18.64], R74 ;  /* 0x0000004a12008985 */ /* 0x0001e6000c101b26 */
[----:B------:R-:W-:Y:S01]  /*aaf0*/  VIADD R0, R27, 0x28 ;  /* 0x000000281b007836 */ /* 0x000fe20000000000 */
[----:B------:R1:W-:Y:S01]  /*ab00*/  @!P1 ST.E.64 desc[UR38][R28.64], R72 ;  /* 0x000000481c009985 */ /* 0x0003e2000c101b26 */
[----:B------:R-:W-:-:S03]  /*ab10*/  @!P2 IMAD.WIDE R46, R47, 0x4, R16 ;  /* 0x000000042f2ea825 */ /* 0x000fc600078e0210 */
[----:B------:R-:W-:Y:S01]  /*ab20*/  ISETP.GE.AND P0, PT, R0, UR4, PT ;  /* 0x0000000400007c0c */ /* 0x000fe2000bf06270 */
[----:B------:R-:W-:Y:S01]  /*ab30*/  VIADD R26, R27, 0x30 ;  /* 0x000000301b1a7836 */ /* 0x000fe20000000000 */
[----:B------:R2:W-:Y:S01]  /*ab40*/  @!P2 ST.E.64 desc[UR38][R46.64], R24 ;  /* 0x000000182e00a985 */ /* 0x0005e2000c101b26 */
[--C-:B------:R-:W-:Y:S01]  /*ab50*/  @!P3 IMAD.WIDE R50, R51, 0x4, R16.reuse ;  /* 0x000000043332b825 */ /* 0x100fe200078e0210 */
[----:B------:R-:W-:Y:S02]  /*ab60*/  ISETP.GE.AND P2, PT, R56, UR4, PT ;  /* 0x0000000438007c0c */ /* 0x000fe4000bf46270 */
[----:B0-----:R-:W-:Y:S01]  /*ab70*/  IADD3 R18, R27, 0x48, RZ ;  /* 0x000000481b127810 */ /* 0x001fe20007ffe0ff */
[----:B------:R-:W-:Y:S01]  /*ab80*/  @!P4 IMAD.WIDE R52, R53, 0x4, R16 ;  /* 0x000000043534c825 */ /* 0x000fe200078e0210 */
[----:B------:R-:W-:Y:S01]  /*ab90*/  ISETP.GE.AND P1, PT, R26, UR4, PT ;  /* 0x000000041a007c0c */ /* 0x000fe2000bf26270 */
[----:B------:R0:W-:Y:S01]  /*aba0*/  @!P3 ST.E.64 desc[UR38][R50.64], R76 ;  /* 0x0000004c3200b985 */ /* 0x0001e2000c101b26 */
[----:B------:R-:W-:Y:S01]  /*abb0*/  ISETP.GE.AND P3, PT, R57, UR4, PT ;  /* 0x0000000439007c0c */ /* 0x000fe2000bf66270 */
[----:B------:R-:W-:-:S02]  /*abc0*/  VIADD R19, R27, 0x50 ;  /* 0x000000501b137836 */ /* 0x000fc40000000000 */
[----:B-1----:R-:W-:Y:S01]  /*abd0*/  VIADD R28, R27, 0x58 ;  /* 0x000000581b1c7836 */ /* 0x002fe20000000000 */
[----:B------:R1:W-:Y:S01]  /*abe0*/  @!P4 ST.E.64 desc[UR38][R52.64], R78 ;  /* 0x0000004e3400c985 */ /* 0x0003e2000c101b26 */
[----:B------:R-:W-:Y:S02]  /*abf0*/  ISETP.GE.AND P4, PT, R18, UR4, PT ;  /* 0x0000000412007c0c */ /* 0x000fe4000bf86270 */
[----:B------:R-:W-:Y:S02]  /*ac00*/  ISETP.GE.AND P5, PT, R19, UR4, PT ;  /* 0x0000000413007c0c */ /* 0x000fe4000bfa6270 */
[----:B------:R-:W-:Y:S02]  /*ac10*/  ISETP.GE.AND P6, PT, R28, UR4, PT ;  /* 0x000000041c007c0c */ /* 0x000fe4000bfc6270 */
[----:B------:R-:W-:Y:S02]  /*ac20*/  @!P0 LEA.HI R0, R0, R0, RZ, 0x1 ;  /* 0x0000000000008211 */ /* 0x000fe400078f08ff */
[----:B------:R-:W-:-:S02]  /*ac30*/  @!P1 LEA.HI R26, R26, R26, RZ, 0x1 ;  /* 0x0000001a1a1a9211 */ /* 0x000fc400078f08ff */
[----:B------:R-:W-:Y:S02]  /*ac40*/  @!P2 LEA.HI R56, R56, R56, RZ, 0x1 ;  /* 0x000000383838a211 */ /* 0x000fe400078f08ff */
[----:B------:R-:W-:Y:S02]  /*ac50*/  @!P3 LEA.HI R57, R57, R57, RZ, 0x1 ;  /* 0x000000393939b211 */ /* 0x000fe400078f08ff */
[----:B------:R-:W-:Y:S02]  /*ac60*/  @!P4 LEA.HI R18, R18, R18, RZ, 0x1 ;  /* 0x000000121212c211 */ /* 0x000fe400078f08ff */
[----:B--2---:R-:W-:Y:S02]  /*ac70*/  @!P5 LEA.HI R24, R19, R19, RZ, 0x1 ;  /* 0x000000131318d211 */ /* 0x004fe400078f08ff */
[----:B------:R-:W-:Y:S02]  /*ac80*/  @!P0 LOP3.LUT R19, R0, 0xfffffffe, RZ, 0xc0, !PT ;  /* 0xfffffffe00138812 */ /* 0x000fe400078ec0ff */
[----:B------:R-:W-:-:S02]  /*ac90*/  @!P1 LOP3.LUT R25, R26, 0xfffffffe, RZ, 0xc0, !PT ;  /* 0xfffffffe1a199812 */ /* 0x000fc400078ec0ff */
[----:B------:R-:W-:Y:S02]  /*aca0*/  @!P6 LEA.HI R28, R28, R28, RZ, 0x1 ;  /* 0x0000001c1c1ce211 */ /* 0x000fe400078f08ff */
[----:B------:R-:W-:Y:S02]  /*acb0*/  @!P2 LOP3.LUT R29, R56, 0xfffffffe, RZ, 0xc0, !PT ;  /* 0xfffffffe381da812 */ /* 0x000fe400078ec0ff */
[----:B------:R-:W-:Y:S02]  /*acc0*/  @!P3 LOP3.LUT R47, R57, 0xfffffffe, RZ, 0xc0, !PT ;  /* 0xfffffffe392fb812 */ /* 0x000fe400078ec0ff */
[----:B0-----:R-:W-:Y:S01]  /*acd0*/  @!P4 LOP3.LUT R51, R18, 0xfffffffe, RZ, 0xc0, !PT ;  /* 0xfffffffe1233c812 */ /* 0x001fe200078ec0ff */
[--C-:B------:R-:W-:Y:S01]  /*ace0*/  @!P0 IMAD.WIDE R18, R19, 0x4, R16.reuse ;  /* 0x0000000413128825 */ /* 0x100fe200078e0210 */
[----:B-1----:R-:W-:Y:S02]  /*acf0*/  @!P5 LOP3.LUT R53, R24, 0xfffffffe, RZ, 0xc0, !PT ;  /* 0xfffffffe1835d812 */ /* 0x002fe400078ec0ff */
[----:B------:R-:W-:Y:S01]  /*ad00*/  @!P6 LOP3.LUT R57, R28, 0xfffffffe, RZ, 0xc0, !PT ;  /* 0xfffffffe1c39e812 */ /* 0x000fe200078ec0ff */
[--C-:B------:R-:W-:Y:S01]  /*ad10*/  @!P1 IMAD.WIDE R24, R25, 0x4, R16.reuse ;  /* 0x0000000419189825 */ /* 0x100fe200078e0210 */
[----:B------:R0:W-:Y:S03]  /*ad20*/  @!P0 ST.E.64 desc[UR38][R18.64], R2 ;  /* 0x0000000212008985 */ /* 0x0001e6000c101b26 */
        /* <DEDUP_REMOVED lines=8> */
[----:B------:R-:W-:Y:S01]  /*adb0*/  @!P6 IMAD.WIDE R16, R57, 0x4, R16 ;  /* 0x000000043910e825 */ /* 0x000fe200078e0210 */
[----:B------:R0:W-:Y:S04]  /*adc0*/  @!P5 ST.E.64 desc[UR38][R52.64], R32 ;  /* 0x000000203400d985 */ /* 0x0001e8000c101b26 */
[----:B------:R0:W-:Y:S02]  /*add0*/  @!P6 ST.E.64 desc[UR38][R16.64], R44 ;  /* 0x0000002c1000e985 */ /* 0x0001e4000c101b26 */
.L_x_35:
[----:B------:R-:W-:Y:S05]  /*ade0*/  BSYNC B0 ;  /* 0x0000000000007941 */ /* 0x000fea0003800000 */
.L_x_34:
[----:B------:R-:W-:Y:S01]  /*adf0*/  ISETP.GE.AND P0, PT, R54, R55, PT ;  /* 0x000000373600720c */ /* 0x000fe20003f06270 */
[----:B0---4-:R4:W0:Y:S04]  /*ae00*/  SHFL.IDX PT, R17, R59, 0x1, 0x1c1f ;  /* 0x003c1f003b117f89 */ /* 0x01182800000e0000 */
[----:B---3--:R4:W3:Y:S08]  /*ae10*/  SHFL.IDX PT, R16, R58, 0x1, 0x1c1f ;  /* 0x003c1f003a107f89 */ /* 0x0088f000000e0000 */
[----:B----4-:R-:W-:Y:S05]  /*ae20*/  @P0 BRA `(.L_x_10) ;  /* 0x0000004400dc0947 */ /* 0x010fea0003800000 */
[C---:B--2---:R-:W-:Y:S01]  /*ae30*/  VIADD R0, R27.reuse, 0x8 ;  /* 0x000000081b007836 */ /* 0x044fe20000000000 */
[----:B------:R-:W-:Y:S01]  /*ae40*/  ULDC UR4, c[0x0][0xac8] ;  /* 0x0002b20000047ab9 */ /* 0x000fe20000000800 */
[C---:B------:R-:W-:Y:S01]  /*ae50*/  VIADD R2, R27.reuse, 0x10 ;  /* 0x000000101b027836 */ /* 0x040fe20000000000 */
[C---:B------:R-:W-:Y:S01]  /*ae60*/  ISETP.GE.AND P2, PT, R27.reuse, UR4, PT ;  /* 0x000000041b007c0c */ /* 0x040fe2000bf46270 */
[C---:B------:R-:W-:Y:S01]  /*ae70*/  VIADD R3, R27.reuse, 0x18 ;  /* 0x000000181b037836 */ /* 0x040fe20000000000 */
[----:B------:R-:W-:Y:S01]  /*ae80*/  ISETP.GE.AND P3, PT, R0, UR4, PT ;  /* 0x0000000400007c0c */ /* 0x000fe2000bf66270 */
[C---:B------:R-:W-:Y:S01]  /*ae90*/  VIADD R18, R27.reuse, 0x20 ;  /* 0x000000201b127836 */ /* 0x040fe20000000000 */
[----:B------:R-:W-:Y:S01]  /*aea0*/  ISETP.GE.AND P4, PT, R2, UR4, PT ;  /* 0x0000000402007c0c */ /* 0x000fe2000bf86270 */
[----:B------:R-:W-:Y:S01]  /*aeb0*/  VIADD R20, R27, 0x38 ;  /* 0x000000381b147836 */ /* 0x000fe20000000000 */
[----:B------:R-:W-:Y:S01]  /*aec0*/  ISETP.GE.AND P5, PT, R3, UR4, PT ;  /* 0x0000000403007c0c */ /* 0x000fe2000bfa6270 */
[C---:B------:R-:W-:Y:S01]  /*aed0*/  VIADD R21, R27.reuse, 0x40 ;  /* 0x000000401b157836 */ /* 0x040fe20000000000 */
[C---:B------:R-:W-:Y:S01]  /*aee0*/  IADD3 R19, R27.reuse, 0x28, RZ ;  /* 0x000000281b137810 */ /* 0x040fe20007ffe0ff */
[C---:B------:R-:W-:Y:S01]  /*aef0*/  VIADD R24, R27.reuse, 0x48 ;  /* 0x000000481b187836 */ /* 0x040fe20000000000 */
[----:B------:R-:W-:Y:S01]  /*af00*/  ISETP.GE.AND P0, PT, R18, UR4, PT ;  /* 0x0000000412007c0c */ /* 0x000fe2000bf06270 */
[----:B------:R-:W-:Y:S01]  /*af10*/  VIADD R25, R27, 0x50 ;  /* 0x000000501b197836 */ /* 0x000fe20000000000 */
[----:B------:R-:W-:-:S03]  /*af20*/  ISETP.GE.AND P1, PT, R19, UR4, PT ;  /* 0x0000000413007c0c */ /* 0x000fc6000bf26270 */
[----:B------:R-:W-:Y:S02]  /*af30*/  @!P3 LEA.HI R0, R0, R0, RZ, 0x1 ;  /* 0x000000000000b211 */ /* 0x000fe400078f08ff */
[----:B------:R-:W-:Y:S02]  /*af40*/  @!P4 LEA.HI R2, R2, R2, RZ, 0x1 ;  /* 0x000000020202c211 */ /* 0x000fe400078f08ff */
[----:B------:R-:W-:Y:S02]  /*af50*/  @!P5 LEA.HI R3, R3, R3, RZ, 0x1 ;  /* 0x000000030303d211 */ /* 0x000fe400078f08ff */
[----:B------:R-:W-:Y:S01]  /*af60*/  @!P3 LOP3.LUT R5, R0, 0xfffffffe, RZ, 0xc0, !PT ;  /* 0xfffffffe0005b812 */ /* 0x000fe200078ec0ff */
[----:B------:R-:W-:Y:S01]  /*af70*/  VIADD R0, R27, 0x30 ;  /* 0x000000301b007836 */ /* 0x000fe20000000000 */
[----:B------:R-:W-:Y:S02]  /*af80*/  @!P4 LOP3.LUT R7, R2, 0xfffffffe, RZ, 0xc0, !PT ;  /* 0xfffffffe0207c812 */ /* 0x000fe400078ec0ff */
[----:B------:R-:W-:Y:S01]  /*af90*/  @!P5 LOP3.LUT R11, R3, 0xfffffffe, RZ, 0xc0, !PT ;  /* 0xfffffffe030bd812 */ /* 0x000fe200078ec0ff */
[----:B0--3--:R-:W-:Y:S01]  /*afa0*/  @!P2 IMAD.WIDE R2, R27, 0x4, R16 ;  /* 0x000000041b02a825 */ /* 0x009fe200078e0210 */
[----:B------:R-:W-:-:S02]  /*afb0*/  ISETP.GE.AND P6, PT, R25, UR4, PT ;  /* 0x0000000419007c0c */ /* 0x000fc4000bfc6270 */
[----:B------:R-:W-:Y:S01]  /*afc0*/  @!P0 LEA.HI R18, R18, R18, RZ, 0x1 ;  /* 0x0000001212128211 */ /* 0x000fe200078f08ff */
[--C-:B------:R-:W-:Y:S01]  /*afd0*/  @!P3 IMAD.WIDE R4, R5, 0x4, R16.reuse ;  /* 0x000000040504b825 */ /* 0x100fe200078e0210 */
[----:B------:R0:W-:Y:S01]  /*afe0*/  @!P2 ST.E.64 desc[UR38][R2.64], R14 ;  /* 0x0000000e0200a985 */ /* 0x0001e2000c101b26 */
[----:B------:R-:W-:Y:S02]  /*aff0*/  ISETP.GE.AND P2, PT, R0, UR4, PT ;  /* 0x0000000400007c0c */ /* 0x000fe4000bf46270 */
[--C-:B------:R-:W-:Y:S01]  /*b000*/  @!P4 IMAD.WIDE R6, R7, 0x4, R16.reuse ;  /* 0x000000040706c825 */ /* 0x100fe200078e0210 */
[----:B------:R1:W-:Y:S01]  /*b010*/  @!P3 ST.E.64 desc[UR38][R4.64], R30 ;  /* 0x0000001e0400b985 */ /* 0x0003e2000c101b26 */
[----:B------:R-:W-:Y:S02]  /*b020*/  ISETP.GE.AND P3, PT, R20, UR4, PT ;  /* 0x0000000414007c0c */ /* 0x000fe4000bf66270 */
[----:B------:R-:W-:Y:S01]  /*b030*/  @!P5 IMAD.WIDE R10, R11, 0x4, R16 ;  /* 0x000000040b0ad825 */ /* 0x000fe200078e0210 */
[----:B------:R2:W-:Y:S01]  /*b040*/  @!P4 ST.E.64 desc[UR38][R6.64], R40 ;  /* 0x000000280600c985 */ /* 0x0005e2000c101b26 */
[----:B------:R-:W-:-:S02]  /*b050*/  ISETP.GE.AND P4, PT, R21, UR4, PT ;  /* 0x0000000415007c0c */ /* 0x000fc4000bf86270 */
[----:B------:R-:W-:Y:S01]  /*b060*/  @!P1 LEA.HI R19, R19, R19, RZ, 0x1 ;  /* 0x0000001313139211 */ /* 0x000fe200078f08ff */
[----:B------:R3:W-:Y:S01]  /*b070*/  @!P5 ST.E.64 desc[UR38][R10.64], R48 ;  /* 0x000000300a00d985 */ /* 0x0007e2000c101b26 */
[----:B------:R-:W-:Y:S01]  /*b080*/  ISETP.GE.AND P5, PT, R24, UR4, PT ;  /* 0x0000000418007c0c */ /* 0x000fe2000bfa6270 */
[----:B------:R-:W-:Y:S01]  /*b090*/  VIADD R27, R27, 0x58 ;  /* 0x000000581b1b7836 */ /* 0x000fe20000000000 */
[----:B0-----:R-:W-:Y:S02]  /*b0a0*/  @!P0 LOP3.LUT R3, R18, 0xfffffffe, RZ, 0xc0, !PT ;  /* 0xfffffffe12038812 */ /* 0x001fe400078ec0ff */
[----:B------:R-:W-:Y:S02]  /*b0b0*/  @!P2 LEA.HI R0, R0, R0, RZ, 0x1 ;  /* 0x000000000000a211 */ /* 0x000fe400078f08ff */
[----:B-1----:R-:W-:Y:S01]  /*b0c0*/  @!P1 LOP3.LUT R5, R19, 0xfffffffe, RZ, 0xc0, !PT ;  /* 0xfffffffe13059812 */ /* 0x002fe200078ec0ff */
[----:B------:R-:W-:Y:S01]  /*b0d0*/  @!P0 IMAD.WIDE R2, R3, 0x4, R16 ;  /* 0x0000000403028825 */ /* 0x000fe200078e0210 */
[----:B------:R-:W-:-:S02]  /*b0e0*/  @!P3 LEA.HI R20, R20, R20, RZ, 0x1 ;  /* 0x000000141414b211 */ /* 0x000fc400078f08ff */
[----:B------:R-:W-:Y:S01]  /*b0f0*/  @!P4 LEA.HI R21, R21, R21, RZ, 0x1 ;  /* 0x000000151515c211 */ /* 0x000fe200078f08ff */
[----:B------:R-:W-:Y:S01]  /*b100*/  @!P1 IMAD.WIDE R4, R5, 0x4, R16 ;  /* 0x0000000405049825 */ /* 0x000fe200078e0210 */
[----:B------:R-:W-:Y:S01]  /*b110*/  @!P6 LEA.HI R25, R25, R25, RZ, 0x1 ;  /* 0x000000191919e211 */ /* 0x000fe200078f08ff */
[----:B------:R0:W-:Y:S01]  /*b120*/  @!P0 ST.E.64 desc[UR38][R2.64], R36 ;  /* 0x0000002402008985 */ /* 0x0001e2000c101b26 */
[----:B------:R-:W-:Y:S02]  /*b130*/  @!P5 LEA.HI R24, R24, R24, RZ, 0x1 ;  /* 0x000000181818d211 */ /* 0x000fe400078f08ff */
[----:B--2---:R-:W-:Y:S01]  /*b140*/  @!P2 LOP3.LUT R7, R0, 0xfffffffe, RZ, 0xc0, !PT ;  /* 0xfffffffe0007a812 */ /* 0x004fe200078ec0ff */
[----:B------:R1:W-:Y:S01]  /*b150*/  @!P1 ST.E.64 desc[UR38][R4.64], R42 ;  /* 0x0000002a04009985 */ /* 0x0003e2000c101b26 */
[----:B---3--:R-:W-:Y:S02]  /*b160*/  @!P3 LOP3.LUT R11, R20, 0xfffffffe, RZ, 0xc0, !PT ;  /* 0xfffffffe140bb812 */ /* 0x008fe400078ec0ff */
[----:B------:R-:W-:-:S02]  /*b170*/  @!P4 LOP3.LUT R21, R21, 0xfffffffe, RZ, 0xc0, !PT ;  /* 0xfffffffe1515c812 */ /* 0x000fc400078ec0ff */
[----:B------:R-:W-:Y:S02]  /*b180*/  @!P5 LOP3.LUT R15, R24, 0xfffffffe, RZ, 0xc0, !PT ;  /* 0xfffffffe180fd812 */ /* 0x000fe400078ec0ff */
[----:B------:R-:W-:Y:S02]  /*b190*/  @!P6 LOP3.LUT R25, R25, 0xfffffffe, RZ, 0xc0, !PT ;  /* 0xfffffffe1919e812 */ /* 0x000fe400078ec0ff */
[----:B------:R-:W-:Y:S01]  /*b1a0*/  ISETP.GE.AND P0, PT, R27, UR4, PT ;  /* 0x000000041b007c0c */ /* 0x000fe2000bf06270 */
[----:B0-----:R-:W-:-:S04]  /*b1b0*/  @!P2 IMAD.WIDE R2, R7, 0x4, R16 ;  /* 0x000000040702a825 */ /* 0x001fc800078e0210 */
[--C-:B-1----:R-:W-:Y:S01]  /*b1c0*/  @!P3 IMAD.WIDE R4, R11, 0x4, R16.reuse ;  /* 0x000000040b04b825 */ /* 0x102fe200078e0210 */
[----:B------:R4:W-:Y:S03]  /*b1d0*/  @!P2 ST.E.64 desc[UR38][R2.64], R8 ;  /* 0x000000080200a985 */ /* 0x0009e6000c101b26 */
[--C-:B------:R-:W-:Y:S01]  /*b1e0*/  @!P4 IMAD.WIDE R6, R21, 0x4, R16.reuse ;  /* 0x000000041506c825 */ /* 0x100fe200078e0210 */
[----:B------:R4:W-:Y:S03]  /*b1f0*/  @!P3 ST.E.64 desc[UR38][R4.64], R12 ;  /* 0x0000000c0400b985 */ /* 0x0009e6000c101b26 */
[--C-:B------:R-:W-:Y:S01]  /*b200*/  @!P5 IMAD.WIDE R10, R15, 0x4, R16.reuse ;  /* 0x000000040f0ad825 */ /* 0x100fe200078e0210 */
[----:B------:R4:W-:Y:S03]  /*b210*/  @!P4 ST.E.64 desc[UR38][R6.64], R22 ;  /* 0x000000160600c985 */ /* 0x0009e6000c101b26 */
[----:B------:R-:W-:Y:S01]  /*b220*/  @!P6 IMAD.WIDE R14, R25, 0x4, R16 ;  /* 0x00000004190ee825 */ /* 0x000fe200078e0210 */
[----:B------:R4:W-:Y:S04]  /*b230*/  @!P5 ST.E.64 desc[UR38][R10.64], R34 ;  /* 0x000000220a00d985 */ /* 0x0009e8000c101b26 */
[----:B------:R4:W-:Y:S01]  /*b240*/  @!P6 ST.E.64 desc[UR38][R14.64], R38 ;  /* 0x000000260e00e985 */ /* 0x0009e2000c101b26 */
[----:B------:R-:W-:Y:S05]  /*b250*/  @P0 BRA `(.L_x_10) ;  /* 0x0000004000d00947 */ /* 0x000fea0003800000 */
[----:B------:R-:W-:-:S04]  /*b260*/  LEA.HI R27, R27, R27, RZ, 0x1 ;  /* 0x0000001b1b1b7211 */ /* 0x000fc800078f08ff */
[----:B----4-:R-:W-:-:S05]  /*b270*/  LOP3.LUT R3, R27, 0xfffffffe, RZ, 0xc0, !PT ;  /* 0xfffffffe1b037812 */ /* 0x010fca00078ec0ff */
[----:B------:R-:W-:-:S05]  /*b280*/  IMAD.WIDE R2, R3, 0x4, R16 ;  /* 0x0000000403027825 */ /* 0x000fca00078e0210 */
[----:B------:R0:W-:Y:S01]  /*b290*/  ST.E.64 desc[UR38][R2.64], R70 ;  /* 0x0000004602007985 */ /* 0x0001e2000c101b26 */
[----:B------:R-:W-:Y:S05]  /*b2a0*/  BRA `(.L_x_10) ;  /* 0x0000004000bc7947 */ /* 0x000fea0003800000 */
.L_x_33:
[----:B------:R-:W0:Y:S02]  /*b2b0*/  S2R R2, SR_TID.X ;  /* 0x0000000000027919 */ /* 0x000e240000002100 */
[----:B0-----:R-:W-:-:S04]  /*b2c0*/  IADD3 R0, R2, -0x80, RZ ;  /* 0xffffff8002007810 */ /* 0x001fc80007ffe0ff */
[----:B------:R-:W-:-:S13]  /*b2d0*/  ISETP.GT.AND P0, PT, R0, 0xbf, PT ;  /* 0x000000bf0000780c */ /* 0x000fda0003f04270 */
[----:B------:R-:W-:Y:S05]  /*b2e0*/  @P0 BRA `(.L_x_10) ;  /* 0x0000004000ac0947 */ /* 0x000fea0003800000 */
[----:B------:R-:W0:Y:S01]  /*b2f0*/  S2R R0, SR_CTAID.X ;  /* 0x0000000000007919 */ /* 0x000e220000002500 */
[----:B------:R-:W1:Y:S01]  /*b300*/  LDC R6, c[0x0][0xbe8] ;  /* 0x0002fa00ff067b82 */ /* 0x000e620000000800 */
[----:B------:R-:W-:Y:S02]  /*b310*/  ULDC UR4, c[0x0][0xa88] ;  /* 0x0002a20000047ab9 */ /* 0x000fe40000000800 */
[----:B-1----:R-:W-:Y:S02]  /*b320*/  IMAD R3, R6, UR4, RZ ;  /* 0x0000000406037c24 */ /* 0x002fe4000f8e02ff */
[----:B0-----:R-:W-:-:S04]  /*b330*/  IMAD R0, R0, 0xc0, R2 ;  /* 0x000000c000007824 */ /* 0x001fc800078e0202 */
[----:B------:R-:W-:-:S05]  /*b340*/  VIADD R0, R0, 0xffffff80 ;  /* 0xffffff8000007836 */ /* 0x000fca0000000000 */
[----:B------:R-:W-:-:S13]  /*b350*/  ISETP.GE.AND P0, PT, R0, R3, PT ;  /* 0x000000030000720c */ /* 0x000fda0003f06270 */
[----:B------:R-:W-:Y:S05]  /*b360*/  @P0 BRA `(.L_x_10) ;  /* 0x00000040008c0947 */ /* 0x000fea0003800000 */
[----:B------:R-:W-:Y:S01]  /*b370*/  ISETP.NE.AND P0, PT, R6, 0x1, PT ;  /* 0x000000010600780c */ /* 0x000fe20003f05270 */
[----:B------:R-:W0:Y:S01]  /*b380*/  S2UR UR4, SR_CTAID.Z ;  /* 0x00000000000479c3 */ /* 0x000e220000002700 */
[----:B------:R-:W-:Y:S01]  /*b390*/  SHF.R.S32.HI R4, RZ, 0x1f, R145 ;  /* 0x0000001fff047819 */ /* 0x000fe20000011491 */
[----:B------:R-:W-:Y:S02]  /*b3a0*/  ULDC.64 UR6, c[0x0][0xbd0] ;  /* 0x0002f40000067ab9 */ /* 0x000fe40000000a00 */
[----:B------:R-:W-:-:S04]  /*b3b0*/  IMAD.WIDE.U32 R2, R145, UR6, RZ ;  /* 0x0000000691027c25 */ /* 0x000fc8000f8e00ff */
[----:B------:R-:W1:Y:S01]  /*b3c0*/  LDC.64 R10, c[0x0][0xbd8] ;  /* 0x0002f600ff0a7b82 */ /* 0x000e620000000a00 */
[----:B------:R-:W-:-:S04]  /*b3d0*/  IMAD R4, R4, UR6, RZ ;  /* 0x0000000604047c24 */ /* 0x000fc8000f8e02ff */
[----:B------:R-:W-:Y:S02]  /*b3e0*/  IMAD R5, R145, UR7, R4 ;  /* 0x0000000791057c24 */ /* 0x000fe4000f8e0204 */
[----:B------:R-:W-:Y:S01]  /*b3f0*/  IMAD.MOV R145, RZ, RZ, -R145 ;  /* 0x000000ffff917224 */ /* 0x000fe200078e0a91 */
[----:B------:R-:W2:Y:S01]  /*b400*/  @P0 LDC R7, c[0x0][0xbec] ;  /* 0x0002fb00ff070b82 */ /* 0x000ea20000000800 */
[----:B------:R-:W-:Y:S02]  /*b410*/  IMAD.IADD R3, R3, 0x1, R5 ;  /* 0x0000000103037824 */ /* 0x000fe400078e0205 */
[----:B------:R-:W-:-:S05]  /*b420*/  IMAD.MOV.U32 R5, RZ, RZ, R0 ;  /* 0x000000ffff057224 */ /* 0x000fca00078e0000 */
[----:B------:R-:W3:Y:S01]  /*b430*/  S2UR UR8, SR_CTAID.Y ;  /* 0x00000000000879c3 */ /* 0x000ee20000002600 */
[----:B0-----:R-:W-:-:S07]  /*b440*/  USHF.R.S32.HI UR5, URZ, 0x1f, UR4 ;  /* 0x0000001f3f057899 */ /* 0x001fce0008011404 */
[----:B------:R-:W3:Y:S01]  /*b450*/  LDC R8, c[0x0][0xc50] ;  /* 0x00031400ff087b82 */ /* 0x000ee20000000800 */
[C---:B-1----:R-:W-:Y:S02]  /*b460*/  IMAD R12, R10.reuse, UR5, RZ ;  /* 0x000000050a0c7c24 */ /* 0x042fe4000f8e02ff */
[----:B------:R-:W-:-:S04]  /*b470*/  IMAD.WIDE.U32 R2, R10, UR4, R2 ;  /* 0x000000040a027c25 */ /* 0x000fc8000f8e0002 */
[----:B------:R-:W-:Y:S01]  /*b480*/  IMAD R11, R11, UR4, R12 ;  /* 0x000000040b0b7c24 */ /* 0x000fe2000f8e020c */
[----:B------:R-:W0:Y:S01]  /*b490*/  @P0 LDC R9, c[0x0][0xbf0] ;  /* 0x0002fc00ff090b82 */ /* 0x000e220000000800 */
[----:B--2---:R-:W-:Y:S01]  /*b4a0*/  @P0 IMAD.HI.U32 R4, R0, R7, RZ ;  /* 0x0000000700040227 */ /* 0x004fe200078e00ff */
[----:B------:R-:W-:-:S03]  /*b4b0*/  ULDC.64 UR4, c[0x0][0xbe0] ;  /* 0x0002f80000047ab9 */ /* 0x000fc60000000a00 */
[----:B------:R-:W-:Y:S02]  /*b4c0*/  IMAD.IADD R3, R11, 0x1, R3 ;  /* 0x000000010b037824 */ /* 0x000fe400078e0203 */
[----:B---3--:R-:W-:-:S04]  /*b4d0*/  IMAD R145, R8, R145, UR8 ;  /* 0x0000000808917e24 */ /* 0x008fc8000f8e0291 */
[----:B------:R-:W-:Y:S01]  /*b4e0*/  IMAD.WIDE.U32 R2, R145, UR4, R2 ;  /* 0x0000000491027c25 */ /* 0x000fe2000f8e0002 */
[----:B0-----:R-:W-:Y:S02]  /*b4f0*/  @P0 SHF.R.U32.HI R5, RZ, R9, R4 ;  /* 0x00000009ff050219 */ /* 0x001fe40000011604 */
[----:B------:R-:W-:Y:S02]  /*b500*/  SHF.R.S32.HI R4, RZ, 0x1f, R145 ;  /* 0x0000001fff047819 */ /* 0x000fe40000011491 */
[--C-:B------:R-:W-:Y:S01]  /*b510*/  SHF.R.S32.HI R9, RZ, 0x1f, R5.reuse ;  /* 0x0000001fff097819 */ /* 0x100fe20000011405 */
[----:B------:R-:W-:Y:S01]  /*b520*/  IMAD.MOV R7, RZ, RZ, -R5 ;  /* 0x000000ffff077224 */ /* 0x000fe200078e0a05 */
[----:B------:R-:W-:Y:S01]  /*b530*/  IADD3 R2, P0, R5, R2, RZ ;  /* 0x0000000205027210 */ /* 0x000fe20007f1e0ff */
[----:B------:R-:W-:Y:S02]  /*b540*/  IMAD R4, R4, UR4, RZ ;  /* 0x0000000404047c24 */ /* 0x000fe4000f8e02ff */
[----:B------:R-:W-:-:S02]  /*b550*/  IMAD R7, R6, R7, R0 ;  /* 0x0000000706077224 */ /* 0x000fc400078e0200 */
[----:B------:R-:W-:Y:S01]  /*b560*/  IMAD R4, R145, UR5, R4 ;  /* 0x0000000591047c24 */ /* 0x000fe2000f8e0204 */
[----:B------:R-:W-:Y:S02]  /*b570*/  ULDC.64 UR4, c[0x0][0xbc8] ;  /* 0x0002f20000047ab9 */ /* 0x000fe40000000a00 */
[----:B------:R-:W-:Y:S02]  /*b580*/  SHF.R.S32.HI R0, RZ, 0x1f, R7 ;  /* 0x0000001fff007819 */ /* 0x000fe40000011407 */
[----:B------:R-:W-:-:S03]  /*b590*/  IADD3.X R3, R9, R3, R4, P0, !PT ;  /* 0x0000000309037210 */ /* 0x000fc600007fe404 */
[----:B------:R-:W-:Y:S02]  /*b5a0*/  IMAD R0, R0, UR4, RZ ;  /* 0x0000000400007c24 */ /* 0x000fe4000f8e02ff */
[----:B------:R-:W-:-:S04]  /*b5b0*/  IMAD.WIDE.U32 R2, R7, UR4, R2 ;  /* 0x0000000407027c25 */ /* 0x000fc8000f8e0002 */
[----:B------:R-:W-:Y:S01]  /*b5c0*/  IMAD R5, R7, UR5, R0 ;  /* 0x0000000507057c24 */ /* 0x000fe2000f8e0200 */
[----:B------:R-:W-:Y:S02]  /*b5d0*/  ULDC.64 UR4, c[0x0][0xba8] ;  /* 0x0002ea0000047ab9 */ /* 0x000fe40000000a00 */
[----:B------:R-:W-:Y:S02]  /*b5e0*/  LEA R4, P0, R2, UR4, 0x2 ;  /* 0x0000000402047c11 */ /* 0x000fe4000f8010ff */
[----:B------:R-:W-:-:S04]  /*b5f0*/  IADD3 R3, R3, R5, RZ ;  /* 0x0000000503037210 */ /* 0x000fc80007ffe0ff */
[----:B------:R-:W-:Y:S01]  /*b600*/  LEA.HI.X R5, R2, UR5, R3, 0x2, P0 ;  /* 0x0000000502057c11 */ /* 0x000fe200080f1403 */
[----:B------:R-:W-:-:S05]  /*b610*/  IMAD.MOV.U32 R3, RZ, RZ, -0x800000 ;  /* 0xff800000ff037424 */ /* 0x000fca00078e00ff */
[----:B------:R0:W-:Y:S01]  /*b620*/  STG.E desc[UR38][R4.64], R3 ;  /* 0x0000000304007986 */ /* 0x0001e2000c101926 */
[----:B------:R-:W-:Y:S05]  /*b630*/  BRA `(.L_x_10) ;  /* 0x0000003c00d87947 */ /* 0x000fea0003800000 */
.L_x_8:
[----:B------:R-:W-:-:S08]  /*b640*/  NOP ;  /* 0x0000000000007918 */ /* 0x000fd00000000000 */
[----:B------:R-:W0:-:S00]  /*b650*/  USETMAXREG.DEALLOC.CTAPOOL 0x20 ;  /* 0x00000020000079c8 */ /* 0x000e0000080e0500 */
[----:B0-----:R-:W-:Y:S01]  /*b660*/  LOP3.LUT R22, R0, 0x3, RZ, 0xc0, !PT ;  /* 0x0000000300167812 */ /* 0x001fe200078ec0ff */
[----:B------:R-:W0:Y:S05]  /*b670*/  S2R R17, SR_CTAID.Z ;  /* 0x0000000000117919 */ /* 0x000e2a0000002700 */
[----:B------:R-:W1:Y:S01]  /*b680*/  S2UR UR6, SR_CTAID.Y ;  /* 0x00000000000679c3 */ /* 0x000e620000002600 */
[----:B------:R-:W2:Y:S02]  /*b690*/  SHFL.IDX PT, R0, R22, RZ, 0x1f ;  /* 0x00001fff16007589 */ /* 0x000ea400000e0000 */
[----:B--2---:R-:W-:-:S13]  /*b6a0*/  ISETP.NE.AND P0, PT, R0, RZ, PT ;  /* 0x000000ff0000720c */ /* 0x004fda0003f05270 */
[----:B01----:R-:W-:Y:S05]  /*b6b0*/  @!P0 BRA `(.L_x_36) ;  /* 0x0000000000288947 */ /* 0x003fea0003800000 */
[----:B------:R-:W-:Y:S01]  /*b6c0*/  ULDC UR7, c[0x0][0xc50] ;  /* 0x0003140000077ab9 */ /* 0x000fe20000000800 */
[----:B------:R-:W-:Y:S01]  /*b6d0*/  UMOV UR36, UR6 ;  /* 0x0000000600247c82 */ /* 0x000fe20008000000 */
[----:B------:R-:W-:-:S06]  /*b6e0*/  UISETP.NE.AND UP0, UPT, UR7, 0x1, UPT ;  /* 0x000000010700788c */ /* 0x000fcc000bf05270 */
[----:B------:R-:W-:-:S13]  /*b6f0*/  PLOP3.LUT P0, PT, PT, PT, UP0, 0x80, 0x0 ;  /* 0x000000000000781c */ /* 0x000fda0003f0f008 */
[----:B------:R-:W-:Y:S05]  /*b700*/  @!P0 BRA `(.L_x_37) ;  /* 0x0000000000308947 */ /* 0x000fea0003800000 */
[----:B------:R-:W-:Y:S01]  /*b710*/  ULDC UR4, c[0x0][0xc54] ;  /* 0x0003150000047ab9 */ /* 0x000fe20000000800 */
[----:B------:R-:W-:Y:S01]  /*b720*/  ULDC UR36, c[0x0][0xc58] ;  /* 0x0003160000247ab9 */ /* 0x000fe20000000800 */
[----:B------:R-:W-:-:S04]  /*b730*/  UIMAD.WIDE.U32 UR4, UR6, UR4, URZ ;  /* 0x00000004060472a5 */ /* 0x000fc8000f8e003f */
[----:B------:R-:W-:Y:S01]  /*b740*/  USHF.R.U32.HI UR36, URZ, UR36, UR5 ;  /* 0x000000243f247299 */ /* 0x000fe20008011605 */
[----:B------:R-:W-:Y:S11]  /*b750*/  BRA `(.L_x_37) ;  /* 0x00000000001c7947 */ /* 0x000ff60003800000 */
.L_x_36:
[----:B------:R-:W-:Y:S01]  /*b760*/  ULDC UR7, c[0x0][0xc50] ;  /* 0x0003140000077ab9 */ /* 0x000fe20000000800 */
[----:B------:R-:W-:Y:S01]  /*b770*/  UMOV UR36, UR6 ;  /* 0x0000000600247c82 */ /* 0x000fe20008000000 */
[----:B------:R-:W-:-:S11]  /*b780*/  UISETP.NE.AND UP0, UPT, UR7, 0x1, UPT ;  /* 0x000000010700788c */ /* 0x000fd6000bf05270 */
[----:B------:R-:W-:Y:S01]  /*b790*/  @UP0 ULDC UR4, c[0x0][0xc54] ;  /* 0x0003150000040ab9 */ /* 0x000fe20000000800 */
[----:B------:R-:W-:Y:S01]  /*b7a0*/  @UP0 ULDC UR8, c[0x0][0xc58] ;  /* 0x0003160000080ab9 */ /* 0x000fe20000000800 */
[----:B------:R-:W-:-:S04]  /*b7b0*/  UIMAD.WIDE.U32 UR4, UR6, UR4, URZ ;  /* 0x00000004060472a5 */ /* 0x000fc8000f8e003f */
[----:B------:R-:W-:-:S12]  /*b7c0*/  @UP0 USHF.R.U32.HI UR36, URZ, UR8, UR5 ;  /* 0x000000083f240299 */ /* 0x000fd80008011605 */
.L_x_37:
[----:B------:R-:W-:Y:S01]  /*b7d0*/  ISETP.GE.AND P0, PT, R17, RZ, PT ;  /* 0x000000ff1100720c */ /* 0x000fe20003f06270 */
[----:B------:R-:W-:Y:S01]  /*b7e0*/  UIADD3 UR4, -UR36, URZ, URZ ;  /* 0x0000003f24047290 */ /* 0x000fe2000fffe13f */
[----:B------:R-:W-:Y:S02]  /*b7f0*/  IMAD.MOV.U32 R6, RZ, RZ, 0x1 ;  /* 0x00000001ff067424 */ /* 0x000fe400078e00ff */
[----:B------:R-:W-:Y:S01]  /*b800*/  IMAD.MOV.U32 R0, RZ, RZ, RZ ;  /* 0x000000ffff007224 */ /* 0x000fe200078e00ff */
[----:B------:R-:W-:Y:S01]  /*b810*/  UIMAD UR6, UR7, UR4, UR6 ;  /* 0x00000004070672a4 */ /* 0x000fe2000f8e0206 */
[----:B------:R-:W-:-:S07]  /*b820*/  IMAD.MOV.U32 R2, RZ, RZ, 0x1 ;  /* 0x00000001ff027424 */ /* 0x000fce00078e00ff */
[----:B------:R-:W-:Y:S05]  /*b830*/  @!P0 BRA `(.L_x_38) ;  /* 0x00000038009c8947 */ /* 0x000fea0003800000 */
[----:B------:R-:W-:Y:S01]  /*b840*/  ULDC.64 UR4, c[0x0][0x418] ;  /* 0x0001060000047ab9 */ /* 0x000fe20000000a00 */
[----:B------:R-:W-:Y:S01]  /*b850*/  ULOP3.LUT UR42, UR6, 0xffff, URZ, 0xc0, !UPT ;  /* 0x0000ffff062a7892 */ /* 0x000fe2000f8ec03f */
[----:B------:R-:W-:Y:S01]  /*b860*/  IMAD.MOV.U32 R25, RZ, RZ, RZ ;  /* 0x000000ffff197224 */ /* 0x000fe200078e00ff */
[----:B------:R-:W-:-:S03]  /*b870*/  UISETP.NE.U32.AND UP0, UPT, UR4, URZ, UPT ;  /* 0x0000003f0400728c */ /* 0x000fc6000bf05070 */
[----:B------:R-:W-:Y:S01]  /*b880*/  ULDC UR4, c[0x0][0x424] ;  /* 0x0001090000047ab9 */ /* 0x000fe20000000800 */
[----:B------:R-:W-:-:S03]  /*b890*/  UISETP.NE.AND.EX UP0, UPT, UR5, URZ, UPT, UP0 ;  /* 0x0000003f0500728c */ /* 0x000fc6000bf05300 */
[----:B------:R-:W-:Y:S01]  /*b8a0*/  ULDC UR5, c[0x0][0x2f0] ;  /* 0x0000bc0000057ab9 */ /* 0x000fe20000000800 */
[----:B------:R-:W-:-:S04]  /*b8b0*/  USEL UR4, UR4, 0x1, UP0 ;  /* 0x0000000104047887 */ /* 0x000fc80008000000 */
[----:B------:R-:W-:-:S04]  /*b8c0*/  UIMAD UR4, UR4, UR5, URZ ;  /* 0x00000005040472a4 */ /* 0x000fc8000f8e023f */
[----:B------:R-:W-:Y:S02]  /*b8d0*/  UISETP.GE.AND UP0, UPT, UR4, 0x1, UPT ;  /* 0x000000010400788c */ /* 0x000fe4000bf06270 */
[----:B------:R-:W-:-:S04]  /*b8e0*/  UIADD3 UR5, UR4, 0x8f, URZ ;  /* 0x0000008f04057890 */ /* 0x000fc8000fffe03f */
[----:B------:R-:W-:Y:S01]  /*b8f0*/  PLOP3.LUT P0, PT, PT, PT, UP0, 0x80, 0x0 ;  /* 0x000000000000781c */ /* 0x000fe20003f0f008 */
[----:B------:R-:W-:-:S04]  /*b900*/  UIMAD.WIDE UR4, UR5, 0x38e38e39, URZ ;  /* 0x38e38e39050478a5 */ /* 0x000fc8000f8e023f */
[----:B------:R-:W-:-:S04]  /*b910*/  USHF.R.U32.HI UR41, URZ, 0x1f, UR5 ;  /* 0x0000001f3f297899 */ /* 0x000fc80008011605 */
[----:B------:R-:W-:-:S04]  /*b920*/  ULEA.HI.SX32 UR41, UR5, UR41, 0x1b ;  /* 0x0000002905297291 */ /* 0x000fc8000f8fda3f */
[----:B------:R-:W-:Y:S08]  /*b930*/  @!P0 BRA `(.L_x_39) ;  /* 0x0000000000808947 */ /* 0x000ff00003800000 */
[----:B------:R-:W-:-:S04]  /*b940*/  USHF.R.U32.HI UR4, URZ, 0x10, UR6 ;  /* 0x000000103f047899 */ /* 0x000fc80008011606 */
[----:B------:R-:W-:-:S11]  /*b950*/  UISETP.NE.AND UP0, UPT, UR4, URZ, UPT ;  /* 0x0000003f0400728c */ /* 0x000fd6000bf05270 */
[----:B------:R-:W-:Y:S02]  /*b960*/  @!UP0 ULDC UR4, c[0x0][0x9f0] ;  /* 0x00027c0000048ab9 */ /* 0x000fe40000000800 */
[----:B------:R-:W-:Y:S01]  /*b970*/  IMAD.U32 R4, RZ, RZ, UR4 ;  /* 0x00000004ff047e24 */ /* 0x000fe2000f8e00ff */
[----:B------:R-:W-:-:S04]  /*b980*/  UIADD3 UR5, UR41, -0x1, UR4 ;  /* 0xffffffff29057890 */ /* 0x000fc8000fffe004 */
[-C--:B------:R-:W-:Y:S02]  /*b990*/  IABS R5, R4.reuse ;  /* 0x0000000400057213 */ /* 0x080fe40000000000 */
[----:B------:R-:W-:Y:S01]  /*b9a0*/  IMAD.U32 R8, RZ, RZ, UR5 ;  /* 0x00000005ff087e24 */ /* 0x000fe2000f8e00ff */
[----:B------:R-:W-:Y:S01]  /*b9b0*/  IABS R4, R4 ;  /* 0x0000000400047213 */ /* 0x000fe20000000000 */
[----:B------:R-:W0:Y:S01]  /*b9c0*/  I2F.RP R0, R5 ;  /* 0x0000000500007306 */ /* 0x000e220000209400 */
[----:B------:R-:W-:-:S03]  /*b9d0*/  ULOP3.LUT UR5, UR5, UR4, URZ, 0x3c, !UPT ;  /* 0x0000000405057292 */ /* 0x000fc6000f8e3c3f */
[----:B------:R-:W-:-:S03]  /*b9e0*/  IMAD.MOV R4, RZ, RZ, -R4 ;  /* 0x000000ffff047224 */ /* 0x000fc600078e0a04 */
[----:B------:R-:W-:Y:S01]  /*b9f0*/  ISETP.LE.AND P2, PT, RZ, UR5, PT ;  /* 0x00000005ff007c0c */ /* 0x000fe2000bf43270 */
[----:B0-----:R-:W0:Y:S02]  /*ba00*/  MUFU.RCP R0, R0 ;  /* 0x0000000000007308 */ /* 0x001e240000001000 */
[----:B0-----:R-:W-:Y:S02]  /*ba10*/  IADD3 R2, R0, 0xffffffe, RZ ;  /* 0x0ffffffe00027810 */ /* 0x001fe40007ffe0ff */
[----:B------:R-:W-:-:S04]  /*ba20*/  IABS R0, R8 ;  /* 0x0000000800007213 */ /* 0x000fc80000000000 */
[----:B------:R0:W1:Y:S02]  /*ba30*/  F2I.FTZ.U32.TRUNC.NTZ R3, R2 ;  /* 0x0000000200037305 */ /* 0x000064000021f000 */
[----:B0-----:R-:W-:Y:S02]  /*ba40*/  IMAD.MOV.U32 R2, RZ, RZ, RZ ;  /* 0x000000ffff027224 */ /* 0x001fe400078e00ff */
[----:B-1----:R-:W-:-:S04]  /*ba50*/  IMAD.MOV R10, RZ, RZ, -R3 ;  /* 0x000000ffff0a7224 */ /* 0x002fc800078e0a03 */
[----:B------:R-:W-:-:S04]  /*ba60*/  IMAD R7, R10, R5, RZ ;  /* 0x000000050a077224 */ /* 0x000fc800078e02ff */
[----:B------:R-:W-:-:S04]  /*ba70*/  IMAD.HI.U32 R3, R3, R7, R2 ;  /* 0x0000000703037227 */ /* 0x000fc800078e0002 */
[----:B------:R-:W-:Y:S02]  /*ba80*/  IMAD.MOV.U32 R2, RZ, RZ, R4 ;  /* 0x000000ffff027224 */ /* 0x000fe400078e0004 */
[----:B------:R-:W-:-:S04]  /*ba90*/  IMAD.HI.U32 R3, R3, R0, RZ ;  /* 0x0000000003037227 */ /* 0x000fc800078e00ff */
[----:B------:R-:W-:-:S05]  /*baa0*/  IMAD R0, R3, R2, R0 ;  /* 0x0000000203007224 */ /* 0x000fca00078e0200 */
[----:B------:R-:W-:-:S13]  /*bab0*/  ISETP.GT.U32.AND P1, PT, R5, R0, PT ;  /* 0x000000000500720c */ /* 0x000fda0003f24070 */
[----:B------:R-:W-:Y:S01]  /*bac0*/  @!P1 IMAD.IADD R0, R0, 0x1, -R5 ;  /* 0x0000000100009824 */ /* 0x000fe200078e0a05 */
[----:B------:R-:W-:Y:S02]  /*bad0*/  @!P1 IADD3 R3, R3, 0x1, RZ ;  /* 0x0000000103039810 */ /* 0x000fe40007ffe0ff */
[----:B------:R-:W-:Y:S02]  /*bae0*/  ISETP.NE.AND P1, PT, RZ, UR4, PT ;  /* 0x00000004ff007c0c */ /* 0x000fe4000bf25270 */
[----:B------:R-:W-:-:S13]  /*baf0*/  ISETP.GE.U32.AND P0, PT, R0, R5, PT ;  /* 0x000000050000720c */ /* 0x000fda0003f06070 */
[----:B------:R-:W-:-:S04]  /*bb00*/  @P0 VIADD R3, R3, 0x1 ;  /* 0x0000000103030836 */ /* 0x000fc80000000000 */
[----:B------:R-:W-:Y:S01]  /*bb10*/  @!P2 IMAD.MOV R3, RZ, RZ, -R3 ;  /* 0x000000ffff03a224 */ /* 0x000fe200078e0a03 */
[----:B------:R-:W-:-:S05]  /*bb20*/  @!P1 LOP3.LUT R3, RZ, UR4, RZ, 0x33, !PT ;  /* 0x00000004ff039c12 */ /* 0x000fca000f8e33ff */
[----:B------:R-:W-:-:S07]  /*bb30*/  IMAD.MOV.U32 R25, RZ, RZ, R3 ;  /* 0x000000ffff197224 */ /* 0x000fce00078e0003 */
.L_x_39:
[----:B------:R-:W-:Y:S02]  /*bb40*/  IMAD R24, R25, UR42, RZ ;  /* 0x0000002a19187c24 */ /* 0x000fe4000f8e02ff */
[----:B------:R-:W-:Y:S02]  /*bb50*/  IMAD.MOV.U32 R0, RZ, RZ, RZ ;  /* 0x000000ffff007224 */ /* 0x000fe400078e00ff */
[----:B------:R-:W-:Y:S01]  /*bb60*/  IMAD.MOV.U32 R2, RZ, RZ, 0x1 ;  /* 0x00000001ff027424 */ /* 0x000fe200078e00ff */
[----:B------:R-:W-:-:S04]  /*bb70*/  VIADDMNMX R26, R24, R25, UR41, PT ;  /* 0x00000029181a7e46 */ /* 0x000fc8000b800119 */
[----:B------:R-:W-:-:S13]  /*bb80*/  ISETP.GT.AND P0, PT, R26, R24, PT ;  /* 0x000000181a00720c */ /* 0x000fda0003f04270 */
[----:B------:R-:W-:Y:S05]  /*bb90*/  @!P0 BRA `(.L_x_38) ;  /* 0x0000003400c48947 */ /* 0x000fea0003800000 */
[----:B------:R-:W0:Y:S01]  /*bba0*/  S2UR UR4, SR_CgaCtaId ;  /* 0x00000000000479c3 */ /* 0x000e220000008800 */
[----:B------:R-:W-:Y:S02]  /*bbb0*/  UMOV UR40, 0x400 ;  /* 0x0000040000287882 */ /* 0x000fe40000000000 */
[----:B0-----:R-:W-:-:S04]  /*bbc0*/  ULEA UR40, UR4, UR40, 0x18 ;  /* 0x0000002804287291 */ /* 0x001fc8000f8ec03f */
[----:B------:R-:W-:-:S04]  /*bbd0*/  UIADD3 UR4, UR40, 0x16a00, URZ ;  /* 0x00016a0028047890 */ /* 0x000fc8000fffe03f */
[----:B------:R-:W-:-:S06]  /*bbe0*/  ULOP3.LUT UP0, URZ, UR4, 0x1bf, URZ, 0xc0, !UPT ;  /* 0x000001bf043f7892 */ /* 0x000fcc000f80c03f */
[----:B------:R-:W-:-:S13]  /*bbf0*/  PLOP3.LUT P0, PT, PT, PT, UP0, 0x80, 0x0 ;  /* 0x000000000000781c */ /* 0x000fda0003f0f008 */
[----:B------:R-:W-:Y:S05]  /*bc00*/  @!P0 BRA `(.L_x_40) ;  /* 0x0000000000408947 */ /* 0x000fea0003800000 */
[----:B------:R-:W-:Y:S01]  /*bc10*/  MOV R2, 0x0 ;  /* 0x0000000000027802 */ /* 0x000fe20000000f00 */
[----:B------:R-:W-:Y:S01]  /*bc20*/  ULDC.64 UR4, c[0x4][0xa8] ;  /* 0x01002a0000047ab9 */ /* 0x000fe20000000a00 */
[----:B------:R-:W-:Y:S01]  /*bc30*/  ULDC.64 UR6, c[0x4][0xb0] ;  /* 0x01002c0000067ab9 */ /* 0x000fe20000000a00 */
[----:B------:R-:W-:Y:S01]  /*bc40*/  IMAD.U32 R4, RZ, RZ, UR4 ;  /* 0x00000004ff047e24 */ /* 0x000fe2000f8e00ff */
[----:B------:R-:W-:Y:S01]  /*bc50*/  MOV R5, UR5 ;  /* 0x0000000500057c02 */ /* 0x000fe20008000f00 */
[----:B------:R-:W-:Y:S01]  /*bc60*/  ULDC.64 UR4, c[0x4][0x8] ;  /* 0x0100020000047ab9 */ /* 0x000fe20000000a00 */
[----:B------:R-:W0:Y:S01]  /*bc70*/  LDC.64 R2, c[0x4][R2] ;  /* 0x0100000002027b82 */ /* 0x000e220000000a00 */
[----:B------:R-:W-:Y:S01]  /*bc80*/  IMAD.U32 R6, RZ, RZ, UR6 ;  /* 0x00000006ff067e24 */ /* 0x000fe2000f8e00ff */
[----:B------:R-:W-:Y:S01]  /*bc90*/  MOV R13, RZ ;  /* 0x000000ff000d7202 */ /* 0x000fe20000000f00 */
[----:B------:R-:W-:Y:S02]  /*bca0*/  IMAD.U32 R7, RZ, RZ, UR7 ;  /* 0x00000007ff077e24 */ /* 0x000fe4000f8e00ff */
[----:B------:R-:W-:-:S02]  /*bcb0*/  IMAD.U32 R10, RZ, RZ, UR4 ;  /* 0x00000004ff0a7e24 */ /* 0x000fc4000f8e00ff */
[----:B------:R-:W-:Y:S02]  /*bcc0*/  IMAD.U32 R11, RZ, RZ, UR5 ;  /* 0x00000005ff0b7e24 */ /* 0x000fe4000f8e00ff */
[----:B------:R-:W-:Y:S02]  /*bcd0*/  IMAD.MOV.U32 R8, RZ, RZ, 0x70 ;  /* 0x00000070ff087424 */ /* 0x000fe400078e00ff */
[----:B------:R-:W-:-:S07]  /*bce0*/  IMAD.MOV.U32 R12, RZ, RZ, 0x1 ;  /* 0x00000001ff0c7424 */ /* 0x000fce00078e00ff */
[----:B------:R-:W-:-:S07]  /*bcf0*/  LEPC R20, `(.L_x_40) ;  /* 0x000000001014794e */ /* 0x000fce0000000000 */
[----:B0-----:R-:W-:Y:S05]  /*bd00*/  CALL.ABS.NOINC R2 ;  /* 0x0000000002007343 */ /* 0x001fea0003c00000 */
.L_x_40:
        /* <DEDUP_REMOVED lines=12> */
[----:B------:R-:W-:Y:S01]  /*bdd0*/  MOV R8, 0x70 ;  /* 0x0000007000087802 */ /* 0x000fe20000000f00 */
[----:B------:R-:W-:Y:S02]  /*bde0*/  IMAD.U32 R7, RZ, RZ, UR7 ;  /* 0x00000007ff077e24 */ /* 0x000fe4000f8e00ff */
[----:B------:R-:W-:-:S02]  /*bdf0*/  IMAD.U32 R10, RZ, RZ, UR4 ;  /* 0x00000004ff0a7e24 */ /* 0x000fc4000f8e00ff */
[----:B------:R-:W-:Y:S02]  /*be00*/  IMAD.U32 R11, RZ, RZ, UR5 ;  /* 0x00000005ff0b7e24 */ /* 0x000fe4000f8e00ff */
[----:B------:R-:W-:Y:S02]  /*be10*/  IMAD.MOV.U32 R12, RZ, RZ, 0x1 ;  /* 0x00000001ff0c7424 */ /* 0x000fe400078e00ff */
[----:B0-----:R-:W-:-:S07]  /*be20*/  IMAD.MOV.U32 R13, RZ, RZ, RZ ;  /* 0x000000ffff0d7224 */ /* 0x001fce00078e00ff */
[----:B------:R-:W-:-:S07]  /*be30*/  LEPC R20, `(.L_x_42) ;  /* 0x000000001014794e */ /* 0x000fce0000000000 */
[----:B-1----:R-:W-:Y:S05]  /*be40*/  CALL.ABS.NOINC R2 ;  /* 0x0000000002007343 */ /* 0x002fea0003c00000 */
.L_x_42:
[----:B------:R0:W1:Y:S01]  /*be50*/  LDC.64 R2, c[0x4][R16] ;  /* 0x0100000010027b82 */ /* 0x0000620000000a00 */
[----:B------:R-:W-:Y:S01]  /*be60*/  ULDC.64 UR4, c[0x4][0xa8] ;  /* 0x01002a0000047ab9 */ /* 0x000fe20000000a00 */
[----:B------:R-:W-:Y:S01]  /*be70*/  ULDC.64 UR6, c[0x4][0xb0] ;  /* 0x01002c0000067ab9 */ /* 0x000fe20000000a00 */
[----:B------:R-:W-:Y:S02]  /*be80*/  IMAD.U32 R4, RZ, RZ, UR4 ;  /* 0x00000004ff047e24 */ /* 0x000fe4000f8e00ff */
        /* <DEDUP_REMOVED lines=11> */
.L_x_41:
[----:B------:R-:W0:Y:S01]  /*bf40*/  LDC.64 R2, c[0x0][0x9f8] ;  /* 0x00027e00ff027b82 */ /* 0x000e220000000a00 */
[----:B------:R-:W-:-:S07]  /*bf50*/  IMAD.MOV.U32 R18, RZ, RZ, R17 ;  /* 0x000000ffff127224 */ /* 0x000fce00078e0011 */
[----:B------:R-:W1:Y:S01]  /*bf60*/  LDC.64 R4, c[0x0][0x418] ;  /* 0x00010600ff047b82 */ /* 0x000e620000000a00 */
[----:B0-----:R-:W-:-:S04]  /*bf70*/  ISETP.NE.U32.AND P0, PT, R2, RZ, PT ;  /* 0x000000ff0200720c */ /* 0x001fc80003f05070 */
[----:B------:R-:W-:-:S13]  /*bf80*/  ISETP.NE.AND.EX P0, PT, R3, RZ, PT, P0 ;  /* 0x000000ff0300720c */ /* 0x000fda0003f05300 */
[----:B------:R-:W0:Y:S02]  /*bf90*/  @P0 LDC.64 R2, c[0x0][0x9f8] ;  /* 0x00027e00ff020b82 */ /* 0x000e240000000a00 */
[----:B0-----:R-:W-:-:S05]  /*bfa0*/  @P0 IMAD.WIDE R2, R17, 0x4, R2 ;  /* 0x0000000411020825 */ /* 0x001fca00078e0202 */
[----:B------:R-:W2:Y:S01]  /*bfb0*/  @P0 LDG.E R18, desc[UR38][R2.64] ;  /* 0x0000002602120981 */ /* 0x000ea2000c1e1900 */
[----:B-1----:R-:W-:Y:S01]  /*bfc0*/  ISETP.NE.U32.AND P0, PT, R4, RZ, PT ;  /* 0x000000ff0400720c */ /* 0x002fe20003f05070 */
[----:B------:R-:W-:Y:S01]  /*bfd0*/  UMOV UR4, 0xffffffff ;  /* 0xffffffff00047882 */ /* 0x000fe20000000000 */
[----:B------:R-:W-:Y:S02]  /*bfe0*/  IADD3 R17, R26, -0x1, RZ ;  /* 0xffffffff1a117810 */ /* 0x000fe40007ffe0ff */
[----:B------:R-:W-:-:S04]  /*bff0*/  ISETP.NE.AND.EX P1, PT, R5, RZ, PT, P0 ;  /* 0x000000ff0500720c */ /* 0x000fc80003f25300 */
[----:B------:R-:W-:Y:S02]  /*c000*/  P2R R23, PR, RZ, 0x2 ;  /* 0x00000002ff177803 */ /* 0x000fe40000000000 */
[----:B--2---:R-:W-:Y:S02]  /*c010*/  SHF.R.S32.HI R19, RZ, 0x1f, R18 ;  /* 0x0000001fff137819 */ /* 0x004fe40000011412 */
[----:B------:R-:W-:Y:S01]  /*c020*/  SEL R16, R18, RZ, !P1 ;  /* 0x000000ff12107207 */ /* 0x000fe20004800000 */
[----:B------:R-:W-:Y:S06]  /*c030*/  BRA.DIV UR4, `(.L_x_43) ;  /* 0x0000003604d07947 */ /* 0x000fec000b800000 */
[----:B------:R0:W1:Y:S02]  /*c040*/  SHFL.IDX PT, R14, R22, RZ, 0x1f ;  /* 0x00001fff160e7589 */ /* 0x00006400000e0000 */
.L_x_127:
[----:B-1----:R-:W-:Y:S02]  /*c050*/  ISETP.NE.AND P0, PT, R14, RZ, PT ;  /* 0x000000ff0e00720c */ /* 0x002fe40003f05270 */
[----:B------:R-:W-:-:S04]  /*c060*/  PLOP3.LUT P2, PT, PT, PT, PT, 0x8, 0x0 ;  /* 0x000000000000781c */ /* 0x000fc80003f4e170 */
[----:B0-----:R-:W-:-:S07]  /*c070*/  P2R R22, PR, RZ, 0x4 ;  /* 0x00000004ff167803 */ /* 0x001fce0000000000 */
[----:B------:R-:W-:Y:S05]  /*c080*/  @P0 BRA `(.L_x_44) ;  /* 0x0000000400040947 */ /* 0x000fea0003800000 */
[----:B------:R-:W-:-:S03]  /*c090*/  UMOV UR4, 0xffffffff ;  /* 0xffffffff00047882 */ /* 0x000fc60000000000 */
[----:B------:R-:W-:Y:S05]  /*c0a0*/  BRA.DIV UR4, `(.L_x_45) ;  /* 0x0000003604d47947 */ /* 0x000fea000b800000 */
[----:B------:R-:W-:-:S13]  /*c0b0*/  ELECT P6, URZ, PT ;  /* 0x00000000003f782f */ /* 0x000fda00038c0000 */
.L_x_130:
[----:B------:R-:W-:Y:S05]  /*c0c0*/  @!P6 BRA `(.L_x_44) ;  /* 0x0000000000f4e947 */ /* 0x000fea0003800000 */
[----:B------:R-:W-:Y:S02]  /*c0d0*/  IMAD.MOV.U32 R0, RZ, RZ, 0x1 ;  /* 0x00000001ff007424 */ /* 0x000fe400078e00ff */
[----:B------:R-:W-:-:S03]  /*c0e0*/  IMAD.MOV.U32 R16, RZ, RZ, R18 ;  /* 0x000000ffff107224 */ /* 0x000fc600078e0012 */
[----:B------:R-:W-:Y:S01]  /*c0f0*/  SHF.L.U32 R0, R0, 0x1f, RZ ;  /* 0x0000001f00007819 */ /* 0x000fe200000006ff */
[----:B------:R-:W-:Y:S06]  /*c100*/  @!P1 BRA `(.L_x_46) ;  /* 0x0000000000489947 */ /* 0x000fec0003800000 */
[----:B------:R-:W0:Y:S01]  /*c110*/  LDC R6, c[0x0][0x43c] ;  /* 0x00010f00ff067b82 */ /* 0x000e220000000800 */
[----:B------:R-:W-:Y:S01]  /*c120*/  IMAD.MOV.U32 R7, RZ, RZ, R17 ;  /* 0x000000ffff077224 */ /* 0x000fe200078e0011 */
[----:B------:R-:W-:Y:S02]  /*c130*/  ULDC.64 UR4, c[0x0][0x428] ;  /* 0x00010a0000047ab9 */ /* 0x000fe40000000a00 */
[----:B------:R-:W-:-:S04]  /*c140*/  IMAD R9, R19, UR4, RZ ;  /* 0x0000000413097c24 */ /* 0x000fc8000f8e02ff */
[----:B------:R-:W-:Y:S01]  /*c150*/  IMAD R9, R18, UR5, R9 ;  /* 0x0000000512097c24 */ /* 0x000fe2000f8e0209 */
[----:B0-----:R-:W-:-:S13]  /*c160*/  ISETP.NE.AND P0, PT, R6, 0x1, PT ;  /* 0x000000010600780c */ /* 0x001fda0003f05270 */
[----:B------:R-:W0:Y:S02]  /*c170*/  @P0 LDC.64 R2, c[0x0][0x440] ;  /* 0x00011000ff020b82 */ /* 0x000e240000000a00 */
[----:B0-----:R-:W-:-:S05]  /*c180*/  @P0 IMAD.HI.U32 R2, R17, R2, RZ ;  /* 0x0000000211020227 */ /* 0x001fca00078e00ff */
[----:B------:R-:W-:-:S04]  /*c190*/  @P0 SHF.R.U32.HI R7, RZ, R3, R2 ;  /* 0x00000003ff070219 */ /* 0x000fc80000011602 */
[--C-:B------:R-:W-:Y:S01]  /*c1a0*/  SHF.R.S32.HI R3, RZ, 0x1f, R7.reuse ;  /* 0x0000001fff037819 */ /* 0x100fe20000011407 */
[----:B------:R-:W-:-:S04]  /*c1b0*/  IMAD.MOV.U32 R2, RZ, RZ, R7 ;  /* 0x000000ffff027224 */ /* 0x000fc800078e0007 */
[----:B------:R-:W-:-:S04]  /*c1c0*/  IMAD.WIDE.U32 R2, R18, UR4, R2 ;  /* 0x0000000412027c25 */ /* 0x000fc8000f8e0002 */
[----:B------:R-:W-:Y:S01]  /*c1d0*/  IMAD.IADD R3, R3, 0x1, R9 ;  /* 0x0000000103037824 */ /* 0x000fe200078e0209 */
[----:B------:R-:W-:-:S04]  /*c1e0*/  LEA R4, P0, R2, R4, 0x2 ;  /* 0x0000000402047211 */ /* 0x000fc800078010ff */
[----:B------:R-:W-:-:S05]  /*c1f0*/  LEA.HI.X R5, R2, R5, R3, 0x2, P0 ;  /* 0x0000000502057211 */ /* 0x000fca00000f1403 */
[----:B------:R0:W5:Y:S01]  /*c200*/  LDG.E R16, desc[UR38][R4.64] ;  /* 0x0000002604107981 */ /* 0x000162000c1e1900 */
[----:B------:R-:W-:-:S05]  /*c210*/  IADD3 R2, -R7, RZ, RZ ;  /* 0x000000ff07027210 */ /* 0x000fca0007ffe1ff */
[----:B------:R-:W-:-:S07]  /*c220*/  IMAD R17, R6, R2, R17 ;  /* 0x0000000206117224 */ /* 0x000fce00078e0211 */
.L_x_46:
[----:B------:R-:W1:Y:S01]  /*c230*/  SYNCS.PHASECHK.TRANS64.TRYWAIT P0, [UR40+0x31c40], R0 ;  /* 0x031c4000ff0075a7 */ /* 0x000e620008000168 */
[----:B------:R-:W-:Y:S01]  /*c240*/  ISETP.NE.AND P1, PT, R28, RZ, PT ;  /* 0x000000ff1c00720c */ /* 0x000fe20003f25270 */
[----:B-1----:R-:W-:-:S12]  /*c250*/  @!P0 BRA `(.L_x_47) ;  /* 0x0000003400888947 */ /* 0x002fd80003800000 */
.L_x_131:
[----:B------:R-:W-:Y:S05]  /*c260*/  @P1 BRA `(.L_x_48) ;  /* 0x0000000000181947 */ /* 0x000fea0003800000 */
[----:B------:R-:W2:Y:S01]  /*c270*/  S2R R2, SR_TID.X ;  /* 0x0000000000027919 */ /* 0x000ea20000002100 */
[----:B-1----:R-:W-:-:S04]  /*c280*/  IMAD.MOV.U32 R0, RZ, RZ, 0x6c00 ;  /* 0x00006c00ff007424 */ /* 0x002fc800078e00ff */
[----:B------:R3:W-:Y:S01]  /*c290*/  SYNCS.ARRIVE.TRANS64 RZ, [UR40+0x31c30], R0 ;  /* 0x031c3000ffff79a7 */ /* 0x0007e20008000028 */
[----:B--2---:R-:W-:-:S13]  /*c2a0*/  LOP3.LUT P0, RZ, R2, 0x1f, RZ, 0xc0, !PT ;  /* 0x0000001f02ff7812 */ /* 0x004fda000780c0ff */
[----:B---3--:R-:W-:Y:S05]  /*c2b0*/  @!P0 BRA `(.L_x_48) ;  /* 0x0000000000048947 */ /* 0x008fea0003800000 */
[----:B------:R-:W-:Y:S01]  /*c2c0*/  BPT.TRAP 0x1 ;  /* 0x000000040000795c */ /* 0x000fe20000300000 */
.L_x_48:
[----:B------:R-:W-:Y:S01]  /*c2d0*/  R2UR UR11, R17 ;  /* 0x00000000110b72ca */ /* 0x000fe200000e0000 */
[----:B------:R-:W-:Y:S01]  /*c2e0*/  ULDC.64 UR4, c[0x0][0x198] ;  /* 0x0000660000047ab9 */ /* 0x000fe20000000a00 */
[----:B-----5:R-:W-:Y:S01]  /*c2f0*/  R2UR UR13, R16 ;  /* 0x00000000100d72ca */ /* 0x020fe200000e0000 */
[----:B------:R-:W-:Y:S01]  /*c300*/  UIADD3 UR4, UP0, UR4, 0x370, URZ ;  /* 0x0000037004047890 */ /* 0x000fe2000ff1e03f */
[----:B------:R-:W-:Y:S01]  /*c310*/  PLOP3.LUT P0, PT, PT, PT, PT, 0x80, 0x0 ;  /* 0x000000000000781c */ /* 0x000fe20003f0f070 */
[----:B------:R-:W-:Y:S02]  /*c320*/  UIADD3 UR8, UR40, 0x16a00, URZ ;  /* 0x00016a0028087890 */ /* 0x000fe4000fffe03f */
[----:B------:R-:W-:Y:S01]  /*c330*/  UIADD3 UR9, UR40, 0x31c30, URZ ;  /* 0x00031c3028097890 */ /* 0x000fe2000fffe03f */
[----:B------:R-:W-:Y:S01]  /*c340*/  P2R R22, PR, RZ, 0x1 ;  /* 0x00000001ff167803 */ /* 0x000fe20000000000 */
[----:B------:R-:W-:Y:S02]  /*c350*/  UIADD3.X UR5, URZ, UR5, URZ, UP0, !UPT ;  /* 0x000000053f057290 */ /* 0x000fe400087fe43f */
[----:B------:R-:W-:-:S02]  /*c360*/  UIADD3 UR16, UR40, 0x18e00, URZ ;  /* 0x00018e0028107890 */ /* 0x000fc4000fffe03f */
[----:B------:R-:W-:Y:S02]  /*c370*/  UIMAD UR11, UR11, 0x90, URZ ;  /* 0x000000900b0b78a4 */ /* 0x000fe4000f8e023f */
[----:B------:R-:W-:Y:S01]  /*c380*/  UIADD3 UR32, UR40, 0x1b200, URZ ;  /* 0x0001b20028207890 */ /* 0x000fe2000fffe03f */
[----:B------:R-:W-:Y:S01]  /*c390*/  UMOV UR6, 0x0 ;  /* 0x0000000000067882 */ /* 0x000fe20000000000 */
[----:B------:R-:W-:Y:S01]  /*c3a0*/  UMOV UR7, 0x14f00000 ;  /* 0x14f0000000077882 */ /* 0x000fe20000000000 */
[----:B------:R-:W-:Y:S01]  /*c3b0*/  UMOV UR10, URZ ;  /* 0x0000003f000a7c82 */ /* 0x000fe20008000000 */
[----:B------:R-:W-:Y:S01]  /*c3c0*/  UMOV UR12, UR36 ;  /* 0x00000024000c7c82 */ /* 0x000fe20008000000 */
[----:B------:R-:W-:Y:S01]  /*c3d0*/  UMOV UR18, 0x20 ;  /* 0x0000002000127882 */ /* 0x000fe20000000000 */
[----:B------:R-:W-:Y:S01]  /*c3e0*/  UMOV UR20, UR36 ;  /* 0x0000002400147c82 */ /* 0x000fe20008000000 */
[----:B------:R-:W-:Y:S01]  /*c3f0*/  UMOV UR17, UR9 ;  /* 0x0000000900117c82 */ /* 0x000fe20008000000 */
[----:B------:R-:W-:Y:S01]  /*c400*/  UMOV UR21, UR13 ;  /* 0x0000000d00157c82 */ /* 0x000fe20008000000 */
[----:B------:R-:W-:Y:S01]  /*c410*/  UMOV UR19, UR11 ;  /* 0x0000000b00137c82 */ /* 0x000fe20008000000 */
[----:B------:R-:W-:Y:S01]  /*c420*/  UMOV UR34, 0x40 ;  /* 0x0000004000227882 */ /* 0x000fe20000000000 */
[----:B------:R-:W-:Y:S01]  /*c430*/  UMOV UR33, UR9 ;  /* 0x0000000900217c82 */ /* 0x000fe20008000000 */
[----:B------:R-:W-:Y:S01]  /*c440*/  UMOV UR37, UR13 ;  /* 0x0000000d00257c82 */ /* 0x000fe20008000000 */
[----:B------:R2:W-:Y:S01]  /*c450*/  UTMALDG.4D [UR8], [UR4], desc[UR6] ;  /* 0x00000608040075b4 */ /* 0x0005e20008019000 */
[----:B------:R-:W-:Y:S01]  /*c460*/  UMOV UR35, UR11 ;  /* 0x0000000b00237c82 */ /* 0x000fe20008000000 */
[----:B------:R2:W-:Y:S01]  /*c470*/  UTMALDG.4D [UR16], [UR4], desc[UR6] ;  /* 0x00000610040075b4 */ /* 0x0005e20008019000 */
[----:B------:R2:W-:Y:S02]  /*c480*/  UTMALDG.4D [UR32], [UR4], desc[UR6] ;  /* 0x00000620040075b4 */ /* 0x0005e40008019000 */
[----:B--2---:R-:W-:Y:S01]  /*c490*/  NOP ;  /* 0x0000000000007918 */ /* 0x004fe20000000000 */
.L_x_44:
[----:B------:R-:W-:Y:S05]  /*c4a0*/  WARPSYNC.ALL ;  /* 0x0000000000007948 */ /* 0x000fea0003800000 */
[----:B-1----:R-:W1:Y:S01]  /*c4b0*/  S2R R0, SR_CTAID.Z ;  /* 0x0000000000007919 */ /* 0x002e620000002700 */
[----:B------:R-:W-:Y:S02]  /*c4c0*/  UIADD3 UR5, UR40, 0xda00, URZ ;  /* 0x0000da0028057890 */ /* 0x000fe4000fffe03f */
[----:B------:R-:W-:Y:S01]  /*c4d0*/  USHF.R.S32.HI UR4, URZ, 0x1f, UR36 ;  /* 0x0000001f3f047899 */ /* 0x000fe20008011424 */
[----:B------:R-:W-:Y:S01]  /*c4e0*/  BAR.SYNC.DEFER_BLOCKING 0x8, 0x200 ;  /* 0x0208000000007b1d */ /* 0x000fe20000010000 */
[----:B------:R-:W-:-:S05]  /*c4f0*/  ULOP3.LUT UP0, URZ, UR5, 0x1bf, URZ, 0xc0, !UPT ;  /* 0x000001bf053f7892 */ /* 0x000fca000f80c03f */
[----:B------:R-:W-:Y:S01]  /*c500*/  ULDC.64 UR6, c[0x0][0x2d8] ;  /* 0x0000b60000067ab9 */ /* 0x000fe20000000a00 */
[----:B------:R-:W-:Y:S01]  /*c510*/  PLOP3.LUT P0, PT, PT, PT, UP0, 0x80, 0x0 ;  /* 0x000000000000781c */ /* 0x000fe20003f0f008 */
[----:B------:R-:W-:Y:S02]  /*c520*/  UIMAD UR4, UR4, UR6, URZ ;  /* 0x00000006040472a4 */ /* 0x000fe4000f8e023f */
[----:B------:R-:W-:Y:S02]  /*c530*/  UIMAD.WIDE.U32 UR44, UR36, UR6, URZ ;  /* 0x00000006242c72a5 */ /* 0x000fe4000f8e003f */
[----:B------:R-:W-:-:S04]  /*c540*/  UIMAD UR4, UR36, UR7, UR4 ;  /* 0x00000007240472a4 */ /* 0x000fc8000f8e0204 */
[----:B------:R-:W-:Y:S01]  /*c550*/  UIADD3 UR43, UR45, UR4, URZ ;  /* 0x000000042d2b7290 */ /* 0x000fe2000fffe03f */
[----:B-1----:R-:W-:-:S03]  /*c560*/  SHF.R.S32.HI R29, RZ, 0x1f, R0 ;  /* 0x0000001fff1d7819 */ /* 0x002fc60000011400 */
[----:B------:R-:W-:Y:S08]  /*c570*/  @!P0 BRA `(.L_x_49) ;  /* 0x0000000000408947 */ /* 0x000ff00003800000 */
[----:B------:R-:W-:Y:S01]  /*c580*/  MOV R2, 0x0 ;  /* 0x0000000000027802 */ /* 0x000fe20000000f00 */
[----:B------:R-:W-:Y:S01]  /*c590*/  ULDC.64 UR6, c[0x4][0xa8] ;  /* 0x01002a0000067ab9 */ /* 0x000fe20000000a00 */
[----:B------:R-:W-:Y:S01]  /*c5a0*/  ULDC.64 UR8, c[0x4][0xb0] ;  /* 0x01002c0000087ab9 */ /* 0x000fe20000000a00 */
[----:B------:R-:W-:Y:S01]  /*c5b0*/  ULDC.64 UR4, c[0x4][0x20] ;  /* 0x0100080000047ab9 */ /* 0x000fe20000000a00 */
[----:B0-----:R-:W-:Y:S01]  /*c5c0*/  IMAD.U32 R4, RZ, RZ, UR6 ;  /* 0x00000006ff047e24 */ /* 0x001fe2000f8e00ff */
[----:B------:R-:W-:Y:S01]  /*c5d0*/  MOV R10, UR4 ;  /* 0x00000004000a7c02 */ /* 0x000fe20008000f00 */
[----:B------:R-:W0:Y:S01]  /*c5e0*/  LDC.64 R2, c[0x4][R2] ;  /* 0x0100000002027b82 */ /* 0x000e220000000a00 */
[----:B------:R-:W-:Y:S02]  /*c5f0*/  IMAD.U32 R5, RZ, RZ, UR7 ;  /* 0x00000007ff057e24 */ /* 0x000fe4000f8e00ff */
[----:B------:R-:W-:Y:S02]  /*c600*/  IMAD.U32 R6, RZ, RZ, UR8 ;  /* 0x00000008ff067e24 */ /* 0x000fe4000f8e00ff */
[----:B------:R-:W-:-:S02]  /*c610*/  IMAD.U32 R7, RZ, RZ, UR9 ;  /* 0x00000009ff077e24 */ /* 0x000fc4000f8e00ff */
[----:B------:R-:W-:Y:S02]  /*c620*/  IMAD.U32 R11, RZ, RZ, UR5 ;  /* 0x00000005ff0b7e24 */ /* 0x000fe4000f8e00ff */
[----:B------:R-:W-:Y:S02]  /*c630*/  IMAD.MOV.U32 R8, RZ, RZ, 0x70 ;  /* 0x00000070ff087424 */ /* 0x000fe400078e00ff */
[----:B------:R-:W-:Y:S02]  /*c640*/  IMAD.MOV.U32 R12, RZ, RZ, 0x1 ;  /* 0x00000001ff0c7424 */ /* 0x000fe400078e00ff */
[----:B------:R-:W-:-:S07]  /*c650*/  IMAD.MOV.U32 R13, RZ, RZ, RZ ;  /* 0x000000ffff0d7224 */ /* 0x000fce00078e00ff */
[----:B------:R-:W-:-:S07]  /*c660*/  LEPC R20, `(.L_x_49) ;  /* 0x000000001014794e */ /* 0x000fce0000000000 */
[----:B0-----:R-:W-:Y:S05]  /*c670*/  CALL.ABS.NOINC R2 ;  /* 0x0000000002007343 */ /* 0x001fea0003c00000 */
.L_x_49:
[----:B------:R-:W1:Y:S01]  /*c680*/  LDC R14, c[0x0][0x448] ;  /* 0x00011200ff0e7b82 */ /* 0x000e620000000800 */
[----:B------:R-:W2:Y:S01]  /*c690*/  S2R R20, SR_TID.X ;  /* 0x0000000000147919 */ /* 0x000ea20000002100 */
[----:B------:R-:W-:Y:S01]  /*c6a0*/  SHF.R.U32.HI R11, RZ, 0x2, R28 ;  /* 0x00000002ff0b7819 */ /* 0x000fe2000001161c */
[----:B------:R-:W-:Y:S01]  /*c6b0*/  UMOV UR4, UR44 ;  /* 0x0000002c00047c82 */ /* 0x000fe20008000000 */
[----:B------:R-:W-:Y:S01]  /*c6c0*/  UMOV UR5, UR43 ;  /* 0x0000002b00057c82 */ /* 0x000fe20008000000 */
[----:B------:R-:W3:Y:S01]  /*c6d0*/  S2R R12, SR_CTAID.X ;  /* 0x00000000000c7919 */ /* 0x000ee20000002500 */
[----:B------:R-:W-:Y:S01]  /*c6e0*/  ULDC.64 UR6, c[0x0][0x2c8] ;  /* 0x0000b20000067ab9 */ /* 0x000fe20000000a00 */
[----:B------:R-:W-:Y:S01]  /*c6f0*/  ULDC.64 UR8, c[0x0][0x280] ;  /* 0x0000a00000087ab9 */ /* 0x000fe20000000a00 */
[----:B------:R-:W4:Y:S01]  /*c700*/  LDC.64 R2, c[0x0][0x2e0] ;  /* 0x0000b800ff027b82 */ /* 0x000f220000000a00 */
[----:B------:R-:W5:Y:S01]  /*c710*/  S2R R21, SR_CTAID.Z ;  /* 0x0000000000157919 */ /* 0x000f620000002700 */
[----:B-1----:R-:W-:Y:S01]  /*c720*/  ISETP.NE.AND P0, PT, R14, 0x1, PT ;  /* 0x000000010e00780c */ /* 0x002fe20003f05270 */
[----:B--2---:R-:W-:-:S12]  /*c730*/  IMAD.SHL.U32 R0, R20, 0x20, RZ ;  /* 0x0000002014007824 */ /* 0x004fd800078e00ff */
[----:B0-----:R-:W0:Y:S01]  /*c740*/  @P0 LDC R5, c[0x0][0x44c] ;  /* 0x00011300ff050b82 */ /* 0x001e220000000800 */
[----:B------:R-:W-:-:S05]  /*c750*/  LOP3.LUT R0, R11, 0x60, R0, 0xf8, !PT ;  /* 0x000000600b007812 */ /* 0x000fca00078ef800 */
[----:B---3--:R-:W-:Y:S02]  /*c760*/  IMAD R0, R12, 0xc0, R0 ;  /* 0x000000c00c007824 */ /* 0x008fe400078e0200 */
[----:B------:R-:W1:Y:S02]  /*c770*/  @P0 LDC R7, c[0x0][0x450] ;  /* 0x00011400ff070b82 */ /* 0x000e640000000800 */
[----:B------:R-:W-:-:S06]  /*c780*/  VIADD R9, R0, 0x80 ;  /* 0x0000008000097836 */ /* 0x000fcc0000000000 */
[----:B------:R-:W2:Y:S08]  /*c790*/  @P0 LDC R8, c[0x0][0x44c] ;  /* 0x00011300ff080b82 */ /* 0x000eb00000000800 */
[----:B------:R-:W3:Y:S01]  /*c7a0*/  @P0 LDC R4, c[0x0][0x450] ;  /* 0x00011400ff040b82 */ /* 0x000ee20000000800 */
[----:B0-----:R-:W-:Y:S01]  /*c7b0*/  @P0 IMAD.HI.U32 R6, R0, R5, RZ ;  /* 0x0000000500060227 */ /* 0x001fe200078e00ff */
[----:B------:R-:W-:-:S04]  /*c7c0*/  MOV R5, R0 ;  /* 0x0000000000057202 */ /* 0x000fc80000000f00 */
[----:B-1----:R-:W-:Y:S02]  /*c7d0*/  @P0 SHF.R.U32.HI R5, RZ, R7, R6 ;  /* 0x00000007ff050219 */ /* 0x002fe40000011606 */
[----:B------:R-:W-:-:S03]  /*c7e0*/  SHF.R.U32.HI R6, RZ, 0x3, R20 ;  /* 0x00000003ff067819 */ /* 0x000fc60000011614 */
[----:B------:R-:W-:Y:S01]  /*c7f0*/  IMAD.MOV R13, RZ, RZ, -R5 ;  /* 0x000000ffff0d7224 */ /* 0x000fe200078e0a05 */
[----:B------:R-:W-:Y:S01]  /*c800*/  LOP3.LUT R6, R6, 0x3, RZ, 0xc0, !PT ;  /* 0x0000000306067812 */ /* 0x000fe200078ec0ff */
[----:B--2---:R-:W-:-:S04]  /*c810*/  @P0 IMAD.HI.U32 R7, R9, R8, RZ ;  /* 0x0000000809070227 */ /* 0x004fc800078e00ff */
[----:B------:R-:W-:Y:S02]  /*c820*/  IMAD.MOV.U32 R8, RZ, RZ, R9 ;  /* 0x000000ffff087224 */ /* 0x000fe400078e0009 */
[----:B------:R-:W-:Y:S01]  /*c830*/  IMAD R13, R14, R13, R0 ;  /* 0x0000000d0e0d7224 */ /* 0x000fe200078e0200 */
[----:B---3--:R-:W-:Y:S01]  /*c840*/  @P0 SHF.R.U32.HI R8, RZ, R4, R7 ;  /* 0x00000004ff080219 */ /* 0x008fe20000011607 */
[----:B----4-:R-:W-:-:S03]  /*c850*/  IMAD R4, R29, R2, RZ ;  /* 0x000000021d047224 */ /* 0x010fc600078e02ff */
[----:B------:R-:W-:Y:S01]  /*c860*/  SHF.R.S32.HI R0, RZ, 0x1f, R13 ;  /* 0x0000001fff007819 */ /* 0x000fe2000001140d */
[C---:B-----5:R-:W-:Y:S01]  /*c870*/  IMAD R7, R21.reuse, R3, R4 ;  /* 0x0000000315077224 */ /* 0x060fe200078e0204 */
[----:B------:R-:W-:Y:S01]  /*c880*/  SHF.R.S32.HI R4, RZ, 0x1f, R5 ;  /* 0x0000001fff047819 */ /* 0x000fe20000011405 */
[----:B------:R-:W-:Y:S01]  /*c890*/  IMAD.WIDE.U32 R2, R21, R2, UR4 ;  /* 0x0000000415027e25 */ /* 0x000fe2000f8e0002 */
[----:B------:R-:W-:-:S03]  /*c8a0*/  ULDC.64 UR4, c[0x0][0x2d0] ;  /* 0x0000b40000047ab9 */ /* 0x000fc60000000a00 */
[----:B------:R-:W-:Y:S02]  /*c8b0*/  IMAD R4, R4, UR4, RZ ;  /* 0x0000000404047c24 */ /* 0x000fe4000f8e02ff */
[----:B------:R-:W-:Y:S02]  /*c8c0*/  IMAD.IADD R3, R3, 0x1, R7 ;  /* 0x0000000103037824 */ /* 0x000fe400078e0207 */
[C---:B------:R-:W-:Y:S02]  /*c8d0*/  IMAD R7, R5.reuse, UR5, R4 ;  /* 0x0000000505077c24 */ /* 0x040fe4000f8e0204 */
[----:B------:R-:W-:-:S04]  /*c8e0*/  IMAD.WIDE.U32 R4, R5, UR4, R2 ;  /* 0x0000000405047c25 */ /* 0x000fc8000f8e0002 */
[----:B------:R-:W-:Y:S02]  /*c8f0*/  IMAD R0, R0, UR6, RZ ;  /* 0x0000000600007c24 */ /* 0x000fe4000f8e02ff */
[----:B------:R-:W-:Y:S02]  /*c900*/  IMAD.IADD R5, R5, 0x1, R7 ;  /* 0x0000000105057824 */ /* 0x000fe400078e0207 */
[C---:B------:R-:W-:Y:S01]  /*c910*/  IMAD R7, R13.reuse, UR7, R0 ;  /* 0x000000070d077c24 */ /* 0x040fe2000f8e0200 */
[----:B------:R-:W-:Y:S01]  /*c920*/  SHF.L.U32 R0, R20, 0x3, RZ ;  /* 0x0000000314007819 */ /* 0x000fe200000006ff */
[----:B------:R-:W-:-:S03]  /*c930*/  IMAD.WIDE.U32 R4, R13, UR6, R4 ;  /* 0x000000060d047c25 */ /* 0x000fc6000f8e0004 */
[----:B------:R-:W-:Y:S01]  /*c940*/  LOP3.LUT R21, R0, 0x18, RZ, 0xc0, !PT ;  /* 0x0000001800157812 */ /* 0x000fe200078ec0ff */
[----:B------:R-:W-:Y:S01]  /*c950*/  IMAD.SHL.U32 R13, R28, 0x8, RZ ;  /* 0x000000081c0d7824 */ /* 0x000fe200078e00ff */
[----:B------:R-:W-:Y:S01]  /*c960*/  LOP3.LUT R0, R0, 0x20, RZ, 0xc0, !PT ;  /* 0x0000002000007812 */ /* 0x000fe200078ec0ff */
[----:B------:R-:W-:Y:S02]  /*c970*/  IMAD.IADD R7, R5, 0x1, R7 ;  /* 0x0000000105077824 */ /* 0x000fe400078e0207 */
[----:B------:R-:W-:Y:S01]  /*c980*/  IMAD.MOV R10, RZ, RZ, -R8 ;  /* 0x000000ffff0a7224 */ /* 0x000fe200078e0a08 */
[----:B------:R-:W-:Y:S01]  /*c990*/  LOP3.LUT R0, R0, 0x300, R13, 0xf8, !PT ;  /* 0x0000030000007812 */ /* 0x000fe200078ef80d */
[C---:B------:R-:W-:Y:S02]  /*c9a0*/  IMAD R13, R6.reuse, 0x40, R21 ;  /* 0x00000040060d7824 */ /* 0x040fe400078e0215 */
[----:B------:R-:W-:Y:S02]  /*c9b0*/  IMAD.SHL.U32 R6, R6, 0x8, RZ ;  /* 0x0000000806067824 */ /* 0x000fe400078e00ff */
[----:B------:R-:W-:-:S02]  /*c9c0*/  IMAD R5, R14, R10, R9 ;  /* 0x0000000a0e057224 */ /* 0x000fc400078e0209 */
[----:B------:R-:W-:Y:S01]  /*c9d0*/  IMAD.WIDE.U32 R2, R8, UR4, R2 ;  /* 0x0000000408027c25 */ /* 0x000fe2000f8e0002 */
[----:B------:R-:W-:Y:S02]  /*c9e0*/  LOP3.LUT R0, R0, R13, R6, 0xf6, !PT ;  /* 0x0000000d00007212 */ /* 0x000fe400078ef606 */
[----:B------:R-:W-:-:S04]  /*c9f0*/  LEA R6, P0, R4, UR8, 0x1 ;  /* 0x0000000804067c11 */ /* 0x000fc8000f8008ff */
[----:B------:R-:W-:Y:S02]  /*ca00*/  LEA.HI.X R7, R4, UR9, R7, 0x1, P0 ;  /* 0x0000000904077c11 */ /* 0x000fe400080f0c07 */
[----:B------:R-:W-:-:S05]  /*ca10*/  SHF.R.S32.HI R4, RZ, 0x1f, R8 ;  /* 0x0000001fff047819 */ /* 0x000fca0000011408 */
[----:B------:R-:W-:Y:S01]  /*ca20*/  IMAD R9, R4, UR4, RZ ;  /* 0x0000000404097c24 */ /* 0x000fe2000f8e02ff */
[----:B------:R-:W-:Y:S01]  /*ca30*/  SHF.R.S32.HI R4, RZ, 0x1f, R5 ;  /* 0x0000001fff047819 */ /* 0x000fe20000011405 */
[----:B------:R-:W-:Y:S02]  /*ca40*/  ULDC UR4, c[0x0][0x2b8] ;  /* 0x0000ae0000047ab9 */ /* 0x000fe40000000800 */
[----:B------:R-:W-:Y:S01]  /*ca50*/  IMAD R9, R8, UR5, R9 ;  /* 0x0000000508097c24 */ /* 0x000fe2000f8e0209 */
[----:B------:R-:W-:Y:S01]  /*ca60*/  ISETP.GE.AND P2, PT, R21, UR4, PT ;  /* 0x0000000415007c0c */ /* 0x000fe2000bf46270 */
[----:B------:R-:W-:-:S03]  /*ca70*/  IMAD R4, R4, UR6, RZ ;  /* 0x0000000604047c24 */ /* 0x000fc6000f8e02ff */
[----:B------:R-:W-:Y:S01]  /*ca80*/  IADD3 R3, R3, R9, RZ ;  /* 0x0000000903037210 */ /* 0x000fe20007ffe0ff */
[----:B------:R-:W-:Y:S01]  /*ca90*/  IMAD R9, R5, UR7, R4 ;  /* 0x0000000705097c24 */ /* 0x000fe2000f8e0204 */
[----:B------:R-:W-:Y:S01]  /*caa0*/  LOP3.LUT R4, R21, 0x20, RZ, 0xfc, !PT ;  /* 0x0000002015047812 */ /* 0x000fe200078efcff */
[----:B------:R-:W-:-:S03]  /*cab0*/  IMAD.WIDE.U32 R2, R5, UR6, R2 ;  /* 0x0000000605027c25 */ /* 0x000fc6000f8e0002 */
[----:B------:R-:W-:Y:S02]  /*cac0*/  ISETP.GE.AND P0, PT, R4, UR4, PT ;  /* 0x0000000404007c0c */ /* 0x000fe4000bf06270 */
[----:B------:R-:W-:Y:S01]  /*cad0*/  LOP3.LUT R4, R21, 0x40, RZ, 0xfc, !PT ;  /* 0x0000004015047812 */ /* 0x000fe200078efcff */
[----:B------:R-:W-:Y:S01]  /*cae0*/  IMAD.IADD R3, R3, 0x1, R9 ;  /* 0x0000000103037824 */ /* 0x000fe200078e0209 */
[----:B------:R-:W-:Y:S02]  /*caf0*/  LEA R20, P3, R2, UR8, 0x1 ;  /* 0x0000000802147c11 */ /* 0x000fe4000f8608ff */
[----:B------:R-:W-:Y:S01]  /*cb00*/  ISETP.GE.AND P1, PT, R4, UR4, PT ;  /* 0x0000000404007c0c */ /* 0x000fe2000bf26270 */
[----:B------:R-:W-:Y:S01]  /*cb10*/  UMOV UR4, 0xffffffff ;  /* 0xffffffff00047882 */ /* 0x000fe20000000000 */
[----:B------:R-:W-:Y:S02]  /*cb20*/  LEA.HI.X R10, R2, UR9, R3, 0x1, P3 ;  /* 0x00000009020a7c11 */ /* 0x000fe400098f0c03 */
[----:B------:R-:W-:Y:S09]  /*cb30*/  BRA.DIV UR4, `(.L_x_50) ;  /* 0x0000002e04687947 */ /* 0x000ff2000b800000 */
[----:B------:R-:W0:Y:S01]  /*cb40*/  S2R R2, SR_CTAID.X ;  /* 0x0000000000027919 */ /* 0x000e220000002500 */
[----:B------:R-:W1:Y:S01]  /*cb50*/  LDC R4, c[0x0][0x448] ;  /* 0x00011200ff047b82 */ /* 0x000e620000000800 */
[----:B------:R-:W-:Y:S01]  /*cb60*/  ULDC UR4, c[0x0][0x288] ;  /* 0x0000a20000047ab9 */ /* 0x000fe20000000800 */
[----:B------:R-:W-:Y:S04]  /*cb70*/  SHFL.IDX PT, R3, R7, RZ, 0x1c1f ;  /* 0x001c1fff07037589 */ /* 0x000fe800000e0000 */
[----:B------:R-:W-:Y:S04]  /*cb80*/  SHFL.IDX PT, R5, R7, 0x1, 0x1c1f ;  /* 0x003c1f0007057f89 */ /* 0x000fe800000e0000 */
[----:B------:R-:W-:Y:S01]  /*cb90*/  SHFL.IDX PT, R14, R6, 0x2, 0x1c1f ;  /* 0x005c1f00060e7f89 */ /* 0x000fe200000e0000 */
[----:B-1----:R-:W-:-:S03]  /*cba0*/  IMAD R9, R4, UR4, RZ ;  /* 0x0000000404097c24 */ /* 0x002fc6000f8e02ff */
[----:B------:R-:W-:Y:S01]  /*cbb0*/  SHFL.IDX PT, R4, R6, 0x1, 0x1c1f ;  /* 0x003c1f0006047f89 */ /* 0x000fe200000e0000 */
[----:B0-----:R-:W-:-:S03]  /*cbc0*/  IMAD R8, R2, 0xc0, R11 ;  /* 0x000000c002087824 */ /* 0x001fc600078e020b */
[----:B------:R-:W0:Y:S01]  /*cbd0*/  SHFL.IDX PT, R2, R6, RZ, 0x1c1f ;  /* 0x001c1fff06027589 */ /* 0x000e2200000e0000 */
[C---:B------:R-:W-:Y:S01]  /*cbe0*/  VIADD R12, R8.reuse, 0x20 ;  /* 0x00000020080c7836 */ /* 0x040fe20000000000 */
[----:B------:R-:W-:-:S13]  /*cbf0*/  ISETP.GE.AND P3, PT, R8, R9, PT ;  /* 0x000000090800720c */ /* 0x000fda0003f66270 */
[----:B------:R-:W-:Y:S01]  /*cc00*/  @!P3 LEA R29, R0, UR40, 0x1 ;  /* 0x00000028001dbc11 */ /* 0x000fe2000f8e08ff */
[----:B0-----:R-:W-:-:S05]  /*cc10*/  @!P3 IMAD.WIDE.U32 R2, R21, 0x2, R2 ;  /* 0x000000021502b825 */ /* 0x001fca00078e0002 */
[----:B------:R-:W-:Y:S04]  /*cc20*/  @!P3 LDGSTS.E.BYPASS.LTC128B.128 [R29+0xda00], desc[UR38][R2.64], !P2 ;  /* 0x0da00000021dbfae */ /* 0x000fe8000d101d66 */
[----:B------:R-:W-:Y:S04]  /*cc30*/  @!P3 LDGSTS.E.BYPASS.LTC128B.128 [R29+0x10a00], desc[UR38][R2.64+0x40], !P0 ;  /* 0x10a00040021dbfae */ /* 0x000fe8000c101d66 */
[----:B------:R0:W-:Y:S01]  /*cc40*/  @!P3 LDGSTS.E.BYPASS.LTC128B.128 [R29+0x13a00], desc[UR38][R2.64+0x80], !P1 ;  /* 0x13a00080021dbfae */ /* 0x0001e2000c901d66 */
[----:B------:R-:W-:Y:S01]  /*cc50*/  ISETP.GE.AND P3, PT, R12, R9, PT ;  /* 0x000000090c00720c */ /* 0x000fe20003f66270 */
[----:B------:R-:W-:-:S05]  /*cc60*/  VIADD R12, R8, 0x40 ;  /* 0x00000040080c7836 */ /* 0x000fca0000000000 */
[-C--:B------:R-:W-:Y:S02]  /*cc70*/  ISETP.GE.AND P4, PT, R12, R9.reuse, PT ;  /* 0x000000090c00720c */ /* 0x080fe40003f86270 */
[----:B------:R-:W-:Y:S01]  /*cc80*/  IADD3 R12, R8, 0x60, RZ ;  /* 0x00000060080c7810 */ /* 0x000fe20007ffe0ff */
[----:B0-----:R-:W0:Y:S04]  /*cc90*/  SHFL.IDX PT, R2, R7, 0x2, 0x1c1f ;  /* 0x005c1f0007027f89 */ /* 0x001e2800000e0000 */
[----:B------:R-:W-:Y:S01]  /*cca0*/  @!P3 IMAD.WIDE.U32 R4, R21, 0x2, R4 ;  /* 0x000000021504b825 */ /* 0x000fe200078e0004 */
[----:B------:R-:W-:Y:S01]  /*ccb0*/  @!P3 LEA R29, R0, UR40, 0x1 ;  /* 0x00000028001dbc11 */ /* 0x000fe2000f8e08ff */
[----:B------:R-:W-:Y:S04]  /*ccc0*/  SHFL.IDX PT, R7, R7, 0x3, 0x1c1f ;  /* 0x007c1f0007077f89 */ /* 0x000fe800000e0000 */
[----:B------:R-:W-:Y:S04]  /*ccd0*/  @!P3 LDGSTS.E.BYPASS.LTC128B.128 [R29+0xe200], desc[UR38][R4.64], !P2 ;  /* 0x0e200000041dbfae */ /* 0x000fe8000d101d66 */
[----:B------:R-:W-:Y:S04]  /*cce0*/  @!P3 LDGSTS.E.BYPASS.LTC128B.128 [R29+0x11200], desc[UR38][R4.64+0x40], !P0 ;  /* 0x11200040041dbfae */ /* 0x000fe8000c101d66 */
[----:B------:R1:W-:Y:S01]  /*ccf0*/  @!P3 LDGSTS.E.BYPASS.LTC128B.128 [R29+0x14200], desc[UR38][R4.64+0x80], !P1 ;  /* 0x14200080041dbfae */ /* 0x0003e2000c901d66 */
[----:B------:R-:W-:Y:S01]  /*cd00*/  ISETP.GE.AND P3, PT, R12, R9, PT ;  /* 0x000000090c00720c */ /* 0x000fe20003f66270 */
[----:B0-----:R-:W-:-:S02]  /*cd10*/  IMAD.MOV.U32 R3, RZ, RZ, R2 ;  /* 0x000000ffff037224 */ /* 0x001fc400078e0002 */
[----:B------:R-:W-:Y:S02]  /*cd20*/  IMAD.MOV.U32 R2, RZ, RZ, R14 ;  /* 0x000000ffff027224 */ /* 0x000fe400078e000e */
[----:B------:R-:W0:Y:S01]  /*cd30*/  SHFL.IDX PT, R14, R6, 0x3, 0x1c1f ;  /* 0x007c1f00060e7f89 */ /* 0x000e2200000e0000 */
[----:B-1----:R-:W-:Y:S01]  /*cd40*/  @!P4 LEA R5, R0, UR40, 0x1 ;  /* 0x000000280005cc11 */ /* 0x002fe2000f8e08ff */
[----:B------:R-:W-:Y:S02]  /*cd50*/  @!P4 IMAD.WIDE.U32 R2, R21, 0x2, R2 ;  /* 0x000000021502c825 */ /* 0x000fe400078e0002 */
[----:B------:R-:W-:Y:S02]  /*cd60*/  SHFL.IDX PT, R29, R10, RZ, 0x1c1f ;  /* 0x001c1fff0a1d7589 */ /* 0x000fe400000e0000 */
[----:B------:R-:W-:Y:S02]  /*cd70*/  VIADD R4, R8, 0x80 ;  /* 0x0000008008047836 */ /* 0x000fe40000000000 */
[----:B------:R-:W1:Y:S04]  /*cd80*/  SHFL.IDX PT, R6, R20, RZ, 0x1c1f ;  /* 0x001c1fff14067589 */ /* 0x000e6800000e0000 */
[----:B------:R-:W-:Y:S04]  /*cd90*/  @!P4 LDGSTS.E.BYPASS.LTC128B.128 [R5+0xea00], desc[UR38][R2.64], !P2 ;  /* 0x0ea000000205cfae */ /* 0x000fe8000d101d66 */
[----:B------:R-:W-:Y:S04]  /*cda0*/  @!P4 LDGSTS.E.BYPASS.LTC128B.128 [R5+0x11a00], desc[UR38][R2.64+0x40], !P0 ;  /* 0x11a000400205cfae */ /* 0x000fe8000c101d66 */
[----:B------:R2:W-:Y:S01]  /*cdb0*/  @!P4 LDGSTS.E.BYPASS.LTC128B.128 [R5+0x14a00], desc[UR38][R2.64+0x80], !P1 ;  /* 0x14a000800205cfae */ /* 0x0005e2000c901d66 */
[----:B------:R-:W-:Y:S01]  /*cdc0*/  ISETP.GE.AND P4, PT, R4, R9, PT ;  /* 0x000000090400720c */ /* 0x000fe20003f86270 */
[----:B0-----:R-:W-:-:S02]  /*cdd0*/  IMAD.MOV.U32 R4, RZ, RZ, R14 ;  /* 0x000000ffff047224 */ /* 0x001fc400078e000e */
[----:B------:R-:W0:Y:S04]  /*cde0*/  SHFL.IDX PT, R10, R10, 0x1, 0x1c1f ;  /* 0x003c1f000a0a7f89 */ /* 0x000e2800000e0000 */
[----:B------:R3:W4:Y:S01]  /*cdf0*/  SHFL.IDX PT, R14, R20, 0x1, 0x1c1f ;  /* 0x003c1f00140e7f89 */ /* 0x00072200000e0000 */
[----:B--2---:R-:W-:Y:S01]  /*ce00*/  IMAD.MOV.U32 R5, RZ, RZ, R7 ;  /* 0x000000ffff057224 */ /* 0x004fe200078e0007 */
[C---:B------:R-:W-:Y:S01]  /*ce10*/  @!P3 LEA R7, R0.reuse, UR40, 0x1 ;  /* 0x000000280007bc11 */ /* 0x040fe2000f8e08ff */
[----:B-1----:R-:W-:Y:S01]  /*ce20*/  IMAD.MOV.U32 R2, RZ, RZ, R6 ;  /* 0x000000ffff027224 */ /* 0x002fe200078e0006 */
[----:B------:R-:W-:Y:S01]  /*ce30*/  MOV R6, 0x1 ;  /* 0x0000000100067802 */ /* 0x000fe20000000f00 */
[----:B------:R-:W-:Y:S01]  /*ce40*/  IMAD.MOV.U32 R3, RZ, RZ, R29 ;  /* 0x000000ffff037224 */ /* 0x000fe200078e001d */
[----:B------:R-:W-:Y:S01]  /*ce50*/  @!P4 LEA R29, R0, UR40, 0x1 ;  /* 0x00000028001dcc11 */ /* 0x000fe2000f8e08ff */
[----:B------:R-:W-:-:S04]  /*ce60*/  @!P3 IMAD.WIDE.U32 R4, R21, 0x2, R4 ;  /* 0x000000021504b825 */ /* 0x000fc800078e0004 */
[----:B------:R-:W-:Y:S01]  /*ce70*/  @!P4 IMAD.WIDE.U32 R2, R21, 0x2, R2 ;  /* 0x000000021502c825 */ /* 0x000fe200078e0002 */
[----:B------:R3:W-:Y:S04]  /*ce80*/  @!P3 LDGSTS.E.BYPASS.LTC128B.128 [R7+0xf200], desc[UR38][R4.64], !P2 ;  /* 0x0f2000000407bfae */ /* 0x0007e8000d101d66 */
[----:B------:R3:W-:Y:S04]  /*ce90*/  @!P3 LDGSTS.E.BYPASS.LTC128B.128 [R7+0x12200], desc[UR38][R4.64+0x40], !P0 ;  /* 0x122000400407bfae */ /* 0x0007e8000c101d66 */
[----:B------:R3:W-:Y:S04]  /*cea0*/  @!P3 LDGSTS.E.BYPASS.LTC128B.128 [R7+0x15200], desc[UR38][R4.64+0x80], !P1 ;  /* 0x152000800407bfae */ /* 0x0007e8000c901d66 */
[----:B------:R3:W-:Y:S04]  /*ceb0*/  @!P4 LDGSTS.E.BYPASS.LTC128B.128 [R29+0xfa00], desc[UR38][R2.64], !P2 ;  /* 0x0fa00000021dcfae */ /* 0x0007e8000d101d66 */
[----:B------:R3:W-:Y:S04]  /*cec0*/  @!P4 LDGSTS.E.BYPASS.LTC128B.128 [R29+0x12a00], desc[UR38][R2.64+0x40], !P0 ;  /* 0x12a00040021dcfae */ /* 0x0007e8000c101d66 */
[----:B0---4-:R3:W-:Y:S02]  /*ced0*/  @!P4 LDGSTS.E.BYPASS.LTC128B.128 [R29+0x15a00], desc[UR38][R2.64+0x80], !P1 ;  /* 0x15a00080021dcfae */ /* 0x0117e4000c901d66 */
.L_x_144:
[----:B------:R-:W-:Y:S01]  /*cee0*/  VIADD R8, R8, 0xa0 ;  /* 0x000000a008087836 */ /* 0x000fe20000000000 */
[----:B------:R-:W-:Y:S01]  /*cef0*/  BSSY B0, `(.L_x_51) ;  /* 0x000000e000007945 */ /* 0x000fe20003800000 */
[----:B---3--:R-:W-:Y:S02]  /*cf00*/  IMAD.MOV.U32 R4, RZ, RZ, 0x1 ;  /* 0x00000001ff047424 */ /* 0x008fe400078e00ff */
[----:B------:R-:W-:Y:S01]  /*cf10*/  IMAD.MOV.U32 R2, RZ, RZ, R14 ;  /* 0x000000ffff027224 */ /* 0x000fe200078e000e */
[----:B------:R-:W-:Y:S01]  /*cf20*/  ISETP.GE.AND P3, PT, R8, R9, PT ;  /* 0x000000090800720c */ /* 0x000fe20003f66270 */
[----:B------:R-:W-:-:S12]  /*cf30*/  IMAD.MOV.U32 R3, RZ, RZ, R10 ;  /* 0x000000ffff037224 */ /* 0x000fd800078e000a */
[----:B------:R-:W-:Y:S05]  /*cf40*/  @P3 BRA `(.L_x_52) ;  /* 0x0000000000203947 */ /* 0x000fea0003800000 */
[----:B------:R-:W-:Y:S01]  /*cf50*/  IMAD.WIDE.U32 R2, R21, 0x2, R2 ;  /* 0x0000000215027825 */ /* 0x000fe200078e0002 */
[----:B------:R-:W-:-:S05]  /*cf60*/  LEA R5, R0, UR40, 0x1 ;  /* 0x0000002800057c11 */ /* 0x000fca000f8e08ff */
[----:B------:R-:W-:Y:S01]  /*cf70*/  @!PT LDS RZ, [RZ] ;  /* 0x00000000fffff984 */ /* 0x000fe20000000800 */
[----:B------:R-:W-:Y:S01]  /*cf80*/  @!PT LDS RZ, [RZ] ;  /* 0x00000000fffff984 */ /* 0x000fe20000000800 */
[----:B------:R-:W-:Y:S01]  /*cf90*/  @!PT LDS RZ, [RZ] ;  /* 0x00000000fffff984 */ /* 0x000fe20000000800 */
[----:B------:R0:W-:Y:S04]  /*cfa0*/  LDGSTS.E.BYPASS.LTC128B.128 [R5+0x10200], desc[UR38][R2.64], !P2 ;  /* 0x1020000002057fae */ /* 0x0001e8000d101d66 */
[----:B------:R0:W-:Y:S04]  /*cfb0*/  LDGSTS.E.BYPASS.LTC128B.128 [R5+0x13200], desc[UR38][R2.64+0x40], !P0 ;  /* 0x1320004002057fae */ /* 0x0001e8000c101d66 */
[----:B------:R0:W-:Y:S02]  /*cfc0*/  LDGSTS.E.BYPASS.LTC128B.128 [R5+0x16200], desc[UR38][R2.64+0x80], !P1 ;  /* 0x1620008002057fae */ /* 0x0001e4000c901d66 */
.L_x_52:
[----:B------:R-:W-:Y:S05]  /*cfd0*/  BSYNC B0 ;  /* 0x0000000000007941 */ /* 0x000fea0003800000 */
.L_x_51:
[----:B------:R-:W-:Y:S01]  /*cfe0*/  NOP ;  /* 0x0000000000007918 */ /* 0x000fe20000000000 */
[----:B------:R-:W-:Y:S01]  /*cff0*/  SYNCS.ARRIVE.TRANS64.RED.A0T1 RZ, [UR40+0x31c00], RZ ;  /* 0x031c00ffffff79a7 */ /* 0x000fe20008200428 */
[----:B------:R-:W-:Y:S01]  /*d000*/  SHF.L.U32 R0, R4, 0x1f, RZ ;  /* 0x0000001f04007819 */ /* 0x000fe200000006ff */
[----:B------:R-:W-:Y:S01]  /*d010*/  ARRIVES.LDGSTSBAR.64.TRANSCNT [UR40+0x31c00] ;  /* 0x031c0000ff0079b0 */ /* 0x000fe20008000aa8 */
[----:B------:R-:W-:Y:S01]  /*d020*/  NOP ;  /* 0x0000000000007918 */ /* 0x000fe20000000000 */
[----:B------:R-:W-:Y:S01]  /*d030*/  SYNCS.ARRIVE.TRANS64.A1T0 RZ, [UR40+0x31c00], RZ ;  /* 0x031c00ffffff79a7 */ /* 0x000fe20008100028 */
[----:B------:R-:W-:-:S05]  /*d040*/  VIADD R8, R26, 0xfffffffe ;  /* 0xfffffffe1a087836 */ /* 0x000fca0000000000 */
[----:B------:R-:W-:Y:S01]  /*d050*/  ISETP.GE.AND P1, PT, R8, R24, PT ;  /* 0x000000180800720c */ /* 0x000fe20003f26270 */
[----:B------:R-:W1:Y:S02]  /*d060*/  SYNCS.PHASECHK.TRANS64.TRYWAIT P0, [UR40+0x31c20], R0 ;  /* 0x031c2000ff0075a7 */ /* 0x000e640008000168 */
[----:B-1----:R-:W-:Y:S10]  /*d070*/  @!P0 BRA `(.L_x_53) ;  /* 0x0000003000108947 */ /* 0x002ff40003800000 */
.L_x_145:
[----:B0-----:R-:W-:Y:S01]  /*d080*/  MOV R0, RZ ;  /* 0x000000ff00007202 */ /* 0x001fe20000000f00 */
[----:B------:R-:W-:Y:S06]  /*d090*/  @!P1 BRA `(.L_x_54) ;  /* 0x0000001c00609947 */ /* 0x000fec0003800000 */
[----:B------:R-:W-:Y:S01]  /*d0a0*/  UIADD3 UR4, UR42, 0x1, URZ ;  /* 0x000000012a047890 */ /* 0x000fe2000fffe03f */
[----:B------:R-:W0:Y:S01]  /*d0b0*/  S2R R4, SR_TID.X ;  /* 0x0000000000047919 */ /* 0x000e220000002100 */
[----:B------:R-:W-:Y:S01]  /*d0c0*/  LOP3.LUT R24, RZ, R24, RZ, 0x33, !PT ;  /* 0x00000018ff187212 */ /* 0x000fe200078e33ff */
[----:B------:R-:W-:-:S03]  /*d0d0*/  IMAD.MOV.U32 R6, RZ, RZ, 0x1 ;  /* 0x00000001ff067424 */ /* 0x000fc600078e00ff */
[----:B------:R-:W-:-:S05]  /*d0e0*/  IMAD R25, R25, UR4, RZ ;  /* 0x0000000419197c24 */ /* 0x000fca000f8e02ff */
[----:B------:R-:W-:-:S04]  /*d0f0*/  VIMNMX R25, R25, UR41, PT ;  /* 0x0000002919197c48 */ /* 0x000fc8000bfe0100 */
[----:B------:R-:W-:Y:S01]  /*d100*/  LOP3.LUT R2, RZ, R25, RZ, 0x33, !PT ;  /* 0x00000019ff027212 */ /* 0x000fe200078e33ff */
[----:B------:R-:W-:-:S05]  /*d110*/  IMAD.MOV R3, RZ, RZ, -R25 ;  /* 0x000000ffff037224 */ /* 0x000fca00078e0a19 */
[----:B------:R-:W-:-:S05]  /*d120*/  VIADDMNMX R24, R3, 0x1, R24, !PT ;  /* 0x0000000103187846 */ /* 0x000fca0007800118 */
[----:B------:R-:W-:Y:S02]  /*d130*/  VIADD R3, R24, 0xfffffffe ;  /* 0xfffffffe18037836 */ /* 0x000fe40000000000 */
[----:B------:R-:W-:-:S03]  /*d140*/  IMAD.IADD R9, R25, 0x1, R24 ;  /* 0x0000000119097824 */ /* 0x000fc600078e0218 */
[----:B------:R-:W-:Y:S02]  /*d150*/  ISETP.NE.AND P0, PT, R3, R2, PT ;  /* 0x000000020300720c */ /* 0x000fe40003f05270 */
[----:B0-----:R-:W-:Y:S01]  /*d160*/  LOP3.LUT R7, R4, 0x1f, RZ, 0xc0, !PT ;  /* 0x0000001f04077812 */ /* 0x001fe200078ec0ff */
[----:B------:R-:W-:Y:S01]  /*d170*/  IMAD.MOV.U32 R4, RZ, RZ, R16 ;  /* 0x000000ffff047224 */ /* 0x000fe200078e0010 */
[----:B------:R-:W-:-:S09]  /*d180*/  LOP3.LUT R10, R9, 0x1, RZ, 0xc0, !PT ;  /* 0x00000001090a7812 */ /* 0x000fd200078ec0ff */
[----:B------:R-:W-:Y:S05]  /*d190*/  @!P0 BRA `(.L_x_55) ;  /* 0x0000001000cc8947 */ /* 0x000fea0003800000 */
[----:B------:R-:W-:Y:S01]  /*d1a0*/  BSSY B0, `(.L_x_55) ;  /* 0x0000132000007945 */ /* 0x000fe20003800000 */
[----:B------:R-:W-:Y:S01]  /*d1b0*/  IADD3 R9, R9, -R10, RZ ;  /* 0x8000000a09097210 */ /* 0x000fe20007ffe0ff */
[----:B------:R-:W-:Y:S02]  /*d1c0*/  IMAD.MOV.U32 R11, RZ, RZ, 0x1 ;  /* 0x00000001ff0b7424 */ /* 0x000fe400078e00ff */
[----:B------:R-:W-:-:S07]  /*d1d0*/  IMAD.MOV.U32 R4, RZ, RZ, R16 ;  /* 0x000000ffff047224 */ /* 0x000fce00078e0010 */
.L_x_90:
[----:B------:R-:W-:Y:S01]  /*d1e0*/  ISETP.NE.AND P0, PT, R22, RZ, PT ;  /* 0x000000ff1600720c */ /* 0x000fe20003f05270 */
[----:B------:R-:W-:Y:S01]  /*d1f0*/  VIADD R9, R9, 0xfffffffe ;  /* 0xfffffffe09097836 */ /* 0x000fe20000000000 */
[----:B------:R-:W-:Y:S04]  /*d200*/  BSSY B1, `(.L_x_56) ;  /* 0x0000093000017945 */ /* 0x000fe80003800000 */
[----:B------:R-:W-:-:S07]  /*d210*/  ISETP.NE.AND P1, PT, R9, RZ, PT ;  /* 0x000000ff0900720c */ /* 0x000fce0003f25270 */
[----:B------:R-:W-:Y:S06]  /*d220*/  @!P0 BRA `(.L_x_57) ;  /* 0x0000000800408947 */ /* 0x000fec0003800000 */
[----:B------:R-:W-:Y:S01]  /*d230*/  ISETP.NE.AND P0, PT, R23, RZ, PT ;  /* 0x000000ff1700720c */ /* 0x000fe20003f05270 */
[----:B------:R-:W-:Y:S01]  /*d240*/  IMAD.MOV.U32 R13, RZ, RZ, R8 ;  /* 0x000000ffff0d7224 */ /* 0x000fe200078e0008 */
[----:B------:R-:W-:-:S11]  /*d250*/  SHF.L.U32 R6, R11, 0x1f, RZ ;  /* 0x0000001f0b067819 */ /* 0x000fd600000006ff */
[----:B------:R-:W-:Y:S05]  /*d260*/  @!P0 BRA `(.L_x_58) ;  /* 0x00000000004c8947 */ /* 0x000fea0003800000 */
        /* <DEDUP_REMOVED lines=9> */
[----:B------:R-:W-:Y:S02]  /*d300*/  SHF.R.S32.HI R3, RZ, 0x1f, R15 ;  /* 0x0000001fff037819 */ /* 0x000fe4000001140f */
[----:B------:R-:W-:-:S05]  /*d310*/  MOV R2, R15 ;  /* 0x0000000f00027202 */ /* 0x000fca0000000f00 */
[----:B------:R-:W-:Y:S01]  /*d320*/  IMAD.WIDE.U32 R2, R18, UR4, R2 ;  /* 0x0000000412027c25 */ /* 0x000fe2000f8e0002 */
[----:B------:R-:W-:-:S03]  /*d330*/  ULDC.64 UR4, c[0x0][0x418] ;  /* 0x0001060000047ab9 */ /* 0x000fc60000000a00 */
[----:B------:R-:W-:Y:S01]  /*d340*/  IMAD.IADD R3, R5, 0x1, R3 ;  /* 0x0000000105037824 */ /* 0x000fe200078e0203 */
[----:B------:R-:W-:-:S04]  /*d350*/  LEA R4, P0, R2, UR4, 0x2 ;  /* 0x0000000402047c11 */ /* 0x000fc8000f8010ff */
[----:B------:R-:W-:-:S05]  /*d360*/  LEA.HI.X R5, R2, UR5, R3, 0x2, P0 ;  /* 0x0000000502057c11 */ /* 0x000fca00080f1403 */
[----:B------:R0:W5:Y:S01]  /*d370*/  LDG.E R4, desc[UR38][R4.64] ;  /* 0x0000002604047981 */ /* 0x000162000c1e1900 */
[----:B------:R-:W-:-:S04]  /*d380*/  IMAD.MOV R2, RZ, RZ, -R15 ;  /* 0x000000ffff027224 */ /* 0x000fc800078e0a0f */
[----:B------:R-:W-:-:S07]  /*d390*/  IMAD R13, R13, R2, R8 ;  /* 0x000000020d0d7224 */ /* 0x000fce00078e0208 */
.L_x_58:
[----:B------:R-:W1:Y:S01]  /*d3a0*/  SYNCS.PHASECHK.TRANS64.TRYWAIT P0, [UR40+0x31c48], R6 ;  /* 0x031c4806ff0075a7 */ /* 0x000e620008000168 */
[----:B------:R-:W-:Y:S01]  /*d3b0*/  BSSY B2, `(.L_x_59) ;  /* 0x0000003000027945 */ /* 0x000fe20003800000 */
[----:B------:R-:W-:-:S03]  /*d3c0*/  ISETP.NE.AND P2, PT, R28, RZ, PT ;  /* 0x000000ff1c00720c */ /* 0x000fc60003f45270 */
[----:B-1----:R-:W-:Y:S10]  /*d3d0*/  @!P0 BRA `(.L_x_60) ;  /* 0x0000002c00508947 */ /* 0x002ff40003800000 */
.L_x_146:
[----:B------:R-:W-:Y:S05]  /*d3e0*/  BSYNC B2 ;  /* 0x0000000000027941 */ /* 0x000fea0003800000 */
.L_x_59:
[----:B------:R-:W-:Y:S04]  /*d3f0*/  BSSY B2, `(.L_x_61) ;  /* 0x0000007000027945 */ /* 0x000fe80003800000 */
[----:B------:R-:W-:Y:S05]  /*d400*/  @P2 BRA `(.L_x_62) ;  /* 0x0000000000142947 */ /* 0x000fea0003800000 */
[----:B------:R-:W-:Y:S01]  /*d410*/  ISETP.NE.AND P0, PT, R7, RZ, PT ;  /* 0x000000ff0700720c */ /* 0x000fe20003f05270 */
[----:B------:R-:W-:-:S04]  /*d420*/  IMAD.MOV.U32 R2, RZ, RZ, 0x6c00 ;  /* 0x00006c00ff027424 */ /* 0x000fc800078e00ff */
[----:B------:R2:W-:Y:S08]  /*d430*/  SYNCS.ARRIVE.TRANS64 RZ, [UR40+0x31c38], R2 ;  /* 0x031c3802ffff79a7 */ /* 0x0005f00008000028 */
[----:B--2---:R-:W-:Y:S05]  /*d440*/  @!P0 BRA `(.L_x_62) ;  /* 0x0000000000048947 */ /* 0x004fea0003800000 */
[----:B------:R-:W-:Y:S01]  /*d450*/  BPT.TRAP 0x1 ;  /* 0x000000040000795c */ /* 0x000fe20000300000 */
.L_x_62:
[----:B------:R-:W-:Y:S05]  /*d460*/  BSYNC B2 ;  /* 0x0000000000027941 */ /* 0x000fea0003800000 */
.L_x_61:
[----:B0-----:R-:W-:Y:S01]  /*d470*/  IMAD.MOV.U32 R5, RZ, RZ, RZ ;  /* 0x000000ffff057224 */ /* 0x001fe200078e00ff */
[----:B------:R-:W-:Y:S01]  /*d480*/  ULDC.64 UR4, c[0x0][0x198] ;  /* 0x0000660000047ab9 */ /* 0x000fe20000000a00 */
[----:B------:R-:W-:Y:S01]  /*d490*/  PLOP3.LUT P0, PT, PT, PT, PT, 0x80, 0x0 ;  /* 0x000000000000781c */ /* 0x000fe20003f0f070 */
[----:B------:R-:W-:Y:S01]  /*d4a0*/  UIADD3 UR4, UP0, UR4, 0x370, URZ ;  /* 0x0000037004047890 */ /* 0x000fe2000ff1e03f */
[----:B------:R-:W-:Y:S01]  /*d4b0*/  IMAD R2, R13, 0x90, RZ ;  /* 0x000000900d027824 */ /* 0x000fe200078e02ff */
[----:B------:R-:W-:Y:S01]  /*d4c0*/  R2UR UR34, R5 ;  /* 0x00000000052272ca */ /* 0x000fe200000e0000 */
[----:B------:R-:W-:Y:S02]  /*d4d0*/  UIADD3 UR32, UR40, 0x1d600, URZ ;  /* 0x0001d60028207890 */ /* 0x000fe4000fffe03f */
[----:B------:R-:W-:Y:S02]  /*d4e0*/  UIADD3 UR33, UR40, 0x31c38, URZ ;  /* 0x00031c3828217890 */ /* 0x000fe4000fffe03f */
[----:B------:R-:W-:Y:S01]  /*d4f0*/  UIADD3.X UR5, URZ, UR5, URZ, UP0, !UPT ;  /* 0x000000053f057290 */ /* 0x000fe200087fe43f */
[----:B------:R-:W-:Y:S01]  /*d500*/  UMOV UR6, 0x0 ;  /* 0x0000000000067882 */ /* 0x000fe20000000000 */
[----:B------:R-:W-:-:S10]  /*d510*/  UMOV UR7, 0x14f00000 ;  /* 0x14f0000000077882 */ /* 0x000fd40000000000 */
.L_x_63:
[----:B------:R-:W-:-:S13]  /*d520*/  @P0 ELECT P3, URZ, PT ;  /* 0x00000000003f082f */ /* 0x000fda0003860000 */
[----:B-----5:R-:W-:Y:S02]  /*d530*/  @P3 R2UR UR37, R4 ;  /* 0x00000000042532ca */ /* 0x020fe400000e0000 */
[----:B------:R-:W-:Y:S02]  /*d540*/  @P3 R2UR UR35, R2 ;  /* 0x00000000022332ca */ /* 0x000fe400000e0000 */
[----:B------:R-:W-:Y:S02]  /*d550*/  @P3 PLOP3.LUT P0, PT, P3, PT, PT, 0x8, 0x0 ;  /* 0x000000000000381c */ /* 0x000fe40001f0e170 */
[----:B------:R-:W-:-:S09]  /*d560*/  PLOP3.LUT P3, PT, PT, PT, PT, 0x8, 0x0 ;  /* 0x000000000000781c */ /* 0x000fd20003f6e170 */
[----:B------:R0:W-:Y:S02]  /*d570*/  UTMALDG.4D [UR32], [UR4], desc[UR6] ;  /* 0x00000620040075b4 */ /* 0x0001e40008019000 */
[----:B0-----:R-:W-:Y:S05]  /*d580*/  @P0 BRA.U.ANY `(.L_x_63) ;  /* 0xfffffffd00e40947 */ /* 0x001fea000393ffff */
[----:B------:R-:W-:Y:S01]  /*d590*/  IMAD.MOV.U32 R12, RZ, RZ, 0x20 ;  /* 0x00000020ff0c7424 */ /* 0x000fe200078e00ff */
[----:B------:R-:W-:Y:S01]  /*d5a0*/  PLOP3.LUT P0, PT, PT, PT, PT, 0x80, 0x0 ;  /* 0x000000000000781c */ /* 0x000fe20003f0f070 */
[----:B------:R-:W-:Y:S01]  /*d5b0*/  UIADD3 UR8, UR40, 0x1fa00, URZ ;  /* 0x0001fa0028087890 */ /* 0x000fe2000fffe03f */
[----:B------:R-:W-:Y:S02]  /*d5c0*/  UMOV UR6, 0x0 ;  /* 0x0000000000067882 */ /* 0x000fe40000000000 */
[----:B------:R-:W-:Y:S01]  /*d5d0*/  R2UR UR10, R12 ;  /* 0x000000000c0a72ca */ /* 0x000fe200000e0000 */
[----:B------:R-:W-:-:S14]  /*d5e0*/  UMOV UR7, 0x14f00000 ;  /* 0x14f0000000077882 */ /* 0x000fdc0000000000 */
.L_x_64:
[----:B------:R-:W-:-:S13]  /*d5f0*/  @P0 ELECT P3, URZ, PT ;  /* 0x00000000003f082f */ /* 0x000fda0003860000 */
[----:B------:R-:W-:Y:S01]  /*d600*/  @P3 R2UR UR13, R4 ;  /* 0x00000000040d32ca */ /* 0x000fe200000e0000 */
[----:B------:R-:W-:Y:S01]  /*d610*/  UMOV UR9, UR33 ;  /* 0x0000002100097c82 */ /* 0x000fe20008000000 */
[----:B------:R-:W-:Y:S01]  /*d620*/  @P3 R2UR UR11, R2 ;  /* 0x00000000020b32ca */ /* 0x000fe200000e0000 */
[----:B------:R-:W-:Y:S01]  /*d630*/  UMOV UR12, UR36 ;  /* 0x00000024000c7c82 */ /* 0x000fe20008000000 */
[----:B------:R-:W-:Y:S02]  /*d640*/  @P3 PLOP3.LUT P0, PT, P3, PT, PT, 0x8, 0x0 ;  /* 0x000000000000381c */ /* 0x000fe40001f0e170 */
[----:B------:R-:W-:-:S09]  /*d650*/  PLOP3.LUT P3, PT, PT, PT, PT, 0x8, 0x0 ;  /* 0x000000000000781c */ /* 0x000fd20003f6e170 */
[----:B------:R0:W-:Y:S02]  /*d660*/  UTMALDG.4D [UR8], [UR4], desc[UR6] ;  /* 0x00000608040075b4 */ /* 0x0001e40008019000 */
[----:B0-----:R-:W-:Y:S05]  /*d670*/  @P0 BRA.U.ANY `(.L_x_64) ;  /* 0xfffffffd00dc0947 */ /* 0x001fea000393ffff */
[----:B------:R-:W-:Y:S01]  /*d680*/  MOV R14, 0x40 ;  /* 0x00000040000e7802 */ /* 0x000fe20000000f00 */
[----:B------:R-:W-:Y:S01]  /*d690*/  UIADD3 UR8, UR40, 0x21e00, URZ ;  /* 0x00021e0028087890 */ /* 0x000fe2000fffe03f */
[----:B------:R-:W-:Y:S01]  /*d6a0*/  PLOP3.LUT P0, PT, PT, PT, PT, 0x80, 0x0 ;  /* 0x000000000000781c */ /* 0x000fe20003f0f070 */
[----:B------:R-:W-:Y:S01]  /*d6b0*/  UMOV UR6, 0x0 ;  /* 0x0000000000067882 */ /* 0x000fe20000000000 */
[----:B------:R-:W-:Y:S01]  /*d6c0*/  R2UR UR10, R14 ;  /* 0x000000000e0a72ca */ /* 0x000fe200000e0000 */
[----:B------:R-:W-:-:S14]  /*d6d0*/  UMOV UR7, 0x14f00000 ;  /* 0x14f0000000077882 */ /* 0x000fdc0000000000 */
.L_x_65:
        /* <DEDUP_REMOVED lines=9> */
[----:B------:R-:W0:Y:S01]  /*d770*/  SYNCS.PHASECHK.TRANS64.TRYWAIT P0, [UR40+0x31c60], R6 ;  /* 0x031c6006ff0075a7 */ /* 0x000e220008000168 */
[----:B------:R-:W-:Y:S04]  /*d780*/  BSSY B2, `(.L_x_66) ;  /* 0x0000002000027945 */ /* 0x000fe80003800000 */
[----:B0-----:R-:W-:Y:S05]  /*d790*/  @!P0 BRA `(.L_x_67) ;  /* 0x0000002800788947 */ /* 0x001fea0003800000 */
.L_x_147:
[----:B------:R-:W-:Y:S05]  /*d7a0*/  BSYNC B2 ;  /* 0x0000000000027941 */ /* 0x000fea0003800000 */
.L_x_66:
[----:B------:R-:W-:Y:S01]  /*d7b0*/  BSSY B2, `(.L_x_68) ;  /* 0x0000009000027945 */ /* 0x000fe20003800000 */
[----:B------:R-:W-:Y:S02]  /*d7c0*/  IMAD.MOV.U32 R2, RZ, RZ, 0x0 ;  /* 0x00000000ff027424 */ /* 0x000fe400078e00ff */
[----:B01----:R-:W-:Y:S01]  /*d7d0*/  IMAD.MOV.U32 R3, RZ, RZ, 0x14f00000 ;  /* 0x14f00000ff037424 */ /* 0x003fe200078e00ff */
[----:B------:R-:W-:Y:S06]  /*d7e0*/  @P2 BRA `(.L_x_69) ;  /* 0x0000000000142947 */ /* 0x000fec0003800000 */
[----:B------:R-:W-:Y:S01]  /*d7f0*/  ISETP.NE.AND P0, PT, R7, RZ, PT ;  /* 0x000000ff0700720c */ /* 0x000fe20003f05270 */
[----:B------:R-:W-:-:S04]  /*d800*/  IMAD.MOV.U32 R6, RZ, RZ, 0x6c00 ;  /* 0x00006c00ff067424 */ /* 0x000fc800078e00ff */
[----:B------:R0:W-:Y:S08]  /*d810*/  SYNCS.ARRIVE.TRANS64 RZ, [UR40+0x31c50], R6 ;  /* 0x031c5006ffff79a7 */ /* 0x0001f00008000028 */
[----:B0-----:R-:W-:Y:S05]  /*d820*/  @!P0 BRA `(.L_x_69) ;  /* 0x0000000000048947 */ /* 0x001fea0003800000 */
[----:B------:R-:W-:Y:S01]  /*d830*/  BPT.TRAP 0x1 ;  /* 0x000000040000795c */ /* 0x000fe20000300000 */
.L_x_69:
[----:B------:R-:W-:Y:S05]  /*d840*/  BSYNC B2 ;  /* 0x0000000000027941 */ /* 0x000fea0003800000 */
.L_x_68:
[----:B------:R-:W-:Y:S01]  /*d850*/  R2UR UR6, R2 ;  /* 0x00000000020672ca */ /* 0x000fe200000e0000 */
[----:B------:R-:W-:Y:S01]  /*d860*/  ULDC.64 UR4, c[0x0][0x198] ;  /* 0x0000660000047ab9 */ /* 0x000fe20000000a00 */
[----:B------:R-:W-:Y:S01]  /*d870*/  R2UR UR7, R3 ;  /* 0x00000000030772ca */ /* 0x000fe200000e0000 */
[----:B------:R-:W-:Y:S01]  /*d880*/  UIADD3 UR4, UP0, UR4, 0x470, URZ ;  /* 0x0000047004047890 */ /* 0x000fe2000ff1e03f */
[----:B------:R-:W-:Y:S01]  /*d890*/  R2UR UR10, R5 ;  /* 0x00000000050a72ca */ /* 0x000fe200000e0000 */
[----:B------:R-:W-:Y:S01]  /*d8a0*/  IMAD R5, R17, 0x90, RZ ;  /* 0x0000009011057824 */ /* 0x000fe200078e02ff */
[----:B------:R-:W-:Y:S01]  /*d8b0*/  PLOP3.LUT P0, PT, PT, PT, PT, 0x80, 0x0 ;  /* 0x000000000000781c */ /* 0x000fe20003f0f070 */
[----:B------:R-:W-:Y:S02]  /*d8c0*/  UIADD3 UR8, UR40, 0x200, URZ ;  /* 0x0000020028087890 */ /* 0x000fe4000fffe03f */
[----:B------:R-:W-:Y:S02]  /*d8d0*/  UIADD3 UR9, UR40, 0x31c50, URZ ;  /* 0x00031c5028097890 */ /* 0x000fe4000fffe03f */
[----:B------:R-:W-:-:S12]  /*d8e0*/  UIADD3.X UR5, URZ, UR5, URZ, UP0, !UPT ;  /* 0x000000053f057290 */ /* 0x000fd800087fe43f */
.L_x_70:
[----:B------:R-:W-:-:S13]  /*d8f0*/  @P0 ELECT P2, URZ, PT ;  /* 0x00000000003f082f */ /* 0x000fda0003840000 */
[----:B------:R-:W-:Y:S01]  /*d900*/  @P2 R2UR UR13, R16 ;  /* 0x00000000100d22ca */ /* 0x000fe200000e0000 */
[----:B------:R-:W-:Y:S01]  /*d910*/  UMOV UR12, UR36 ;  /* 0x00000024000c7c82 */ /* 0x000fe20008000000 */
[----:B------:R-:W-:Y:S02]  /*d920*/  @P2 R2UR UR11, R5 ;  /* 0x00000000050b22ca */ /* 0x000fe400000e0000 */
[----:B------:R-:W-:Y:S02]  /*d930*/  @P2 PLOP3.LUT P0, PT, P2, PT, PT, 0x8, 0x0 ;  /* 0x000000000000281c */ /* 0x000fe4000170e170 */
[----:B------:R-:W-:-:S09]  /*d940*/  PLOP3.LUT P2, PT, PT, PT, PT, 0x8, 0x0 ;  /* 0x000000000000781c */ /* 0x000fd20003f4e170 */
[----:B------:R0:W-:Y:S02]  /*d950*/  UTMALDG.4D [UR8], [UR4], desc[UR6] ;  /* 0x00000608040075b4 */ /* 0x0001e40008019000 */
[----:B0-----:R-:W-:Y:S05]  /*d960*/  @P0 BRA.U.ANY `(.L_x_70) ;  /* 0xfffffffd00e00947 */ /* 0x001fea000393ffff */
[----:B------:R-:W-:Y:S01]  /*d970*/  R2UR UR10, R12 ;  /* 0x000000000c0a72ca */ /* 0x000fe200000e0000 */
[----:B------:R-:W-:Y:S01]  /*d980*/  UIADD3 UR8, UR40, 0x2600, URZ ;  /* 0x0000260028087890 */ /* 0x000fe2000fffe03f */
[----:B------:R-:W-:Y:S02]  /*d990*/  R2UR UR6, R2 ;  /* 0x00000000020672ca */ /* 0x000fe400000e0000 */
[----:B------:R-:W-:Y:S02]  /*d9a0*/  R2UR UR7, R3 ;  /* 0x00000000030772ca */ /* 0x000fe400000e0000 */
[----:B------:R-:W-:-:S13]  /*d9b0*/  PLOP3.LUT P0, PT, PT, PT, PT, 0x80, 0x0 ;  /* 0x000000000000781c */ /* 0x000fda0003f0f070 */
.L_x_71:
        /* <DEDUP_REMOVED lines=13> */
.L_x_72:
        /* <DEDUP_REMOVED lines=8> */
[----:B------:R-:W-:Y:S02]  /*db10*/  IMAD.MOV.U32 R17, RZ, RZ, R13 ;  /* 0x000000ffff117224 */ /* 0x000fe400078e000d */
[----:B------:R-:W-:-:S07]  /*db20*/  IMAD.MOV.U32 R16, RZ, RZ, R4 ;  /* 0x000000ffff107224 */ /* 0x000fce00078e0004 */
.L_x_57:
[----:B------:R-:W-:Y:S05]  /*db30*/  BSYNC B1 ;  /* 0x0000000000017941 */ /* 0x000fea0003800000 */
.L_x_56:
[----:B------:R-:W-:Y:S01]  /*db40*/  ISETP.NE.AND P0, PT, R22, RZ, PT ;  /* 0x000000ff1600720c */ /* 0x000fe20003f05270 */
[----:B------:R-:W-:Y:S01]  /*db50*/  BSSY B1, `(.L_x_73) ;  /* 0x0000093000017945 */ /* 0x000fe20003800000 */
[----:B------:R-:W-:-:S11]  /*db60*/  LOP3.LUT R6, R11, 0x1, RZ, 0x3c, !PT ;  /* 0x000000010b067812 */ /* 0x000fd600078e3cff */
[----:B------:R-:W-:Y:S05]  /*db70*/  @!P0 BRA `(.L_x_74) ;  /* 0x0000000800408947 */ /* 0x000fea0003800000 */
[----:B------:R-:W-:Y:S02]  /*db80*/  ISETP.NE.AND P0, PT, R23, RZ, PT ;  /* 0x000000ff1700720c */ /* 0x000fe40003f05270 */
[----:B------:R-:W-:Y:S02]  /*db90*/  SHF.L.U32 R12, R6, 0x1f, RZ ;  /* 0x0000001f060c7819 */ /* 0x000fe400000006ff */
[----:B------:R-:W-:-:S09]  /*dba0*/  IADD3 R13, R8, -0x1, RZ ;  /* 0xffffffff080d7810 */ /* 0x000fd20007ffe0ff */
        /* <DEDUP_REMOVED lines=20> */
.L_x_75:
[----:B------:R-:W1:Y:S01]  /*dcf0*/  SYNCS.PHASECHK.TRANS64.TRYWAIT P0, [UR40+0x31c40], R12 ;  /* 0x031c400cff0075a7 */ /* 0x000e620008000168 */
[----:B------:R-:W-:Y:S01]  /*dd00*/  BSSY B2, `(.L_x_76) ;  /* 0x0000003000027945 */ /* 0x000fe20003800000 */
[----:B------:R-:W-:-:S03]  /*dd10*/  ISETP.NE.AND P2, PT, R28, RZ, PT ;  /* 0x000000ff1c00720c */ /* 0x000fc60003f45270 */
[----:B-1----:R-:W-:Y:S10]  /*dd20*/  @!P0 BRA `(.L_x_77) ;  /* 0x00000024002c8947 */ /* 0x002ff40003800000 */
.L_x_148:
[----:B------:R-:W-:Y:S05]  /*dd30*/  BSYNC B2 ;  /* 0x0000000000027941 */ /* 0x000fea0003800000 */
.L_x_76:
[----:B------:R-:W-:Y:S04]  /*dd40*/  BSSY B2, `(.L_x_78) ;  /* 0x0000007000027945 */ /* 0x000fe80003800000 */
[----:B------:R-:W-:Y:S05]  /*dd50*/  @P2 BRA `(.L_x_79) ;  /* 0x0000000000142947 */ /* 0x000fea0003800000 */
[----:B------:R-:W-:Y:S01]  /*dd60*/  ISETP.NE.AND P0, PT, R7, RZ, PT ;  /* 0x000000ff0700720c */ /* 0x000fe20003f05270 */
[----:B------:R-:W-:-:S04]  /*dd70*/  IMAD.MOV.U32 R2, RZ, RZ, 0x6c00 ;  /* 0x00006c00ff027424 */ /* 0x000fc800078e00ff */
[----:B------:R2:W-:Y:S08]  /*dd80*/  SYNCS.ARRIVE.TRANS64 RZ, [UR40+0x31c30], R2 ;  /* 0x031c3002ffff79a7 */ /* 0x0005f00008000028 */
[----:B--2---:R-:W-:Y:S05]  /*dd90*/  @!P0 BRA `(.L_x_79) ;  /* 0x0000000000048947 */ /* 0x004fea0003800000 */
[----:B------:R-:W-:Y:S01]  /*dda0*/  BPT.TRAP 0x1 ;  /* 0x000000040000795c */ /* 0x000fe20000300000 */
.L_x_79:
[----:B------:R-:W-:Y:S05]  /*ddb0*/  BSYNC B2 ;  /* 0x0000000000027941 */ /* 0x000fea0003800000 */
.L_x_78:
[----:B0-----:R-:W-:Y:S01]  /*ddc0*/  MOV R5, RZ ;  /* 0x000000ff00057202 */ /* 0x001fe20000000f00 */
[----:B------:R-:W-:Y:S01]  /*ddd0*/  ULDC.64 UR4, c[0x0][0x198] ;  /* 0x0000660000047ab9 */ /* 0x000fe20000000a00 */
[----:B------:R-:W-:Y:S01]  /*dde0*/  PLOP3.LUT P0, PT, PT, PT, PT, 0x80, 0x0 ;  /* 0x000000000000781c */ /* 0x000fe20003f0f070 */
[----:B------:R-:W-:Y:S01]  /*ddf0*/  UIADD3 UR4, UP0, UR4, 0x370, URZ ;  /* 0x0000037004047890 */ /* 0x000fe2000ff1e03f */
[----:B------:R-:W-:Y:S01]  /*de00*/  R2UR UR10, R5 ;  /* 0x00000000050a72ca */ /* 0x000fe200000e0000 */
[----:B------:R-:W-:Y:S01]  /*de10*/  IMAD R2, R13, 0x90, RZ ;  /* 0x000000900d027824 */ /* 0x000fe200078e02ff */
[----:B------:R-:W-:Y:S02]  /*de20*/  UIADD3 UR8, UR40, 0x16a00, URZ ;  /* 0x00016a0028087890 */ /* 0x000fe4000fffe03f */
[----:B------:R-:W-:Y:S02]  /*de30*/  UIADD3 UR9, UR40, 0x31c30, URZ ;  /* 0x00031c3028097890 */ /* 0x000fe4000fffe03f */
[----:B------:R-:W-:Y:S01]  /*de40*/  UIADD3.X UR5, URZ, UR5, URZ, UP0, !UPT ;  /* 0x000000053f057290 */ /* 0x000fe200087fe43f */
[----:B------:R-:W-:Y:S01]  /*de50*/  UMOV UR6, 0x0 ;  /* 0x0000000000067882 */ /* 0x000fe20000000000 */
[----:B------:R-:W-:-:S10]  /*de60*/  UMOV UR7, 0x14f00000 ;  /* 0x14f0000000077882 */ /* 0x000fd40000000000 */
.L_x_80:
[----:B------:R-:W-:-:S13]  /*de70*/  @P0 ELECT P3, URZ, PT ;  /* 0x00000000003f082f */ /* 0x000fda0003860000 */
[----:B-----5:R-:W-:Y:S01]  /*de80*/  @P3 R2UR UR13, R4 ;  /* 0x00000000040d32ca */ /* 0x020fe200000e0000 */
[----:B------:R-:W-:Y:S01]  /*de90*/  UMOV UR12, UR36 ;  /* 0x00000024000c7c82 */ /* 0x000fe20008000000 */
[----:B------:R-:W-:Y:S02]  /*dea0*/  @P3 R2UR UR11, R2 ;  /* 0x00000000020b32ca */ /* 0x000fe400000e0000 */
[----:B------:R-:W-:Y:S02]  /*deb0*/  @P3 PLOP3.LUT P0, PT, P3, PT, PT, 0x8, 0x0 ;  /* 0x000000000000381c */ /* 0x000fe40001f0e170 */
[----:B------:R-:W-:-:S09]  /*dec0*/  PLOP3.LUT P3, PT, PT, PT, PT, 0x8, 0x0 ;  /* 0x000000000000781c */ /* 0x000fd20003f6e170 */
[----:B------:R0:W-:Y:S02]  /*ded0*/  UTMALDG.4D [UR8], [UR4], desc[UR6] ;  /* 0x00000608040075b4 */ /* 0x0001e40008019000 */
[----:B0-----:R-:W-:Y:S05]  /*dee0*/  @P0 BRA.U.ANY `(.L_x_80) ;  /* 0xfffffffd00e00947 */ /* 0x001fea000393ffff */
[----:B-1----:R-:W-:Y:S01]  /*def0*/  IMAD.MOV.U32 R12, RZ, RZ, 0x20 ;  /* 0x00000020ff0c7424 */ /* 0x002fe200078e00ff */
[----:B------:R-:W-:Y:S01]  /*df00*/  PLOP3.LUT P0, PT, PT, PT, PT, 0x80, 0x0 ;  /* 0x000000000000781c */ /* 0x000fe20003f0f070 */
[----:B------:R-:W-:Y:S01]  /*df10*/  UIADD3 UR8, UR40, 0x18e00, URZ ;  /* 0x00018e0028087890 */ /* 0x000fe2000fffe03f */
[----:B------:R-:W-:Y:S02]  /*df20*/  UMOV UR6, 0x0 ;  /* 0x0000000000067882 */ /* 0x000fe40000000000 */
[----:B------:R-:W-:Y:S01]  /*df30*/  R2UR UR10, R12 ;  /* 0x000000000c0a72ca */ /* 0x000fe200000e0000 */
[----:B------:R-:W-:-:S14]  /*df40*/  UMOV UR7, 0x14f00000 ;  /* 0x14f0000000077882 */ /* 0x000fdc0000000000 */
.L_x_81:
        /* <DEDUP_REMOVED lines=14> */
.L_x_82:
        /* <DEDUP_REMOVED lines=8> */
[----:B------:R-:W-:Y:S01]  /*e0b0*/  SHF.L.U32 R2, R11, 0x1f, RZ ;  /* 0x0000001f0b027819 */ /* 0x000fe200000006ff */
[----:B------:R-:W-:Y:S03]  /*e0c0*/  BSSY B2, `(.L_x_83) ;  /* 0x0000003000027945 */ /* 0x000fe60003800000 */
[----:B------:R-:W0:Y:S02]  /*e0d0*/  SYNCS.PHASECHK.TRANS64.TRYWAIT P0, [UR40+0x31c68], R2 ;  /* 0x031c6802ff0075a7 */ /* 0x000e240008000168 */
[----:B0-----:R-:W-:Y:S05]  /*e0e0*/  @!P0 BRA `(.L_x_84) ;  /* 0x0000002000548947 */ /* 0x001fea0003800000 */
.L_x_149:
[----:B------:R-:W-:Y:S05]  /*e0f0*/  BSYNC B2 ;  /* 0x0000000000027941 */ /* 0x000fea0003800000 */
.L_x_83:
[----:B------:R-:W-:Y:S01]  /*e100*/  BSSY B2, `(.L_x_85) ;  /* 0x0000009000027945 */ /* 0x000fe20003800000 */
[----:B0-----:R-:W-:Y:S02]  /*e110*/  IMAD.MOV.U32 R2, RZ, RZ, 0x0 ;  /* 0x00000000ff027424 */ /* 0x001fe400078e00ff */
[----:B------:R-:W-:Y:S01]  /*e120*/  IMAD.MOV.U32 R3, RZ, RZ, 0x14f00000 ;  /* 0x14f00000ff037424 */ /* 0x000fe200078e00ff */
[----:B------:R-:W-:Y:S06]  /*e130*/  @P2 BRA `(.L_x_86) ;  /* 0x0000000000142947 */ /* 0x000fec0003800000 */
[----:B------:R-:W-:Y:S01]  /*e140*/  ISETP.NE.AND P0, PT, R7, RZ, PT ;  /* 0x000000ff0700720c */ /* 0x000fe20003f05270 */
[----:B------:R-:W-:-:S04]  /*e150*/  IMAD.MOV.U32 R11, RZ, RZ, 0x6c00 ;  /* 0x00006c00ff0b7424 */ /* 0x000fc800078e00ff */
[----:B------:R0:W-:Y:S08]  /*e160*/  SYNCS.ARRIVE.TRANS64 RZ, [UR40+0x31c58], R11 ;  /* 0x031c580bffff79a7 */ /* 0x0001f00008000028 */
[----:B0-----:R-:W-:Y:S05]  /*e170*/  @!P0 BRA `(.L_x_86) ;  /* 0x0000000000048947 */ /* 0x001fea0003800000 */
[----:B------:R-:W-:Y:S01]  /*e180*/  BPT.TRAP 0x1 ;  /* 0x000000040000795c */ /* 0x000fe20000300000 */
.L_x_86:
[----:B------:R-:W-:Y:S05]  /*e190*/  BSYNC B2 ;  /* 0x0000000000027941 */ /* 0x000fea0003800000 */
.L_x_85:
        /* <DEDUP_REMOVED lines=10> */
.L_x_87:
        /* <DEDUP_REMOVED lines=13> */
.L_x_88:
        /* <DEDUP_REMOVED lines=13> */
.L_x_89:
        /* <DEDUP_REMOVED lines=8> */
[----:B------:R-:W-:Y:S01]  /*e460*/  MOV R17, R13 ;  /* 0x0000000d00117202 */ /* 0x000fe20000000f00 */
[----:B------:R-:W-:-:S07]  /*e470*/  IMAD.MOV.U32 R16, RZ, RZ, R4 ;  /* 0x000000ffff107224 */ /* 0x000fce00078e0004 */
.L_x_74:
[----:B------:R-:W-:Y:S05]  /*e480*/  BSYNC B1 ;  /* 0x0000000000017941 */ /* 0x000fea0003800000 */
.L_x_73:
[----:B------:R-:W-:Y:S02]  /*e490*/  VIADD R8, R8, 0xfffffffe ;  /* 0xfffffffe08087836 */ /* 0x000fe40000000000 */
[----:B------:R-:W-:Y:S01]  /*e4a0*/  IMAD.MOV.U32 R11, RZ, RZ, R6 ;  /* 0x000000ffff0b7224 */ /* 0x000fe200078e0006 */
[----:B------:R-:W-:Y:S06]  /*e4b0*/  @P1 BRA `(.L_x_90) ;  /* 0xffffffec00481947 */ /* 0x000fec000383ffff */
[----:B------:R-:W-:Y:S05]  /*e4c0*/  BSYNC B0 ;  /* 0x0000000000007941 */ /* 0x000fea0003800000 */
.L_x_55:
[----:B------:R-:W-:Y:S01]  /*e4d0*/  ISETP.NE.AND P0, PT, R10, RZ, PT ;  /* 0x000000ff0a00720c */ /* 0x000fe20003f05270 */
[----:B------:R-:W-:-:S12]  /*e4e0*/  BSSY B0, `(.L_x_54) ;  /* 0x0000093000007945 */ /* 0x000fd80003800000 */
[----:B------:R-:W-:Y:S05]  /*e4f0*/  @!P0 BRA `(.L_x_91) ;  /* 0x0000000800448947 */ /* 0x000fea0003800000 */
[----:B------:R-:W-:Y:S01]  /*e500*/  ISETP.NE.AND P1, PT, R22, RZ, PT ;  /* 0x000000ff1600720c */ /* 0x000fe20003f25270 */
[----:B------:R-:W-:-:S12]  /*e510*/  IMAD.MOV.U32 R0, RZ, RZ, 0x1 ;  /* 0x00000001ff007424 */ /* 0x000fd800078e00ff */
[----:B------:R-:W-:Y:S05]  /*e520*/  @!P1 BRA `(.L_x_91) ;  /* 0x0000000800389947 */ /* 0x000fea0003800000 */
[----:B------:R-:W-:Y:S02]  /*e530*/  ISETP.NE.AND P1, PT, R23, RZ, PT ;  /* 0x000000ff1700720c */ /* 0x000fe40003f25270 */
        /* <DEDUP_REMOVED lines=21> */
.L_x_92:
[----:B------:R-:W1:Y:S01]  /*e690*/  SYNCS.PHASECHK.TRANS64.TRYWAIT P0, [UR40+0x31c48], R9 ;  /* 0x031c4809ff0075a7 */ /* 0x000e620008000168 */
[----:B------:R-:W-:Y:S01]  /*e6a0*/  BSSY B1, `(.L_x_93) ;  /* 0x0000003000017945 */ /* 0x000fe20003800000 */
[----:B------:R-:W-:-:S03]  /*e6b0*/  ISETP.NE.AND P1, PT, R28, RZ, PT ;  /* 0x000000ff1c00720c */ /* 0x000fc60003f25270 */
[----:B-1----:R-:W-:Y:S10]  /*e6c0*/  @!P0 BRA `(.L_x_94) ;  /* 0x0000001800f48947 */ /* 0x002ff40003800000 */
.L_x_150:
[----:B------:R-:W-:Y:S05]  /*e6d0*/  BSYNC B1 ;  /* 0x0000000000017941 */ /* 0x000fea0003800000 */
.L_x_93:
[----:B------:R-:W-:Y:S04]  /*e6e0*/  BSSY B1, `(.L_x_95) ;  /* 0x0000007000017945 */ /* 0x000fe80003800000 */
[----:B------:R-:W-:Y:S05]  /*e6f0*/  @P1 BRA `(.L_x_96) ;  /* 0x0000000000141947 */ /* 0x000fea0003800000 */
[----:B------:R-:W-:Y:S01]  /*e700*/  ISETP.NE.AND P0, PT, R7, RZ, PT ;  /* 0x000000ff0700720c */ /* 0x000fe20003f05270 */
[----:B-1----:R-:W-:-:S04]  /*e710*/  IMAD.MOV.U32 R2, RZ, RZ, 0x6c00 ;  /* 0x00006c00ff027424 */ /* 0x002fc800078e00ff */
[----:B------:R2:W-:Y:S08]  /*e720*/  SYNCS.ARRIVE.TRANS64 RZ, [UR40+0x31c38], R2 ;  /* 0x031c3802ffff79a7 */ /* 0x0005f00008000028 */
[----:B--2---:R-:W-:Y:S05]  /*e730*/  @!P0 BRA `(.L_x_96) ;  /* 0x0000000000048947 */ /* 0x004fea0003800000 */
[----:B------:R-:W-:Y:S01]  /*e740*/  BPT.TRAP 0x1 ;  /* 0x000000040000795c */ /* 0x000fe20000300000 */
.L_x_96:
[----:B------:R-:W-:Y:S05]  /*e750*/  BSYNC B1 ;  /* 0x0000000000017941 */ /* 0x000fea0003800000 */
.L_x_95:
[----:B0-----:R-:W-:Y:S01]  /*e760*/  IMAD.MOV.U32 R5, RZ, RZ, RZ ;  /* 0x000000ffff057224 */ /* 0x001fe200078e00ff */
[----:B------:R-:W-:Y:S01]  /*e770*/  ULDC.64 UR4, c[0x0][0x198] ;  /* 0x0000660000047ab9 */ /* 0x000fe20000000a00 */
[----:B------:R-:W-:Y:S01]  /*e780*/  PLOP3.LUT P0, PT, PT, PT, PT, 0x80, 0x0 ;  /* 0x000000000000781c */ /* 0x000fe20003f0f070 */
[----:B------:R-:W-:Y:S01]  /*e790*/  UIADD3 UR4, UP0, UR4, 0x370, URZ ;  /* 0x0000037004047890 */ /* 0x000fe2000ff1e03f */
[----:B-1----:R-:W-:Y:S01]  /*e7a0*/  IMAD R2, R8, 0x90, RZ ;  /* 0x0000009008027824 */ /* 0x002fe200078e02ff */
[----:B------:R-:W-:Y:S01]  /*e7b0*/  R2UR UR10, R5 ;  /* 0x00000000050a72ca */ /* 0x000fe200000e0000 */
[----:B------:R-:W-:Y:S02]  /*e7c0*/  UIADD3 UR8, UR40, 0x1d600, URZ ;  /* 0x0001d60028087890 */ /* 0x000fe4000fffe03f */
[----:B------:R-:W-:Y:S02]  /*e7d0*/  UIADD3 UR9, UR40, 0x31c38, URZ ;  /* 0x00031c3828097890 */ /* 0x000fe4000fffe03f */
[----:B------:R-:W-:Y:S01]  /*e7e0*/  UIADD3.X UR5, URZ, UR5, URZ, UP0, !UPT ;  /* 0x000000053f057290 */ /* 0x000fe200087fe43f */
[----:B------:R-:W-:Y:S01]  /*e7f0*/  UMOV UR6, 0x0 ;  /* 0x0000000000067882 */ /* 0x000fe20000000000 */
[----:B------:R-:W-:-:S10]  /*e800*/  UMOV UR7, 0x14f00000 ;  /* 0x14f0000000077882 */ /* 0x000fd40000000000 */
.L_x_97:
        /* <DEDUP_REMOVED lines=14> */
.L_x_98:
        /* <DEDUP_REMOVED lines=14> */
.L_x_99:
        /* <DEDUP_REMOVED lines=8> */
[----:B------:R-:W0:Y:S01]  /*ea50*/  SYNCS.PHASECHK.TRANS64.TRYWAIT P0, [UR40+0x31c60], R9 ;  /* 0x031c6009ff0075a7 */ /* 0x000e220008000168 */
[----:B------:R-:W-:Y:S04]  /*ea60*/  BSSY B1, `(.L_x_100) ;  /* 0x0000002000017945 */ /* 0x000fe80003800000 */
[----:B0-----:R-:W-:Y:S05]  /*ea70*/  @!P0 BRA `(.L_x_101) ;  /* 0x0000001800208947 */ /* 0x001fea0003800000 */
.L_x_151:
[----:B------:R-:W-:Y:S05]  /*ea80*/  BSYNC B1 ;  /* 0x0000000000017941 */ /* 0x000fea0003800000 */
.L_x_100:
        /* <DEDUP_REMOVED lines=9> */
.L_x_103:
[----:B------:R-:W-:Y:S05]  /*eb20*/  BSYNC B1 ;  /* 0x0000000000017941 */ /* 0x000fea0003800000 */
.L_x_102:
        /* <DEDUP_REMOVED lines=10> */
.L_x_104:
        /* <DEDUP_REMOVED lines=13> */
.L_x_105:
        /* <DEDUP_REMOVED lines=13> */
.L_x_106:
        /* <DEDUP_REMOVED lines=10> */
.L_x_91:
[----:B------:R-:W-:Y:S05]  /*ee10*/  BSYNC B0 ;  /* 0x0000000000007941 */ /* 0x000fea0003800000 */
.L_x_54:
[----:B------:R-:W-:Y:S01]  /*ee20*/  ISETP.NE.AND P0, PT, R22, RZ, PT ;  /* 0x000000ff1600720c */ /* 0x000fe20003f05270 */
[----:B------:R-:W-:-:S12]  /*ee30*/  BSSY B0, `(.L_x_107) ;  /* 0x0000041000007945 */ /* 0x000fd80003800000 */
[----:B------:R-:W-:Y:S05]  /*ee40*/  @!P0 BRA `(.L_x_108) ;  /* 0x0000000000fc8947 */ /* 0x000fea0003800000 */
[----:B------:R-:W-:Y:S01]  /*ee50*/  LEA R3, R0, UR40, 0x3 ;  /* 0x0000002800037c11 */ /* 0x000fe2000f8e18ff */
[----:B------:R-:W-:Y:S01]  /*ee60*/  BSSY B1, `(.L_x_109) ;  /* 0x0000005000017945 */ /* 0x000fe20003800000 */
[----:B------:R-:W-:Y:S02]  /*ee70*/  SHF.L.U32 R2, R6, 0x1f, RZ ;  /* 0x0000001f06027819 */ /* 0x000fe400000006ff */
[----:B------:R-:W-:Y:S02]  /*ee80*/  ISETP.NE.AND P1, PT, R28, RZ, PT ;  /* 0x000000ff1c00720c */ /* 0x000fe40003f25270 */
[----:B------:R-:W0:Y:S02]  /*ee90*/  SYNCS.PHASECHK.TRANS64.TRYWAIT P0, [R3+URZ+0x31c60], R2 ;  /* 0x031c6002030075a7 */ /* 0x000e24000800017f */
[----:B0-----:R-:W-:Y:S09]  /*eea0*/  @!P0 BRA `(.L_x_110) ;  /* 0x00000014002c8947 */ /* 0x001ff20003800000 */
.L_x_152:
[----:B------:R-:W-:Y:S05]  /*eeb0*/  BSYNC B1 ;  /* 0x0000000000017941 */ /* 0x000fea0003800000 */
.L_x_109:
[----:B------:R-:W-:Y:S04]  /*eec0*/  BSSY B1, `(.L_x_111) ;  /* 0x0000008000017945 */ /* 0x000fe80003800000 */
[----:B------:R-:W-:Y:S05]  /*eed0*/  @P1 BRA `(.L_x_112) ;  /* 0x0000000000181947 */ /* 0x000fea0003800000 */
[----:B------:R-:W1:Y:S01]  /*eee0*/  S2R R4, SR_TID.X ;  /* 0x0000000000047919 */ /* 0x000e620000002100 */
[----:B0-----:R-:W-:-:S04]  /*eef0*/  MOV R2, 0x6c00 ;  /* 0x00006c0000027802 */ /* 0x001fc80000000f00 */
[----:B------:R2:W-:Y:S01]  /*ef00*/  SYNCS.ARRIVE.TRANS64 RZ, [R3+URZ+0x31c50], R2 ;  /* 0x031c500203ff79a7 */ /* 0x0005e2000800003f */
[----:B-1----:R-:W-:-:S13]  /*ef10*/  LOP3.LUT P0, RZ, R4, 0x1f, RZ, 0xc0, !PT ;  /* 0x0000001f04ff7812 */ /* 0x002fda000780c0ff */
[----:B--2---:R-:W-:Y:S05]  /*ef20*/  @!P0 BRA `(.L_x_112) ;  /* 0x0000000000048947 */ /* 0x004fea0003800000 */
[----:B------:R-:W-:Y:S01]  /*ef30*/  BPT.TRAP 0x1 ;  /* 0x000000040000795c */ /* 0x000fe20000300000 */
.L_x_112:
[----:B------:R-:W-:Y:S05]  /*ef40*/  BSYNC B1 ;  /* 0x0000000000017941 */ /* 0x000fea0003800000 */
.L_x_111:
[----:B------:R-:W-:Y:S01]  /*ef50*/  R2UR UR4, R0 ;  /* 0x00000000000472ca */ /* 0x000fe200000e0000 */
[----:B------:R-:W-:Y:S01]  /*ef60*/  ULDC.64 UR6, c[0x0][0x198] ;  /* 0x0000660000067ab9 */ /* 0x000fe20000000a00 */
[----:B------:R-:W-:Y:S01]  /*ef70*/  R2UR UR9, R3 ;  /* 0x00000000030972ca */ /* 0x000fe200000e0000 */
[----:B------:R-:W-:Y:S01]  /*ef80*/  UIADD3 UR6, UP0, UR6, 0x470, URZ ;  /* 0x0000047006067890 */ /* 0x000fe2000ff1e03f */
[----:B------:R-:W-:Y:S01]  /*ef90*/  PLOP3.LUT P0, PT, PT, PT, PT, 0x80, 0x0 ;  /* 0x000000000000781c */ /* 0x000fe20003f0f070 */
[----:B------:R-:W-:Y:S01]  /*efa0*/  IMAD R17, R17, 0x90, RZ ;  /* 0x0000009011117824 */ /* 0x000fe200078e02ff */
[----:B------:R-:W-:Y:S01]  /*efb0*/  UMOV UR14, 0x0 ;  /* 0x00000000000e7882 */ /* 0x000fe20000000000 */
[----:B------:R-:W-:Y:S01]  /*efc0*/  UIADD3.X UR7, URZ, UR7, URZ, UP0, !UPT ;  /* 0x000000073f077290 */ /* 0x000fe200087fe43f */
[----:B------:R-:W-:Y:S01]  /*efd0*/  UMOV UR15, 0x14f00000 ;  /* 0x14f00000000f7882 */ /* 0x000fe20000000000 */
[----:B------:R-:W-:-:S04]  /*efe0*/  UMOV UR10, URZ ;  /* 0x0000003f000a7c82 */ /* 0x000fc80008000000 */
[----:B------:R-:W-:Y:S02]  /*eff0*/  UIMAD UR4, UR4, 0x6c00, UR40 ;  /* 0x00006c00040478a4 */ /* 0x000fe4000f8e0228 */
[----:B------:R-:W-:Y:S02]  /*f000*/  UIADD3 UR9, UR9, 0x31c50, URZ ;  /* 0x00031c5009097890 */ /* 0x000fe4000fffe03f */
[----:B------:R-:W-:-:S12]  /*f010*/  UIADD3 UR8, UR4, 0x200, URZ ;  /* 0x0000020004087890 */ /* 0x000fd8000fffe03f */
.L_x_113:
[----:B------:R-:W-:-:S13]  /*f020*/  @P0 ELECT P1, URZ, PT ;  /* 0x00000000003f082f */ /* 0x000fda0003820000 */
[----:B------:R-:W-:Y:S01]  /*f030*/  @P1 R2UR UR13, R16 ;  /* 0x00000000100d12ca */ /* 0x000fe200000e0000 */
[----:B------:R-:W-:Y:S01]  /*f040*/  UMOV UR12, UR36 ;  /* 0x00000024000c7c82 */ /* 0x000fe20008000000 */
[----:B------:R-:W-:Y:S02]  /*f050*/  @P1 R2UR UR11, R17 ;  /* 0x00000000110b12ca */ /* 0x000fe400000e0000 */
[----:B------:R-:W-:Y:S02]  /*f060*/  @P1 PLOP3.LUT P0, PT, P1, PT, PT, 0x8, 0x0 ;  /* 0x000000000000181c */ /* 0x000fe40000f0e170 */
[----:B------:R-:W-:-:S09]  /*f070*/  PLOP3.LUT P1, PT, PT, PT, PT, 0x8, 0x0 ;  /* 0x000000000000781c */ /* 0x000fd20003f2e170 */
[----:B------:R1:W-:Y:S02]  /*f080*/  UTMALDG.4D [UR8], [UR6], desc[UR14] ;  /* 0x00000e08060075b4 */ /* 0x0003e40008019000 */
[----:B-1----:R-:W-:Y:S05]  /*f090*/  @P0 BRA.U.ANY `(.L_x_113) ;  /* 0xfffffffd00e00947 */ /* 0x002fea000393ffff */
[----:B------:R-:W-:Y:S01]  /*f0a0*/  PLOP3.LUT P0, PT, PT, PT, PT, 0x80, 0x0 ;  /* 0x000000000000781c */ /* 0x000fe20003f0f070 */
[----:B------:R-:W-:Y:S01]  /*f0b0*/  UIADD3 UR8, UR4, 0x2600, URZ ;  /* 0x0000260004087890 */ /* 0x000fe2000fffe03f */
[----:B------:R-:W-:Y:S01]  /*f0c0*/  UMOV UR14, 0x0 ;  /* 0x00000000000e7882 */ /* 0x000fe20000000000 */
[----:B------:R-:W-:Y:S01]  /*f0d0*/  UMOV UR15, 0x14f00000 ;  /* 0x14f00000000f7882 */ /* 0x000fe20000000000 */
[----:B------:R-:W-:-:S09]  /*f0e0*/  UMOV UR10, 0x20 ;  /* 0x00000020000a7882 */ /* 0x000fd20000000000 */
.L_x_114:
        /* <DEDUP_REMOVED lines=10> */
[----:B------:R-:W-:Y:S02]  /*f190*/  UMOV UR5, 0x14f00000 ;  /* 0x14f0000000057882 */ /* 0x000fe40000000000 */
[----:B------:R-:W-:Y:S01]  /*f1a0*/  UMOV UR4, 0x0 ;  /* 0x0000000000047882 */ /* 0x000fe20000000000 */
[----:B------:R-:W-:-:S08]  /*f1b0*/  UMOV UR10, 0x40 ;  /* 0x00000040000a7882 */ /* 0x000fd00000000000 */
.L_x_115:
        /* <DEDUP_REMOVED lines=8> */
.L_x_108:
[----:B------:R-:W-:Y:S05]  /*f240*/  BSYNC B0 ;  /* 0x0000000000007941 */ /* 0x000fea0003800000 */
.L_x_107:
[----:B------:R-:W-:Y:S02]  /*f250*/  VIADD R0, R0, 0x1 ;  /* 0x0000000100007836 */ /* 0x000fe40000000000 */
[----:B0-----:R-:W-:-:S03]  /*f260*/  IMAD.MOV.U32 R2, RZ, RZ, RZ ;  /* 0x000000ffff027224 */ /* 0x001fc600078e00ff */
[----:B------:R-:W-:-:S04]  /*f270*/  ISETP.NE.AND P0, PT, R0, 0x2, PT ;  /* 0x000000020000780c */ /* 0x000fc80003f05270 */
[----:B------:R-:W-:Y:S02]  /*f280*/  SEL R3, RZ, 0x1, P0 ;  /* 0x00000001ff037807 */ /* 0x000fe40000000000 */
[----:B------:R-:W-:Y:S02]  /*f290*/  SEL R0, R0, RZ, P0 ;  /* 0x000000ff00007207 */ /* 0x000fe40000000000 */
[----:B------:R-:W-:-:S07]  /*f2a0*/  LOP3.LUT R6, R6, R3, RZ, 0x3c, !PT ;  /* 0x0000000306067212 */ /* 0x000fce00078e3cff */
.L_x_38:
[----:B------:R-:W0:Y:S01]  /*f2b0*/  S2R R4, SR_CgaCtaId ;  /* 0x0000000000047919 */ /* 0x000e220000008800 */
[----:B------:R-:W-:Y:S02]  /*f2c0*/  MOV R3, 0x400 ;  /* 0x0000040000037802 */ /* 0x000fe40000000f00 */
[----:B------:R-:W-:Y:S02]  /*f2d0*/  SHF.L.U32 R2, R2, 0x1f, RZ ;  /* 0x0000001f02027819 */ /* 0x000fe400000006ff */
[----:B0-----:R-:W-:-:S04]  /*f2e0*/  LEA R7, R4, R3, 0x18 ;  /* 0x0000000304077211 */ /* 0x001fc800078ec0ff */
[----:B------:R-:W0:Y:S02]  /*f2f0*/  SYNCS.PHASECHK.TRANS64.TRYWAIT P0, [R7+URZ+0x31c20], R2 ;  /* 0x031c2002070075a7 */ /* 0x000e24000800017f */
[----:B0-----:R-:W-:Y:S05]  /*f300*/  @!P0 BRA `(.L_x_116) ;  /* 0x0000001000288947 */ /* 0x001fea0003800000 */
.L_x_153:
[----:B------:R-:W-:-:S03]  /*f310*/  UMOV UR4, 0xffffffff ;  /* 0xffffffff00047882 */ /* 0x000fc60000000000 */
[----:B------:R-:W-:Y:S05]  /*f320*/  BRA.DIV UR4, `(.L_x_117) ;  /* 0x0000001204347947 */ /* 0x000fea000b800000 */
[----:B0-----:R-:W0:Y:S02]  /*f330*/  S2R R2, SR_TID.X ;  /* 0x0000000000027919 */ /* 0x001e240000002100 */
[----:B0-----:R-:W-:-:S04]  /*f340*/  SHF.R.U32.HI R2, RZ, 0x5, R2 ;  /* 0x00000005ff027819 */ /* 0x001fc80000011602 */
[----:B------:R-:W-:-:S05]  /*f350*/  LOP3.LUT R2, R2, 0x3, RZ, 0xc0, !PT ;  /* 0x0000000302027812 */ /* 0x000fca00078ec0ff */
[----:B------:R0:W1:Y:S02]  /*f360*/  SHFL.IDX PT, R14, R2, RZ, 0x1f ;  /* 0x00001fff020e7589 */ /* 0x00006400000e0000 */
.L_x_156:
[----:B-1----:R-:W-:-:S13]  /*f370*/  ISETP.NE.AND P0, PT, R14, RZ, PT ;  /* 0x000000ff0e00720c */ /* 0x002fda0003f05270 */
[----:B------:R-:W-:Y:S05]  /*f380*/  @P0 BRA `(.L_x_10) ;  /* 0x0000000000840947 */ /* 0x000fea0003800000 */
[----:B------:R-:W-:-:S03]  /*f390*/  UMOV UR4, 0xffffffff ;  /* 0xffffffff00047882 */ /* 0x000fc60000000000 */
[----:B------:R-:W-:Y:S05]  /*f3a0*/  BRA.DIV UR4, `(.L_x_118) ;  /* 0x0000001204487947 */ /* 0x000fea000b800000 */
[----:B------:R-:W-:-:S13]  /*f3b0*/  ELECT P6, URZ, PT ;  /* 0x00000000003f782f */ /* 0x000fda00038c0000 */
.L_x_159:
[----:B------:R-:W-:Y:S05]  /*f3c0*/  @!P6 BRA `(.L_x_10) ;  /* 0x000000000074e947 */ /* 0x000fea0003800000 */
[----:B------:R-:W-:-:S04]  /*f3d0*/  LOP3.LUT R27, R27, 0x2, RZ, 0xfc, !PT ;  /* 0x000000021b1b7812 */ /* 0x000fc800078efcff */
[----:B------:R-:W-:-:S13]  /*f3e0*/  ISETP.NE.AND P2, PT, R27, 0x3, PT ;  /* 0x000000031b00780c */ /* 0x000fda0003f45270 */
[----:B------:R-:W-:Y:S05]  /*f3f0*/  @!P2 BRA `(.L_x_119) ;  /* 0x000000000004a947 */ /* 0x000fea0003800000 */
[----:B------:R-:W-:Y:S01]  /*f400*/  BPT.TRAP 0x1 ;  /* 0x000000040000795c */ /* 0x000fe20000300000 */
.L_x_119:
[----:B------:R-:W-:Y:S01]  /*f410*/  VIADD R9, R7, 0x31c40 ;  /* 0x00031c4007097836 */ /* 0x000fe20000000000 */
[----:B------:R-:W-:Y:S01]  /*f420*/  SHF.L.U32 R4, R6, 0x1f, RZ ;  /* 0x0000001f06047819 */ /* 0x000fe200000006ff */
[C---:B0-----:R-:W-:Y:S02]  /*f430*/  VIADD R2, R0.reuse, 0x1 ;  /* 0x0000000100027836 */ /* 0x041fe40000000000 */
[----:B------:R-:W-:-:S03]  /*f440*/  IMAD R5, R0, 0x8, R9 ;  /* 0x0000000800057824 */ /* 0x000fc600078e0209 */
[C---:B------:R-:W-:Y:S01]  /*f450*/  ISETP.NE.AND P1, PT, R2.reuse, 0x2, PT ;  /* 0x000000020200780c */ /* 0x040fe20003f25270 */
[----:B------:R-:W0:Y:S03]  /*f460*/  SYNCS.PHASECHK.TRANS64.TRYWAIT P0, [R5+URZ], R4 ;  /* 0x00000004050075a7 */ /* 0x000e26000800017f */
[----:B------:R-:W-:Y:S02]  /*f470*/  SEL R3, RZ, 0x1, P1 ;  /* 0x00000001ff037807 */ /* 0x000fe40000800000 */
[----:B------:R-:W-:Y:S02]  /*f480*/  SEL R8, R2, RZ, P1 ;  /* 0x000000ff02087207 */ /* 0x000fe40000800000 */
[----:B------:R-:W-:Y:S02]  /*f490*/  LOP3.LUT R2, R6, R3, RZ, 0x3c, !PT ;  /* 0x0000000306027212 */ /* 0x000fe400078e3cff */
[----:B------:R-:W-:-:S02]  /*f4a0*/  LEA R3, R8, R9, 0x3 ;  /* 0x0000000908037211 */ /* 0x000fc400078e18ff */
[----:B------:R-:W-:Y:S01]  /*f4b0*/  SHF.L.U32 R2, R2, 0x1f, RZ ;  /* 0x0000001f02027819 */ /* 0x000fe200000006ff */
[----:B0-----:R-:W-:Y:S06]  /*f4c0*/  @!P0 BRA `(.L_x_120) ;  /* 0x0000001000208947 */ /* 0x001fec0003800000 */
.L_x_160:
[----:B------:R-:W1:Y:S02]  /*f4d0*/  SYNCS.PHASECHK.TRANS64.TRYWAIT P0, [R3+URZ], R2 ;  /* 0x00000002030075a7 */ /* 0x000e64000800017f */
[----:B-1----:R-:W-:Y:S05]  /*f4e0*/  @!P0 BRA `(.L_x_121) ;  /* 0x00000010002c8947 */ /* 0x002fea0003800000 */
.L_x_161:
[----:B------:R-:W-:Y:S05]  /*f4f0*/  @!P2 BRA `(.L_x_122) ;  /* 0x000000000004a947 */ /* 0x000fea0003800000 */
[----:B------:R-:W-:Y:S01]  /*f500*/  BPT.TRAP 0x1 ;  /* 0x000000040000795c */ /* 0x000fe20000300000 */
.L_x_122:
[----:B-1----:R-:W-:-:S04]  /*f510*/  VIADD R3, R7, 0x31c60 ;  /* 0x00031c6007037836 */ /* 0x002fc80000000000 */
[----:B0-----:R-:W-:-:S04]  /*f520*/  IMAD R5, R0, 0x8, R3 ;  /* 0x0000000800057824 */ /* 0x001fc800078e0203 */
[----:B------:R-:W0:Y:S02]  /*f530*/  SYNCS.PHASECHK.TRANS64.TRYWAIT P0, [R5+URZ], R4 ;  /* 0x00000004050075a7 */ /* 0x000e24000800017f */
[----:B0-----:R-:W-:Y:S05]  /*f540*/  @!P0 BRA `(.L_x_123) ;  /* 0x0000001000288947 */ /* 0x001fea0003800000 */
.L_x_162:
[----:B------:R-:W-:-:S07]  /*f550*/  IMAD R3, R8, 0x8, R3 ;  /* 0x0000000808037824 */ /* 0x000fce00078e0203 */
.L_x_124:
[----:B-1----:R1:W2:Y:S02]  /*f560*/  SYNCS.PHASECHK.TRANS64.TRYWAIT P0, [R3+URZ], R2 ;  /* 0x00000002030075a7 */ /* 0x0022a4000800017f */
[----:B--2---:R-:W-:Y:S05]  /*f570*/  @!P0 NANOSLEEP.SYNCS 0x989680 ;  /* 0x009896800000895d */ /* 0x004fea0003900000 */
[----:B------:R-:W2:Y:S02]  /*f580*/  @!P0 SYNCS.PHASECHK.TRANS64 P0, [R3+URZ], R2 ;  /* 0x00000002030085a7 */ /* 0x000ea4000800007f */
[----:B--2---:R-:W-:Y:S05]  /*f590*/  @!P0 BRA `(.L_x_124) ;  /* 0xfffffffc00f08947 */ /* 0x004fea000383ffff */
.L_x_10:
[----:B------:R-:W-:Y:S05]  /*f5a0*/  BSYNC B6 ;  /* 0x0000000000067941 */ /* 0x000fea0003800000 */
.L_x_7:
[----:B------:R-:W-:Y:S05]  /*f5b0*/  EXIT ;  /* 0x000000000000794d */ /* 0x000fea0003800000 */
.L_x_14:
[----:B0-----:R-:W-:-:S04]  /*f5c0*/  IMAD.U32 R3, RZ, RZ, UR37 ;  /* 0x00000025ff037e24 */ /* 0x001fc8000f8e00ff */
[----:B------:R0:W1:Y:S03]  /*f5d0*/  SYNCS.PHASECHK.TRANS64.TRYWAIT P1, [R3+URZ+0x31c00], R0 ;  /* 0x031c0000030075a7 */ /* 0x000066000802017f */
[----:B-1----:R-:W-:Y:S05]  /*f5e0*/  @!P1 NANOSLEEP.SYNCS 0x989680 ;  /* 0x009896800000995d */ /* 0x002fea0003900000 */
[----:B------:R-:W1:Y:S02]  /*f5f0*/  @!P1 SYNCS.PHASECHK.TRANS64 P1, [R3+URZ+0x31c00], R0 ;  /* 0x031c0000030095a7 */ /* 0x000e64000802007f */
[----:B-1----:R-:W-:Y:S05]  /*f600*/  @!P1 BRA `(.L_x_14) ;  /* 0xfffffffc00ec9947 */ /* 0x002fea000383ffff */
[----:B------:R-:W-:Y:S05]  /*f610*/  BRA `(.L_x_125) ;  /* 0xffffff1800f87947 */ /* 0x000fea000383ffff */
.L_x_18:
[----:B0-----:R-:W-:-:S04]  /*f620*/  IMAD.U32 R3, RZ, RZ, UR37 ;  /* 0x00000025ff037e24 */ /* 0x001fc8000f8e00ff */
[----:B------:R0:W2:Y:S03]  /*f630*/  SYNCS.PHASECHK.TRANS64.TRYWAIT P1, [R3+URZ+0x31c30], R0 ;  /* 0x031c3000030075a7 */ /* 0x0000a6000802017f */
[----:B--2---:R-:W-:Y:S05]  /*f640*/  @!P1 NANOSLEEP.SYNCS 0x989680 ;  /* 0x009896800000995d */ /* 0x004fea0003900000 */
[----:B------:R-:W2:Y:S02]  /*f650*/  @!P1 SYNCS.PHASECHK.TRANS64 P1, [R3+URZ+0x31c30], R0 ;  /* 0x031c3000030095a7 */ /* 0x000ea4000802007f */
[----:B--2---:R-:W-:Y:S05]  /*f660*/  @!P1 BRA `(.L_x_18) ;  /* 0xfffffffc00ec9947 */ /* 0x004fea000383ffff */
[----:B------:R-:W-:Y:S05]  /*f670*/  BRA `(.L_x_17) ;  /* 0xffffff1c00007947 */ /* 0x000fea000383ffff */
.L_x_23:
[----:B-1----:R1:W2:Y:S02]  /*f680*/  SYNCS.PHASECHK.TRANS64.TRYWAIT P2, [R13+URZ+0x31c30], R12 ;  /* 0x031c300c0d0075a7 */ /* 0x0022a4000804017f */
[----:B--2---:R-:W-:Y:S05]  /*f690*/  @!P2 NANOSLEEP.SYNCS 0x989680 ;  /* 0x009896800000a95d */ /* 0x004fea0003900000 */
[----:B------:R-:W2:Y:S02]  /*f6a0*/  @!P2 SYNCS.PHASECHK.TRANS64 P2, [R13+URZ+0x31c30], R12 ;  /* 0x031c300c0d00a5a7 */ /* 0x000ea4000804007f */
[----:B--2---:R-:W-:Y:S05]  /*f6b0*/  @!P2 BRA `(.L_x_23) ;  /* 0xfffffffc00f0a947 */ /* 0x004fea000383ffff */
[----:B------:R-:W-:Y:S05]  /*f6c0*/  BRA `(.L_x_20) ;  /* 0xffffff6000587947 */ /* 0x000fea000383ffff */
.L_x_27:
[----:B-1----:R-:W-:-:S04]  /*f6d0*/  MOV R12, UR6 ;  /* 0x00000006000c7c02 */ /* 0x002fc80008000f00 */
[----:B------:R1:W2:Y:S03]  /*f6e0*/  SYNCS.PHASECHK.TRANS64.TRYWAIT P2, [R12+URZ+0x31c50], R11 ;  /* 0x031c500b0c0075a7 */ /* 0x0002a6000804017f */
[----:B--2---:R-:W-:Y:S05]  /*f6f0*/  @!P2 NANOSLEEP.SYNCS 0x989680 ;  /* 0x009896800000a95d */ /* 0x004fea0003900000 */
[----:B------:R-:W2:Y:S02]  /*f700*/  @!P2 SYNCS.PHASECHK.TRANS64 P2, [R12+URZ+0x31c50], R11 ;  /* 0x031c500b0c00a5a7 */ /* 0x000ea4000804007f */
[----:B--2---:R-:W-:Y:S05]  /*f710*/  @!P2 BRA `(.L_x_27) ;  /* 0xfffffffc00eca947 */ /* 0x004fea000383ffff */
[----:B------:R-:W-:Y:S05]  /*f720*/  BRA `(.L_x_24) ;  /* 0xffffff7400f47947 */ /* 0x000fea000383ffff */
.L_x_32:
[----:B--2---:R2:W4:Y:S02]  /*f730*/  SYNCS.PHASECHK.TRANS64.TRYWAIT P0, [R7+URZ+0x31c50], R6 ;  /* 0x031c5006070075a7 */ /* 0x004524000800017f */
[----:B----4-:R-:W-:Y:S05]  /*f740*/  @!P0 NANOSLEEP.SYNCS 0x989680 ;  /* 0x009896800000895d */ /* 0x010fea0003900000 */
[----:B------:R-:W4:Y:S02]  /*f750*/  @!P0 SYNCS.PHASECHK.TRANS64 P0, [R7+URZ+0x31c50], R6 ;  /* 0x031c5006070085a7 */ /* 0x000f24000800007f */
[----:B----4-:R-:W-:Y:S05]  /*f760*/  @!P0 BRA `(.L_x_32) ;  /* 0xfffffffc00f08947 */ /* 0x010fea000383ffff */
[----:B------:R-:W-:Y:S05]  /*f770*/  BRA `(.L_x_31) ;  /* 0xffffffa0000c7947 */ /* 0x000fea000383ffff */
.L_x_43:
[----:B------:R-:W-:Y:S02]  /*f780*/  IMAD.MOV.U32 R13, RZ, RZ, R22 ;  /* 0x000000ffff0d7224 */ /* 0x000fe400078e0016 */
[----:B------:R-:W-:Y:S02]  /*f790*/  IMAD.MOV.U32 R12, RZ, RZ, RZ ;  /* 0x000000ffff0c7224 */ /* 0x000fe400078e00ff */
[----:B------:R-:W-:Y:S02]  /*f7a0*/  IMAD.MOV.U32 R11, RZ, RZ, 0x1f ;  /* 0x0000001fff0b7424 */ /* 0x000fe400078e00ff */
[----:B------:R-:W-:-:S07]  /*f7b0*/  IMAD.MOV.U32 R15, RZ, RZ, -0x1 ;  /* 0xffffffffff0f7424 */ /* 0x000fce00078e00ff */
[----:B------:R-:W-:Y:S05]  /*f7c0*/  WARPSYNC.COLLECTIVE R15, `(.L_x_126) ;  /* 0x000000000f087348 */ /* 0x000fea0003c00000 */
[----:B------:R0:W1:Y:S02]  /*f7d0*/  SHFL.IDX P6, R14, R13, R12, R11 ;  /* 0x0000000c0d0e7389 */ /* 0x00006400000c000b */
[----:B01----:R-:W-:Y:S01]  /*f7e0*/  ENDCOLLECTIVE ;  /* 0x000000000000791b */ /* 0x003fe20003800000 */
.L_x_126:
[----:B------:R-:W-:Y:S05]  /*f7f0*/  BRA `(.L_x_127) ;  /* 0xffffffc800147947 */ /* 0x000fea000383ffff */
.L_x_45:
[----:B------:R-:W-:Y:S01]  /*f800*/  BSSY B0, `(.L_x_128) ;  /* 0x0000006000007945 */ /* 0x000fe20003800000 */
[----:B------:R-:W-:-:S07]  /*f810*/  IMAD.MOV.U32 R15, RZ, RZ, -0x1 ;  /* 0xffffffffff0f7424 */ /* 0x000fce00078e00ff */
[----:B------:R-:W-:Y:S05]  /*f820*/  WARPSYNC.COLLECTIVE R15, `(.L_x_129) ;  /* 0x000000000f0c7348 */ /* 0x000fea0003c00000 */
[----:B------:R-:W-:Y:S02]  /*f830*/  ELECT P6, UR62, PT ;  /* 0x00000000003e782f */ /* 0x000fe400038c0000 */
[----:B------:R-:W-:Y:S01]  /*f840*/  MOV R14, UR62 ;  /* 0x0000003e000e7c02 */ /* 0x000fe20008000f00 */
[----:B------:R-:W-:Y:S10]  /*f850*/  ENDCOLLECTIVE ;  /* 0x000000000000791b */ /* 0x000ff40003800000 */
.L_x_129:
[----:B------:R-:W-:Y:S05]  /*f860*/  BSYNC B0 ;  /* 0x0000000000007941 */ /* 0x000fea0003800000 */
.L_x_128:
[----:B------:R-:W-:Y:S05]  /*f870*/  BRA `(.L_x_130) ;  /* 0xffffffc800107947 */ /* 0x000fea000383ffff */
.L_x_47:
[----:B-1----:R-:W-:-:S04]  /*f880*/  MOV R3, UR40 ;  /* 0x0000002800037c02 */ /* 0x002fc80008000f00 */
[----:B------:R1:W2:Y:S03]  /*f890*/  SYNCS.PHASECHK.TRANS64.TRYWAIT P0, [R3+URZ+0x31c40], R0 ;  /* 0x031c4000030075a7 */ /* 0x0002a6000800017f */
[----:B--2---:R-:W-:Y:S05]  /*f8a0*/  @!P0 NANOSLEEP.SYNCS 0x989680 ;  /* 0x009896800000895d */ /* 0x004fea0003900000 */
[----:B------:R-:W2:Y:S02]  /*f8b0*/  @!P0 SYNCS.PHASECHK.TRANS64 P0, [R3+URZ+0x31c40], R0 ;  /* 0x031c4000030085a7 */ /* 0x000ea4000800007f */
[----:B--2---:R-:W-:Y:S05]  /*f8c0*/  @!P0 BRA `(.L_x_47) ;  /* 0xfffffffc00ec8947 */ /* 0x004fea000383ffff */
[----:B------:R-:W-:Y:S05]  /*f8d0*/  BRA `(.L_x_131) ;  /* 0xffffffc800607947 */ /* 0x000fea000383ffff */
.L_x_50:
[----:B------:R-:W-:Y:S01]  /*f8e0*/  IMAD R8, R12, 0xc0, R11 ;  /* 0x000000c00c087824 */ /* 0x000fe200078e020b */
[----:B------:R-:W0:Y:S01]  /*f8f0*/  LDC R5, c[0x0][0x448] ;  /* 0x00011200ff057b82 */ /* 0x000e220000000800 */
[----:B------:R-:W-:Y:S02]  /*f900*/  IMAD.MOV.U32 R13, RZ, RZ, R7 ;  /* 0x000000ffff0d7224 */ /* 0x000fe400078e0007 */
[----:B------:R-:W-:Y:S02]  /*f910*/  IMAD.MOV.U32 R12, RZ, RZ, RZ ;  /* 0x000000ffff0c7224 */ /* 0x000fe400078e00ff */
[----:B------:R-:W-:Y:S02]  /*f920*/  IMAD.MOV.U32 R11, RZ, RZ, 0x1c1f ;  /* 0x00001c1fff0b7424 */ /* 0x000fe400078e00ff */
[----:B------:R-:W-:Y:S02]  /*f930*/  IMAD.MOV.U32 R15, RZ, RZ, -0x1 ;  /* 0xffffffffff0f7424 */ /* 0x000fe400078e00ff */
[----:B------:R-:W-:-:S07]  /*f940*/  VIADD R4, R8, 0x20 ;  /* 0x0000002008047836 */ /* 0x000fce0000000000 */
[----:B0-----:R-:W-:Y:S05]  /*f950*/  WARPSYNC.COLLECTIVE R15, `(.L_x_132) ;  /* 0x000000000f087348 */ /* 0x001fea0003c00000 */
[----:B------:R1:W2:Y:S02]  /*f960*/  SHFL.IDX P6, R14, R13, R12, R11 ;  /* 0x0000000c0d0e7389 */ /* 0x0002a400000c000b */
[----:B012---:R-:W-:Y:S01]  /*f970*/  ENDCOLLECTIVE ;  /* 0x000000000000791b */ /* 0x007fe20003800000 */
.L_x_132:
[----:B------:R-:W-:Y:S01]  /*f980*/  MOV R13, R6 ;  /* 0x00000006000d7202 */ /* 0x000fe20000000f00 */
[----:B------:R-:W-:-:S07]  /*f990*/  IMAD.MOV.U32 R3, RZ, RZ, R14 ;  /* 0x000000ffff037224 */ /* 0x000fce00078e000e */
[----:B------:R-:W-:Y:S05]  /*f9a0*/  WARPSYNC.COLLECTIVE R15, `(.L_x_133) ;  /* 0x000000000f087348 */ /* 0x000fea0003c00000 */
[----:B------:R0:W1:Y:S02]  /*f9b0*/  SHFL.IDX P6, R14, R13, R12, R11 ;  /* 0x0000000c0d0e7389 */ /* 0x00006400000c000b */
[----:B01----:R-:W-:Y:S01]  /*f9c0*/  ENDCOLLECTIVE ;  /* 0x000000000000791b */ /* 0x003fe20003800000 */
.L_x_133:
[----:B------:R-:W-:Y:S02]  /*f9d0*/  ULDC UR4, c[0x0][0x288] ;  /* 0x0000a20000047ab9 */ /* 0x000fe40000000800 */
[----:B------:R-:W-:-:S05]  /*f9e0*/  IMAD R9, R5, UR4, RZ ;  /* 0x0000000405097c24 */ /* 0x000fca000f8e02ff */
[----:B------:R-:W-:Y:S01]  /*f9f0*/  ISETP.GE.AND P3, PT, R8, R9, PT ;  /* 0x000000090800720c */ /* 0x000fe20003f66270 */
[----:B------:R-:W-:Y:S02]  /*fa00*/  IMAD.MOV.U32 R13, RZ, RZ, R7 ;  /* 0x000000ffff0d7224 */ /* 0x000fe400078e0007 */
[----:B------:R-:W-:-:S10]  /*fa10*/  IMAD.MOV.U32 R12, RZ, RZ, 0x1 ;  /* 0x00000001ff0c7424 */ /* 0x000fd400078e00ff */
[----:B------:R-:W-:Y:S01]  /*fa20*/  @!P3 LEA R29, R0, UR40, 0x1 ;  /* 0x00000028001dbc11 */ /* 0x000fe2000f8e08ff */
[----:B------:R-:W-:-:S07]  /*fa30*/  IMAD.MOV.U32 R2, RZ, RZ, R14 ;  /* 0x000000ffff027224 */ /* 0x000fce00078e000e */
[----:B------:R-:W-:Y:S05]  /*fa40*/  WARPSYNC.COLLECTIVE R15, `(.L_x_134) ;  /* 0x000000000f087348 */ /* 0x000fea0003c00000 */
[----:B------:R0:W1:Y:S02]  /*fa50*/  SHFL.IDX P6, R14, R13, R12, R11 ;  /* 0x0000000c0d0e7389 */ /* 0x00006400000c000b */
[----:B01----:R-:W-:Y:S01]  /*fa60*/  ENDCOLLECTIVE ;  /* 0x000000000000791b */ /* 0x003fe20003800000 */
.L_x_134:
[----:B------:R-:W-:-:S05]  /*fa70*/  @!P3 IMAD.WIDE.U32 R2, R21, 0x2, R2 ;  /* 0x000000021502b825 */ /* 0x000fca00078e0002 */
[----:B------:R-:W-:Y:S01]  /*fa80*/  @!PT LDS RZ, [RZ] ;  /* 0x00000000fffff984 */ /* 0x000fe20000000800 */
[----:B------:R-:W-:Y:S01]  /*fa90*/  @!PT LDS RZ, [RZ] ;  /* 0x00000000fffff984 */ /* 0x000fe20000000800 */
[----:B------:R-:W-:Y:S01]  /*faa0*/  @!PT LDS RZ, [RZ] ;  /* 0x00000000fffff984 */ /* 0x000fe20000000800 */
[----:B------:R0:W-:Y:S04]  /*fab0*/  @!P3 LDGSTS.E.BYPASS.LTC128B.128 [R29+0xda00], desc[UR38][R2.64], !P2 ;  /* 0x0da00000021dbfae */ /* 0x0001e8000d101d66 */
[----:B------:R0:W-:Y:S01]  /*fac0*/  @!P3 LDGSTS.E.BYPASS.LTC128B.128 [R29+0x10a00], desc[UR38][R2.64+0x40], !P0 ;  /* 0x10a00040021dbfae */ /* 0x0001e2000c101d66 */
[----:B------:R-:W-:-:S03]  /*fad0*/  MOV R13, R6 ;  /* 0x00000006000d7202 */ /* 0x000fc60000000f00 */
[----:B------:R0:W-:Y:S01]  /*fae0*/  @!P3 LDGSTS.E.BYPASS.LTC128B.128 [R29+0x13a00], desc[UR38][R2.64+0x80], !P1 ;  /* 0x13a00080021dbfae */ /* 0x0001e2000c901d66 */
[----:B------:R-:W-:Y:S01]  /*faf0*/  ISETP.GE.AND P3, PT, R4, R9, PT ;  /* 0x000000090400720c */ /* 0x000fe20003f66270 */
[----:B------:R-:W-:-:S12]  /*fb00*/  IMAD.MOV.U32 R5, RZ, RZ, R14 ;  /* 0x000000ffff057224 */ /* 0x000fd800078e000e */
[----:B0-----:R-:W-:Y:S05]  /*fb10*/  WARPSYNC.COLLECTIVE R15, `(.L_x_135) ;  /* 0x000000000f087348 */ /* 0x001fea0003c00000 */
[----:B------:R1:W2:Y:S02]  /*fb20*/  SHFL.IDX P6, R14, R13, R12, R11 ;  /* 0x0000000c0d0e7389 */ /* 0x0002a400000c000b */
[----:B012---:R-:W-:Y:S01]  /*fb30*/  ENDCOLLECTIVE ;  /* 0x000000000000791b */ /* 0x007fe20003800000 */
.L_x_135:
[----:B------:R-:W-:Y:S01]  /*fb40*/  VIADD R2, R8, 0x40 ;  /* 0x0000004008027836 */ /* 0x000fe20000000000 */
[----:B------:R-:W-:Y:S01]  /*fb50*/  @!P3 LEA R29, R0, UR40, 0x1 ;  /* 0x00000028001dbc11 */ /* 0x000fe2000f8e08ff */
[----:B------:R-:W-:Y:S02]  /*fb60*/  IMAD.MOV.U32 R13, RZ, RZ, R7 ;  /* 0x000000ffff0d7224 */ /* 0x000fe400078e0007 */
[----:B------:R-:W-:Y:S02]  /*fb70*/  IMAD.MOV.U32 R12, RZ, RZ, 0x2 ;  /* 0x00000002ff0c7424 */ /* 0x000fe400078e00ff */
[----:B------:R-:W-:-:S07]  /*fb80*/  IMAD.MOV.U32 R4, RZ, RZ, R14 ;  /* 0x000000ffff047224 */ /* 0x000fce00078e000e */
[----:B------:R-:W-:Y:S05]  /*fb90*/  WARPSYNC.COLLECTIVE R15, `(.L_x_136) ;  /* 0x000000000f087348 */ /* 0x000fea0003c00000 */
[----:B------:R0:W1:Y:S02]  /*fba0*/  SHFL.IDX P6, R14, R13, R12, R11 ;  /* 0x0000000c0d0e7389 */ /* 0x00006400000c000b */
[----:B01----:R-:W-:Y:S01]  /*fbb0*/  ENDCOLLECTIVE ;  /* 0x000000000000791b */ /* 0x003fe20003800000 */
.L_x_136:
        /* <DEDUP_REMOVED lines=13> */
.L_x_137:
[----:B------:R-:W-:Y:S01]  /*fc90*/  IMAD.MOV.U32 R3, RZ, RZ, R2 ;  /* 0x000000ffff037224 */ /* 0x000fe200078e0002 */
[----:B------:R-:W-:Y:S01]  /*fca0*/  @!P3 LEA R5, R0, UR40, 0x1 ;  /* 0x000000280005bc11 */ /* 0x000fe2000f8e08ff */
[----:B------:R-:W-:Y:S02]  /*fcb0*/  IMAD.MOV.U32 R13, RZ, RZ, R7 ;  /* 0x000000ffff0d7224 */ /* 0x000fe400078e0007 */
[----:B------:R-:W-:Y:S02]  /*fcc0*/  IMAD.MOV.U32 R12, RZ, RZ, 0x3 ;  /* 0x00000003ff0c7424 */ /* 0x000fe400078e00ff */
[----:B------:R-:W-:-:S07]  /*fcd0*/  IMAD.MOV.U32 R2, RZ, RZ, R14 ;  /* 0x000000ffff027224 */ /* 0x000fce00078e000e */
[----:B------:R-:W-:Y:S05]  /*fce0*/  WARPSYNC.COLLECTIVE R15, `(.L_x_138) ;  /* 0x000000000f087348 */ /* 0x000fea0003c00000 */
[----:B------:R0:W1:Y:S02]  /*fcf0*/  SHFL.IDX P6, R14, R13, R12, R11 ;  /* 0x0000000c0d0e7389 */ /* 0x00006400000c000b */
[----:B01----:R-:W-:Y:S01]  /*fd00*/  ENDCOLLECTIVE ;  /* 0x000000000000791b */ /* 0x003fe20003800000 */
.L_x_138:
        /* <DEDUP_REMOVED lines=8> */
[----:B------:R-:W-:-:S07]  /*fd90*/  IMAD.MOV.U32 R7, RZ, RZ, R14 ;  /* 0x000000ffff077224 */ /* 0x000fce00078e000e */
[----:B0-----:R-:W-:Y:S05]  /*fda0*/  WARPSYNC.COLLECTIVE R15, `(.L_x_139) ;  /* 0x000000000f087348 */ /* 0x001fea0003c00000 */
[----:B------:R1:W2:Y:S02]  /*fdb0*/  SHFL.IDX P6, R14, R13, R12, R11 ;  /* 0x0000000c0d0e7389 */ /* 0x0002a400000c000b */
[----:B012---:R-:W-:Y:S01]  /*fdc0*/  ENDCOLLECTIVE ;  /* 0x000000000000791b */ /* 0x007fe20003800000 */
.L_x_139:
[----:B------:R-:W-:Y:S02]  /*fdd0*/  VIADD R2, R8, 0x60 ;  /* 0x0000006008027836 */ /* 0x000fe40000000000 */
[----:B------:R-:W-:-:S03]  /*fde0*/  IMAD.MOV.U32 R5, RZ, RZ, R7 ;  /* 0x000000ffff057224 */ /* 0x000fc600078e0007 */
[----:B------:R-:W-:Y:S01]  /*fdf0*/  ISETP.GE.AND P3, PT, R2, R9, PT ;  /* 0x000000090200720c */ /* 0x000fe20003f66270 */
[----:B------:R-:W-:Y:S02]  /*fe00*/  VIADD R2, R8, 0x80 ;  /* 0x0000008008027836 */ /* 0x000fe40000000000 */
[----:B------:R-:W-:Y:S01]  /*fe10*/  IMAD.MOV.U32 R13, RZ, RZ, R10 ;  /* 0x000000ffff0d7224 */ /* 0x000fe200078e000a */
[----:B------:R-:W-:-:S09]  /*fe20*/  MOV R12, RZ ;  /* 0x000000ff000c7202 */ /* 0x000fd20000000f00 */
[----:B------:R-:W-:Y:S01]  /*fe30*/  @!P3 LEA R7, R0, UR40, 0x1 ;  /* 0x000000280007bc11 */ /* 0x000fe2000f8e08ff */
[----:B------:R-:W-:-:S07]  /*fe40*/  IMAD.MOV.U32 R4, RZ, RZ, R14 ;  /* 0x000000ffff047224 */ /* 0x000fce00078e000e */
[----:B------:R-:W-:Y:S05]  /*fe50*/  WARPSYNC.COLLECTIVE R15, `(.L_x_140) ;  /* 0x000000000f087348 */ /* 0x000fea0003c00000 */
[----:B------:R0:W1:Y:S02]  /*fe60*/  SHFL.IDX P6, R14, R13, R12, R11 ;  /* 0x0000000c0d0e7389 */ /* 0x00006400000c000b */
[----:B01----:R-:W-:Y:S01]  /*fe70*/  ENDCOLLECTIVE ;  /* 0x000000000000791b */ /* 0x003fe20003800000 */
.L_x_140:
[----:B------:R-:W-:-:S05]  /*fe80*/  @!P3 IMAD.WIDE.U32 R4, R21, 0x2, R4 ;  /* 0x000000021504b825 */ /* 0x000fca00078e0004 */
[----:B------:R-:W-:Y:S01]  /*fe90*/  @!PT LDS RZ, [RZ] ;  /* 0x00000000fffff984 */ /* 0x000fe20000000800 */
[----:B------:R-:W-:Y:S01]  /*fea0*/  @!PT LDS RZ, [RZ] ;  /* 0x00000000fffff984 */ /* 0x000fe20000000800 */
[----:B------:R-:W-:Y:S01]  /*feb0*/  @!PT LDS RZ, [RZ] ;  /* 0x00000000fffff984 */ /* 0x000fe20000000800 */
[----:B------:R0:W-:Y:S04]  /*fec0*/  @!P3 LDGSTS.E.BYPASS.LTC128B.128 [R7+0xf200], desc[UR38][R4.64], !P2 ;  /* 0x0f2000000407bfae */ /* 0x0001e8000d101d66 */
[----:B------:R0:W-:Y:S01]  /*fed0*/  @!P3 LDGSTS.E.BYPASS.LTC128B.128 [R7+0x12200], desc[UR38][R4.64+0x40], !P0 ;  /* 0x122000400407bfae */ /* 0x0001e2000c101d66 */
[----:B------:R-:W-:-:S03]  /*fee0*/  IMAD.MOV.U32 R13, RZ, RZ, R20 ;  /* 0x000000ffff0d7224 */ /* 0x000fc600078e0014 */
[----:B------:R0:W-:Y:S01]  /*fef0*/  @!P3 LDGSTS.E.BYPASS.LTC128B.128 [R7+0x15200], desc[UR38][R4.64+0x80], !P1 ;  /* 0x152000800407bfae */ /* 0x0001e2000c901d66 */
[----:B------:R-:W-:Y:S01]  /*ff00*/  ISETP.GE.AND P3, PT, R2, R9, PT ;  /* 0x000000090200720c */ /* 0x000fe20003f66270 */
[----:B------:R-:W-:-:S12]  /*ff10*/  IMAD.MOV.U32 R29, RZ, RZ, R14 ;  /* 0x000000ffff1d7224 */ /* 0x000fd800078e000e */
[----:B0-----:R-:W-:Y:S05]  /*ff20*/  WARPSYNC.COLLECTIVE R15, `(.L_x_141) ;  /* 0x000000000f087348 */ /* 0x001fea0003c00000 */
[----:B------:R1:W2:Y:S02]  /*ff30*/  SHFL.IDX P6, R14, R13, R12, R11 ;  /* 0x0000000c0d0e7389 */ /* 0x0002a400000c000b */
[----:B012---:R-:W-:Y:S01]  /*ff40*/  ENDCOLLECTIVE ;  /* 0x000000000000791b */ /* 0x007fe20003800000 */
.L_x_141:
[----:B------:R-:W-:Y:S01]  /*ff50*/  IMAD.MOV.U32 R3, RZ, RZ, R29 ;  /* 0x000000ffff037224 */ /* 0x000fe200078e001d */
[----:B------:R-:W-:Y:S02]  /*ff60*/  @!P3 LEA R29, R0, UR40, 0x1 ;  /* 0x00000028001dbc11 */ /* 0x000fe4000f8e08ff */
[----:B------:R-:W-:Y:S01]  /*ff70*/  MOV R13, R10 ;  /* 0x0000000a000d7202 */ /* 0x000fe20000000f00 */
[----:B------:R-:W-:Y:S02]  /*ff80*/  IMAD.MOV.U32 R12, RZ, RZ, 0x1 ;  /* 0x00000001ff0c7424 */ /* 0x000fe400078e00ff */
[----:B------:R-:W-:-:S07]  /*ff90*/  IMAD.MOV.U32 R6, RZ, RZ, R14 ;  /* 0x000000ffff067224 */ /* 0x000fce00078e000e */
[----:B------:R-:W-:Y:S05]  /*ffa0*/  WARPSYNC.COLLECTIVE R15, `(.L_x_142) ;  /* 0x000000000f087348 */ /* 0x000fea0003c00000 */
[----:B------:R0:W1:Y:S02]  /*ffb0*/  SHFL.IDX P6, R14, R13, R12, R11 ;  /* 0x0000000c0d0e7389 */ /* 0x00006400000c000b */
[----:B01----:R-:W-:Y:S01]  /*ffc0*/  ENDCOLLECTIVE ;  /* 0x000000000000791b */ /* 0x003fe20003800000 */
.L_x_142:
[----:B------:R-:W-:Y:S02]  /*ffd0*/  IMAD.MOV.U32 R2, RZ, RZ, R6 ;  /* 0x000000ffff027224 */ /* 0x000fe400078e0006 */
[----:B------:R-:W-:Y:S02]  /*ffe0*/  IMAD.MOV.U32 R6, RZ, RZ, 0x1 ;  /* 0x00000001ff067424 */ /* 0x000fe400078e00ff */
[----:B------:R-:W-:-:S05]  /*fff0*/  @!P3 IMAD.WIDE.U32 R2, R21, 0x2, R2 ;  /* 0x000000021502b825 */ /* 0x000fca00078e0002 */
[----:B------:R-:W-:Y:S01]  /*10000*/  @!PT LDS RZ, [RZ] ;  /* 0x00000000fffff984 */ /* 0x000fe20000000800 */
[----:B------:R-:W-:Y:S01]  /*10010*/  @!PT LDS RZ, [RZ] ;  /* 0x00000000fffff984 */ /* 0x000fe20000000800 */
[----:B------:R-:W-:Y:S01]  /*10020*/  @!PT LDS RZ, [RZ] ;  /* 0x00000000fffff984 */ /* 0x000fe20000000800 */
[----:B------:R0:W-:Y:S01]  /*10030*/  @!P3 LDGSTS.E.BYPASS.LTC128B.128 [R29+0xfa00], desc[UR38][R2.64], !P2 ;  /* 0x0fa00000021dbfae */ /* 0x0001e2000d101d66 */
[----:B------:R-:W-:-:S03]  /*10040*/  IMAD.MOV.U32 R13, RZ, RZ, R20 ;  /* 0x000000ffff0d7224 */ /* 0x000fc600078e0014 */
[----:B------:R0:W-:Y:S04]  /*10050*/  @!P3 LDGSTS.E.BYPASS.LTC128B.128 [R29+0x12a00], desc[UR38][R2.64+0x40], !P0 ;  /* 0x12a00040021dbfae */ /* 0x0001e8000c101d66 */
[----:B------:R0:W-:Y:S01]  /*10060*/  @!P3 LDGSTS.E.BYPASS.LTC128B.128 [R29+0x15a00], desc[UR38][R2.64+0x80], !P1 ;  /* 0x15a00080021dbfae */ /* 0x0001e2000c901d66 */
[----:B------:R-:W-:-:S07]  /*10070*/  IMAD.MOV.U32 R10, RZ, RZ, R14 ;  /* 0x000000ffff0a7224 */ /* 0x000fce00078e000e */
[----:B0-----:R-:W-:Y:S05]  /*10080*/  WARPSYNC.COLLECTIVE R15, `(.L_x_143) ;  /* 0x000000000f087348 */ /* 0x001fea0003c00000 */
[----:B------:R1:W2:Y:S02]  /*10090*/  SHFL.IDX P6, R14, R13, R12, R11 ;  /* 0x0000000c0d0e7389 */ /* 0x0002a400000c000b */
[----:B012---:R-:W-:Y:S01]  /*100a0*/  ENDCOLLECTIVE ;  /* 0x000000000000791b */ /* 0x007fe20003800000 */
.L_x_143:
[----:B------:R-:W-:Y:S05]  /*100b0*/  BRA `(.L_x_144) ;  /* 0xffffffcc00887947 */ /* 0x000fea000383ffff */
.L_x_53:
[----:B0-----:R-:W-:-:S04]  /*100c0*/  IMAD.U32 R3, RZ, RZ, UR40 ;  /* 0x00000028ff037e24 */ /* 0x001fc8000f8e00ff */
[----:B------:R0:W1:Y:S03]  /*100d0*/  SYNCS.PHASECHK.TRANS64.TRYWAIT P0, [R3+URZ+0x31c20], R0 ;  /* 0x031c2000030075a7 */ /* 0x000066000800017f */
[----:B-1----:R-:W-:Y:S05]  /*100e0*/  @!P0 NANOSLEEP.SYNCS 0x989680 ;  /* 0x009896800000895d */ /* 0x002fea0003900000 */
[----:B------:R-:W1:Y:S02]  /*100f0*/  @!P0 SYNCS.PHASECHK.TRANS64 P0, [R3+URZ+0x31c20], R0 ;  /* 0x031c2000030085a7 */ /* 0x000e64000800007f */
[----:B-1----:R-:W-:Y:S05]  /*10100*/  @!P0 BRA `(.L_x_53) ;  /* 0xfffffffc00ec8947 */ /* 0x002fea000383ffff */
[----:B------:R-:W-:Y:S05]  /*10110*/  BRA `(.L_x_145) ;  /* 0xffffffcc00d87947 */ /* 0x000fea000383ffff */
.L_x_60:
[----:B-1----:R-:W-:-:S04]  /*10120*/  MOV R3, UR40 ;  /* 0x0000002800037c02 */ /* 0x002fc80008000f00 */
[----:B------:R1:W2:Y:S03]  /*10130*/  SYNCS.PHASECHK.TRANS64.TRYWAIT P0, [R3+URZ+0x31c48], R6 ;  /* 0x031c4806030075a7 */ /* 0x0002a6000800017f */
[----:B--2---:R-:W-:Y:S05]  /*10140*/  @!P0 NANOSLEEP.SYNCS 0x989680 ;  /* 0x009896800000895d */ /* 0x004fea0003900000 */
[----:B------:R-:W2:Y:S02]  /*10150*/  @!P0 SYNCS.PHASECHK.TRANS64 P0, [R3+URZ+0x31c48], R6 ;  /* 0x031c4806030085a7 */ /* 0x000ea4000800007f */
[----:B--2---:R-:W-:Y:S05]  /*10160*/  @!P0 BRA `(.L_x_60) ;  /* 0xfffffffc00ec8947 */ /* 0x004fea000383ffff */
[----:B------:R-:W-:Y:S05]  /*10170*/  BRA `(.L_x_146) ;  /* 0xffffffd000987947 */ /* 0x000fea000383ffff */
.L_x_67:
[----:B01----:R-:W-:-:S04]  /*10180*/  IMAD.U32 R3, RZ, RZ, UR40 ;  /* 0x00000028ff037e24 */ /* 0x003fc8000f8e00ff */
[----:B------:R0:W1:Y:S03]  /*10190*/  SYNCS.PHASECHK.TRANS64.TRYWAIT P0, [R3+URZ+0x31c60], R6 ;  /* 0x031c6006030075a7 */ /* 0x000066000800017f */
[----:B-1----:R-:W-:Y:S05]  /*101a0*/  @!P0 NANOSLEEP.SYNCS 0x989680 ;  /* 0x009896800000895d */ /* 0x002fea0003900000 */
[----:B------:R-:W1:Y:S02]  /*101b0*/  @!P0 SYNCS.PHASECHK.TRANS64 P0, [R3+URZ+0x31c60], R6 ;  /* 0x031c6006030085a7 */ /* 0x000e64000800007f */
[----:B-1----:R-:W-:Y:S05]  /*101c0*/  @!P0 BRA `(.L_x_67) ;  /* 0xfffffffc00ec8947 */ /* 0x002fea000383ffff */
[----:B------:R-:W-:Y:S05]  /*101d0*/  BRA `(.L_x_147) ;  /* 0xffffffd400707947 */ /* 0x000fea000383ffff */
.L_x_77:
[----:B-1----:R-:W-:-:S04]  /*101e0*/  IMAD.U32 R3, RZ, RZ, UR40 ;  /* 0x00000028ff037e24 */ /* 0x002fc8000f8e00ff */
[----:B------:R1:W2:Y:S03]  /*101f0*/  SYNCS.PHASECHK.TRANS64.TRYWAIT P0, [R3+URZ+0x31c40], R12 ;  /* 0x031c400c030075a7 */ /* 0x0002a6000800017f */
[----:B--2---:R-:W-:Y:S05]  /*10200*/  @!P0 NANOSLEEP.SYNCS 0x989680 ;  /* 0x009896800000895d */ /* 0x004fea0003900000 */
[----:B------:R-:W2:Y:S02]  /*10210*/  @!P0 SYNCS.PHASECHK.TRANS64 P0, [R3+URZ+0x31c40], R12 ;  /* 0x031c400c030085a7 */ /* 0x000ea4000800007f */
[----:B--2---:R-:W-:Y:S05]  /*10220*/  @!P0 BRA `(.L_x_77) ;  /* 0xfffffffc00ec8947 */ /* 0x004fea000383ffff */
[----:B------:R-:W-:Y:S05]  /*10230*/  BRA `(.L_x_148) ;  /* 0xffffffd800bc7947 */ /* 0x000fea000383ffff */
.L_x_84:
[----:B0-----:R-:W-:-:S04]  /*10240*/  IMAD.U32 R3, RZ, RZ, UR40 ;  /* 0x00000028ff037e24 */ /* 0x001fc8000f8e00ff */
[----:B------:R0:W1:Y:S03]  /*10250*/  SYNCS.PHASECHK.TRANS64.TRYWAIT P0, [R3+URZ+0x31c68], R2 ;  /* 0x031c6802030075a7 */ /* 0x000066000800017f */
[----:B-1----:R-:W-:Y:S05]  /*10260*/  @!P0 NANOSLEEP.SYNCS 0x989680 ;  /* 0x009896800000895d */ /* 0x002fea0003900000 */
[----:B------:R-:W1:Y:S02]  /*10270*/  @!P0 SYNCS.PHASECHK.TRANS64 P0, [R3+URZ+0x31c68], R2 ;  /* 0x031c6802030085a7 */ /* 0x000e64000800007f */
[----:B-1----:R-:W-:Y:S05]  /*10280*/  @!P0 BRA `(.L_x_84) ;  /* 0xfffffffc00ec8947 */ /* 0x002fea000383ffff */
[----:B------:R-:W-:Y:S05]  /*10290*/  BRA `(.L_x_149) ;  /* 0xffffffdc00947947 */ /* 0x000fea000383ffff */
.L_x_94:
[----:B-1----:R-:W-:-:S04]  /*102a0*/  IMAD.U32 R2, RZ, RZ, UR40 ;  /* 0x00000028ff027e24 */ /* 0x002fc8000f8e00ff */
[----:B------:R1:W2:Y:S03]  /*102b0*/  SYNCS.PHASECHK.TRANS64.TRYWAIT P0, [R2+URZ+0x31c48], R9 ;  /* 0x031c4809020075a7 */ /* 0x0002a6000800017f */
[----:B--2---:R-:W-:Y:S05]  /*102c0*/  @!P0 NANOSLEEP.SYNCS 0x989680 ;  /* 0x009896800000895d */ /* 0x004fea0003900000 */
[----:B------:R-:W2:Y:S02]  /*102d0*/  @!P0 SYNCS.PHASECHK.TRANS64 P0, [R2+URZ+0x31c48], R9 ;  /* 0x031c4809020085a7 */ /* 0x000ea4000800007f */
[----:B--2---:R-:W-:Y:S05]  /*102e0*/  @!P0 BRA `(.L_x_94) ;  /* 0xfffffffc00ec8947 */ /* 0x004fea000383ffff */
[----:B------:R-:W-:Y:S05]  /*102f0*/  BRA `(.L_x_150) ;  /* 0xffffffe000f47947 */ /* 0x000fea000383ffff */
.L_x_101:
[----:B0-----:R-:W-:-:S04]  /*10300*/  IMAD.U32 R2, RZ, RZ, UR40 ;  /* 0x00000028ff027e24 */ /* 0x001fc8000f8e00ff */
[----:B------:R0:W1:Y:S03]  /*10310*/  SYNCS.PHASECHK.TRANS64.TRYWAIT P0, [R2+URZ+0x31c60], R9 ;  /* 0x031c6009020075a7 */ /* 0x000066000800017f */
[----:B-1----:R-:W-:Y:S05]  /*10320*/  @!P0 NANOSLEEP.SYNCS 0x989680 ;  /* 0x009896800000895d */ /* 0x002fea0003900000 */
[----:B------:R-:W1:Y:S02]  /*10330*/  @!P0 SYNCS.PHASECHK.TRANS64 P0, [R2+URZ+0x31c60], R9 ;  /* 0x031c6009020085a7 */ /* 0x000e64000800007f */
[----:B-1----:R-:W-:Y:S05]  /*10340*/  @!P0 BRA `(.L_x_101) ;  /* 0xfffffffc00ec8947 */ /* 0x002fea000383ffff */
[----:B------:R-:W-:Y:S05]  /*10350*/  BRA `(.L_x_151) ;  /* 0xffffffe400c87947 */ /* 0x000fea000383ffff */
.L_x_110:
[----:B0-----:R0:W1:Y:S02]  /*10360*/  SYNCS.PHASECHK.TRANS64.TRYWAIT P0, [R3+URZ+0x31c60], R2 ;  /* 0x031c6002030075a7 */ /* 0x001064000800017f */
[----:B-1----:R-:W-:Y:S05]  /*10370*/  @!P0 NANOSLEEP.SYNCS 0x989680 ;  /* 0x009896800000895d */ /* 0x002fea0003900000 */
[----:B------:R-:W1:Y:S02]  /*10380*/  @!P0 SYNCS.PHASECHK.TRANS64 P0, [R3+URZ+0x31c60], R2 ;  /* 0x031c6002030085a7 */ /* 0x000e64000800007f */
[----:B-1----:R-:W-:Y:S05]  /*10390*/  @!P0 BRA `(.L_x_110) ;  /* 0xfffffffc00f08947 */ /* 0x002fea000383ffff */
[----:B------:R-:W-:Y:S05]  /*103a0*/  BRA `(.L_x_152) ;  /* 0xffffffe800c07947 */ /* 0x000fea000383ffff */
.L_x_116:
[----:B0-----:R0:W1:Y:S02]  /*103b0*/  SYNCS.PHASECHK.TRANS64.TRYWAIT P0, [R7+URZ+0x31c20], R2 ;  /* 0x031c2002070075a7 */ /* 0x001064000800017f */
[----:B-1----:R-:W-:Y:S05]  /*103c0*/  @!P0 NANOSLEEP.SYNCS 0x989680 ;  /* 0x009896800000895d */ /* 0x002fea0003900000 */
[----:B------:R-:W1:Y:S02]  /*103d0*/  @!P0 SYNCS.PHASECHK.TRANS64 P0, [R7+URZ+0x31c20], R2 ;  /* 0x031c2002070085a7 */ /* 0x000e64000800007f */
[----:B-1----:R-:W-:Y:S05]  /*103e0*/  @!P0 BRA `(.L_x_116) ;  /* 0xfffffffc00f08947 */ /* 0x002fea000383ffff */
[----:B------:R-:W-:Y:S05]  /*103f0*/  BRA `(.L_x_153) ;  /* 0xffffffec00c47947 */ /* 0x000fea000383ffff */
.L_x_117:
[----:B------:R-:W1:Y:S01]  /*10400*/  S2R R3, SR_TID.X ;  /* 0x0000000000037919 */ /* 0x000e620000002100 */
[----:B------:R-:W-:Y:S01]  /*10410*/  BSSY B0, `(.L_x_154) ;  /* 0x000000a000007945 */ /* 0x000fe20003800000 */
[----:B------:R-:W-:Y:S02]  /*10420*/  IMAD.MOV.U32 R12, RZ, RZ, RZ ;  /* 0x000000ffff0c7224 */ /* 0x000fe400078e00ff */
[----:B------:R-:W-:Y:S02]  /*10430*/  IMAD.MOV.U32 R11, RZ, RZ, 0x1f ;  /* 0x0000001fff0b7424 */ /* 0x000fe400078e00ff */
[----:B------:R-:W-:Y:S01]  /*10440*/  IMAD.MOV.U32 R15, RZ, RZ, -0x1 ;  /* 0xffffffffff0f7424 */ /* 0x000fe200078e00ff */
[----:B-1----:R-:W-:-:S04]  /*10450*/  SHF.R.U32.HI R3, RZ, 0x5, R3 ;  /* 0x00000005ff037819 */ /* 0x002fc80000011603 */
[----:B------:R-:W-:-:S04]  /*10460*/  LOP3.LUT R3, R3, 0x3, RZ, 0xc0, !PT ;  /* 0x0000000303037812 */ /* 0x000fc800078ec0ff */
[----:B------:R-:W-:-:S07]  /*10470*/  MOV R13, R3 ;  /* 0x00000003000d7202 */ /* 0x000fce0000000f00 */
[----:B0-----:R-:W-:Y:S05]  /*10480*/  WARPSYNC.COLLECTIVE R15, `(.L_x_155) ;  /* 0x000000000f087348 */ /* 0x001fea0003c00000 */
[----:B------:R1:W2:Y:S02]  /*10490*/  SHFL.IDX P6, R14, R13, R12, R11 ;  /* 0x0000000c0d0e7389 */ /* 0x0002a400000c000b */
[----:B012---:R-:W-:Y:S01]  /*104a0*/  ENDCOLLECTIVE ;  /* 0x000000000000791b */ /* 0x007fe20003800000 */
.L_x_155:
[----:B------:R-:W-:Y:S05]  /*104b0*/  BSYNC B0 ;  /* 0x0000000000007941 */ /* 0x000fea0003800000 */
.L_x_154:
[----:B------:R-:W-:Y:S05]  /*104c0*/  BRA `(.L_x_156) ;  /* 0xffffffec00a87947 */ /* 0x000fea000383ffff */
.L_x_118:
[----:B------:R-:W-:Y:S01]  /*104d0*/  BSSY B0, `(.L_x_157) ;  /* 0x0000006000007945 */ /* 0x000fe20003800000 */
[----:B------:R-:W-:-:S07]  /*104e0*/  IMAD.MOV.U32 R15, RZ, RZ, -0x1 ;  /* 0xffffffffff0f7424 */ /* 0x000fce00078e00ff */
[----:B0-----:R-:W-:Y:S05]  /*104f0*/  WARPSYNC.COLLECTIVE R15, `(.L_x_158) ;  /* 0x000000000f0c7348 */ /* 0x001fea0003c00000 */
[----:B------:R-:W-:Y:S02]  /*10500*/  ELECT P6, UR62, PT ;  /* 0x00000000003e782f */ /* 0x000fe400038c0000 */
[----:B------:R-:W-:Y:S01]  /*10510*/  MOV R14, UR62 ;  /* 0x0000003e000e7c02 */ /* 0x000fe20008000f00 */
[----:B0-----:R-:W-:Y:S10]  /*10520*/  ENDCOLLECTIVE ;  /* 0x000000000000791b */ /* 0x001ff40003800000 */
.L_x_158:
[----:B------:R-:W-:Y:S05]  /*10530*/  BSYNC B0 ;  /* 0x0000000000007941 */ /* 0x000fea0003800000 */
.L_x_157:
[----:B------:R-:W-:Y:S05]  /*10540*/  BRA `(.L_x_159) ;  /* 0xffffffec009c7947 */ /* 0x000fea000383ffff */
.L_x_120:
[----:B0-----:R0:W1:Y:S02]  /*10550*/  SYNCS.PHASECHK.TRANS64.TRYWAIT P0, [R5+URZ], R4 ;  /* 0x00000004050075a7 */ /* 0x001064000800017f */
[----:B-1----:R-:W-:Y:S05]  /*10560*/  @!P0 NANOSLEEP.SYNCS 0x989680 ;  /* 0x009896800000895d */ /* 0x002fea0003900000 */
[----:B------:R-:W1:Y:S02]  /*10570*/  @!P0 SYNCS.PHASECHK.TRANS64 P0, [R5+URZ], R4 ;  /* 0x00000004050085a7 */ /* 0x000e64000800007f */
[----:B-1----:R-:W-:Y:S05]  /*10580*/  @!P0 BRA `(.L_x_120) ;  /* 0xfffffffc00f08947 */ /* 0x002fea000383ffff */
[----:B------:R-:W-:Y:S05]  /*10590*/  BRA `(.L_x_160) ;  /* 0xffffffec00cc7947 */ /* 0x000fea000383ffff */
.L_x_121:
[----:B-1----:R1:W2:Y:S02]  /*105a0*/  SYNCS.PHASECHK.TRANS64.TRYWAIT P0, [R3+URZ], R2 ;  /* 0x00000002030075a7 */ /* 0x0022a4000800017f */
[----:B--2---:R-:W-:Y:S05]  /*105b0*/  @!P0 NANOSLEEP.SYNCS 0x989680 ;  /* 0x009896800000895d */ /* 0x004fea0003900000 */
[----:B------:R-:W2:Y:S02]  /*105c0*/  @!P0 SYNCS.PHASECHK.TRANS64 P0, [R3+URZ], R2 ;  /* 0x00000002030085a7 */ /* 0x000ea4000800007f */
[----:B--2---:R-:W-:Y:S05]  /*105d0*/  @!P0 BRA `(.L_x_121) ;  /* 0xfffffffc00f08947 */ /* 0x004fea000383ffff */
[----:B------:R-:W-:Y:S05]  /*105e0*/  BRA `(.L_x_161) ;  /* 0xffffffec00c07947 */ /* 0x000fea000383ffff */
.L_x_123:
[----:B0-----:R0:W1:Y:S02]  /*105f0*/  SYNCS.PHASECHK.TRANS64.TRYWAIT P0, [R5+URZ], R4 ;  /* 0x00000004050075a7 */ /* 0x001064000800017f */
[----:B-1----:R-:W-:Y:S05]  /*10600*/  @!P0 NANOSLEEP.SYNCS 0x989680 ;  /* 0x009896800000895d */ /* 0x002fea0003900000 */
[----:B------:R-:W1:Y:S02]  /*10610*/  @!P0 SYNCS.PHASECHK.TRANS64 P0, [R5+URZ], R4 ;  /* 0x00000004050085a7 */ /* 0x000e64000800007f */
[----:B-1----:R-:W-:Y:S05]  /*10620*/  @!P0 BRA `(.L_x_123) ;  /* 0xfffffffc00f08947 */ /* 0x002fea000383ffff */
[----:B------:R-:W-:Y:S05]  /*10630*/  BRA `(.L_x_162) ;  /* 0xffffffec00c47947 */ /* 0x000fea000383ffff */
.L_x_163:
[----:B------:R-:W-:-:S00]  /*10640*/  BRA `(.L_x_163) ;  /* 0xfffffffc00fc7947 */ /* 0x000fc0000383ffff */
[----:B------:R-:W-:-:S00]  /*10650*/  NOP ;  /* 0x0000000000007918 */ /* 0x000fc00000000000 */
        /* <DEDUP_REMOVED lines=10> */
.L_x_2776:


//--------------------- .text._ZN7cutlass13device_kernelIN5flash11enable_sm90INS1_16FlashAttnFwdSm90INS1_25CollectiveMainloopFwdSm90ILi2EN4cute5tupleIJNS5_1CILi1EEES8_S8_EEENS6_IJNS7_ILi192EEENS7_ILi144EEENS7_ILi96EEEEEELi96ENS_6half_tEfNS_4arch4Sm90ELb0ELb0ELb1ELb1ELb0ELb0ELb0ELb0ELb1ELb1ELb1ELb0EEENS1_21CollectiveEpilogueFwdINS6_IJSA_SC_SB_EEES9_SE_SG_Li384ELb1ELb1ELb1ELb0EEENS1_36VarlenDynamicPersistentTileSchedulerILi192ELi144ELi384ELi128ELb1ELb1ELb1ELb0ELb1ELb1EEEEEEEEEvNT_6ParamsE --------------------------
	.section	.text._ZN7cutlass13device_kernelIN5flash11enable_sm90INS1_16FlashAttnFwdSm90INS1_25CollectiveMainloopFwdSm90ILi2EN4cute5tupleIJNS5_1CILi1EEES8_S8_EEENS6_IJNS7_ILi192EEENS7_ILi144EEENS7_ILi96EEEEEELi96ENS_6half_tEfNS_4arch4Sm90ELb0ELb0ELb1ELb1ELb0ELb0ELb0ELb0ELb1ELb1ELb1ELb0EEENS1_21CollectiveEpilogueFwdINS6_IJSA_SC_SB_EEES9_SE_SG_Li384ELb1ELb1ELb1ELb0EEENS1_36VarlenDynamicPersistentTileSchedulerILi192ELi144ELi384ELi128ELb1ELb1ELb1ELb0ELb1ELb1EEEEEEEEEvNT_6ParamsE,"ax",@progbits
	.align	128
.text._ZN7cutlass13device_kernelIN5flash11enable_sm90INS1_16FlashAttnFwdSm90INS1_25CollectiveMainloopFwdSm90ILi2EN4cute5tupleIJNS5_1CILi1EEES8_S8_EEENS6_IJNS7_ILi192EEENS7_ILi144EEENS7_ILi96EEEEEELi96ENS_6half_tEfNS_4arch4Sm90ELb0ELb0ELb1ELb1ELb0ELb0ELb0ELb0ELb1ELb1ELb1ELb0EEENS1_21CollectiveEpilogueFwdINS6_IJSA_SC_SB_EEES9_SE_SG_Li384ELb1ELb1ELb1ELb0EEENS1_36VarlenDynamicPersistentTileSchedulerILi192ELi144ELi384ELi128ELb1ELb1ELb1ELb0ELb1ELb1EEEEEEEEEvNT_6ParamsE:
        .type           _ZN7cutlass13device_kernelIN5flash11enable_sm90INS1_16FlashAttnFwdSm90INS1_25CollectiveMainloopFwdSm90ILi2EN4cute5tupleIJNS5_1CILi1EEES8_S8_EEENS6_IJNS7_ILi192EEENS7_ILi144EEENS7_ILi96EEEEEELi96ENS_6half_tEfNS_4arch4Sm90ELb0ELb0ELb1ELb1ELb0ELb0ELb0ELb0ELb1ELb1ELb1ELb0EEENS1_21CollectiveEpilogueFwdINS6_IJSA_SC_SB_EEES9_SE_SG_Li384ELb1ELb1ELb1ELb0EEENS1_36VarlenDynamicPersistentTileSchedulerILi192ELi144ELi384ELi128ELb1ELb1ELb1ELb0ELb1ELb1EEEEEEEEEvNT_6ParamsE,@function
        .size           _ZN7cutlass13device_kernelIN5flash11enable_sm90INS1_16FlashAttnFwdSm90INS1_25CollectiveMainloopFwdSm90ILi2EN4cute5tupleIJNS5_1CILi1EEES8_S8_EEENS6_IJNS7_ILi192EEENS7_ILi144EEENS7_ILi96EEEEEELi96ENS_6half_tEfNS_4arch4Sm90ELb0ELb0ELb1ELb1ELb0ELb0ELb0ELb0ELb1ELb1ELb1ELb0EEENS1_21CollectiveEpilogueFwdINS6_IJSA_SC_SB_EEES9_SE_SG_Li384ELb1ELb1ELb1ELb0EEENS1_36VarlenDynamicPersistentTileSchedulerILi192ELi144ELi384ELi128ELb1ELb1ELb1ELb0ELb1ELb1EEEEEEEEEvNT_6ParamsE,(.L_x_2777 - _ZN7cutlass13device_kernelIN5flash11enable_sm90INS1_16FlashAttnFwdSm90INS1_25CollectiveMainloopFwdSm90ILi2EN4cute5tupleIJNS5_1CILi1EEES8_S8_EEENS6_IJNS7_ILi192EEENS7_ILi144EEENS7_ILi96EEEEEELi96ENS_6half_tEfNS_4arch4Sm90ELb0ELb0ELb1ELb1ELb0ELb0ELb0ELb0ELb1ELb1ELb1ELb0EEENS1_21CollectiveEpilogueFwdINS6_IJSA_SC_SB_EEES9_SE_SG_Li384ELb1ELb1ELb1ELb0EEENS1_36VarlenDynamicPersistentTileSchedulerILi192ELi144ELi384ELi128ELb1ELb1ELb1ELb0ELb1ELb1EEEEEEEEEvNT_6ParamsE)
        .other          _ZN7cutlass13device_kernelIN5flash11enable_sm90INS1_16FlashAttnFwdSm90INS1_25CollectiveMainloopFwdSm90ILi2EN4cute5tupleIJNS5_1CILi1EEES8_S8_EEENS6_IJNS7_ILi192EEENS7_ILi144EEENS7_ILi96EEEEEELi96ENS_6half_tEfNS_4arch4Sm90ELb0ELb0ELb1ELb1ELb0ELb0ELb0ELb0ELb1ELb1ELb1ELb0EEENS1_21CollectiveEpilogueFwdINS6_IJSA_SC_SB_EEES9_SE_SG_Li384ELb1ELb1ELb1ELb0EEENS1_36VarlenDynamicPersistentTileSchedulerILi192ELi144ELi384ELi128ELb1ELb1ELb1ELb0ELb1ELb1EEEEEEEEEvNT_6ParamsE,@"STO_CUDA_ENTRY STV_DEFAULT"
_ZN7cutlass13device_kernelIN5flash11enable_sm90INS1_16FlashAttnFwdSm90INS1_25CollectiveMainloopFwdSm90ILi2EN4cute5tupleIJNS5_1CILi1EEES8_S8_EEENS6_IJNS7_ILi192EEENS7_ILi144EEENS7_ILi96EEEEEELi96ENS_6half_tEfNS_4arch4Sm90ELb0ELb0ELb1ELb1ELb0ELb0ELb0ELb0ELb1ELb1ELb1ELb0EEENS1_21CollectiveEpilogueFwdINS6_IJSA_SC_SB_EEES9_SE_SG_Li384ELb1ELb1ELb1ELb0EEENS1_36VarlenDynamicPersistentTileSchedulerILi192ELi144ELi384ELi128ELb1ELb1ELb1ELb0ELb1ELb1EEEEEEEEEvNT_6ParamsE:
[----:B------:R-:W0:Y:S02]  /*0000*/  LDC R1, c[0x0][0x28] ;  /* 0x00000a00ff017b82 */ /* 0x000e240000000800 */
[----:B0-----:R-:W-:Y:S01]  /*0010*/  VIADD R1, R1, 0xffffffa8 ;  /* 0xffffffa801017836 */ /* 0x001fe20000000000 */
[----:B------:R-:W0:Y:S01]  /*0020*/  S2R R3, SR_TID.X ;  /* 0x0000000000037919 */ /* 0x000e220000002100 */
[----:B------:R-:W-:Y:S01]  /*0030*/  ELECT P0, URZ, PT ;  /* 0x00000000003f782f */ /* 0x000fe20003800000 */
[----:B------:R-:W-:Y:S01]  /*0040*/  BSSY B0, `(.L_x_164) ;  /* 0x000000e000007945 */ /* 0x000fe20003800000 */
[--C-:B0-----:R-:W-:Y:S02]  /*0050*/  SHF.R.U32.HI R0, RZ, 0x5, R3.reuse ;  /* 0x00000005ff007819 */ /* 0x101fe40000011603 */
[----:B------:R-:W-:-:S03]  /*0060*/  SHF.R.U32.HI R3, RZ, 0x7, R3 ;  /* 0x00000007ff037819 */ /* 0x000fc60000011603 */
[----:B------:R-:W0:Y:S02]  /*0070*/  SHFL.IDX PT, R2, R0, RZ, 0x1f ;  /* 0x00001fff00027589 */ /* 0x000e2400000e0000 */
[----:B0-----:R-:W-:-:S13]  /*0080*/  ISETP.EQ.AND P0, PT, R2, RZ, P0 ;  /* 0x000000ff0200720c */ /* 0x001fda0000702270 */
[----:B------:R-:W-:Y:S05]  /*0090*/  @!P0 BRA `(.L_x_165) ;  /* 0x0000000000208947 */ /* 0x000fea0003800000 */
        /* <DEDUP_REMOVED lines=8> */
.L_x_165:
[----:B------:R-:W-:Y:S05]  /*0120*/  BSYNC B0 ;  /* 0x0000000000007941 */ /* 0x000fea0003800000 */
.L_x_164:
[----:B------:R-:W-:Y:S01]  /*0130*/  VOTEU.ANY UP0, P0 ;  /* 0x00000000003f7886 */ /* 0x000fe20000000100 */
[----:B------:R-:W0:Y:S01]  /*0140*/  SHFL.IDX PT, R3, R3, RZ, 0x1f ;  /* 0x00001fff03037589 */ /* 0x000e2200000e0000 */
[----:B------:R-:W-:Y:S01]  /*0150*/  UMOV UR4, 0x80 ;  /* 0x0000008000047882 */ /* 0x000fe20000000000 */
[----:B------:R-:W-:Y:S01]  /*0160*/  UMOV UR7, 0x180 ;  /* 0x0000018000077882 */ /* 0x000fe20000000000 */
[----:B------:R-:W-:Y:S01]  /*0170*/  VOTEU.ANY UP1, P0 ;  /* 0x00000000003f7886 */ /* 0x000fe20000020100 */
[----:B------:R-:W1:Y:S01]  /*0180*/  @UP0 S2UR UR8, SR_CgaCtaId ;  /* 0x00000000000809c3 */ /* 0x000e620000008800 */
[----:B------:R-:W2:Y:S01]  /*0190*/  SHFL.IDX PT, R2, R0, RZ, 0x1f ;  /* 0x00001fff00027589 */ /* 0x000ea200000e0000 */
[----:B------:R-:W-:Y:S01]  /*01a0*/  @UP0 UMOV UR6, 0x400 ;  /* 0x0000040000060882 */ /* 0x000fe20000000000 */
[----:B------:R-:W-:-:S04]  /*01b0*/  @UP0 UIADD3 UR4, -UR4, 0x100000, URZ ;  /* 0x0010000004040890 */ /* 0x000fc8000fffe13f */
[----:B------:R-:W-:Y:S02]  /*01c0*/  @UP0 USHF.L.U32 UR5, UR4, 0xb, URZ ;  /* 0x0000000b04050899 */ /* 0x000fe4000800063f */
[----:B------:R-:W-:Y:S01]  /*01d0*/  @UP0 USHF.L.U32 UR4, UR4, 0x1, URZ ;  /* 0x0000000104040899 */ /* 0x000fe2000800063f */
[----:B------:R-:W-:Y:S01]  /*01e0*/  VOTEU.ANY UP2, P0 ;  /* 0x00000000003f7886 */ /* 0x000fe20000040100 */
[----:B0-----:R-:W-:Y:S01]  /*01f0*/  R2UR UR9, R3 ;  /* 0x00000000030972ca */ /* 0x001fe200000e0000 */
[----:B-1----:R-:W-:Y:S01]  /*0200*/  @UP0 ULEA UR8, UR8, UR6, 0x18 ;  /* 0x0000000608080291 */ /* 0x002fe2000f8ec03f */
[----:B--2---:R-:W-:Y:S01]  /*0210*/  ISETP.NE.AND P1, PT, R2, RZ, PT ;  /* 0x000000ff0200720c */ /* 0x004fe20003f25270 */
[----:B------:R-:W-:-:S04]  /*0220*/  @UP0 UIADD3 UR6, -UR7, 0x100000, URZ ;  /* 0x0010000007060890 */ /* 0x000fc8000fffe13f */
[----:B------:R-:W-:Y:S02]  /*0230*/  @UP0 USHF.L.U32 UR7, UR6, 0xb, URZ ;  /* 0x0000000b06070899 */ /* 0x000fe4000800063f */
[----:B------:R-:W-:-:S04]  /*0240*/  @UP0 USHF.L.U32 UR6, UR6, 0x1, URZ ;  /* 0x0000000106060899 */ /* 0x000fc8000800063f */
[----:B------:R-:W-:Y:S01]  /*0250*/  UISETP.NE.AND UP0, UPT, UR9, URZ, UPT ;  /* 0x0000003f0900728c */ /* 0x000fe2000bf05270 */
[----:B------:R-:W0:Y:S02]  /*0260*/  FENCE.VIEW.ASYNC.S ;  /* 0x00000000000073c6 */ /* 0x000e240000000000 */
[----:B0-----:R0:W1:Y:S05]  /*0270*/  @UP1 SYNCS.EXCH.64 URZ, [UR8+0x31c00], UR4 ;  /* 0x031c0004083f15b2 */ /* 0x00106a0008000100 */
[----:B------:R0:W2:Y:S01]  /*0280*/  @UP2 SYNCS.EXCH.64 URZ, [UR8+0x31c20], UR6 ;  /* 0x031c2006083f25b2 */ /* 0x0000a20008000100 */
        /* <DEDUP_REMOVED lines=17> */
[----:B------:R3:W0:Y:S02]  /*03a0*/  SYNCS.EXCH.64 URZ, [UR8+0x31c48], UR6 ;  /* 0x031c4806083f75b2 */ /* 0x0006240008000100 */
[----:B---3--:R-:W-:Y:S01]  /*03b0*/  NOP ;  /* 0x0000000000007918 */ /* 0x008fe20000000000 */
.L_x_166:
[----:B------:R-:W3:Y:S01]  /*03c0*/  SHFL.IDX PT, R2, R0, RZ, 0x1f ;  /* 0x00001fff00027589 */ /* 0x000ee200000e0000 */
[----:B------:R-:W-:Y:S01]  /*03d0*/  NOP ;  /* 0x0000000000007918 */ /* 0x000fe20000000000 */
[----:B---3--:R-:W-:-:S13]  /*03e0*/  ISETP.NE.AND P0, PT, R2, RZ, PT ;  /* 0x000000ff0200720c */ /* 0x008fda0003f05270 */
        /* <DEDUP_REMOVED lines=17> */
[----:B------:R3:W0:Y:S02]  /*0500*/  SYNCS.EXCH.64 URZ, [UR8+0x31c68], UR6 ;  /* 0x031c6806083f75b2 */ /* 0x0006240008000100 */
[----:B---3--:R-:W-:Y:S01]  /*0510*/  NOP ;  /* 0x0000000000007918 */ /* 0x008fe20000000000 */
.L_x_167:
[----:B------:R-:W3:Y:S01]  /*0520*/  SHFL.IDX PT, R2, R0, RZ, 0x1f ;  /* 0x00001fff00027589 */ /* 0x000ee200000e0000 */
[----:B------:R-:W-:Y:S01]  /*0530*/  NOP ;  /* 0x0000000000007918 */ /* 0x000fe20000000000 */
[----:B---3--:R-:W-:-:S13]  /*0540*/  ISETP.NE.AND P0, PT, R2, RZ, PT ;  /* 0x000000ff0200720c */ /* 0x008fda0003f05270 */
        /* <DEDUP_REMOVED lines=13> */
[----:B------:R3:W0:Y:S02]  /*0620*/  SYNCS.EXCH.64 URZ, [UR6+0x31c88], UR4 ;  /* 0x031c8804063f75b2 */ /* 0x0006240008000100 */
[----:B---3--:R-:W-:Y:S01]  /*0630*/  NOP ;  /* 0x0000000000007918 */ /* 0x008fe20000000000 */
.L_x_168:
        /* <DEDUP_REMOVED lines=22> */
.L_x_169:
        /* <DEDUP_REMOVED lines=22> */
.L_x_170:
[----:B0-----:R-:W-:Y:S01]  /*0900*/  UMOV UR4, 0x1 ;  /* 0x0000000100047882 */ /* 0x001fe20000000000 */
[----:B------:R-:W-:Y:S01]  /*0910*/  PLOP3.LUT P0, PT, PT, PT, UP0, 0x80, 0x0 ;  /* 0x000000000000781c */ /* 0x000fe20003f0f008 */
[----:B------:R-:W-:Y:S01]  /*0920*/  USEL UR4, UR4, 0x2, !UP0 ;  /* 0x0000000204047887 */ /* 0x000fe2000c000000 */
[----:B------:R-:W-:-:S05]  /*0930*/  NOP ;  /* 0x0000000000007918 */ /* 0x000fca0000000000 */
[----:B------:R-:W-:-:S05]  /*0940*/  IMAD.U32 R2, RZ, RZ, UR4 ;  /* 0x00000004ff027e24 */ /* 0x000fca000f8e00ff */
[----:B------:R0:W-:Y:S01]  /*0950*/  STL [R1+0x50], R2 ;  /* 0x0000500201007387 */ /* 0x0001e20000100800 */
[----:B-12-4-:R-:W-:Y:S06]  /*0960*/  BAR.SYNC.DEFER_BLOCKING 0x0 ;  /* 0x0000000000007b1d */ /* 0x016fec0000010000 */
[----:B------:R-:W-:Y:S05]  /*0970*/  @!P0 BRA `(.L_x_171) ;  /* 0x000000cc007c8947 */ /* 0x000fea0003800000 */
.L_x_172:
[----:B------:R-:W-:-:S08]  /*0980*/  NOP ;  /* 0x0000000000007918 */ /* 0x000fd00000000000 */
[----:B------:R-:W1:Y:S02]  /*0990*/  USETMAXREG.TRY_ALLOC.CTAPOOL UP0, 0xa0 ;  /* 0x000000a0000079c8 */ /* 0x000e640008000600 */
[----:B-1----:R-:W-:-:S13]  /*09a0*/  PLOP3.LUT P0, PT, PT, PT, UP0, 0x80, 0x0 ;  /* 0x000000000000781c */ /* 0x002fda0003f0f008 */
[----:B------:R-:W-:Y:S05]  /*09b0*/  @!P0 BRA `(.L_x_172) ;  /* 0xfffffffc00f08947 */ /* 0x000fea000383ffff */
[----:B0-----:R-:W0:Y:S01]  /*09c0*/  S2R R2, SR_TID.X ;  /* 0x0000000000027919 */ /* 0x001e220000002100 */
[----:B------:R-:W1:Y:S01]  /*09d0*/  S2UR UR4, SR_CgaCtaId ;  /* 0x00000000000479c3 */ /* 0x000e620000008800 */
[----:B------:R-:W-:-:S07]  /*09e0*/  UMOV UR37, 0x400 ;  /* 0x0000040000257882 */ /* 0x000fce0000000000 */
[----:B------:R-:W-:Y:S06]  /*09f0*/  BAR.ARV 0x8, 0x200 ;  /* 0x0208000000007b1d */ /* 0x000fec0000002000 */
[----:B-1----:R-:W-:-:S03]  /*0a00*/  ULEA UR37, UR4, UR37, 0x18 ;  /* 0x0000002504257291 */ /* 0x002fc6000f8ec03f */
[----:B------:R-:W-:Y:S01]  /*0a10*/  ULDC UR4, c[0x0][0xc3c] ;  /* 0x00030f0000047ab9 */ /* 0x000fe20000000800 */
[----:B0-----:R-:W-:-:S04]  /*0a20*/  LOP3.LUT R0, R2, 0xffffff80, RZ, 0xc0, !PT ;  /* 0xffffff8002007812 */ /* 0x001fc800078ec0ff */
[----:B------:R-:W-:-:S13]  /*0a30*/  ISETP.NE.AND P0, PT, R0, 0x80, PT ;  /* 0x000000800000780c */ /* 0x000fda0003f05270 */
[----:B------:R-:W-:Y:S08]  /*0a40*/  @!P0 BAR.ARV 0x9, 0x100 ;  /* 0x0244000000008b1d */ /* 0x000ff00000002000 */
[----:B------:R-:W-:Y:S06]  /*0a50*/  BAR.SYNC.DEFER_BLOCKING 0x5, 0x200 ;  /* 0x0148000000007b1d */ /* 0x000fec0000010000 */
[----:B------:R-:W0:Y:S02]  /*0a60*/  LDS.128 R8, [UR37+0x31cd0] ;  /* 0x031cd025ff087984 */ /* 0x000e240008000c00 */
[----:B------:R-:W-:Y:S06]  /*0a70*/  BAR.ARV 0x4, 0x200 ;  /* 0x0108000000007b1d */ /* 0x000fec0000002000 */
[----:B0-----:R-:W-:-:S13]  /*0a80*/  ISETP.GE.AND P0, PT, R11, UR4, PT ;  /* 0x000000040b007c0c */ /* 0x001fda000bf06270 */
[----:B------:R-:W-:Y:S05]  /*0a90*/  @P0 EXIT ;  /* 0x000000000000094d */ /* 0x000fea0003800000 */
[----:B------:R-:W2:Y:S01]  /*0aa0*/  LDL R3, [R1+0x50] ;  /* 0x0000500001037983 */ /* 0x000ea20000100800 */
[----:B------:R-:W-:Y:S01]  /*0ab0*/  VIADD R15, R2, 0xffffff80 ;  /* 0xffffff80020f7836 */ /* 0x000fe20000000000 */
[----:B------:R-:W-:Y:S01]  /*0ac0*/  R2UR UR6, R9 ;  /* 0x00000000090672ca */ /* 0x000fe200000e0000 */
[----:B------:R-:W-:Y:S01]  /*0ad0*/  UMOV UR39, URZ ;  /* 0x0000003f00277c82 */ /* 0x000fe20008000000 */
[----:B------:R-:W-:Y:S01]  /*0ae0*/  R2UR UR5, R10 ;  /* 0x000000000a0572ca */ /* 0x000fe200000e0000 */
[----:B------:R-:W-:Y:S01]  /*0af0*/  UMOV UR36, URZ ;  /* 0x0000003f00247c82 */ /* 0x000fe20008000000 */
[----:B------:R-:W-:Y:S02]  /*0b00*/  SHF.R.S32.HI R0, RZ, 0x1f, R15 ;  /* 0x0000001fff007819 */ /* 0x000fe4000001140f */
[----:B------:R-:W-:Y:S02]  /*0b10*/  R2UR UR7, R11 ;  /* 0x000000000b0772ca */ /* 0x000fe400000e0000 */
[----:B------:R-:W-:-:S02]  /*0b20*/  LEA.HI R2, R0, R15, RZ, 0x4 ;  /* 0x0000000f00027211 */ /* 0x000fc400078f20ff */
[----:B------:R-:W-:Y:S02]  /*0b30*/  LEA.HI R7, R0, R15, RZ, 0x5 ;  /* 0x0000000f00077211 */ /* 0x000fe400078f28ff */
[----:B------:R-:W-:Y:S02]  /*0b40*/  SHF.R.S32.HI R5, RZ, 0x4, R2 ;  /* 0x00000004ff057819 */ /* 0x000fe40000011402 */
[----:B------:R-:W-:Y:S02]  /*0b50*/  SHF.R.S32.HI R10, RZ, 0x5, R7 ;  /* 0x00000005ff0a7819 */ /* 0x000fe40000011407 */
[----:B------:R-:W-:-:S04]  /*0b60*/  LEA.HI R4, R2, R5, RZ, 0x1 ;  /* 0x0000000502047211 */ /* 0x000fc800078f08ff */
[----:B------:R-:W-:-:S05]  /*0b70*/  LOP3.LUT R6, R4, 0x1ffffffe, RZ, 0xc0, !PT ;  /* 0x1ffffffe04067812 */ /* 0x000fca00078ec0ff */
[----:B------:R-:W-:Y:S01]  /*0b80*/  IMAD.IADD R6, R5, 0x1, -R6 ;  /* 0x0000000105067824 */ /* 0x000fe200078e0a06 */
[----:B--2---:R-:W-:Y:S02]  /*0b90*/  R2UR UR4, R3 ;  /* 0x00000000030472ca */ /* 0x004fe400000e0000 */
[----:B------:R-:W-:Y:S02]  /*0ba0*/  LOP3.LUT R3, R2, 0xfffffff0, RZ, 0xc0, !PT ;  /* 0xfffffff002037812 */ /* 0x000fe400078ec0ff */
[CC--:B------:R-:W-:Y:S02]  /*0bb0*/  LEA.HI R2, R0.reuse, R15.reuse, RZ, 0x7 ;  /* 0x0000000f00027211 */ /* 0x0c0fe400078f38ff */
[----:B------:R-:W-:Y:S01]  /*0bc0*/  LEA.HI R0, R0, R15, RZ, 0x2 ;  /* 0x0000000f00007211 */ /* 0x000fe200078f10ff */
[C---:B------:R-:W-:Y:S01]  /*0bd0*/  IMAD.IADD R3, R15.reuse, 0x1, -R3 ;  /* 0x000000010f037824 */ /* 0x040fe200078e0a03 */
[----:B------:R-:W-:Y:S02]  /*0be0*/  LOP3.LUT R8, R2, 0xffffff80, RZ, 0xc0, !PT ;  /* 0xffffff8002087812 */ /* 0x000fe400078ec0ff */
[----:B------:R-:W-:Y:S01]  /*0bf0*/  SHF.R.S32.HI R16, RZ, 0x7, R2 ;  /* 0x00000007ff107819 */ /* 0x000fe20000011402 */
[--C-:B------:R-:W-:Y:S01]  /*0c00*/  IMAD R12, R10, 0x10, R3.reuse ;  /* 0x000000100a0c7824 */ /* 0x100fe200078e0203 */
[----:B------:R-:W-:Y:S01]  /*0c10*/  SHF.R.S32.HI R4, RZ, 0x1f, R3 ;  /* 0x0000001fff047819 */ /* 0x000fe20000011403 */
[----:B------:R-:W-:Y:S01]  /*0c20*/  IMAD.IADD R14, R15, 0x1, -R8 ;  /* 0x000000010f0e7824 */ /* 0x000fe200078e0a08 */
[----:B------:R-:W-:Y:S01]  /*0c30*/  ULOP3.LUT UR8, UR4, 0x1, URZ, 0xfc, !UPT ;  /* 0x0000000104087892 */ /* 0x000fe2000f8efc3f */
[----:B------:R-:W-:Y:S01]  /*0c40*/  IMAD.HI R2, R16, 0x55555556, RZ ;  /* 0x5555555610027827 */ /* 0x000fe200078e02ff */
[CC--:B------:R-:W-:Y:S01]  /*0c50*/  LEA.HI R5, R4.reuse, R3.reuse, RZ, 0x3 ;  /* 0x0000000304057211 */ /* 0x0c0fe200078f18ff */
[----:B------:R-:W-:Y:S01]  /*0c60*/  UMOV UR4, URZ ;  /* 0x0000003f00047c82 */ /* 0x000fe20008000000 */
[----:B------:R-:W-:-:S02]  /*0c70*/  LEA.HI R4, R4, R3, RZ, 0x2 ;  /* 0x0000000304047211 */ /* 0x000fc400078f10ff */
[----:B------:R-:W-:Y:S01]  /*0c80*/  SHF.R.S32.HI R9, RZ, 0x1f, R14 ;  /* 0x0000001fff097819 */ /* 0x000fe2000001140e */
[----:B------:R-:W-:Y:S01]  /*0c90*/  IMAD.SHL.U32 R5, R5, 0x10, RZ ;  /* 0x0000001005057824 */ /* 0x000fe200078e00ff */
[----:B------:R-:W-:Y:S02]  /*0ca0*/  LOP3.LUT R8, R4, 0x7fffffc, RZ, 0xc0, !PT ;  /* 0x07fffffc04087812 */ /* 0x000fe400078ec0ff */
[----:B------:R-:W-:Y:S02]  /*0cb0*/  LEA.HI R11, R9, R14, RZ, 0x2 ;  /* 0x0000000e090b7211 */ /* 0x000fe400078f10ff */
[----:B------:R-:W-:Y:S01]  /*0cc0*/  LOP3.LUT R5, R5, 0x7fffff80, RZ, 0xc0, !PT ;  /* 0x7fffff8005057812 */ /* 0x000fe200078ec0ff */
[----:B------:R-:W-:Y:S01]  /*0cd0*/  IMAD.IADD R8, R3, 0x1, -R8 ;  /* 0x0000000103087824 */ /* 0x000fe200078e0a08 */
[----:B------:R-:W-:Y:S02]  /*0ce0*/  SHF.R.S32.HI R4, RZ, 0x2, R4 ;  /* 0x00000002ff047819 */ /* 0x000fe40000011404 */
[----:B------:R-:W-:Y:S01]  /*0cf0*/  SHF.R.S32.HI R3, RZ, 0x1f, R11 ;  /* 0x0000001fff037819 */ /* 0x000fe2000001140b */
[----:B------:R-:W-:Y:S01]  /*0d00*/  IMAD R5, R10, 0x100, R5 ;  /* 0x000001000a057824 */ /* 0x000fe200078e0205 */
[----:B------:R-:W-:Y:S01]  /*0d10*/  SHF.R.S32.HI R10, RZ, 0x2, R11 ;  /* 0x00000002ff0a7819 */ /* 0x000fe2000001140b */
[----:B------:R-:W-:Y:S01]  /*0d20*/  IMAD.SHL.U32 R4, R4, 0x40, RZ ;  /* 0x0000004004047824 */ /* 0x000fe200078e00ff */
[----:B------:R-:W-:Y:S01]  /*0d30*/  LOP3.LUT R11, R11, 0x7ffffffc, RZ, 0xc0, !PT ;  /* 0x7ffffffc0b0b7812 */ /* 0x000fe200078ec0ff */
[----:B------:R-:W-:Y:S01]  /*0d40*/  IMAD R7, R8, 0x10, R5 ;  /* 0x0000001008077824 */ /* 0x000fe200078e0205 */
[----:B------:R-:W-:Y:S01]  /*0d50*/  LEA.HI R5, R3, R10, RZ, 0x3 ;  /* 0x0000000a03057211 */ /* 0x000fe200078f18ff */
[----:B------:R-:W-:Y:S01]  /*0d60*/  IMAD.SHL.U32 R3, R6, 0x8, RZ ;  /* 0x0000000806037824 */ /* 0x000fe200078e00ff */
[----:B------:R-:W-:Y:S01]  /*0d70*/  LOP3.LUT R4, R4, 0x40, RZ, 0xc0, !PT ;  /* 0x0000004004047812 */ /* 0x000fe200078ec0ff */
[----:B------:R-:W-:Y:S01]  /*0d80*/  IMAD.IADD R11, R14, 0x1, -R11 ;  /* 0x000000010e0b7824 */ /* 0x000fe200078e0a0b */
[----:B------:R-:W-:-:S02]  /*0d90*/  LEA.HI R6, R2, R2, RZ, 0x1 ;  /* 0x0000000202067211 */ /* 0x000fc400078f08ff */
[----:B------:R-:W-:Y:S01]  /*0da0*/  LOP3.LUT R13, R5, 0xfffffff8, RZ, 0xc0, !PT ;  /* 0xfffffff8050d7812 */ /* 0x000fe200078ec0ff */
[----:B------:R-:W-:Y:S01]  /*0db0*/  IMAD.SHL.U32 R157, R11, 0x2, RZ ;  /* 0x000000020b9d7824 */ /* 0x000fe200078e00ff */
[--C-:B------:R-:W-:Y:S01]  /*0dc0*/  LOP3.LUT R2, R4, 0x8, R3.reuse, 0xf8, !PT ;  /* 0x0000000804027812 */ /* 0x100fe200078ef803 */
[----:B------:R-:W-:Y:S01]  /*0dd0*/  IMAD.U32 R3, R12, 0x20, R3 ;  /* 0x000000200c037824 */ /* 0x000fe200078e0003 */
[----:B------:R-:W-:Y:S01]  /*0de0*/  SHF.R.U32.HI R5, RZ, 0x3, R4 ;  /* 0x00000003ff057819 */ /* 0x000fe20000011604 */
[----:B------:R-:W-:Y:S01]  /*0df0*/  IMAD.IADD R10, R10, 0x1, -R13 ;  /* 0x000000010a0a7824 */ /* 0x000fe200078e0a0d */
[----:B------:R-:W-:Y:S01]  /*0e00*/  LOP3.LUT R4, R0, 0xfffffffc, RZ, 0xc0, !PT ;  /* 0xfffffffc00047812 */ /* 0x000fe200078ec0ff */
[----:B------:R-:W-:Y:S01]  /*0e10*/  VIADD R155, R157, 0x8 ;  /* 0x000000089d9b7836 */ /* 0x000fe20000000000 */
[----:B------:R-:W-:Y:S01]  /*0e20*/  LEA.HI R9, R9, R14, RZ, 0x5 ;  /* 0x0000000e09097211 */ /* 0x000fe200078f28ff */
[----:B------:R0:W-:Y:S01]  /*0e30*/  STL [R1+0x48], R3 ;  /* 0x0000480301007387 */ /* 0x0001e20000100800 */
[----:B------:R-:W-:Y:S01]  /*0e40*/  LOP3.LUT R2, R2, R5, RZ, 0x3c, !PT ;  /* 0x0000000502027212 */ /* 0x000fe200078e3cff */
[----:B------:R-:W-:Y:S01]  /*0e50*/  IMAD.IADD R4, R15, 0x1, -R4 ;  /* 0x000000010f047824 */ /* 0x000fe200078e0a04 */
[----:B------:R-:W-:Y:S01]  /*0e60*/  SHF.R.S32.HI R9, RZ, 0x5, R9 ;  /* 0x00000005ff097819 */ /* 0x000fe20000011409 */
[----:B------:R-:W-:Y:S01]  /*0e70*/  IMAD R6, R6, -0x3, R16 ;  /* 0xfffffffd06067824 */ /* 0x000fe200078e0210 */
[----:B------:R-:W-:Y:S01]  /*0e80*/  SHF.R.S32.HI R0, RZ, 0x2, R0 ;  /* 0x00000002ff007819 */ /* 0x000fe20000011400 */
[----:B------:R-:W-:-:S02]  /*0e90*/  IMAD.SHL.U32 R18, R4, 0x8, RZ ;  /* 0x0000000804127824 */ /* 0x000fc400078e00ff */
[----:B------:R-:W-:Y:S01]  /*0ea0*/  IMAD R9, R9, 0x10, R10 ;  /* 0x0000001009097824 */ /* 0x000fe200078e020a */
[----:B0-----:R-:W-:Y:S01]  /*0eb0*/  LEA.HI R3, R4, R4, RZ, 0x1 ;  /* 0x0000000404037211 */ /* 0x001fe200078f08ff */
[----:B------:R-:W-:Y:S02]  /*0ec0*/  VIADD R144, R18, 0x40 ;  /* 0x0000004012907836 */ /* 0x000fe40000000000 */
[----:B------:R-:W-:Y:S01]  /*0ed0*/  VIADD R152, R157, 0x20 ;  /* 0x000000209d987836 */ /* 0x000fe20000000000 */
[----:B------:R-:W-:Y:S01]  /*0ee0*/  LOP3.LUT R3, R3, 0x1ffffffe, RZ, 0xc0, !PT ;  /* 0x1ffffffe03037812 */ /* 0x000fe200078ec0ff */
[C---:B------:R-:W-:Y:S01]  /*0ef0*/  VIADD R149, R157.reuse, 0x38 ;  /* 0x000000389d957836 */ /* 0x040fe20000000000 */
[----:B------:R-:W-:Y:S01]  /*0f00*/  SHF.R.S32.HI R0, RZ, 0x1f, R144 ;  /* 0x0000001fff007819 */ /* 0x000fe20000011490 */
[----:B------:R-:W-:Y:S01]  /*0f10*/  VIADD R146, R157, 0x50 ;  /* 0x000000509d927836 */ /* 0x000fe20000000000 */
[----:B------:R-:W-:Y:S01]  /*0f20*/  SHF.R.S32.HI R0, RZ, 0x1f, R155 ;  /* 0x0000001fff007819 */ /* 0x000fe2000001149b */
[----:B------:R-:W-:Y:S01]  /*0f30*/  IMAD R5, R6, 0x40, R9 ;  /* 0x0000004006057824 */ /* 0x000fe200078e0209 */
[----:B------:R-:W-:Y:S01]  /*0f40*/  SHF.R.S32.HI R0, RZ, 0x1f, R152 ;  /* 0x0000001fff007819 */ /* 0x000fe20000011498 */
[----:B------:R-:W-:Y:S01]  /*0f50*/  IMAD.IADD R3, R4, 0x1, -R3 ;  /* 0x0000000104037824 */ /* 0x000fe200078e0a03 */
[----:B------:R-:W-:Y:S01]  /*0f60*/  SHF.R.S32.HI R0, RZ, 0x1f, R149 ;  /* 0x0000001fff007819 */ /* 0x000fe20000011495 */
[----:B------:R-:W-:Y:S01]  /*0f70*/  IMAD.IADD R2, R2, 0x1, R7 ;  /* 0x0000000102027824 */ /* 0x000fe200078e0207 */
[----:B------:R-:W-:Y:S01]  /*0f80*/  SHF.R.S32.HI R0, RZ, 0x1f, R146 ;  /* 0x0000001fff007819 */ /* 0x000fe20000011492 */
[----:B------:R-:W-:Y:S01]  /*0f90*/  IMAD.U32 R7, RZ, RZ, UR8 ;  /* 0x00000008ff077e24 */ /* 0x000fe2000f8e00ff */
[----:B------:R-:W-:Y:S01]  /*0fa0*/  STL [R1+0x40], R5 ;  /* 0x0000400501007387 */ /* 0x000fe20000100800 */
[----:B------:R-:W-:Y:S01]  /*0fb0*/  IMAD.U32 R6, RZ, RZ, UR4 ;  /* 0x00000004ff067e24 */ /* 0x000fe2000f8e00ff */
[----:B------:R-:W-:Y:S01]  /*0fc0*/  LEA R2, R2, UR37, 0x1 ;  /* 0x0000002502027c11 */ /* 0x000fe2000f8e08ff */
[----:B------:R-:W-:Y:S01]  /*0fd0*/  IMAD R0, R3, 0x8, R5 ;  /* 0x0000000803007824 */ /* 0x000fe200078e0205 */
[----:B------:R-:W-:Y:S01]  /*0fe0*/  STL [R1+0x4c], R7 ;  /* 0x00004c0701007387 */ /* 0x000fe20000100800 */
[----:B------:R-:W-:-:S02]  /*0ff0*/  VIADD R22, R18, 0x20 ;  /* 0x0000002012167836 */ /* 0x000fc40000000000 */
[C---:B------:R-:W-:Y:S01]  /*1000*/  VIADD R154, R157.reuse, 0x10 ;  /* 0x000000109d9a7836 */ /* 0x040fe20000000000 */
[----:B------:R0:W-:Y:S01]  /*1010*/  STL [R1+0x10], R6 ;  /* 0x0000100601007387 */ /* 0x0001e20000100800 */
[C---:B------:R-:W-:Y:S01]  /*1020*/  VIADD R153, R157.reuse, 0x18 ;  /* 0x000000189d997836 */ /* 0x040fe20000000000 */
[----:B------:R-:W-:Y:S01]  /*1030*/  SHF.R.S32.HI R4, RZ, 0x1f, R22 ;  /* 0x0000001fff047819 */ /* 0x000fe20000011416 */
[C---:B------:R-:W-:Y:S01]  /*1040*/  VIADD R151, R157.reuse, 0x28 ;  /* 0x000000289d977836 */ /* 0x040fe20000000000 */
[----:B------:R1:W-:Y:S01]  /*1050*/  STL [R1+0x44], R0 ;  /* 0x0000440001007387 */ /* 0x0003e20000100800 */
[C---:B------:R-:W-:Y:S01]  /*1060*/  VIADD R150, R157.reuse, 0x30 ;  /* 0x000000309d967836 */ /* 0x040fe20000000000 */
[----:B------:R-:W-:Y:S01]  /*1070*/  SHF.R.S32.HI R4, RZ, 0x1f, R154 ;  /* 0x0000001fff047819 */ /* 0x000fe2000001149a */
[C---:B------:R-:W-:Y:S01]  /*1080*/  VIADD R148, R157.reuse, 0x40 ;  /* 0x000000409d947836 */ /* 0x040fe20000000000 */
[----:B------:R-:W-:Y:S01]  /*1090*/  SHF.R.S32.HI R4, RZ, 0x1f, R151 ;  /* 0x0000001fff047819 */ /* 0x000fe20000011497 */
[C---:B------:R-:W-:Y:S01]  /*10a0*/  VIADD R147, R157.reuse, 0x48 ;  /* 0x000000489d937836 */ /* 0x040fe20000000000 */
[----:B0-----:R-:W-:Y:S01]  /*10b0*/  SHF.R.S32.HI R6, RZ, 0x1f, R153 ;  /* 0x0000001fff067819 */ /* 0x001fe20000011499 */
[----:B------:R-:W-:Y:S01]  /*10c0*/  VIADD R145, R157, 0x58 ;  /* 0x000000589d917836 */ /* 0x000fe20000000000 */
[----:B------:R-:W-:-:S02]  /*10d0*/  SHF.R.S32.HI R6, RZ, 0x1f, R150 ;  /* 0x0000001fff067819 */ /* 0x000fc40000011496 */
[----:B------:R-:W-:Y:S02]  /*10e0*/  SHF.R.S32.HI R4, RZ, 0x1f, R148 ;  /* 0x0000001fff047819 */ /* 0x000fe40000011494 */
[----:B------:R-:W-:Y:S02]  /*10f0*/  SHF.R.S32.HI R6, RZ, 0x1f, R147 ;  /* 0x0000001fff067819 */ /* 0x000fe40000011493 */
[----:B-1----:R-:W-:-:S07]  /*1100*/  SHF.R.S32.HI R4, RZ, 0x1f, R145 ;  /* 0x0000001fff047819 */ /* 0x002fce0000011491 */
.L_x_210:
[----:B------:R-:W-:Y:S01]  /*1110*/  ULDC.64 UR8, c[0x0][0xc88] ;  /* 0x0003220000087ab9 */ /* 0x000fe20000000a00 */
[----:B------:R-:W-:Y:S01]  /*1120*/  ULDC.64 UR12, c[0x0][0x208] ;  /* 0x00008200000c7ab9 */ /* 0x000fe20000000a00 */
[----:B------:R-:W-:Y:S01]  /*1130*/  UIMAD.WIDE UR8, UR7, 0x4, UR8 ;  /* 0x00000004070878a5 */ /* 0x000fe2000f8e0208 */
[----:B------:R-:W-:Y:S02]  /*1140*/  ULDC.64 UR10, c[0x0][0xa20] ;  /* 0x00028800000a7ab9 */ /* 0x000fe40000000a00 */
[----:B------:R-:W-:-:S03]  /*1150*/  ULDC UR7, c[0x0][0x2f0] ;  /* 0x0000bc0000077ab9 */ /* 0x000fc60000000800 */
[----:B012---:R-:W-:Y:S02]  /*1160*/  IMAD.U32 R4, RZ, RZ, UR8 ;  /* 0x00000008ff047e24 */ /* 0x007fe4000f8e00ff */
[----:B----4-:R-:W-:Y:S01]  /*1170*/  IMAD.U32 R5, RZ, RZ, UR9 ;  /* 0x00000009ff057e24 */ /* 0x010fe2000f8e00ff */
[----:B------:R-:W-:-:S04]  /*1180*/  ULDC.64 UR8, c[0x0][0xa28] ;  /* 0x00028a0000087ab9 */ /* 0x000fc80000000a00 */
[----:B------:R-:W2:Y:S01]  /*1190*/  LDG.E R4, desc[UR12][R4.64] ;  /* 0x0000000c04047981 */ /* 0x000ea2000c1e1900 */
[----:B------:R-:W-:Y:S02]  /*11a0*/  UISETP.NE.U32.AND UP0, UPT, UR8, URZ, UPT ;  /* 0x0000003f0800728c */ /* 0x000fe4000bf05070 */
[----:B------:R-:W-:Y:S02]  /*11b0*/  UISETP.NE.U32.AND UP1, UPT, UR10, URZ, UPT ;  /* 0x0000003f0a00728c */ /* 0x000fe4000bf25070 */
[----:B------:R-:W-:Y:S02]  /*11c0*/  UISETP.NE.AND.EX UP0, UPT, UR9, URZ, UPT, UP0 ;  /* 0x0000003f0900728c */ /* 0x000fe4000bf05300 */
[----:B------:R-:W-:-:S04]  /*11d0*/  UISETP.NE.AND.EX UP1, UPT, UR11, URZ, UPT, UP1 ;  /* 0x0000003f0b00728c */ /* 0x000fc8000bf25310 */
[----:B------:R-:W-:Y:S02]  /*11e0*/  PLOP3.LUT P0, PT, PT, PT, UP0, 0x80, 0x0 ;  /* 0x000000000000781c */ /* 0x000fe40003f0f008 */
[----:B------:R-:W-:Y:S02]  /*11f0*/  PLOP3.LUT P1, PT, PT, PT, UP1, 0x80, 0x0 ;  /* 0x000000000000781c */ /* 0x000fe40003f2f018 */
[----:B--2---:R-:W-:-:S13]  /*1200*/  R2UR UR4, R4 ;  /* 0x00000000040472ca */ /* 0x004fda00000e0000 */
[----:B------:R-:W-:Y:S02]  /*1210*/  USHF.R.S32.HI UR14, URZ, 0x1f, UR4 ;  /* 0x0000001f3f0e7899 */ /* 0x000fe40008011404 */
[----:B-----5:R-:W-:Y:S01]  /*1220*/  IMAD.U32 R0, RZ, RZ, UR4 ;  /* 0x00000004ff007e24 */ /* 0x020fe2000f8e00ff */
[----:B------:R-:W-:-:S04]  /*1230*/  @UP0 ULEA UR8, UP2, UR4, UR8, 0x2 ;  /* 0x0000000804080291 */ /* 0x000fc8000f84103f */
[----:B------:R-:W-:Y:S02]  /*1240*/  @UP0 ULEA.HI.X UR9, UR4, UR9, UR14, 0x2, UP2 ;  /* 0x0000000904090291 */ /* 0x000fe400090f140e */
[----:B------:R-:W-:Y:S01]  /*1250*/  IMAD.U32 R3, RZ, RZ, UR14 ;  /* 0x0000000eff037e24 */ /* 0x000fe2000f8e00ff */
[----:B------:R-:W-:Y:S01]  /*1260*/  @UP1 ULEA UR10, UP0, UR4, UR10, 0x2 ;  /* 0x0000000a040a1291 */ /* 0x000fe2000f80103f */
[----:B------:R-:W-:Y:S01]  /*1270*/  IMAD.U32 R4, RZ, RZ, UR8 ;  /* 0x00000008ff047e24 */ /* 0x000fe2000f8e00ff */
[----:B------:R-:W-:Y:S02]  /*1280*/  STL [R1+0xc], R0 ;  /* 0x00000c0001007387 */ /* 0x000fe40000100800 */
[----:B------:R-:W-:Y:S01]  /*1290*/  @UP1 ULEA.HI.X UR11, UR4, UR11, UR14, 0x2, UP0 ;  /* 0x0000000b040b1291 */ /* 0x000fe200080f140e */
[----:B------:R-:W-:Y:S01]  /*12a0*/  IMAD.U32 R5, RZ, RZ, UR9 ;  /* 0x00000009ff057e24 */ /* 0x000fe2000f8e00ff */
[----:B------:R0:W-:Y:S01]  /*12b0*/  STL [R1+0x14], R3 ;  /* 0x0000140301007387 */ /* 0x0001e20000100800 */
[----:B------:R-:W-:Y:S01]  /*12c0*/  IMAD.U32 R6, RZ, RZ, UR10 ;  /* 0x0000000aff067e24 */ /* 0x000fe2000f8e00ff */
[----:B------:R-:W-:Y:S01]  /*12d0*/  ULDC.64 UR8, c[0x0][0x418] ;  /* 0x0001060000087ab9 */ /* 0x000fe20000000a00 */
[----:B------:R-:W-:Y:S01]  /*12e0*/  ULDC UR4, c[0x0][0x424] ;  /* 0x0001090000047ab9 */ /* 0x000fe20000000800 */
[----:B---3--:R-:W-:Y:S01]  /*12f0*/  IMAD.U32 R7, RZ, RZ, UR11 ;  /* 0x0000000bff077e24 */ /* 0x008fe2000f8e00ff */
[----:B------:R-:W2:Y:S04]  /*1300*/  @P0 LDG.E R4, desc[UR12][R4.64] ;  /* 0x0000000c04040981 */ /* 0x000ea8000c1e1900 */
[----:B------:R-:W3:Y:S01]  /*1310*/  @P1 LDG.E R6, desc[UR12][R6.64] ;  /* 0x0000000c06061981 */ /* 0x000ee2000c1e1900 */
[----:B0-----:R-:W-:Y:S01]  /*1320*/  IMAD.U32 R3, RZ, RZ, UR6 ;  /* 0x00000006ff037e24 */ /* 0x001fe2000f8e00ff */
[----:B------:R-:W-:-:S02]  /*1330*/  UISETP.NE.U32.AND UP0, UPT, UR8, URZ, UPT ;  /* 0x0000003f0800728c */ /* 0x000fc4000bf05070 */
[----:B------:R-:W-:Y:S02]  /*1340*/  ULOP3.LUT UR6, UR5, 0xffff, URZ, 0xc0, !UPT ;  /* 0x0000ffff05067892 */ /* 0x000fe4000f8ec03f */
[----:B------:R0:W-:Y:S01]  /*1350*/  STL [R1+0x4], R3 ;  /* 0x0000040301007387 */ /* 0x0001e20000100800 */
[----:B------:R-:W-:Y:S01]  /*1360*/  UISETP.NE.AND.EX UP0, UPT, UR9, URZ, UPT, UP0 ;  /* 0x0000003f0900728c */ /* 0x000fe2000bf05300 */
[----:B------:R-:W-:Y:S02]  /*1370*/  UMOV UR38, URZ ;  /* 0x0000003f00267c82 */ /* 0x000fe40008000000 */
[----:B------:R-:W-:Y:S01]  /*1380*/  IMAD.U32 R156, RZ, RZ, UR6 ;  /* 0x00000006ff9c7e24 */ /* 0x000fe2000f8e00ff */
[----:B------:R-:W-:Y:S02]  /*1390*/  USEL UR4, UR4, 0x1, UP0 ;  /* 0x0000000104047887 */ /* 0x000fe40008000000 */
[----:B------:R-:W-:Y:S02]  /*13a0*/  ULOP3.LUT UR6, UR5, 0xff0000, URZ, 0xc0, !UPT ;  /* 0x00ff000005067892 */ /* 0x000fe4000f8ec03f */
[----:B------:R-:W-:-:S02]  /*13b0*/  UIMAD UR4, UR4, UR7, URZ ;  /* 0x00000007040472a4 */ /* 0x000fc4000f8e023f */
[----:B------:R-:W-:Y:S01]  /*13c0*/  ULOP3.LUT UR7, UR5, 0xff000000, URZ, 0xc0, !UPT ;  /* 0xff00000005077892 */ /* 0x000fe2000f8ec03f */
[----:B--2---:R-:W-:-:S04]  /*13d0*/  @P0 R2UR UR38, R4 ;  /* 0x00000000042602ca */ /* 0x004fc800000e0000 */
[----:B---3--:R-:W-:Y:S01]  /*13e0*/  @P1 R2UR UR4, R6 ;  /* 0x00000000060412ca */ /* 0x008fe200000e0000 */
[----:B0-----:R-:W-:-:S14]  /*13f0*/  @P1 BRA `(.L_x_173) ;  /* 0x00000000003c1947 */ /* 0x001fdc0003800000 */
[----:B------:R-:W-:Y:S02]  /*1400*/  ULDC.64 UR8, c[0x0][0xa08] ;  /* 0x0002820000087ab9 */ /* 0x000fe40000000a00 */
[----:B------:R-:W-:-:S04]  /*1410*/  ISETP.NE.U32.AND P0, PT, RZ, UR8, PT ;  /* 0x00000008ff007c0c */ /* 0x000fc8000bf05070 */
[----:B------:R-:W-:-:S13]  /*1420*/  ISETP.NE.AND.EX P0, PT, RZ, UR9, PT, P0 ;  /* 0x00000009ff007c0c */ /* 0x000fda000bf05300 */
[----:B------:R-:W-:Y:S05]  /*1430*/  @!P0 BRA `(.L_x_173) ;  /* 0x00000000002c8947 */ /* 0x000fea0003800000 */
[----:B------:R-:W-:Y:S01]  /*1440*/  R2UR UR10, R0 ;  /* 0x00000000000a72ca */ /* 0x000fe200000e0000 */
[----:B------:R-:W-:Y:S01]  /*1450*/  ULDC.64 UR4, c[0x0][0xa08] ;  /* 0x0002820000047ab9 */ /* 0x000fe20000000a00 */
[----:B------:R-:W-:-:S11]  /*1460*/  ULDC.64 UR8, c[0x0][0x208] ;  /* 0x0000820000087ab9 */ /* 0x000fd60000000a00 */
[----:B------:R-:W-:-:S06]  /*1470*/  UIMAD.WIDE UR4, UR10, 0x4, UR4 ;  /* 0x000000040a0478a5 */ /* 0x000fcc000f8e0204 */
[----:B------:R-:W-:Y:S02]  /*1480*/  IMAD.U32 R4, RZ, RZ, UR4 ;  /* 0x00000004ff047e24 */ /* 0x000fe4000f8e00ff */
[----:B------:R-:W-:-:S05]  /*1490*/  IMAD.U32 R5, RZ, RZ, UR5 ;  /* 0x00000005ff057e24 */ /* 0x000fca000f8e00ff */
[----:B------:R-:W2:Y:S04]  /*14a0*/  LDG.E R3, desc[UR8][R4.64] ;  /* 0x0000000804037981 */ /* 0x000ea8000c1e1900 */
[----:B------:R-:W3:Y:S01]  /*14b0*/  LDG.E R0, desc[UR8][R4.64+0x4] ;  /* 0x0000040804007981 */ /* 0x000ee2000c1e1900 */
[----:B--2---:R-:W-:Y:S02]  /*14c0*/  R2UR UR4, R3 ;  /* 0x00000000030472ca */ /* 0x004fe400000e0000 */
[----:B---3--:R-:W-:-:S13]  /*14d0*/  R2UR UR5, R0 ;  /* 0x00000000000572ca */ /* 0x008fda00000e0000 */
[----:B------:R-:W-:-:S12]  /*14e0*/  UIADD3 UR4, -UR4, UR5, URZ ;  /* 0x0000000504047290 */ /* 0x000fd8000fffe13f */
.L_x_173:
[----:B------:R-:W-:Y:S02]  /*14f0*/  UIADD3 UR38, -UR38, UR4, URZ ;  /* 0x0000000426267290 */ /* 0x000fe4000fffe13f */
[----:B------:R-:W-:Y:S02]  /*1500*/  USHF.R.U32.HI UR7, URZ, 0x8, UR7 ;  /* 0x000000083f077899 */ /* 0x000fe40008011607 */
[----:B------:R-:W-:Y:S02]  /*1510*/  UISETP.GE.AND UP0, UPT, UR38, 0x1, UPT ;  /* 0x000000012600788c */ /* 0x000fe4000bf06270 */
[----:B------:R-:W-:Y:S02]  /*1520*/  UIADD3 UR4, UR38, 0x8f, URZ ;  /* 0x0000008f26047890 */ /* 0x000fe4000fffe03f */
[----:B------:R-:W-:Y:S02]  /*1530*/  ULEA.HI UR7, UR6, UR7, URZ, 0x10 ;  /* 0x0000000706077291 */ /* 0x000fe4000f8f803f */
[----:B------:R-:W-:Y:S01]  /*1540*/  PLOP3.LUT P0, PT, PT, PT, UP0, 0x80, 0x0 ;  /* 0x000000000000781c */ /* 0x000fe20003f0f008 */
[----:B------:R-:W-:-:S02]  /*1550*/  UIMAD.WIDE UR4, UR4, 0x38e38e39, URZ ;  /* 0x38e38e39040478a5 */ /* 0x000fc4000f8e023f */
[----:B------:R-:W-:Y:S02]  /*1560*/  ULOP3.LUT UR8, UR7, 0xff, URZ, 0xc0, !UPT ;  /* 0x000000ff07087892 */ /* 0x000fe4000f8ec03f */
[----:B------:R-:W-:Y:S02]  /*1570*/  USHF.R.U32.HI UR7, URZ, 0x10, UR7 ;  /* 0x000000103f077899 */ /* 0x000fe40008011607 */
[----:B------:R-:W-:Y:S02]  /*1580*/  USHF.R.U32.HI UR6, URZ, 0x1f, UR5 ;  /* 0x0000001f3f067899 */ /* 0x000fe40008011605 */
[----:B------:R-:W-:Y:S01]  /*1590*/  IMAD.U32 R23, RZ, RZ, UR8 ;  /* 0x00000008ff177e24 */ /* 0x000fe2000f8e00ff */
[----:B------:R-:W-:Y:S01]  /*15a0*/  UMOV UR4, URZ ;  /* 0x0000003f00047c82 */ /* 0x000fe20008000000 */
[----:B------:R-:W-:Y:S01]  /*15b0*/  ULEA.HI.SX32 UR9, UR5, UR6, 0x1b ;  /* 0x0000000605097291 */ /* 0x000fe2000f8fda3f */
[----:B------:R-:W-:Y:S01]  /*15c0*/  IMAD.U32 R19, RZ, RZ, UR7 ;  /* 0x00000007ff137e24 */ /* 0x000fe2000f8e00ff */
[----:B------:R-:W-:Y:S10]  /*15d0*/  @!P0 BRA `(.L_x_174) ;  /* 0x0000000000948947 */ /* 0x000ff40003800000 */
[----:B------:R-:W-:Y:S01]  /*15e0*/  R2UR UR5, R19 ;  /* 0x00000000130572ca */ /* 0x000fe200000e0000 */
[----:B------:R-:W-:-:S12]  /*15f0*/  ULDC UR4, c[0x0][0x9f0] ;  /* 0x00027c0000047ab9 */ /* 0x000fd80000000800 */
[----:B------:R-:W-:-:S04]  /*1600*/  UISETP.NE.AND UP0, UPT, UR5, URZ, UPT ;  /* 0x0000003f0500728c */ /* 0x000fc8000bf05270 */
[----:B------:R-:W-:-:S03]  /*1610*/  USEL UR10, UR5, UR4, UP0 ;  /* 0x00000004050a7287 */ /* 0x000fc60008000000 */
[----:B------:R-:W-:Y:S01]  /*1620*/  UMOV UR4, URZ ;  /* 0x0000003f00047c82 */ /* 0x000fe20008000000 */
[----:B------:R-:W-:Y:S02]  /*1630*/  UIADD3 UR6, UR9, -0x1, UR10 ;  /* 0xffffffff09067890 */ /* 0x000fe4000fffe00a */
[----:B------:R-:W-:-:S04]  /*1640*/  IMAD.U32 R4, RZ, RZ, UR10 ;  /* 0x0000000aff047e24 */ /* 0x000fc8000f8e00ff */
[----:B------:R-:W-:Y:S01]  /*1650*/  IMAD.U32 R5, RZ, RZ, UR6 ;  /* 0x00000006ff057e24 */ /* 0x000fe2000f8e00ff */
[-C--:B------:R-:W-:Y:S01]  /*1660*/  IABS R0, R4.reuse ;  /* 0x0000000400007213 */ /* 0x080fe20000000000 */
[----:B------:R-:W-:Y:S01]  /*1670*/  ULOP3.LUT UR6, UR6, UR10, URZ, 0x3c, !UPT ;  /* 0x0000000a06067292 */ /* 0x000fe2000f8e3c3f */
[----:B------:R-:W-:Y:S02]  /*1680*/  IABS R6, R4 ;  /* 0x0000000400067213 */ /* 0x000fe40000000000 */
[----:B------:R-:W-:Y:S02]  /*1690*/  R2UR UR11, R0 ;  /* 0x00000000000b72ca */ /* 0x000fe400000e0000 */
[----:B------:R-:W-:-:S05]  /*16a0*/  IABS R5, R5 ;  /* 0x0000000500057213 */ /* 0x000fca0000000000 */
[----:B------:R-:W-:-:S05]  /*16b0*/  IMAD.MOV.U32 R4, RZ, RZ, R5 ;  /* 0x000000ffff047224 */ /* 0x000fca00078e0005 */
[----:B------:R-:W-:Y:S01]  /*16c0*/  R2UR UR8, R4 ;  /* 0x00000000040872ca */ /* 0x000fe200000e0000 */
[----:B------:R-:W0:Y:S08]  /*16d0*/  I2F.RP R0, UR11 ;  /* 0x0000000b00007d06 */ /* 0x000e300008209400 */
[----:B0-----:R-:W0:Y:S02]  /*16e0*/  MUFU.RCP R0, R0 ;  /* 0x0000000000007308 */ /* 0x001e240000001000 */
[----:B0-----:R-:W-:-:S02]  /*16f0*/  VIADD R3, R0, 0xffffffe ;  /* 0x0ffffffe00037836 */ /* 0x001fc40000000000 */
[----:B------:R-:W-:-:S04]  /*1700*/  IMAD.MOV R0, RZ, RZ, -R6 ;  /* 0x000000ffff007224 */ /* 0x000fc800078e0a06 */
[----:B------:R-:W0:Y:S02]  /*1710*/  F2I.FTZ.U32.TRUNC.NTZ R3, R3 ;  /* 0x0000000300037305 */ /* 0x000e24000021f000 */
[----:B0-----:R-:W-:-:S13]  /*1720*/  R2UR UR5, R3 ;  /* 0x00000000030572ca */ /* 0x001fda00000e0000 */
[----:B------:R-:W-:-:S04]  /*1730*/  UIADD3 UR7, URZ, -UR5, URZ ;  /* 0x800000053f077290 */ /* 0x000fc8000fffe03f */
[----:B------:R-:W-:-:S04]  /*1740*/  UIMAD UR7, UR7, UR11, URZ ;  /* 0x0000000b070772a4 */ /* 0x000fc8000f8e023f */
[----:B------:R-:W-:-:S03]  /*1750*/  UIMAD.WIDE.U32 UR4, UR5, UR7, UR4 ;  /* 0x00000007050472a5 */ /* 0x000fc6000f8e0004 */
[----:B------:R-:W-:Y:S01]  /*1760*/  R2UR UR7, R0 ;  /* 0x00000000000772ca */ /* 0x000fe200000e0000 */
[----:B------:R-:W-:-:S12]  /*1770*/  UIMAD.WIDE.U32 UR4, UR5, UR8, URZ ;  /* 0x00000008050472a5 */ /* 0x000fd8000f8e003f */
[----:B------:R-:W-:-:S04]  /*1780*/  UIMAD UR4, UR5, UR7, UR8 ;  /* 0x00000007050472a4 */ /* 0x000fc8000f8e0208 */
[----:B------:R-:W-:-:S11]  /*1790*/  UISETP.GT.U32.AND UP1, UPT, UR11, UR4, UPT ;  /* 0x000000040b00728c */ /* 0x000fd6000bf24070 */
[----:B------:R-:W-:Y:S02]  /*17a0*/  @!UP1 UIADD3 UR4, UR4, -UR11, URZ ;  /* 0x8000000b04049290 */ /* 0x000fe4000fffe03f */
[----:B------:R-:W-:Y:S02]  /*17b0*/  @!UP1 UIADD3 UR5, UR5, 0x1, URZ ;  /* 0x0000000105059890 */ /* 0x000fe4000fffe03f */
[----:B------:R-:W-:Y:S02]  /*17c0*/  UISETP.GE.U32.AND UP0, UPT, UR4, UR11, UPT ;  /* 0x0000000b0400728c */ /* 0x000fe4000bf06070 */
[----:B------:R-:W-:-:S09]  /*17d0*/  UISETP.GE.AND UP1, UPT, UR6, URZ, UPT ;  /* 0x0000003f0600728c */ /* 0x000fd2000bf26270 */
[----:B------:R-:W-:Y:S02]  /*17e0*/  @UP0 UIADD3 UR5, UR5, 0x1, URZ ;  /* 0x0000000105050890 */ /* 0x000fe4000fffe03f */
[----:B------:R-:W-:-:S05]  /*17f0*/  UISETP.NE.AND UP0, UPT, UR10, URZ, UPT ;  /* 0x0000003f0a00728c */ /* 0x000fca000bf05270 */
[----:B------:R-:W-:Y:S02]  /*1800*/  UMOV UR4, UR5 ;  /* 0x0000000500047c82 */ /* 0x000fe40008000000 */
[----:B------:R-:W-:-:S04]  /*1810*/  @!UP1 UIADD3 UR4, -UR4, URZ, URZ ;  /* 0x0000003f04049290 */ /* 0x000fc8000fffe13f */
[----:B------:R-:W-:-:S12]  /*1820*/  @!UP0 ULOP3.LUT UR4, URZ, UR10, URZ, 0x33, !UPT ;  /* 0x0000000a3f048292 */ /* 0x000fd8000f8e333f */
.L_x_174:
[----:B------:R-:W-:Y:S01]  /*1830*/  R2UR UR5, R23 ;  /* 0x00000000170572ca */ /* 0x000fe200000e0000 */
[----:B------:R-:W-:Y:S01]  /*1840*/  IMAD.U32 R0, RZ, RZ, UR9 ;  /* 0x00000009ff007e24 */ /* 0x000fe2000f8e00ff */
[----:B------:R-:W-:Y:S01]  /*1850*/  PLOP3.LUT P0, PT, PT, PT, PT, 0x80, 0x0 ;  /* 0x000000000000781c */ /* 0x000fe20003f0f070 */
[----:B------:R-:W-:Y:S01]  /*1860*/  IMAD.U32 R3, RZ, RZ, UR4 ;  /* 0x00000004ff037e24 */ /* 0x000fe2000f8e00ff */
        /* <DEDUP_REMOVED lines=8> */
[----:B------:R-:W-:Y:S01]  /*18f0*/  CS2R R54, SRZ ;  /* 0x0000000000367805 */ /* 0x000fe2000001ff00 */
[----:B------:R-:W-:Y:S01]  /*1900*/  UIMAD UR5, UR5, UR4, URZ ;  /* 0x00000004050572a4 */ /* 0x000fe2000f8e023f */
[----:B------:R-:W-:-:S02]  /*1910*/  CS2R R52, SRZ ;  /* 0x0000000000347805 */ /* 0x000fc4000001ff00 */
[----:B------:R-:W-:Y:S02]  /*1920*/  CS2R R50, SRZ ;  /* 0x0000000000327805 */ /* 0x000fe4000001ff00 */
[----:B------:R-:W-:Y:S02]  /*1930*/  CS2R R48, SRZ ;  /* 0x0000000000307805 */ /* 0x000fe4000001ff00 */
[----:B------:R-:W-:Y:S02]  /*1940*/  CS2R R46, SRZ ;  /* 0x00000000002e7805 */ /* 0x000fe4000001ff00 */
[----:B------:R-:W-:Y:S02]  /*1950*/  CS2R R44, SRZ ;  /* 0x00000000002c7805 */ /* 0x000fe4000001ff00 */
[----:B------:R-:W-:Y:S01]  /*1960*/  VIADDMNMX R0, R3, UR5, R0, PT ;  /* 0x0000000503007c46 */ /* 0x000fe2000b800100 */
[----:B------:R-:W-:Y:S01]  /*1970*/  IMAD.U32 R16, RZ, RZ, UR5 ;  /* 0x00000005ff107e24 */ /* 0x000fe2000f8e00ff */
[----:B------:R-:W-:Y:S01]  /*1980*/  CS2R R42, SRZ ;  /* 0x00000000002a7805 */ /* 0x000fe2000001ff00 */
[----:B------:R-:W-:Y:S01]  /*1990*/  IMAD.MOV.U32 R3, RZ, RZ, RZ ;  /* 0x000000ffff037224 */ /* 0x000fe200078e00ff */
[----:B------:R-:W-:Y:S01]  /*19a0*/  R2UR UR40, R0 ;  /* 0x00000000002872ca */ /* 0x000fe200000e0000 */
[----:B------:R-:W-:Y:S01]  /*19b0*/  IMAD.MOV.U32 R0, RZ, RZ, RZ ;  /* 0x000000ffff007224 */ /* 0x000fe200078e00ff */
        /* <DEDUP_REMOVED lines=8> */
[----:B------:R-:W-:Y:S01]  /*1a40*/  CS2R R20, SRZ ;  /* 0x0000000000147805 */ /* 0x000fe2000001ff00 */
[----:B------:R-:W-:-:S06]  /*1a50*/  UISETP.GT.AND UP0, UPT, UR40, UR5, UPT ;  /* 0x000000052800728c */ /* 0x000fcc000bf04270 */
[----:B------:R-:W-:-:S13]  /*1a60*/  PLOP3.LUT P1, PT, PT, PT, UP0, 0x80, 0x0 ;  /* 0x000000000000781c */ /* 0x000fda0003f2f008 */
[----:B------:R-:W-:Y:S05]  /*1a70*/  @!P1 BRA `(.L_x_175) ;  /* 0x0000008c00e89947 */ /* 0x000fea0003800000 */
[----:B------:R-:W0:Y:S02]  /*1a80*/  S2R R4, SR_TID.X ;  /* 0x0000000000047919 */ /* 0x000e240000002100 */
[----:B0-----:R-:W-:-:S05]  /*1a90*/  VIADD R5, R4, 0xffffff80 ;  /* 0xffffff8004057836 */ /* 0x001fca0000000000 */
[----:B------:R-:W-:-:S04]  /*1aa0*/  SHF.R.S32.HI R4, RZ, 0x1f, R5 ;  /* 0x0000001fff047819 */ /* 0x000fc80000011405 */
[----:B------:R-:W-:-:S04]  /*1ab0*/  LEA.HI R4, R4, R5, RZ, 0x7 ;  /* 0x0000000504047211 */ /* 0x000fc800078f38ff */
[----:B------:R-:W-:-:S05]  /*1ac0*/  SHF.R.S32.HI R4, RZ, 0x7, R4 ;  /* 0x00000007ff047819 */ /* 0x000fca0000011404 */
[----:B------:R-:W0:Y:S02]  /*1ad0*/  SHFL.IDX PT, R0, R4, RZ, 0x1f ;  /* 0x00001fff04007589 */ /* 0x000e2400000e0000 */
[----:B0-----:R-:W-:-:S13]  /*1ae0*/  R2UR UR6, R0 ;  /* 0x00000000000672ca */ /* 0x001fda00000e0000 */
[----:B------:R-:W-:Y:S02]  /*1af0*/  UIMAD.WIDE UR4, UR6, 0x55555556, URZ ;  /* 0x55555556060478a5 */ /* 0x000fe4000f8e023f */
[----:B------:R-:W-:Y:S02]  /*1b00*/  IMAD.U32 R17, RZ, RZ, UR6 ;  /* 0x00000006ff117e24 */ /* 0x000fe4000f8e00ff */
[----:B------:R-:W-:Y:S02]  /*1b10*/  ULEA.HI UR41, UR5, UR5, URZ, 0x1 ;  /* 0x0000000505297291 */ /* 0x000fe4000f8f083f */
[----:B------:R-:W-:Y:S02]  /*1b20*/  UIADD3 UR5, UR37, 0x24300, URZ ;  /* 0x0002430025057890 */ /* 0x000fe4000fffe03f */
[----:B------:R-:W-:Y:S02]  /*1b30*/  UIMAD UR41, UR41, -0x3, UR6 ;  /* 0xfffffffd292978a4 */ /* 0x000fe4000f8e0206 */
[----:B------:R-:W-:-:S02]  /*1b40*/  ULOP3.LUT UP0, URZ, UR5, 0x9f, URZ, 0xc0, !UPT ;  /* 0x0000009f053f7892 */ /* 0x000fc4000f80c03f */
[----:B------:R-:W-:-:S04]  /*1b50*/  ULEA UR4, UR41, UR5, 0xb ;  /* 0x0000000529047291 */ /* 0x000fc8000f8e583f */
[----:B------:R-:W-:Y:S01]  /*1b60*/  PLOP3.LUT P0, PT, PT, PT, UP0, 0x80, 0x0 ;  /* 0x000000000000781c */ /* 0x000fe20003f0f008 */
[----:B------:R-:W-:-:S04]  /*1b70*/  USHF.R.U32.HI UR4, URZ, 0x4, UR4 ;  /* 0x000000043f047899 */ /* 0x000fc80008011604 */
[----:B------:R-:W-:-:S08]  /*1b80*/  ULOP3.LUT UR61, UR4, 0x3fff, URZ, 0xc0, !UPT ;  /* 0x00003fff043d7892 */ /* 0x000fd0000f8ec03f */
        /* <DEDUP_REMOVED lines=8> */
[----:B------:R-:W-:Y:S02]  /*1c10*/  IMAD.U32 R10, RZ, RZ, UR6 ;  /* 0x00000006ff0a7e24 */ /* 0x000fe4000f8e00ff */
[----:B------:R-:W-:Y:S02]  /*1c20*/  IMAD.U32 R6, RZ, RZ, UR4 ;  /* 0x00000004ff067e24 */ /* 0x000fe4000f8e00ff */
[----:B------:R-:W-:-:S02]  /*1c30*/  IMAD.U32 R7, RZ, RZ, UR5 ;  /* 0x00000005ff077e24 */ /* 0x000fc4000f8e00ff */
[----:B------:R-:W-:Y:S02]  /*1c40*/  IMAD.U32 R11, RZ, RZ, UR7 ;  /* 0x00000007ff0b7e24 */ /* 0x000fe4000f8e00ff */
[----:B------:R-:W-:Y:S02]  /*1c50*/  IMAD.MOV.U32 R8, RZ, RZ, 0x70 ;  /* 0x00000070ff087424 */ /* 0x000fe400078e00ff */
[----:B------:R-:W-:Y:S02]  /*1c60*/  IMAD.MOV.U32 R12, RZ, RZ, 0x1 ;  /* 0x00000001ff0c7424 */ /* 0x000fe400078e00ff */
[----:B0-----:R-:W-:-:S07]  /*1c70*/  IMAD.MOV.U32 R13, RZ, RZ, RZ ;  /* 0x000000ffff0d7224 */ /* 0x001fce00078e00ff */
[----:B------:R-:W-:-:S07]  /*1c80*/  LEPC R20, `(.L_x_176) ;  /* 0x000000001014794e */ /* 0x000fce0000000000 */
[----:B-1----:R-:W-:Y:S05]  /*1c90*/  CALL.ABS.NOINC R14 ;  /* 0x000000000e007343 */ /* 0x002fea0003c00000 */
.L_x_176:
[----:B------:R-:W2:Y:S04]  /*1ca0*/  LDL R21, [R1+0x10] ;  /* 0x0000100001157983 */ /* 0x000ea80000100800 */
[----:B------:R-:W3:Y:S01]  /*1cb0*/  LDL R20, [R1+0x4c] ;  /* 0x00004c0001147983 */ /* 0x000ee20000100800 */
[----:B--2---:R-:W-:Y:S02]  /*1cc0*/  R2UR UR6, R21 ;  /* 0x00000000150672ca */ /* 0x004fe400000e0000 */
[----:B---3--:R-:W-:-:S11]  /*1cd0*/  R2UR UR5, R20 ;  /* 0x00000000140572ca */ /* 0x008fd600000e0000 */
[----:B------:R-:W-:-:S04]  /*1ce0*/  ULEA.HI UR4, UR6, UR6, URZ, 0x1 ;  /* 0x0000000606047291 */ /* 0x000fc8000f8f083f */
[----:B------:R-:W-:Y:S01]  /*1cf0*/  ULOP3.LUT UR4, UR4, 0xfffffffe, URZ, 0xc0, !UPT ;  /* 0xfffffffe04047892 */ /* 0x000fe2000f8ec03f */
[----:B------:R-:W-:-:S03]  /*1d00*/  IMAD.U32 R3, RZ, RZ, UR5 ;  /* 0x00000005ff037e24 */ /* 0x000fc6000f8e00ff */
[----:B------:R-:W-:Y:S02]  /*1d10*/  UIADD3 UR4, UR6, -UR4, URZ ;  /* 0x8000000406047290 */ /* 0x000fe4000fffe03f */
[----:B------:R-:W-:-:S04]  /*1d20*/  ISETP.NE.AND P0, PT, R3, 0x3, PT ;  /* 0x000000030300780c */ /* 0x000fc80003f05270 */
[----:B------:R-:W-:-:S05]  /*1d30*/  IMAD.U32 R0, RZ, RZ, UR4 ;  /* 0x00000004ff007e24 */ /* 0x000fca000f8e00ff */
[----:B------:R-:W-:-:S04]  /*1d40*/  SHF.L.U32 R0, R0, 0x1f, RZ ;  /* 0x0000001f00007819 */ /* 0x000fc800000006ff */
[----:B------:R-:W0:Y:S02]  /*1d50*/  SYNCS.PHASECHK.TRANS64.TRYWAIT P1, [UR37+0x31c00], R0 ;  /* 0x031c0000ff0075a7 */ /* 0x000e240008020165 */
[----:B0-----:R-:W-:Y:S05]  /*1d60*/  @!P1 BRA `(.L_x_177) ;  /* 0x0000012000549947 */ /* 0x001fea0003800000 */
.L_x_335:
[----:B------:R-:W-:Y:S05]  /*1d70*/  @!P0 BRA `(.L_x_178) ;  /* 0x0000000000048947 */ /* 0x000fea0003800000 */
[----:B------:R-:W-:Y:S01]  /*1d80*/  BPT.TRAP 0x1 ;  /* 0x000000040000795c */ /* 0x000fe20000300000 */
.L_x_178:
[----:B0-----:R-:W-:Y:S02]  /*1d90*/  IMAD.U32 R0, RZ, RZ, UR36 ;  /* 0x00000024ff007e24 */ /* 0x001fe4000f8e00ff */
[----:B------:R-:W-:-:S03]  /*1da0*/  IMAD.U32 R3, RZ, RZ, UR39 ;  /* 0x00000027ff037e24 */ /* 0x000fc6000f8e00ff */
[----:B------:R-:W-:Y:S02]  /*1db0*/  LEA R0, R0, UR37, 0x3 ;  /* 0x0000002500007c11 */ /* 0x000fe4000f8e18ff */
[----:B------:R-:W-:-:S04]  /*1dc0*/  SHF.L.U32 R3, R3, 0x1f, RZ ;  /* 0x0000001f03037819 */ /* 0x000fc800000006ff */
[----:B------:R0:W1:Y:S01]  /*1dd0*/  SYNCS.PHASECHK.TRANS64.TRYWAIT P2, [R0+URZ+0x31c30], R3 ;  /* 0x031c3003000075a7 */ /* 0x000062000804017f */
[----:B------:R-:W-:Y:S05]  /*1de0*/  @!P0 BRA `(.L_x_179) ;  /* 0x0000000000048947 */ /* 0x000fea0003800000 */
[----:B------:R-:W-:Y:S01]  /*1df0*/  BPT.TRAP 0x1 ;  /* 0x000000040000795c */ /* 0x000fe20000300000 */
.L_x_179:
[----:B------:R-:W2:Y:S01]  /*1e00*/  S2R R4, SR_TID.X ;  /* 0x0000000000047919 */ /* 0x000ea20000002100 */
[----:B------:R-:W-:Y:S01]  /*1e10*/  IMAD.MOV.U32 R71, RZ, RZ, RZ ;  /* 0x000000ffff477224 */ /* 0x000fe200078e00ff */
[----:B--2---:R-:W-:Y:S01]  /*1e20*/  LOP3.LUT P1, RZ, R4, 0x7f, RZ, 0xc0, !PT ;  /* 0x0000007f04ff7812 */ /* 0x004fe2000782c0ff */
[----:B-1----:R-:W-:-:S12]  /*1e30*/  @P2 BRA `(.L_x_180) ;  /* 0x0000000000082947 */ /* 0x002fd80003800000 */
[----:B------:R-:W1:Y:S02]  /*1e40*/  SYNCS.PHASECHK.TRANS64.TRYWAIT P2, [R0+URZ+0x31c30], R3 ;  /* 0x031c3003000075a7 */ /* 0x000e64000804017f */
[----:B-1----:R-:W-:Y:S05]  /*1e50*/  @!P2 BRA `(.L_x_181) ;  /* 0x000001200030a947 */ /* 0x002fea0003800000 */
.L_x_180:
[----:B------:R-:W-:Y:S05]  /*1e60*/  WARPSYNC.ALL ;  /* 0x0000000000007948 */ /* 0x000fea0003800000 */
[----:B------:R-:W-:Y:S01]  /*1e70*/  UIADD3 UR4, UR37, 0x16a00, URZ ;  /* 0x00016a0025047890 */ /* 0x000fe2000fffe03f */
[----:B------:R-:W-:Y:S01]  /*1e80*/  WARPGROUP.ARRIVE ;  /* 0x00000000000079c5 */ /* 0x000fe20000000000 */
[----:B------:R-:W-:Y:S01]  /*1e90*/  ULEA UR41, UR41, UR37, 0xc ;  /* 0x0000002529297291 */ /* 0x000fe2000f8e603f */
[----:B------:R-:W-:Y:S01]  /*1ea0*/  P2R R104, PR, RZ, 0x1 ;  /* 0x00000001ff687803 */ /* 0x000fe20000000000 */
[----:B------:R-:W-:Y:S01]  /*1eb0*/  USHF.R.U32.HI UR4, URZ, 0x4, UR4 ;  /* 0x000000043f047899 */ /* 0x000fe20008011604 */
[----:B01----:R-:W-:Y:S01]  /*1ec0*/  @!P1 VIADD R0, R0, 0x31c40 ;  /* 0x00031c4000009836 */ /* 0x003fe20000000000 */
[----:B------:R-:W-:Y:S01]  /*1ed0*/  UIADD3 UR41, UR41, 0xda00, URZ ;  /* 0x0000da0029297890 */ /* 0x000fe2000fffe03f */
[----:B------:R-:W-:Y:S01]  /*1ee0*/  R2UR UR32, R16 ;  /* 0x00000000102072ca */ /* 0x000fe200000e0000 */
[----:B------:R-:W-:-:S02]  /*1ef0*/  ULOP3.LUT UR4, UR4, 0x3fff, URZ, 0xc0, !UPT ;  /* 0x00003fff04047892 */ /* 0x000fc4000f8ec03f */
[----:B------:R-:W-:Y:S02]  /*1f00*/  USHF.R.U32.HI UR41, URZ, 0x4, UR41 ;  /* 0x000000043f297899 */ /* 0x000fe40008011629 */
[----:B------:R-:W-:Y:S02]  /*1f10*/  ULOP3.LUT UR6, UR4, 0x10000, URZ, 0xfc, !UPT ;  /* 0x0001000004067892 */ /* 0x000fe4000f8efc3f */
[----:B------:R-:W-:Y:S02]  /*1f20*/  ULOP3.LUT UR5, UR41, 0x3fff, URZ, 0xc0, !UPT ;  /* 0x00003fff29057892 */ /* 0x000fe4000f8ec03f */
[----:B------:R-:W-:Y:S02]  /*1f30*/  UIMAD UR4, UR36, 0x6c0, UR6 ;  /* 0x000006c0240478a4 */ /* 0x000fe4000f8e0206 */
[----:B------:R-:W-:Y:S01]  /*1f40*/  ULOP3.LUT UR5, UR5, 0x10000, URZ, 0xfc, !UPT ;  /* 0x0001000005057892 */ /* 0x000fe2000f8efc3f */
[----:B------:R-:W-:Y:S01]  /*1f50*/  UMOV UR31, 0x80000020 ;  /* 0x80000020001f7882 */ /* 0x000fe20000000000 */
[----:B------:R-:W-:Y:S01]  /*1f60*/  UMOV UR29, 0x80000020 ;  /* 0x80000020001d7882 */ /* 0x000fe20000000000 */
[----:B------:R-:W-:-:S02]  /*1f70*/  UIADD3 UR10, UR4, 0x40, URZ ;  /* 0x00000040040a7890 */ /* 0x000fc4000fffe03f */
[----:B------:R-:W-:Y:S02]  /*1f80*/  UMOV UR30, UR4 ;  /* 0x00000004001e7c82 */ /* 0x000fe40008000000 */
[----:B------:R-:W-:Y:S01]  /*1f90*/  UMOV UR28, UR5 ;  /* 0x00000005001c7c82 */ /* 0x000fe20008000000 */
[----:B------:R-:W-:Y:S01]  /*1fa0*/  UMOV UR9, UR29 ;  /* 0x0000001d00097c82 */ /* 0x000fe20008000000 */
[----:B------:R-:W-:Y:S01]  /*1fb0*/  HGMMA.64x16x16.F32 R96, gdesc[UR28], RZ, !UPT, gsb0 ;  /* 0x002000001c6079f0 */ /* 0x000fe2000c0008ff */
[----:B------:R-:W-:Y:S01]  /*1fc0*/  UMOV UR8, UR28 ;  /* 0x0000001c00087c82 */ /* 0x000fe20008000000 */
[----:B------:R-:W-:Y:S01]  /*1fd0*/  UMOV UR11, 0x80000020 ;  /* 0x80000020000b7882 */ /* 0x000fe20000000000 */
[----:B------:R-:W-:Y:S02]  /*1fe0*/  UIADD3 UR7, UR4, 0x80, URZ ;  /* 0x0000008004077890 */ /* 0x000fe4000fffe03f */
[----:B------:R-:W-:Y:S02]  /*1ff0*/  UIADD3 UR12, UR4, 0xc0, URZ ;  /* 0x000000c0040c7890 */ /* 0x000fe4000fffe03f */
[----:B------:R-:W-:-:S02]  /*2000*/  UIADD3 UR13, UR4, 0x100, URZ ;  /* 0x00000100040d7890 */ /* 0x000fc4000fffe03f */
[----:B------:R-:W-:Y:S01]  /*2010*/  UIADD3 UR14, UR4, 0x140, URZ ;  /* 0x00000140040e7890 */ /* 0x000fe2000fffe03f */
[----:B------:R-:W-:Y:S01]  /*2020*/  UMOV UR15, 0x80000020 ;  /* 0x80000020000f7882 */ /* 0x000fe20000000000 */
[----:B------:R-:W-:Y:S02]  /*2030*/  UIADD3 UR16, UR4, 0x380, URZ ;  /* 0x0000038004107890 */ /* 0x000fe4000fffe03f */
[----:B------:R-:W-:Y:S01]  /*2040*/  UIADD3 UR18, UR4, 0x242, URZ ;  /* 0x0000024204127890 */ /* 0x000fe2000fffe03f */
[----:B------:R-:W-:Y:S01]  /*2050*/  UMOV UR17, 0x80000020 ;  /* 0x8000002000117882 */ /* 0x000fe20000000000 */
[----:B------:R-:W-:Y:S01]  /*2060*/  UMOV UR19, 0x80000020 ;  /* 0x8000002000137882 */ /* 0x000fe20000000000 */
[----:B------:R-:W-:Y:S02]  /*2070*/  UIADD3 UR20, UR5, 0x600, URZ ;  /* 0x0000060005147890 */ /* 0x000fe4000fffe03f */
[----:B------:R-:W-:Y:S01]  /*2080*/  UIADD3 UR22, UR4, 0x480, URZ ;  /* 0x0000048004167890 */ /* 0x000fe2000fffe03f */
[----:B------:R-:W-:Y:S01]  /*2090*/  UMOV UR21, 0x80000020 ;  /* 0x8000002000157882 */ /* 0x000fe20000000000 */
[----:B------:R-:W-:Y:S01]  /*20a0*/  UMOV UR23, 0x80000020 ;  /* 0x8000002000177882 */ /* 0x000fe20000000000 */
[----:B------:R-:W-:-:S02]  /*20b0*/  UIADD3 UR24, UR5, 0x602, URZ ;  /* 0x0000060205187890 */ /* 0x000fc4000fffe03f */
[----:B------:R-:W-:Y:S01]  /*20c0*/  UIADD3 UR26, UR4, 0x482, URZ ;  /* 0x00000482041a7890 */ /* 0x000fe2000fffe03f */
[----:B------:R-:W-:Y:S01]  /*20d0*/  UMOV UR25, 0x80000020 ;  /* 0x8000002000197882 */ /* 0x000fe20000000000 */
[----:B------:R-:W-:Y:S01]  /*20e0*/  UMOV UR27, 0x80000020 ;  /* 0x80000020001b7882 */ /* 0x000fe20000000000 */
[----:B------:R-:W-:-:S04]  /*20f0*/  UIADD3 UR60, UR40, -0x2, URZ ;  /* 0xfffffffe283c7890 */ /* 0x000fc8000fffe03f */
[----:B------:R-:W-:Y:S01]  /*2100*/  UISETP.GE.AND UP0, UPT, UR60, UR32, UPT ;  /* 0x000000203c00728c */ /* 0x000fe2000bf06270 */
[----:B------:R-:W-:Y:S02]  /*2110*/  WARPGROUP.DEPBAR.LE gsb0, 0x0 ;  /* 0x00008000000079c5 */ /* 0x000fe40000010000 */
[----:B------:R-:W-:-:S06]  /*2120*/  WARPGROUP.ARRIVE ;  /* 0x00000000000079c5 */ /* 0x000fcc0000000000 */
[----:B------:R-:W-:Y:S01]  /*2130*/  HGMMA.64x16x16.F32 R88, gdesc[UR8], RZ, !UPT, gsb0 ;  /* 0x00200000085879f0 */ /* 0x000fe2000c0008ff */
[----:B------:R-:W-:Y:S01]  /*2140*/  UMOV UR8, UR28 ;  /* 0x0000001c00087c82 */ /* 0x000fe20008000000 */
[----:B------:R-:W-:Y:S01]  /*2150*/  UMOV UR9, UR29 ;  /* 0x0000001d00097c82 */ /* 0x000fe20008000000 */
[----:B------:R-:W-:Y:S01]  /*2160*/  UMOV UR10, UR7 ;  /* 0x00000007000a7c82 */ /* 0x000fe20008000000 */
[----:B------:R-:W-:Y:S01]  /*2170*/  UMOV UR11, 0x80000020 ;  /* 0x80000020000b7882 */ /* 0x000fe20000000000 */
[----:B------:R-:W-:Y:S01]  /*2180*/  UIADD3 UR7, UR4, 0x180, URZ ;  /* 0x0000018004077890 */ /* 0x000fe2000fffe03f */
        /* <DEDUP_REMOVED lines=52> */
[----:B------:R-:W-:Y:S01]  /*24d0*/  UMOV UR9, 0x80000020 ;  /* 0x8000002000097882 */ /* 0x000fe20000000000 */
[----:B------:R-:W-:Y:S01]  /*24e0*/  UMOV UR10, UR7 ;  /* 0x00000007000a7c82 */ /* 0x000fe20008000000 */
[----:B------:R-:W-:Y:S01]  /*24f0*/  UMOV UR11, 0x80000020 ;  /* 0x80000020000b7882 */ /* 0x000fe20000000000 */
[----:B------:R-:W-:Y:S02]  /*2500*/  UIADD3 UR7, UR4, 0x82, URZ ;  /* 0x0000008204077890 */ /* 0x000fe4000fffe03f */
        /* <DEDUP_REMOVED lines=43> */
[----:B------:R-:W-:Y:S01]  /*27c0*/  UIADD3 UR7, UR4, 0x2c0, URZ ;  /* 0x000002c004077890 */ /* 0x000fe2000fffe03f */
[----:B------:R-:W-:Y:S02]  /*27d0*/  WARPGROUP.DEPBAR.LE gsb0, 0x0 ;  /* 0x00008000000079c5 */ /* 0x000fe40000010000 */
[----:B------:R-:W-:-:S06]  /*27e0*/  WARPGROUP.ARRIVE ;  /* 0x00000000000079c5 */ /* 0x000fcc0000000000 */
[----:B------:R-:W-:Y:S01]  /*27f0*/  HGMMA.64x16x16.F32 R32, gdesc[UR8], R32, gsb0 ;  /* 0x00200000082079f0 */ /* 0x000fe20008000820 */
[----:B------:R-:W-:Y:S01]  /*2800*/  UMOV UR10, UR13 ;  /* 0x0000000d000a7c82 */ /* 0x000fe20008000000 */
[----:B------:R-:W-:Y:S01]  /*2810*/  UMOV UR11, 0x80000020 ;  /* 0x80000020000b7882 */ /* 0x000fe20000000000 */
[----:B------:R-:W-:Y:S01]  /*2820*/  UMOV UR13, 0x80000020 ;  /* 0x80000020000d7882 */ /* 0x000fe20000000000 */
[----:B------:R-:W-:Y:S02]  /*2830*/  WARPGROUP.DEPBAR.LE gsb0, 0x0 ;  /* 0x00008000000079c5 */ /* 0x000fe40000010000 */
[----:B------:R-:W-:-:S06]  /*2840*/  WARPGROUP.ARRIVE ;  /* 0x00000000000079c5 */ /* 0x000fcc0000000000 */
[----:B------:R-:W-:Y:S01]  /*2850*/  HGMMA.64x16x16.F32 R24, gdesc[UR8], R24, gsb0 ;  /* 0x00200000081879f0 */ /* 0x000fe20008000818 */
        /* <DEDUP_REMOVED lines=165> */
[----:B------:R-:W0:Y:S01]  /*32b0*/  MUFU.TANH R3, R3 ;  /* 0x0000000300037308 */ /* 0x000e220000002400 */
[----:B------:R-:W-:Y:S01]  /*32c0*/  UMOV UR27, 0x80000020 ;  /* 0x80000020001b7882 */ /* 0x000fe20000000000 */
[----:B------:R-:W-:Y:S01]  /*32d0*/  FMUL.FTZ R5, R98, UR5 ;  /* 0x0000000562057c20 */ /* 0x000fe20008410000 */
[----:B------:R-:W-:Y:S01]  /*32e0*/  FMUL.FTZ R6, R99, UR5 ;  /* 0x0000000563067c20 */ /* 0x000fe20008410000 */
[----:B------:R-:W-:-:S04]  /*32f0*/  FMUL.FTZ R10, R103, UR5 ;  /* 0x00000005670a7c20 */ /* 0x000fc80008410000 */
[----:B------:R-:W1:Y:S08]  /*3300*/  MUFU.TANH R4, R4 ;  /* 0x0000000400047308 */ /* 0x000e700000002400 */
[----:B------:R-:W2:Y:S08]  /*3310*/  MUFU.TANH R7, R7 ;  /* 0x0000000700077308 */ /* 0x000eb00000002400 */
[----:B------:R-:W3:Y:S08]  /*3320*/  MUFU.TANH R8, R8 ;  /* 0x0000000800087308 */ /* 0x000ef00000002400 */
[----:B------:R-:W4:Y:S08]  /*3330*/  MUFU.TANH R9, R9 ;  /* 0x0000000900097308 */ /* 0x000f300000002400 */
        /* <DEDUP_REMOVED lines=16> */
[----:B------:R-:W-:Y:S08]  /*3440*/  MUFU.TANH R20, R20 ;  /* 0x0000001400147308 */ /* 0x000ff00000002400 */
        /* <DEDUP_REMOVED lines=8> */
[----:B------:R-:W-:Y:S02]  /*34d0*/  IMAD.U32 R82, RZ, RZ, UR38 ;  /* 0x00000026ff527e24 */ /* 0x000fe4000f8e00ff */
[----:B------:R-:W-:Y:S01]  /*34e0*/  FMUL.FTZ R68, R83, UR5 ;  /* 0x0000000553447c20 */ /* 0x000fe20008410000 */
[----:B------:R-:W-:Y:S01]  /*34f0*/  FMUL.FTZ R69, R84, UR5 ;  /* 0x0000000554457c20 */ /* 0x000fe20008410000 */
[----:B------:R-:W-:Y:S01]  /*3500*/  IMAD.U32 R84, RZ, RZ, UR40 ;  /* 0x00000028ff547e24 */ /* 0x000fe2000f8e00ff */
[----:B------:R-:W-:Y:S01]  /*3510*/  HGMMA.64x16x16.F32 R72, gdesc[UR24], R72, gsb0 ;  /* 0x00200000184879f0 */ /* 0x000fe20008000848 */
[----:B------:R-:W-:Y:S01]  /*3520*/  UIADD3 UR26, UR4, 0x582, URZ ;  /* 0x00000582041a7890 */ /* 0x000fe2000fffe03f */
[----:B------:R-:W-:Y:S01]  /*3530*/  IADD3 R83, R82, 0x90, -R157 ;  /* 0x0000009052537810 */ /* 0x000fe20007ffe89d */
[----:B------:R-:W-:Y:S01]  /*3540*/  UMOV UR27, 0x80000020 ;  /* 0x80000020001b7882 */ /* 0x000fe20000000000 */
[----:B------:R-:W-:Y:S01]  /*3550*/  FMUL.FTZ R65, R80, UR5 ;  /* 0x0000000550417c20 */ /* 0x000fe20008410000 */
[----:B------:R-:W-:Y:S01]  /*3560*/  FMUL.FTZ R80, R86, UR5 ;  /* 0x0000000556507c20 */ /* 0x000fe20008410000 */
[----:B------:R-:W-:Y:S01]  /*3570*/  FMUL.FTZ R66, R81, UR5 ;  /* 0x0000000551427c20 */ /* 0x000fe20008410000 */
[----:B------:R-:W-:Y:S01]  /*3580*/  FMUL.FTZ R81, R87, UR5 ;  /* 0x0000000557517c20 */ /* 0x000fe20008410000 */
[----:B------:R-:W-:Y:S01]  /*3590*/  MUFU.TANH R14, R14 ;  /* 0x0000000e000e7308 */ /* 0x000fe20000002400 */
[----:B------:R-:W-:-:S07]  /*35a0*/  FMUL.FTZ R70, R85, UR5 ;  /* 0x0000000555467c20 */ /* 0x000fce0008410000 */
[----:B------:R-:W5:Y:S08]  /*35b0*/  MUFU.TANH R65, R65 ;  /* 0x0000004100417308 */ /* 0x000f700000002400 */
[----:B------:R-:W5:Y:S08]  /*35c0*/  MUFU.TANH R66, R66 ;  /* 0x0000004200427308 */ /* 0x000f700000002400 */
[----:B------:R-:W5:Y:S08]  /*35d0*/  MUFU.TANH R21, R21 ;  /* 0x0000001500157308 */ /* 0x000f700000002400 */
[----:B------:R-:W-:Y:S08]  /*35e0*/  MUFU.TANH R69, R69 ;  /* 0x0000004500457308 */ /* 0x000ff00000002400 */
[----:B------:R-:W-:Y:S01]  /*35f0*/  MUFU.TANH R70, R70 ;  /* 0x0000004600467308 */ /* 0x000fe20000002400 */
[----:B------:R-:W-:-:S02]  /*3600*/  WARPGROUP.DEPBAR.LE gsb0, 0x0 ;  /* 0x00008000000079c5 */ /* 0x000fc40000010000 */
[----:B------:R-:W-:Y:S01]  /*3610*/  WARPGROUP.ARRIVE ;  /* 0x00000000000079c5 */ /* 0x000fe20000000000 */
[----:B------:R-:W-:Y:S01]  /*3620*/  FMUL.FTZ R74, R74, UR5 ;  /* 0x000000054a4a7c20 */ /* 0x000fe20008410000 */
[----:B------:R-:W-:Y:S01]  /*3630*/  FMUL.FTZ R72, R72, UR5 ;  /* 0x0000000548487c20 */ /* 0x000fe20008410000 */
[----:B------:R-:W-:Y:S02]  /*3640*/  FMUL.FTZ R73, R73, UR5 ;  /* 0x0000000549497c20 */ /* 0x000fe40008410000 */
[----:B------:R-:W-:Y:S01]  /*3650*/  MUFU.TANH R67, R67 ;  /* 0x0000004300437308 */ /* 0x000fe20000002400 */
[----:B------:R-:W-:Y:S01]  /*3660*/  FMUL.FTZ R76, R76, UR5 ;  /* 0x000000054c4c7c20 */ /* 0x000fe20008410000 */
[----:B------:R-:W-:Y:S01]  /*3670*/  HGMMA.64x16x16.F32 R56, gdesc[UR24], R56, gsb0 ;  /* 0x00200000183879f0 */ /* 0x000fe20008000838 */
[----:B------:R-:W-:Y:S01]  /*3680*/  UIADD3 UR26, UR4, 0x5c2, URZ ;  /* 0x000005c2041a7890 */ /* 0x000fe2000fffe03f */
[----:B------:R-:W-:Y:S01]  /*3690*/  FMUL.FTZ R77, R77, UR5 ;  /* 0x000000054d4d7c20 */ /* 0x000fe20008410000 */
[----:B------:R-:W-:Y:S01]  /*36a0*/  UMOV UR27, 0x80000020 ;  /* 0x80000020001b7882 */ /* 0x000fe20000000000 */
[----:B------:R-:W-:Y:S01]  /*36b0*/  FMUL.FTZ R75, R75, UR5 ;  /* 0x000000054b4b7c20 */ /* 0x000fe20008410000 */
[----:B------:R-:W-:Y:S01]  /*36c0*/  FMUL.FTZ R78, R78, UR5 ;  /* 0x000000054e4e7c20 */ /* 0x000fe20008410000 */
[----:B------:R-:W5:Y:S01]  /*36d0*/  MUFU.TANH R74, R74 ;  /* 0x0000004a004a7308 */ /* 0x000f620000002400 */
[----:B------:R-:W-:-:S07]  /*36e0*/  FMUL.FTZ R79, R79, UR5 ;  /* 0x000000054f4f7c20 */ /* 0x000fce0008410000 */
[----:B------:R-:W5:Y:S08]  /*36f0*/  MUFU.TANH R72, R72 ;  /* 0x0000004800487308 */ /* 0x000f700000002400 */
[----:B------:R-:W5:Y:S08]  /*3700*/  MUFU.TANH R68, R68 ;  /* 0x0000004400447308 */ /* 0x000f700000002400 */
[----:B------:R-:W5:Y:S08]  /*3710*/  MUFU.TANH R73, R73 ;  /* 0x0000004900497308 */ /* 0x000f700000002400 */
[----:B------:R-:W5:Y:S08]  /*3720*/  MUFU.TANH R80, R80 ;  /* 0x0000005000507308 */ /* 0x000f700000002400 */
[----:B------:R-:W5:Y:S01]  /*3730*/  MUFU.TANH R76, R76 ;  /* 0x0000004c004c7308 */ /* 0x000f620000002400 */
[----:B------:R-:W-:-:S02]  /*3740*/  WARPGROUP.DEPBAR.LE gsb0, 0x0 ;  /* 0x00008000000079c5 */ /* 0x000fc40000010000 */
[----:B------:R-:W-:Y:S01]  /*3750*/  WARPGROUP.ARRIVE ;  /* 0x00000000000079c5 */ /* 0x000fe20000000000 */
[----:B------:R-:W-:-:S04]  /*3760*/  FMUL.FTZ R56, R56, UR5 ;  /* 0x0000000538387c20 */ /* 0x000fc80008410000 */
[----:B------:R-:W5:Y:S01]  /*3770*/  MUFU.TANH R81, R81 ;  /* 0x0000005100517308 */ /* 0x000f620000002400 */
        /* <DEDUP_REMOVED lines=9> */
[----:B------:R-:W-:Y:S01]  /*3810*/  FMUL.FTZ R62, R62, UR5 ;  /* 0x000000053e3e7c20 */ /* 0x000fe20008410000 */
[----:B------:R-:W-:-:S05]  /*3820*/  FMUL.FTZ R63, R63, UR5 ;  /* 0x000000053f3f7c20 */ /* 0x000fca0008410000 */
        /* <DEDUP_REMOVED lines=8> */
[----:B------:R-:W-:Y:S02]  /*38b0*/  IMAD R52, R84, -0x90, R83 ;  /* 0xffffff7054347824 */ /* 0x000fe400078e0253 */
[----:B------:R-:W-:Y:S01]  /*38c0*/  FMUL.FTZ R84, R54, UR5 ;  /* 0x0000000536547c20 */ /* 0x000fe20008410000 */
[----:B------:R-:W-:Y:S01]  /*38d0*/  FMUL.FTZ R55, R55, UR5 ;  /* 0x0000000537377c20 */ /* 0x000fe20008410000 */
[----:B------:R-:W-:Y:S01]  /*38e0*/  FMUL.FTZ R83, R53, UR5 ;  /* 0x0000000535537c20 */ /* 0x000fe20008410000 */
[----:B------:R-:W-:Y:S01]  /*38f0*/  HGMMA.64x16x16.F32 R40, gdesc[UR24], R40, gsb0 ;  /* 0x00200000182879f0 */ /* 0x000fe20008000828 */
[----:B------:R-:W-:Y:S01]  /*3900*/  UIADD3 UR26, UR4, 0x642, URZ ;  /* 0x00000642041a7890 */ /* 0x000fe2000fffe03f */
[C---:B------:R-:W-:Y:S01]  /*3910*/  ISETP.GT.AND P2, PT, R52.reuse, RZ, PT ;  /* 0x000000ff3400720c */ /* 0x040fe20003f44270 */
[----:B------:R-:W-:Y:S01]  /*3920*/  UMOV UR27, 0x80000020 ;  /* 0x80000020001b7882 */ /* 0x000fe20000000000 */
[----:B------:R-:W-:Y:S01]  /*3930*/  ISETP.GT.AND P6, PT, R52, 0x1, PT ;  /* 0x000000013400780c */ /* 0x000fe20003fc4270 */
[----:B------:R-:W-:Y:S01]  /*3940*/  FMUL.FTZ R48, R48, UR5 ;  /* 0x0000000530307c20 */ /* 0x000fe20008410000 */
[----:B------:R-:W-:Y:S01]  /*3950*/  ISETP.GT.AND P5, PT, R52, 0x8, PT ;  /* 0x000000083400780c */ /* 0x000fe20003fa4270 */
[----:B------:R-:W5:Y:S01]  /*3960*/  MUFU.TANH R79, R79 ;  /* 0x0000004f004f7308 */ /* 0x000f620000002400 */
[----:B0-----:R-:W-:Y:S01]  /*3970*/  FSEL R3, R3, -INF , P2 ;  /* 0xff80000003037808 */ /* 0x001fe20001000000 */
[----:B------:R-:W-:Y:S01]  /*3980*/  FMUL.FTZ R49, R49, UR5 ;  /* 0x0000000531317c20 */ /* 0x000fe20008410000 */
[----:B-1----:R-:W-:Y:S01]  /*3990*/  FSEL R4, R4, -INF , P6 ;  /* 0xff80000004047808 */ /* 0x002fe20003000000 */
[----:B------:R-:W-:Y:S01]  /*39a0*/  FMUL.FTZ R50, R50, UR5 ;  /* 0x0000000532327c20 */ /* 0x000fe20008410000 */
[C---:B------:R-:W-:Y:S01]  /*39b0*/  ISETP.GT.AND P4, PT, R52.reuse, 0x9, PT ;  /* 0x000000093400780c */ /* 0x040fe20003f84270 */
[----:B------:R-:W-:Y:S01]  /*39c0*/  FMUL.FTZ R51, R51, UR5 ;  /* 0x0000000533337c20 */ /* 0x000fe20008410000 */
[----:B--2---:R-:W-:Y:S01]  /*39d0*/  FSEL R7, R7, -INF , P5 ;  /* 0xff80000007077808 */ /* 0x004fe20002800000 */
[----:B------:R-:W0:Y:S01]  /*39e0*/  MUFU.TANH R61, R61 ;  /* 0x0000003d003d7308 */ /* 0x000e220000002400 */
[----:B------:R-:W-:-:S02]  /*39f0*/  ISETP.GT.AND P3, PT, R52, 0x10, PT ;  /* 0x000000103400780c */ /* 0x000fc40003f64270 */
[----:B---3--:R-:W-:Y:S02]  /*3a00*/  FSEL R8, R8, -INF , P4 ;  /* 0xff80000008087808 */ /* 0x008fe40002000000 */
[----:B----4-:R-:W-:Y:S02]  /*3a10*/  FSEL R9, R9, -INF , P5 ;  /* 0xff80000009097808 */ /* 0x010fe40002800000 */
[C---:B------:R-:W-:Y:S01]  /*3a20*/  ISETP.GT.AND P5, PT, R52.reuse, 0x19, PT ;  /* 0x000000193400780c */ /* 0x040fe20003fa4270 */
[----:B------:R-:W1:Y:S01]  /*3a30*/  MUFU.TANH R58, R58 ;  /* 0x0000003a003a7308 */ /* 0x000e620000002400 */
[----:B-----5:R-:W-:Y:S02]  /*3a40*/  FSEL R5, R5, -INF , P2 ;  /* 0xff80000005057808 */ /* 0x020fe40001000000 */
[----:B------:R-:W-:Y:S02]  /*3a50*/  ISETP.GT.AND P2, PT, R52, 0x11, PT ;  /* 0x000000113400780c */ /* 0x000fe40003f44270 */
[----:B------:R-:W-:-:S02]  /*3a60*/  FSEL R11, R11, -INF , P3 ;  /* 0xff8000000b0b7808 */ /* 0x000fc40001800000 */
[----:B------:R-:W-:Y:S01]  /*3a70*/  FSEL R64, R64, -INF , P5 ;  /* 0xff80000040407808 */ /* 0x000fe20002800000 */
[----:B------:R-:W2:Y:S01]  /*3a80*/  MUFU.TANH R48, R48 ;  /* 0x0000003000307308 */ /* 0x000ea20000002400 */
[----:B------:R-:W-:Y:S02]  /*3a90*/  FSEL R20, R20, -INF , P5 ;  /* 0xff80000014147808 */ /* 0x000fe40002800000 */
[----:B------:R-:W-:Y:S02]  /*3aa0*/  FSEL R6, R6, -INF , P6 ;  /* 0xff80000006067808 */ /* 0x000fe40003000000 */
[C---:B------:R-:W-:Y:S02]  /*3ab0*/  ISETP.GT.AND P5, PT, R52.reuse, 0x30, PT ;  /* 0x000000303400780c */ /* 0x040fe40003fa4270 */
[----:B------:R-:W-:Y:S01]  /*3ac0*/  ISETP.GT.AND P6, PT, R52, 0x18, PT ;  /* 0x000000183400780c */ /* 0x000fe20003fc4270 */
[----:B------:R-:W3:Y:S01]  /*3ad0*/  MUFU.TANH R59, R59 ;  /* 0x0000003b003b7308 */ /* 0x000ee20000002400 */
[----:B------:R-:W-:-:S02]  /*3ae0*/  FSEL R12, R12, -INF , P2 ;  /* 0xff8000000c0c7808 */ /* 0x000fc40001000000 */
[----:B------:R-:W-:Y:S02]  /*3af0*/  FSEL R15, R15, -INF , P6 ;  /* 0xff8000000f0f7808 */ /* 0x000fe40003000000 */
[----:B------:R-:W-:Y:S02]  /*3b00*/  FSEL R10, R10, -INF , P4 ;  /* 0xff8000000a0a7808 */ /* 0x000fe40002000000 */
[C---:B------:R-:W-:Y:S01]  /*3b10*/  ISETP.GT.AND P4, PT, R52.reuse, 0x20, PT ;  /* 0x000000203400780c */ /* 0x040fe20003f84270 */
[----:B------:R-:W4:Y:S01]  /*3b20*/  MUFU.TANH R49, R49 ;  /* 0x0000003100317308 */ /* 0x000f220000002400 */
[----:B------:R-:W-:Y:S02]  /*3b30*/  FSEL R13, R13, -INF , P3 ;  /* 0xff8000000d0d7808 */ /* 0x000fe40001800000 */
[----:B------:R-:W-:Y:S01]  /*3b40*/  ISETP.GT.AND P3, PT, R52, 0x21, PT ;  /* 0x000000213400780c */ /* 0x000fe20003f64270 */
[----:B------:R-:W-:Y:S02]  /*3b50*/  WARPGROUP.DEPBAR.LE gsb0, 0x0 ;  /* 0x00008000000079c5 */ /* 0x000fe40000010000 */
[----:B------:R-:W-:Y:S01]  /*3b60*/  WARPGROUP.ARRIVE ;  /* 0x00000000000079c5 */ /* 0x000fe20000000000 */
[----:B------:R-:W-:Y:S01]  /*3b70*/  FMUL.FTZ R86, R41, UR5 ;  /* 0x0000000529567c20 */ /* 0x000fe20008410000 */
[----:B------:R-:W-:Y:S01]  /*3b80*/  FMUL.FTZ R90, R45, UR5 ;  /* 0x000000052d5a7c20 */ /* 0x000fe20008410000 */
[----:B------:R5:W-:Y:S01]  /*3b90*/  MUFU.TANH R41, R84 ;  /* 0x0000005400297308 */ /* 0x000be20000002400 */
[----:B------:R-:W-:Y:S01]  /*3ba0*/  FMUL.FTZ R87, R42, UR5 ;  /* 0x000000052a577c20 */ /* 0x000fe20008410000 */
[----:B------:R-:W-:Y:S01]  /*3bb0*/  FSEL R65, R65, -INF , P4 ;  /* 0xff80000041417808 */ /* 0x000fe20002000000 */
[----:B------:R-:W-:Y:S01]  /*3bc0*/  HGMMA.64x16x16.F32 R32, gdesc[UR24], R32, gsb0 ;  /* 0x00200000182079f0 */ /* 0x000fe20008000820 */
[----:B------:R-:W-:Y:S01]  /*3bd0*/  FMUL.FTZ R88, R43, UR5 ;  /* 0x000000052b587c20 */ /* 0x000fe20008410000 */
[----:B------:R-:W-:Y:S01]  /*3be0*/  FSEL R14, R14, -INF , P2 ;  /* 0xff8000000e0e7808 */ /* 0x000fe20001000000 */
[----:B------:R-:W-:Y:S01]  /*3bf0*/  FMUL.FTZ R53, R47, UR5 ;  /* 0x000000052f357c20 */ /* 0x000fe20008410000 */
[----:B------:R-:W-:Y:S01]  /*3c00*/  ISETP.GT.AND P2, PT, R52, 0x28, PT ;  /* 0x000000283400780c */ /* 0x000fe20003f44270 */
[----:B------:R0:W-:Y:S01]  /*3c10*/  MUFU.TANH R42, R55 ;  /* 0x00000037002a7308 */ /* 0x0001e20000002400 */
[----:B-----5:R-:W-:Y:S01]  /*3c20*/  FMNMX.FTZ R84, R3, R4, !PT ;  /* 0x0000000403547209 */ /* 0x020fe20007810000 */
[----:B------:R-:W-:Y:S01]  /*3c30*/  UIADD3 UR26, UR4, 0x682, URZ ;  /* 0x00000682041a7890 */ /* 0x000fe2000fffe03f */
[----:B------:R-:W-:Y:S01]  /*3c40*/  FSEL R66, R66, -INF , P3 ;  /* 0xff80000042427808 */ /* 0x000fe20001800000 */
[----:B------:R-:W-:Y:S01]  /*3c50*/  UMOV UR27, 0x80000020 ;  /* 0x80000020001b7882 */ /* 0x000fe20000000000 */
[----:B------:R-:W-:Y:S01]  /*3c60*/  FMNMX.FTZ R45, R7, R84, !PT ;  /* 0x00000054072d7209 */ /* 0x000fe20007810000 */
[----:B------:R-:W-:Y:S01]  /*3c70*/  FMUL.FTZ R85, R40, UR5 ;  /* 0x0000000528557c20 */ /* 0x000fe20008410000 */
[----:B------:R-:W-:Y:S01]  /*3c80*/  FSEL R21, R21, -INF , P6 ;  /* 0xff80000015157808 */ /* 0x000fe20003000000 */
[----:B------:R5:W-:Y:S01]  /*3c90*/  MUFU.TANH R47, R88 ;  /* 0x00000058002f7308 */ /* 0x000be20000002400 */
[----:B------:R-:W-:Y:S01]  /*3ca0*/  FMNMX.FTZ R84, R8, R45, !PT ;  /* 0x0000002d08547209 */ /* 0x000fe20007810000 */
[----:B------:R-:W-:Y:S01]  /*3cb0*/  FMUL.FTZ R94, R44, UR5 ;  /* 0x000000052c5e7c20 */ /* 0x000fe20008410000 */
[----:B------:R-:W-:Y:S01]  /*3cc0*/  FSEL R45, R74, -INF , P5 ;  /* 0xff8000004a2d7808 */ /* 0x000fe20002800000 */
[----:B------:R-:W-:Y:S01]  /*3cd0*/  FMUL.FTZ R54, R46, UR5 ;  /* 0x000000052e367c20 */ /* 0x000fe20008410000 */
[----:B0-----:R-:W-:-:S02]  /*3ce0*/  FMNMX.FTZ R55, R11, R84, !PT ;  /* 0x000000540b377209 */ /* 0x001fc40007810000 */
[----:B------:R-:W-:Y:S01]  /*3cf0*/  ISETP.GT.AND P6, PT, R52, 0x29, PT ;  /* 0x000000293400780c */ /* 0x000fe20003fc4270 */
[----:B------:R-:W0:Y:S01]  /*3d00*/  MUFU.TANH R62, R62 ;  /* 0x0000003e003e7308 */ /* 0x000e220000002400 */
[----:B------:R-:W-:Y:S02]  /*3d10*/  FMNMX.FTZ R74, R12, R55, !PT ;  /* 0x000000370c4a7209 */ /* 0x000fe40007810000 */
[----:B------:R-:W-:Y:S02]  /*3d20*/  FSEL R69, R69, -INF , P2 ;  /* 0xff80000045457808 */ /* 0x000fe40001000000 */
[----:B------:R-:W-:Y:S02]  /*3d30*/  FMNMX.FTZ R55, R15, R74, !PT ;  /* 0x0000004a0f377209 */ /* 0x000fe40007810000 */
[----:B------:R-:W-:Y:S01]  /*3d40*/  FSEL R70, R70, -INF , P6 ;  /* 0xff80000046467808 */ /* 0x000fe20003000000 */
[----:B------:R-:W0:Y:S01]  /*3d50*/  MUFU.TANH R82, R82 ;  /* 0x0000005200527308 */ /* 0x000e220000002400 */
[----:B------:R-:W-:-:S02]  /*3d60*/  FMNMX.FTZ R74, R20, R55, !PT ;  /* 0x00000037144a7209 */ /* 0x000fc40007810000 */
[----:B------:R-:W-:Y:S02]  /*3d70*/  FSEL R67, R67, -INF , P4 ;  /* 0xff80000043437808 */ /* 0x000fe40002000000 */
[----:B------:R-:W-:Y:S02]  /*3d80*/  FMNMX.FTZ R55, R65, R74, !PT ;  /* 0x0000004a41377209 */ /* 0x000fe40007810000 */
[----:B------:R-:W-:Y:S01]  /*3d90*/  ISETP.GT.AND P4, PT, R52, 0x31, PT ;  /* 0x000000313400780c */ /* 0x000fe20003f84270 */
[----:B------:R-:W0:Y:S01]  /*3da0*/  MUFU.TANH R63, R63 ;  /* 0x0000003f003f7308 */ /* 0x000e220000002400 */
[----:B------:R-:W-:Y:S02]  /*3db0*/  FSEL R72, R72, -INF , P5 ;  /* 0xff80000048487808 */ /* 0x000fe40002800000 */
[----:B------:R-:W-:Y:S02]  /*3dc0*/  FSEL R68, R68, -INF , P3 ;  /* 0xff80000044447808 */ /* 0x000fe40001800000 */
[----:B------:R-:W-:-:S02]  /*3dd0*/  ISETP.GT.AND P3, PT, R52, 0x38, PT ;  /* 0x000000383400780c */ /* 0x000fc40003f64270 */
[----:B------:R-:W-:Y:S01]  /*3de0*/  FSEL R73, R73, -INF , P4 ;  /* 0xff80000049497808 */ /* 0x000fe20002000000 */
[----:B------:R-:W0:Y:S01]  /*3df0*/  MUFU.TANH R40, R83 ;  /* 0x0000005300287308 */ /* 0x000e220000002400 */
[----:B------:R-:W-:Y:S02]  /*3e00*/  FSEL R80, R80, -INF , P2 ;  /* 0xff80000050507808 */ /* 0x000fe40001000000 */
[----:B------:R-:W-:Y:S02]  /*3e10*/  ISETP.GT.AND P2, PT, R52, 0x39, PT ;  /* 0x000000393400780c */ /* 0x000fe40003f44270 */
[----:B------:R-:W-:Y:S01]  /*3e20*/  FSEL R76, R76, -INF , P3 ;  /* 0xff8000004c4c7808 */ /* 0x000fe20001800000 */
[----:B------:R-:W-:Y:S02]  /*3e30*/  WARPGROUP.DEPBAR.LE gsb0, 0x0 ;  /* 0x00008000000079c5 */ /* 0x000fe40000010000 */
[----:B-----5:R-:W-:Y:S01]  /*3e40*/  FMUL.FTZ R88, R32, UR5 ;  /* 0x0000000520587c20 */ /* 0x020fe20008410000 */
[----:B------:R-:W-:Y:S01]  /*3e50*/  FMNMX.FTZ R32, R66, R55, !PT ;  /* 0x0000003742207209 */ /* 0x000fe20007810000 */
[----:B------:R-:W-:Y:S01]  /*3e60*/  WARPGROUP.ARRIVE ;  /* 0x00000000000079c5 */ /* 0x000fe20000000000 */
[----:B------:R-:W-:Y:S01]  /*3e70*/  FSEL R81, R81, -INF , P6 ;  /* 0xff80000051517808 */ /* 0x000fe20003000000 */
[----:B------:R-:W-:Y:S01]  /*3e80*/  FMUL.FTZ R74, R33, UR5 ;  /* 0x00000005214a7c20 */ /* 0x000fe20008410000 */
[----:B------:R-:W-:Y:S01]  /*3e90*/  FMNMX.FTZ R55, R69, R32, !PT ;  /* 0x0000002045377209 */ /* 0x000fe20007810000 */
[----:B------:R-:W-:Y:S01]  /*3ea0*/  FMUL.FTZ R33, R34, UR5 ;  /* 0x0000000522217c20 */ /* 0x000fe20008410000 */
[----:B------:R-:W-:Y:S01]  /*3eb0*/  ISETP.GT.AND P6, PT, R52, 0x40, PT ;  /* 0x000000403400780c */ /* 0x000fe20003fc4270 */
[----:B------:R-:W-:Y:S01]  /*3ec0*/  HGMMA.64x16x16.F32 R24, gdesc[UR24], R24, gsb0 ;  /* 0x00200000181879f0 */ /* 0x000fe20008000818 */
[----:B------:R-:W-:Y:S01]  /*3ed0*/  FMNMX.FTZ R55, R70, R55, !PT ;  /* 0x0000003746377209 */ /* 0x000fe20007810000 */
[----:B------:R-:W-:Y:S01]  /*3ee0*/  FMUL.FTZ R34, R35, UR5 ;  /* 0x0000000523227c20 */ /* 0x000fe20008410000 */
[----:B------:R-:W-:Y:S01]  /*3ef0*/  FSEL R77, R77, -INF , P2 ;  /* 0xff8000004d4d7808 */ /* 0x000fe20001000000 */
[----:B------:R-:W5:Y:S01]  /*3f00*/  MUFU.TANH R50, R50 ;  /* 0x0000003200327308 */ /* 0x000f620000002400 */
[----:B------:R-:W-:Y:S01]  /*3f10*/  FMNMX.FTZ R32, R72, R55, !PT ;  /* 0x0000003748207209 */ /* 0x000fe20007810000 */
[----:B------:R-:W-:Y:S01]  /*3f20*/  FMUL.FTZ R84, R36, UR5 ;  /* 0x0000000524547c20 */ /* 0x000fe20008410000 */
[----:B------:R-:W-:Y:S01]  /*3f30*/  ISETP.GT.AND P5, PT, R52, 0x41, PT ;  /* 0x000000413400780c */ /* 0x000fe20003fa4270 */
[----:B------:R-:W-:Y:S01]  /*3f40*/  FMUL.FTZ R36, R38, UR5 ;  /* 0x0000000526247c20 */ /* 0x000fe20008410000 */
[----:B------:R-:W-:Y:S01]  /*3f50*/  FMNMX.FTZ R55, R73, R32, !PT ;  /* 0x0000002049377209 */ /* 0x000fe20007810000 */
[----:B------:R-:W-:Y:S01]  /*3f60*/  FMUL.FTZ R39, R39, UR5 ;  /* 0x0000000527277c20 */ /* 0x000fe20008410000 */
[----:B------:R-:W-:Y:S01]  /*3f70*/  FSEL R56, R56, -INF , P6 ;  /* 0xff80000038387808 */ /* 0x000fe20003000000 */
[----:B------:R-:W5:Y:S01]  /*3f80*/  MUFU.TANH R43, R85 ;  /* 0x00000055002b7308 */ /* 0x000f620000002400 */
[----:B------:R-:W-:-:S02]  /*3f90*/  FMNMX.FTZ R32, R76, R55, !PT ;  /* 0x000000374c207209 */ /* 0x000fc40007810000 */
[----:B------:R-:W-:Y:S02]  /*3fa0*/  FSEL R75, R75, -INF , P4 ;  /* 0xff8000004b4b7808 */ /* 0x000fe40002000000 */
[----:B------:R-:W-:Y:S02]  /*3fb0*/  FMNMX.FTZ R35, R77, R32, !PT ;  /* 0x000000204d237209 */ /* 0x000fe40007810000 */
[----:B------:R-:W-:Y:S01]  /*3fc0*/  ISETP.GT.AND P4, PT, R52, 0x48, PT ;  /* 0x000000483400780c */ /* 0x000fe20003f84270 */
[----:B------:R-:W5:Y:S01]  /*3fd0*/  MUFU.TANH R51, R51 ;  /* 0x0000003300337308 */ /* 0x000f620000002400 */
[----:B------:R-:W-:Y:S02]  /*3fe0*/  FSEL R57, R57, -INF , P5 ;  /* 0xff80000039397808 */ /* 0x000fe40002800000 */
[----:B------:R-:W-:Y:S01]  /*3ff0*/  FMNMX.FTZ R32, R56, R35, !PT ;  /* 0x0000002338207209 */ /* 0x000fe20007810000 */
[----:B------:R-:W-:Y:S01]  /*4000*/  FMUL.FTZ R35, R37, UR5 ;  /* 0x0000000525237c20 */ /* 0x000fe20008410000 */
[----:B------:R-:W-:-:S02]  /*4010*/  FSEL R78, R78, -INF , P3 ;  /* 0xff8000004e4e7808 */ /* 0x000fc40001800000 */
[----:B------:R-:W-:Y:S01]  /*4020*/  ISETP.GT.AND P3, PT, R52, 0x49, PT ;  /* 0x000000493400780c */ /* 0x000fe20003f64270 */
[----:B------:R-:W5:Y:S01]  /*4030*/  MUFU.TANH R44, R86 ;  /* 0x00000056002c7308 */ /* 0x000f620000002400 */
[----:B------:R-:W-:Y:S02]  /*4040*/  FSEL R60, R60, -INF , P4 ;  /* 0xff8000003c3c7808 */ /* 0x000fe40002000000 */
[----:B------:R-:W-:Y:S02]  /*4050*/  FMNMX.FTZ R55, R57, R32, !PT ;  /* 0x0000002039377209 */ /* 0x000fe40007810000 */
[----:B------:R-:W-:Y:S02]  /*4060*/  FSEL R79, R79, -INF , P2 ;  /* 0xff8000004f4f7808 */ /* 0x000fe40001000000 */
[----:B------:R-:W-:Y:S01]  /*4070*/  ISETP.GT.AND P2, PT, R52, 0x50, PT ;  /* 0x000000503400780c */ /* 0x000fe20003f44270 */
[----:B------:R-:W5:Y:S01]  /*4080*/  MUFU.TANH R94, R94 ;  /* 0x0000005e005e7308 */ /* 0x000f620000002400 */
[----:B------:R-:W-:-:S02]  /*4090*/  FSEL R61, R61, -INF , P3 ;  /* 0xff8000003d3d7808 */ /* 0x000fc40001800000 */
[----:B------:R-:W-:Y:S02]  /*40a0*/  FMNMX.FTZ R32, R60, R55, !PT ;  /* 0x000000373c207209 */ /* 0x000fe40007810000 */
[----:B-1----:R-:W-:Y:S02]  /*40b0*/  FSEL R58, R58, -INF , P6 ;  /* 0xff8000003a3a7808 */ /* 0x002fe40003000000 */
[----:B------:R-:W-:Y:S01]  /*40c0*/  ISETP.GT.AND P6, PT, R52, 0x51, PT ;  /* 0x000000513400780c */ /* 0x000fe20003fc4270 */
[----:B------:R-:W1:Y:S01]  /*40d0*/  MUFU.TANH R90, R90 ;  /* 0x0000005a005a7308 */ /* 0x000e620000002400 */
[----:B--2---:R-:W-:Y:S02]  /*40e0*/  FSEL R48, R48, -INF , P2 ;  /* 0xff80000030307808 */ /* 0x004fe40001000000 */
[----:B------:R-:W-:Y:S02]  /*40f0*/  FMNMX.FTZ R37, R61, R32, !PT ;  /* 0x000000203d257209 */ /* 0x000fe40007810000 */
[----:B---3--:R-:W-:-:S02]  /*4100*/  FSEL R59, R59, -INF , P5 ;  /* 0xff8000003b3b7808 */ /* 0x008fc40002800000 */
[----:B------:R-:W-:Y:S01]  /*4110*/  ISETP.GT.AND P5, PT, R52, 0x58, PT ;  /* 0x000000583400780c */ /* 0x000fe20003fa4270 */
[----:B------:R2:W3:Y:S01]  /*4120*/  MUFU.TANH R46, R87 ;  /* 0x00000057002e7308 */ /* 0x0004e20000002400 */
[----:B----4-:R-:W-:Y:S01]  /*4130*/  FSEL R49, R49, -INF , P6 ;  /* 0xff80000031317808 */ /* 0x010fe20003000000 */
[----:B------:R-:W-:Y:S02]  /*4140*/  WARPGROUP.DEPBAR.LE gsb0, 0x0 ;  /* 0x00008000000079c5 */ /* 0x000fe40000010000 */
[----:B------:R-:W-:Y:S01]  /*4150*/  FMNMX.FTZ R32, R48, R37, !PT ;  /* 0x0000002530207209 */ /* 0x000fe20007810000 */
[----:B------:R-:W-:Y:S01]  /*4160*/  FMUL.FTZ R38, R28, UR5 ;  /* 0x000000051c267c20 */ /* 0x000fe20008410000 */
[----:B0-----:R-:W-:Y:S01]  /*4170*/  FSEL R62, R62, -INF , P4 ;  /* 0xff8000003e3e7808 */ /* 0x001fe20002000000 */
[----:B------:R-:W-:Y:S01]  /*4180*/  FMUL.FTZ R29, R29, UR5 ;  /* 0x000000051d1d7c20 */ /* 0x000fe20008410000 */
[----:B------:R-:W-:Y:S01]  /*4190*/  ISETP.GT.AND P4, PT, R52, 0x59, PT ;  /* 0x000000593400780c */ /* 0x000fe20003f84270 */
[----:B------:R-:W0:Y:S01]  /*41a0*/  MUFU.TANH R88, R88 ;  /* 0x0000005800587308 */ /* 0x000e220000002400 */
[----:B------:R-:W-:Y:S01]  /*41b0*/  FSEL R82, R82, -INF , P5 ;  /* 0xff80000052527808 */ /* 0x000fe20002800000 */
[----:B--2---:R-:W-:Y:S01]  /*41c0*/  FMUL.FTZ R87, R31, UR5 ;  /* 0x000000051f577c20 */ /* 0x004fe20008410000 */
[----:B------:R-:W-:Y:S01]  /*41d0*/  FMNMX.FTZ R37, R49, R32, !PT ;  /* 0x0000002031257209 */ /* 0x000fe20007810000 */
[----:B------:R-:W-:Y:S01]  /*41e0*/  FMUL.FTZ R32, R24, UR5 ;  /* 0x0000000518207c20 */ /* 0x000fe20008410000 */
[----:B------:R-:W-:Y:S01]  /*41f0*/  FSEL R63, R63, -INF , P3 ;  /* 0xff8000003f3f7808 */ /* 0x000fe20001800000 */
[----:B------:R-:W-:Y:S01]  /*4200*/  FMUL.FTZ R85, R30, UR5 ;  /* 0x000000051e557c20 */ /* 0x000fe20008410000 */
[----:B------:R-:W-:Y:S01]  /*4210*/  ISETP.GT.AND P3, PT, R52, 0x60, PT ;  /* 0x000000603400780c */ /* 0x000fe20003f64270 */
[----:B------:R-:W2:Y:S01]  /*4220*/  MUFU.TANH R74, R74 ;  /* 0x0000004a004a7308 */ /* 0x000ea20000002400 */
[----:B------:R-:W-:-:S02]  /*4230*/  FSEL R40, R40, -INF , P4 ;  /* 0xff80000028287808 */ /* 0x000fc40002000000 */
[----:B------:R-:W-:Y:S02]  /*4240*/  FMNMX.FTZ R37, R82, R37, !PT ;  /* 0x0000002552257209 */ /* 0x000fe40007810000 */
[----:B-----5:R-:W-:Y:S02]  /*4250*/  FSEL R50, R50, -INF , P2 ;  /* 0xff80000032327808 */ /* 0x020fe40001000000 */
[----:B------:R-:W-:Y:S01]  /*4260*/  ISETP.GT.AND P2, PT, R52, 0x61, PT ;  /* 0x000000613400780c */ /* 0x000fe20003f44270 */
[----:B------:R-:W4:Y:S01]  /*4270*/  MUFU.TANH R54, R54 ;  /* 0x0000003600367308 */ /* 0x000f220000002400 */
[----:B------:R-:W-:Y:S02]  /*4280*/  FSEL R86, R43, -INF , P3 ;  /* 0xff8000002b567808 */ /* 0x000fe40001800000 */
[----:B------:R-:W-:Y:S02]  /*4290*/  FMNMX.FTZ R37, R40, R37, !PT ;  /* 0x0000002528257209 */ /* 0x000fe40007810000 */
[----:B------:R-:W-:-:S02]  /*42a0*/  FSEL R51, R51, -INF , P6 ;  /* 0xff80000033337808 */ /* 0x000fc40003000000 */
[----:B------:R-:W-:Y:S01]  /*42b0*/  ISETP.GT.AND P6, PT, R52, 0x68, PT ;  /* 0x000000683400780c */ /* 0x000fe20003fc4270 */
[----:B------:R-:W5:Y:S01]  /*42c0*/  MUFU.TANH R84, R84 ;  /* 0x0000005400547308 */ /* 0x000f620000002400 */
[----:B------:R-:W-:Y:S02]  /*42d0*/  FSEL R92, R44, -INF , P2 ;  /* 0xff8000002c5c7808 */ /* 0x000fe40001000000 */
[----:B------:R-:W-:Y:S01]  /*42e0*/  FMNMX.FTZ R43, R86, R37, !PT ;  /* 0x00000025562b7209 */ /* 0x000fe20007810000 */
[----:B------:R-:W-:Y:S01]  /*42f0*/  FMUL.FTZ R37, R25, UR5 ;  /* 0x0000000519257c20 */ /* 0x000fe20008410000 */
[----:B------:R-:W-:Y:S02]  /*4300*/  FSEL R41, R41, -INF , P5 ;  /* 0xff80000029297808 */ /* 0x000fe40002800000 */
[----:B------:R-:W-:Y:S01]  /*4310*/  ISETP.GT.AND P5, PT, R52, 0x69, PT ;  /* 0x000000693400780c */ /* 0x000fe20003fa4270 */
[----:B------:R-:W5:Y:S01]  /*4320*/  MUFU.TANH R53, R53 ;  /* 0x0000003500357308 */ /* 0x000f620000002400 */
[----:B------:R-:W-:-:S02]  /*4330*/  FSEL R94, R94, -INF , P6 ;  /* 0xff8000005e5e7808 */ /* 0x000fc40003000000 */
[----:B------:R-:W-:Y:S02]  /*4340*/  FMNMX.FTZ R43, R92, R43, !PT ;  /* 0x0000002b5c2b7209 */ /* 0x000fe40007810000 */
[----:B------:R-:W-:Y:S02]  /*4350*/  FSEL R42, R42, -INF , P4 ;  /* 0xff8000002a2a7808 */ /* 0x000fe40002000000 */
[----:B------:R-:W-:Y:S01]  /*4360*/  ISETP.GT.AND P4, PT, R52, 0x70, PT ;  /* 0x000000703400780c */ /* 0x000fe20003f84270 */
[----:B------:R-:W5:Y:S01]  /*4370*/  MUFU.TANH R35, R35 ;  /* 0x0000002300237308 */ /* 0x000f620000002400 */
[----:B-1----:R-:W-:Y:S02]  /*4380*/  FSEL R90, R90, -INF , P5 ;  /* 0xff8000005a5a7808 */ /* 0x002fe40002800000 */
[----:B------:R-:W-:Y:S02]  /*4390*/  FMNMX.FTZ R43, R94, R43, !PT ;  /* 0x0000002b5e2b7209 */ /* 0x000fe40007810000 */
[----:B---3--:R-:W-:-:S02]  /*43a0*/  FSEL R24, R46, -INF , P3 ;  /* 0xff8000002e187808 */ /* 0x008fc40001800000 */
[----:B------:R-:W-:Y:S01]  /*43b0*/  ISETP.GT.AND P3, PT, R52, 0x71, PT ;  /* 0x000000713400780c */ /* 0x000fe20003f64270 */
[----:B------:R-:W1:Y:S01]  /*43c0*/  MUFU.TANH R33, R33 ;  /* 0x0000002100217308 */ /* 0x000e620000002400 */
[----:B0-----:R-:W-:Y:S02]  /*43d0*/  FSEL R88, R88, -INF , P4 ;  /* 0xff80000058587808 */ /* 0x001fe40002000000 */
[----:B------:R-:W-:Y:S02]  /*43e0*/  FMNMX.FTZ R43, R90, R43, !PT ;  /* 0x0000002b5a2b7209 */ /* 0x000fe40007810000 */
[----:B------:R-:W-:Y:S02]  /*43f0*/  FSEL R25, R47, -INF , P2 ;  /* 0xff8000002f197808 */ /* 0x000fe40001000000 */
[----:B------:R-:W-:Y:S01]  /*4400*/  ISETP.GT.AND P2, PT, R52, 0x78, PT ;  /* 0x000000783400780c */ /* 0x000fe20003f44270 */
[----:B------:R0:W3:Y:S01]  /*4410*/  MUFU.TANH R46, R32 ;  /* 0x00000020002e7308 */ /* 0x0000e20000002400 */
[----:B--2---:R-:W-:-:S02]  /*4420*/  FSEL R74, R74, -INF , P3 ;  /* 0xff8000004a4a7808 */ /* 0x004fc40001800000 */
[----:B------:R-:W-:Y:S02]  /*4430*/  FMNMX.FTZ R43, R88, R43, !PT ;  /* 0x0000002b582b7209 */ /* 0x000fe40007810000 */
[----:B----4-:R-:W-:Y:S02]  /*4440*/  FSEL R28, R54, -INF , P6 ;  /* 0xff800000361c7808 */ /* 0x010fe40003000000 */
[----:B------:R-:W-:Y:S01]  /*4450*/  ISETP.GT.AND P6, PT, R52, 0x79, PT ;  /* 0x000000793400780c */ /* 0x000fe20003fc4270 */
[----:B------:R-:W2:Y:S01]  /*4460*/  MUFU.TANH R34, R34 ;  /* 0x0000002200227308 */ /* 0x000ea20000002400 */
[----:B-----5:R-:W-:Y:S02]  /*4470*/  FSEL R84, R84, -INF , P2 ;  /* 0xff80000054547808 */ /* 0x020fe40001000000 */
[----:B------:R-:W-:Y:S02]  /*4480*/  FMNMX.FTZ R47, R74, R43, !PT ;  /* 0x0000002b4a2f7209 */ /* 0x000fe40007810000 */
[----:B0-----:R-:W-:-:S02]  /*4490*/  FSEL R32, R53, -INF , P5 ;  /* 0xff80000035207808 */ /* 0x001fc40002800000 */
[----:B------:R-:W-:Y:S01]  /*44a0*/  ISETP.GT.AND P5, PT, R52, 0x80, PT ;  /* 0x000000803400780c */ /* 0x000fe20003fa4270 */
[----:B------:R-:W0:Y:S01]  /*44b0*/  MUFU.TANH R37, R37 ;  /* 0x0000002500257308 */ /* 0x000e220000002400 */
[----:B------:R-:W-:Y:S02]  /*44c0*/  FSEL R54, R35, -INF , P6 ;  /* 0xff80000023367808 */ /* 0x000fe40003000000 */
[----:B------:R-:W-:Y:S02]  /*44d0*/  FMNMX.FTZ R47, R84, R47, !PT ;  /* 0x0000002f542f7209 */ /* 0x000fe40007810000 */
[----:B-1----:R-:W-:Y:S02]  /*44e0*/  FSEL R33, R33, -INF , P4 ;  /* 0xff80000021217808 */ /* 0x002fe40002000000 */
[----:B------:R-:W-:Y:S01]  /*44f0*/  ISETP.GT.AND P4, PT, R52, 0x81, PT ;  /* 0x000000813400780c */ /* 0x000fe20003f84270 */
[----:B------:R-:W1:Y:S01]  /*4500*/  MUFU.TANH R36, R36 ;  /* 0x0000002400247308 */ /* 0x000e620000002400 */
[----:B---3--:R-:W-:-:S02]  /*4510*/  FSEL R46, R46, -INF , P5 ;  /* 0xff8000002e2e7808 */ /* 0x008fc40002800000 */
[----:B------:R-:W-:Y:S02]  /*4520*/  FMNMX.FTZ R47, R54, R47, !PT ;  /* 0x0000002f362f7209 */ /* 0x000fe40007810000 */
[----:B--2---:R-:W-:Y:S02]  /*4530*/  FSEL R34, R34, -INF , P3 ;  /* 0xff80000022227808 */ /* 0x004fe40001800000 */
[----:B------:R-:W-:Y:S01]  /*4540*/  ISETP.GT.AND P3, PT, R52, 0x88, PT ;  /* 0x000000883400780c */ /* 0x000fe20003f64270 */
[----:B------:R-:W2:Y:S01]  /*4550*/  MUFU.TANH R38, R38 ;  /* 0x0000002600267308 */ /* 0x000ea20000002400 */
[----:B0-----:R-:W-:Y:S01]  /*4560*/  FSEL R44, R37, -INF , P4 ;  /* 0xff800000252c7808 */ /* 0x001fe20002000000 */
[----:B------:R-:W-:Y:S01]  /*4570*/  FMUL.FTZ R37, R26, UR5 ;  /* 0x000000051a257c20 */ /* 0x000fe20008410000 */
[----:B------:R-:W-:-:S04]  /*4580*/  FMNMX.FTZ R47, R46, R47, !PT ;  /* 0x0000002f2e2f7209 */ /* 0x000fc80007810000 */
[----:B------:R-:W-:Y:S01]  /*4590*/  FMNMX.FTZ R47, R44, R47, !PT ;  /* 0x0000002f2c2f7209 */ /* 0x000fe20007810000 */
[----:B------:R1:W0:Y:S08]  /*45a0*/  MUFU.TANH R43, R29 ;  /* 0x0000001d002b7308 */ /* 0x0002300000002400 */
[----:B------:R-:W-:Y:S01]  /*45b0*/  MUFU.TANH R39, R39 ;  /* 0x0000002700277308 */ /* 0x000fe20000002400 */
[----:B-1----:R-:W-:-:S02]  /*45c0*/  FSEL R29, R36, -INF , P2 ;  /* 0xff800000241d7808 */ /* 0x002fc40001000000 */
[----:B------:R-:W-:Y:S02]  /*45d0*/  ISETP.GT.AND P2, PT, R52, 0x89, PT ;  /* 0x000000893400780c */ /* 0x000fe40003f44270 */
[----:B--2---:R-:W-:-:S03]  /*45e0*/  FSEL R38, R38, -INF , P3 ;  /* 0xff80000026267808 */ /* 0x004fc60001800000 */
[----:B------:R-:W-:Y:S01]  /*45f0*/  MUFU.TANH R37, R37 ;  /* 0x0000002500257308 */ /* 0x000fe20000002400 */
[----:B0-----:R-:W-:Y:S01]  /*4600*/  FSEL R36, R43, -INF , P2 ;  /* 0xff8000002b247808 */ /* 0x001fe20001000000 */
[----:B------:R-:W-:Y:S01]  /*4610*/  FMUL.FTZ R43, R27, UR5 ;  /* 0x000000051b2b7c20 */ /* 0x000fe20008410000 */
[----:B------:R-:W-:-:S04]  /*4620*/  FMNMX.FTZ R47, R38, R47, !PT ;  /* 0x0000002f262f7209 */ /* 0x000fc80007810000 */
[----:B------:R-:W-:Y:S01]  /*4630*/  FMNMX.FTZ R47, R36, R47, !PT ;  /* 0x0000002f242f7209 */ /* 0x000fe20007810000 */
[----:B------:R-:W-:Y:S04]  /*4640*/  MUFU.TANH R43, R43 ;  /* 0x0000002b002b7308 */ /* 0x000fe80000002400 */
[----:B------:R-:W0:Y:S04]  /*4650*/  SHFL.BFLY PT, R52, R47, 0x2, 0x1f ;  /* 0x0c401f002f347f89 */ /* 0x000e2800000e0000 */
[----:B------:R-:W1:Y:S08]  /*4660*/  MUFU.TANH R85, R85 ;  /* 0x0000005500557308 */ /* 0x000e700000002400 */
[----:B------:R-:W2:Y:S01]  /*4670*/  MUFU.TANH R87, R87 ;  /* 0x0000005700577308 */ /* 0x000ea20000002400 */
[----:B-1----:R-:W-:-:S02]  /*4680*/  FSEL R85, R85, -INF , P3 ;  /* 0xff80000055557808 */ /* 0x002fc40001800000 */
[----:B0-----:R-:W-:-:S05]  /*4690*/  FMNMX.FTZ R52, R47, R52, !PT ;  /* 0x000000342f347209 */ /* 0x001fca0007810000 */
[----:B------:R-:W0:Y:S01]  /*46a0*/  SHFL.BFLY PT, R35, R52, 0x1, 0x1f ;  /* 0x0c201f0034237f89 */ /* 0x000e2200000e0000 */
[----:B--2---:R-:W-:Y:S02]  /*46b0*/  FSEL R87, R87, -INF , P2 ;  /* 0xff80000057577808 */ /* 0x004fe40001000000 */
[----:B0-----:R-:W-:-:S04]  /*46c0*/  FMNMX.FTZ R114, R52, R35, !PT ;  /* 0x0000002334727209 */ /* 0x001fc80007810000 */
[C---:B------:R-:W-:Y:S01]  /*46d0*/  FSETP.NEU.FTZ.AND P0, PT, R114.reuse, -INF , PT ;  /* 0xff8000007200780b */ /* 0x040fe20003f1d000 */
[----:B------:R-:W-:-:S05]  /*46e0*/  FMUL.FTZ R35, R114, UR11 ;  /* 0x0000000b72237c20 */ /* 0x000fca0008410000 */
[----:B------:R-:W-:Y:S02]  /*46f0*/  FSEL R35, R35, RZ, P0 ;  /* 0x000000ff23237208 */ /* 0x000fe40000000000 */
[----:B------:R-:W-:-:S03]  /*4700*/  ISETP.NE.AND P0, PT, R104, RZ, PT ;  /* 0x000000ff6800720c */ /* 0x000fc60003f05270 */
[--C-:B------:R-:W-:Y:S01]  /*4710*/  FFMA.FTZ R98, R8, UR11, -R35.reuse ;  /* 0x0000000b08627c23 */ /* 0x100fe20008010823 */
[----:B------:R-:W-:Y:S01]  /*4720*/  FMNMX.FTZ R8, R5, R6, !PT ;  /* 0x0000000605087209 */ /* 0x000fe20007810000 */
[--C-:B------:R-:W-:Y:S01]  /*4730*/  FFMA.FTZ R31, R3, UR11, -R35.reuse ;  /* 0x0000000b031f7c23 */ /* 0x100fe20008010823 */
[--C-:B------:R-:W-:Y:S01]  /*4740*/  FFMA.FTZ R83, R12, UR11, -R35.reuse ;  /* 0x0000000b0c537c23 */ /* 0x100fe20008010823 */
[--C-:B------:R-:W-:Y:S01]  /*4750*/  FFMA.FTZ R96, R20, UR11, -R35.reuse ;  /* 0x0000000b14607c23 */ /* 0x100fe20008010823 */
[----:B------:R-:W-:Y:S01]  /*4760*/  FMNMX.FTZ R3, R9, R8, !PT ;  /* 0x0000000809037209 */ /* 0x000fe20007810000 */
[--C-:B------:R-:W-:Y:S01]  /*4770*/  FFMA.FTZ R53, R73, UR11, -R35.reuse ;  /* 0x0000000b49357c23 */ /* 0x100fe20008010823 */
[----:B------:R-:W-:Y:S01]  /*4780*/  FSEL R73, R39, -INF , P6 ;  /* 0xff80000027497808 */ /* 0x000fe20003000000 */
        /* <DEDUP_REMOVED lines=11> */
[--C-:B------:R-:W-:Y:S01]  /*4840*/  FFMA.FTZ R4, R4, UR11, -R35.reuse ;  /* 0x0000000b04047c23 */ /* 0x100fe20008010823 */
[--C-:B------:R-:W-:Y:S01]  /*4850*/  FFMA.FTZ R7, R7, UR11, -R35.reuse ;  /* 0x0000000b07077c23 */ /* 0x100fe20008010823 */
[----:B------:R-:W-:Y:S01]  /*4860*/  FMNMX.FTZ R3, R21, R8, !PT ;  /* 0x0000000815037209 */ /* 0x000fe20007810000 */
[----:B------:R-:W-:Y:S01]  /*4870*/  MUFU.EX2 R31, R31 ;  /* 0x0000001f001f7308 */ /* 0x000fe20000000800 */
[--C-:B------:R-:W-:Y:S01]  /*4880*/  FFMA.FTZ R55, R61, UR11, -R35.reuse ;  /* 0x0000000b3d377c23 */ /* 0x100fe20008010823 */
[--C-:B------:R-:W-:Y:S01]  /*4890*/  FFMA.FTZ R30, R11, UR11, -R35.reuse ;  /* 0x0000000b0b1e7c23 */ /* 0x100fe20008010823 */
[----:B------:R-:W-:Y:S01]  /*48a0*/  FMNMX.FTZ R12, R64, R3, !PT ;  /* 0x00000003400c7209 */ /* 0x000fe20007810000 */
[--C-:B------:R-:W-:Y:S01]  /*48b0*/  FFMA.FTZ R61, R54, UR11, -R35.reuse ;  /* 0x0000000b363d7c23 */ /* 0x100fe20008010823 */
[--C-:B------:R-:W-:Y:S01]  /*48c0*/  FFMA.FTZ R8, R65, UR11, -R35.reuse ;  /* 0x0000000b41087c23 */ /* 0x100fe20008010823 */
[--C-:B------:R-:W-:Y:S01]  /*48d0*/  FFMA.FTZ R65, R66, UR11, -R35.reuse ;  /* 0x0000000b42417c23 */ /* 0x100fe20008010823 */
[----:B------:R-:W-:Y:S01]  /*48e0*/  FMNMX.FTZ R3, R67, R12, !PT ;  /* 0x0000000c43037209 */ /* 0x000fe20007810000 */
[----:B------:R-:W0:Y:S01]  /*48f0*/  MUFU.EX2 R4, R4 ;  /* 0x0000000400047308 */ /* 0x000e220000000800 */
[--C-:B------:R-:W-:Y:S01]  /*4900*/  FFMA.FTZ R11, R69, UR11, -R35.reuse ;  /* 0x0000000b450b7c23 */ /* 0x100fe20008010823 */
[--C-:B------:R-:W-:Y:S01]  /*4910*/  FFMA.FTZ R66, R70, UR11, -R35.reuse ;  /* 0x0000000b46427c23 */ /* 0x100fe20008010823 */
[----:B------:R-:W-:Y:S01]  /*4920*/  FMNMX.FTZ R3, R68, R3, !PT ;  /* 0x0000000344037209 */ /* 0x000fe20007810000 */
[--C-:B------:R-:W-:Y:S01]  /*4930*/  FFMA.FTZ R57, R57, UR11, -R35.reuse ;  /* 0x0000000b39397c23 */ /* 0x100fe20008010823 */
[--C-:B------:R-:W-:Y:S01]  /*4940*/  FFMA.FTZ R43, R94, UR11, -R35.reuse ;  /* 0x0000000b5e2b7c23 */ /* 0x100fe20008010823 */
[--C-:B------:R-:W-:Y:S01]  /*4950*/  FFMA.FTZ R70, R90, UR11, -R35.reuse ;  /* 0x0000000b5a467c23 */ /* 0x100fe20008010823 */
[----:B------:R-:W-:Y:S01]  /*4960*/  FMNMX.FTZ R12, R80, R3, !PT ;  /* 0x00000003500c7209 */ /* 0x000fe20007810000 */
[----:B------:R-:W1:Y:S01]  /*4970*/  MUFU.EX2 R7, R7 ;  /* 0x0000000700077308 */ /* 0x000e620000000800 */
[--C-:B------:R-:W-:Y:S01]  /*4980*/  FFMA.FTZ R47, R88, UR11, -R35.reuse ;  /* 0x0000000b582f7c23 */ /* 0x100fe20008010823 */
[--C-:B------:R-:W-:Y:S01]  /*4990*/  FFMA.FTZ R46, R46, UR11, -R35.reuse ;  /* 0x0000000b2e2e7c23 */ /* 0x100fe20008010823 */
[----:B------:R-:W-:Y:S01]  /*49a0*/  FMNMX.FTZ R12, R81, R12, !PT ;  /* 0x0000000c510c7209 */ /* 0x000fe20007810000 */
[--C-:B------:R-:W-:Y:S01]  /*49b0*/  FFMA.FTZ R69, R44, UR11, -R35.reuse ;  /* 0x0000000b2c457c23 */ /* 0x100fe20008010823 */
[----:B------:R-:W-:-:S02]  /*49c0*/  FFMA.FTZ R36, R36, UR11, -R35 ;  /* 0x0000000b24247c23 */ /* 0x000fc40008010823 */
[----:B------:R-:W-:Y:S01]  /*49d0*/  FMNMX.FTZ R12, R45, R12, !PT ;  /* 0x0000000c2d0c7209 */ /* 0x000fe20007810000 */
[----:B------:R-:W2:Y:S03]  /*49e0*/  MUFU.EX2 R98, R98 ;  /* 0x0000006200627308 */ /* 0x000ea60000000800 */
        /* <DEDUP_REMOVED lines=9> */
[----:B---3--:R-:W-:Y:S02]  /*4a80*/  FFMA.FTZ R72, R74, UR11, -R35 ;  /* 0x0000000b4a487c23 */ /* 0x008fe40008010823 */
[----:B------:R-:W-:-:S04]  /*4a90*/  FMNMX.FTZ R3, R63, R20, !PT ;  /* 0x000000143f037209 */ /* 0x000fc80007810000 */
[----:B------:R-:W-:Y:S01]  /*4aa0*/  FMNMX.FTZ R20, R50, R3, !PT ;  /* 0x0000000332147209 */ /* 0x000fe20007810000 */
[----:B------:R-:W-:Y:S03]  /*4ab0*/  MUFU.EX2 R27, R27 ;  /* 0x0000001b001b7308 */ /* 0x000fe60000000800 */
[----:B------:R-:W-:-:S04]  /*4ac0*/  FMNMX.FTZ R20, R51, R20, !PT ;  /* 0x0000001433147209 */ /* 0x000fc80007810000 */
[----:B------:R-:W-:Y:S01]  /*4ad0*/  FMNMX.FTZ R3, R41, R20, !PT ;  /* 0x0000001429037209 */ /* 0x000fe20007810000 */
[----:B------:R-:W-:Y:S01]  /*4ae0*/  FFMA.FTZ R20, R56, UR11, -R35 ;  /* 0x0000000b38147c23 */ /* 0x000fe20008010823 */
[----:B------:R-:W-:Y:S02]  /*4af0*/  MUFU.EX2 R96, R96 ;  /* 0x0000006000607308 */ /* 0x000fe40000000800 */
[----:B------:R-:W-:-:S04]  /*4b00*/  FMNMX.FTZ R3, R42, R3, !PT ;  /* 0x000000032a037209 */ /* 0x000fc80007810000 */
[----:B------:R-:W-:Y:S02]  /*4b10*/  FMNMX.FTZ R26, R24, R3, !PT ;  /* 0x00000003181a7209 */ /* 0x000fe40007810000 */
[----:B------:R-:W-:Y:S02]  /*4b20*/  MUFU.EX2 R8, R8 ;  /* 0x0000000800087308 */ /* 0x000fe40000000800 */
[----:B------:R-:W-:Y:S01]  /*4b30*/  FMNMX.FTZ R3, R25, R26, !PT ;  /* 0x0000001a19037209 */ /* 0x000fe20007810000 */
[--C-:B------:R-:W-:Y:S01]  /*4b40*/  FFMA.FTZ R26, R60, UR11, -R35.reuse ;  /* 0x0000000b3c1a7c23 */ /* 0x100fe20008010823 */
[--C-:B------:R-:W-:Y:S01]  /*4b50*/  FFMA.FTZ R60, R40, UR11, -R35.reuse ;  /* 0x0000000b283c7c23 */ /* 0x100fe20008010823 */
[----:B------:R-:W-:Y:S01]  /*4b60*/  FFMA.FTZ R40, R86, UR11, -R35 ;  /* 0x0000000b56287c23 */ /* 0x000fe20008010823 */
[----:B------:R-:W-:Y:S02]  /*4b70*/  FMNMX.FTZ R3, R28, R3, !PT ;  /* 0x000000031c037209 */ /* 0x000fe40007810000 */
[----:B------:R-:W-:Y:S02]  /*4b80*/  MUFU.EX2 R65, R65 ;  /* 0x0000004100417308 */ /* 0x000fe40000000800 */
[----:B------:R-:W-:-:S04]  /*4b90*/  FMNMX.FTZ R56, R32, R3, !PT ;  /* 0x0000000320387209 */ /* 0x000fc80007810000 */
[----:B------:R-:W-:Y:S02]  /*4ba0*/  FMNMX.FTZ R3, R33, R56, !PT ;  /* 0x0000003821037209 */ /* 0x000fe40007810000 */
[----:B------:R-:W-:Y:S02]  /*4bb0*/  MUFU.EX2 R11, R11 ;  /* 0x0000000b000b7308 */ /* 0x000fe40000000800 */
[----:B------:R-:W-:-:S04]  /*4bc0*/  FMNMX.FTZ R56, R34, R3, !PT ;  /* 0x0000000322387209 */ /* 0x000fc80007810000 */
[----:B------:R-:W-:Y:S02]  /*4bd0*/  FMNMX.FTZ R56, R29, R56, !PT ;  /* 0x000000381d387209 */ /* 0x000fe40007810000 */
[----:B------:R-:W-:Y:S02]  /*4be0*/  MUFU.EX2 R66, R66 ;  /* 0x0000004200427308 */ /* 0x000fe40000000800 */
[----:B------:R-:W-:Y:S01]  /*4bf0*/  FMNMX.FTZ R3, R73, R56, !PT ;  /* 0x0000003849037209 */ /* 0x000fe20007810000 */
[--C-:B------:R-:W-:Y:S01]  /*4c00*/  FFMA.FTZ R56, R49, UR11, -R35.reuse ;  /* 0x0000000b31387c23 */ /* 0x100fe20008010823 */
[----:B------:R-:W-:Y:S02]  /*4c10*/  FFMA.FTZ R49, R92, UR11, -R35 ;  /* 0x0000000b5c317c23 */ /* 0x000fe40008010823 */
[----:B------:R-:W-:Y:S02]  /*4c20*/  FMNMX.FTZ R48, R76, R3, !PT ;  /* 0x000000034c307209 */ /* 0x000fe40007810000 */
[----:B------:R-:W-:Y:S02]  /*4c30*/  MUFU.EX2 R53, R53 ;  /* 0x0000003500357308 */ /* 0x000fe40000000800 */
[----:B------:R-:W-:-:S04]  /*4c40*/  FMNMX.FTZ R48, R77, R48, !PT ;  /* 0x000000304d307209 */ /* 0x000fc80007810000 */
[----:B------:R-:W-:Y:S02]  /*4c50*/  FMNMX.FTZ R48, R85, R48, !PT ;  /* 0x0000003055307209 */ /* 0x000fe40007810000 */
[----:B------:R-:W-:Y:S02]  /*4c60*/  MUFU.EX2 R15, R15 ;  /* 0x0000000f000f7308 */ /* 0x000fe40000000800 */
[----:B------:R-:W-:-:S05]  /*4c70*/  FMNMX.FTZ R48, R87, R48, !PT ;  /* 0x0000003057307209 */ /* 0x000fca0007810000 */
[----:B------:R-:W3:Y:S01]  /*4c80*/  SHFL.BFLY PT, R3, R48, 0x2, 0x1f ;  /* 0x0c401f0030037f89 */ /* 0x000ee200000e0000 */
[----:B------:R-:W-:Y:S08]  /*4c90*/  MUFU.EX2 R52, R52 ;  /* 0x0000003400347308 */ /* 0x000ff00000000800 */
[----:B------:R-:W-:Y:S08]  /*4ca0*/  MUFU.EX2 R20, R20 ;  /* 0x0000001400147308 */ /* 0x000ff00000000800 */
[----:B------:R-:W-:Y:S01]  /*4cb0*/  MUFU.EX2 R57, R57 ;  /* 0x0000003900397308 */ /* 0x000fe20000000800 */
[----:B---3--:R-:W-:Y:S01]  /*4cc0*/  FMNMX.FTZ R3, R48, R3, !PT ;  /* 0x0000000330037209 */ /* 0x008fe20007810000 */
[----:B------:R-:W-:-:S06]  /*4cd0*/  FFMA.FTZ R48, R84, UR11, -R35 ;  /* 0x0000000b54307c23 */ /* 0x000fcc0008010823 */
[----:B------:R-:W-:Y:S01]  /*4ce0*/  MUFU.EX2 R26, R26 ;  /* 0x0000001a001a7308 */ /* 0x000fe20000000800 */
[----:B------:R-:W3:Y:S07]  /*4cf0*/  SHFL.BFLY PT, R82, R3, 0x1, 0x1f ;  /* 0x0c201f0003527f89 */ /* 0x000eee00000e0000 */
[----:B------:R-:W-:Y:S08]  /*4d00*/  MUFU.EX2 R55, R55 ;  /* 0x0000003700377308 */ /* 0x000ff00000000800 */
[----:B------:R-:W-:Y:S08]  /*4d10*/  MUFU.EX2 R37, R37 ;  /* 0x0000002500257308 */ /* 0x000ff00000000800 */
[----:B------:R-:W-:Y:S01]  /*4d20*/  MUFU.EX2 R56, R56 ;  /* 0x0000003800387308 */ /* 0x000fe20000000800 */
[----:B---3--:R-:W-:Y:S01]  /*4d30*/  FMNMX.FTZ R74, R3, R82, !PT ;  /* 0x00000052034a7209 */ /* 0x008fe20007810000 */
[----:B------:R-:W-:-:S03]  /*4d40*/  FFMA.FTZ R3, R38, UR11, -R35 ;  /* 0x0000000b26037c23 */ /* 0x000fc60008010823 */
[C---:B------:R-:W-:Y:S01]  /*4d50*/  FSETP.NEU.FTZ.AND P2, PT, R74.reuse, -INF , PT ;  /* 0xff8000004a00780b */ /* 0x040fe20003f5d000 */
[----:B------:R-:W-:Y:S02]  /*4d60*/  FMUL.FTZ R38, R74, UR11 ;  /* 0x0000000b4a267c20 */ /* 0x000fe40008410000 */
[----:B------:R-:W-:Y:S03]  /*4d70*/  MUFU.EX2 R39, R39 ;  /* 0x0000002700277308 */ /* 0x000fe60000000800 */
[----:B------:R-:W-:Y:S02]  /*4d80*/  FSEL R38, R38, RZ, P2 ;  /* 0x000000ff26267208 */ /* 0x000fe40001000000 */
[----:B------:R-:W-:-:S03]  /*4d90*/  PLOP3.LUT P2, PT, PT, PT, UP0, 0x80, 0x0 ;  /* 0x000000000000781c */ /* 0x000fc60003f4f008 */
[----:B------:R-:W-:Y:S01]  /*4da0*/  MUFU.EX2 R60, R60 ;  /* 0x0000003c003c7308 */ /* 0x000fe20000000800 */
[--C-:B------:R-:W-:Y:S01]  /*4db0*/  FFMA.FTZ R5, R5, UR11, -R38.reuse ;  /* 0x0000000b05057c23 */ /* 0x100fe20008010826 */
[--C-:B------:R-:W-:Y:S01]  /*4dc0*/  FFMA.FTZ R82, R6, UR11, -R38.reuse ;  /* 0x0000000b06527c23 */ /* 0x100fe20008010826 */
[--C-:B------:R-:W-:Y:S01]  /*4dd0*/  FFMA.FTZ R84, R9, UR11, -R38.reuse ;  /* 0x0000000b09547c23 */ /* 0x100fe20008010826 */
[--C-:B------:R-:W-:Y:S01]  /*4de0*/  FFMA.FTZ R93, R10, UR11, -R38.reuse ;  /* 0x0000000b0a5d7c23 */ /* 0x100fe20008010826 */
[--C-:B------:R-:W-:Y:S01]  /*4df0*/  FFMA.FTZ R54, R13, UR11, -R38.reuse ;  /* 0x0000000b0d367c23 */ /* 0x100fe20008010826 */
[--C-:B------:R-:W-:Y:S01]  /*4e00*/  FFMA.FTZ R91, R14, UR11, -R38.reuse ;  /* 0x0000000b0e5b7c23 */ /* 0x100fe20008010826 */
[--C-:B------:R-:W-:Y:S01]  /*4e10*/  FFMA.FTZ R10, R21, UR11, -R38.reuse ;  /* 0x0000000b150a7c23 */ /* 0x100fe20008010826 */
[----:B------:R-:W-:Y:S01]  /*4e20*/  MUFU.EX2 R5, R5 ;  /* 0x0000000500057308 */ /* 0x000fe20000000800 */
[--C-:B------:R-:W-:Y:S01]  /*4e30*/  FFMA.FTZ R89, R64, UR11, -R38.reuse ;  /* 0x0000000b40597c23 */ /* 0x100fe20008010826 */
[--C-:B------:R-:W-:Y:S01]  /*4e40*/  FFMA.FTZ R64, R68, UR11, -R38.reuse ;  /* 0x0000000b44407c23 */ /* 0x100fe20008010826 */
[--C-:B------:R-:W-:Y:S01]  /*4e50*/  FFMA.FTZ R21, R62, UR11, -R38.reuse ;  /* 0x0000000b3e157c23 */ /* 0x100fe20008010826 */
[----:B------:R-:W-:Y:S01]  /*4e60*/  FFMA.FTZ R68, R59, UR11, -R38 ;  /* 0x0000000b3b447c23 */ /* 0x000fe20008010826 */
[----:B0-----:R-:W-:Y:S01]  /*4e70*/  FADD.FTZ R62, R31, R4 ;  /* 0x000000041f3e7221 */ /* 0x001fe20000010000 */
[--C-:B------:R-:W-:Y:S01]  /*4e80*/  FFMA.FTZ R35, R58, UR11, -R38.reuse ;  /* 0x0000000b3a237c23 */ /* 0x100fe20008010826 */
[----:B------:R-:W-:Y:S01]  /*4e90*/  FFMA.FTZ R58, R63, UR11, -R38 ;  /* 0x0000000b3f3a7c23 */ /* 0x000fe20008010826 */
[----:B------:R-:W0:Y:S01]  /*4ea0*/  MUFU.EX2 R82, R82 ;  /* 0x0000005200527308 */ /* 0x000e220000000800 */
[----:B-1----:R-:W-:Y:S01]  /*4eb0*/  FADD.FTZ R63, R7, R62 ;  /* 0x0000003e073f7221 */ /* 0x002fe20000010000 */
[--C-:B------:R-:W-:Y:S01]  /*4ec0*/  FFMA.FTZ R9, R67, UR11, -R38.reuse ;  /* 0x0000000b43097c23 */ /* 0x100fe20008010826 */
[--C-:B------:R-:W-:Y:S01]  /*4ed0*/  FFMA.FTZ R50, R50, UR11, -R38.reuse ;  /* 0x0000000b32327c23 */ /* 0x100fe20008010826 */
[--C-:B------:R-:W-:Y:S01]  /*4ee0*/  FFMA.FTZ R44, R78, UR11, -R38.reuse ;  /* 0x0000000b4e2c7c23 */ /* 0x100fe20008010826 */
[----:B--2---:R-:W-:Y:S01]  /*4ef0*/  FADD.FTZ R63, R98, R63 ;  /* 0x0000003f623f7221 */ /* 0x004fe20000010000 */
[----:B------:R-:W-:Y:S01]  /*4f00*/  FFMA.FTZ R14, R80, UR11, -R38 ;  /* 0x0000000b500e7c23 */ /* 0x000fe20008010826 */
[----:B------:R-:W-:Y:S01]  /*4f10*/  @!P1 PRMT R6, RZ, 0x654, R0 ;  /* 0x00000654ff069816 */ /* 0x000fe20000000000 */
[----:B------:R-:W1:Y:S01]  /*4f20*/  MUFU.EX2 R84, R84 ;  /* 0x0000005400547308 */ /* 0x000e620000000800 */
[--C-:B------:R-:W-:Y:S01]  /*4f30*/  FFMA.FTZ R51, R51, UR11, -R38.reuse ;  /* 0x0000000b33337c23 */ /* 0x100fe20008010826 */
[--C-:B------:R-:W-:Y:S01]  /*4f40*/  FFMA.FTZ R67, R81, UR11, -R38.reuse ;  /* 0x0000000b51437c23 */ /* 0x100fe20008010826 */
[----:B------:R-:W-:Y:S01]  /*4f50*/  F2FP.F16.F32.PACK_AB R4, R4, R31 ;  /* 0x0000001f0404723e */ /* 0x000fe200000000ff */
[--C-:B------:R-:W-:Y:S01]  /*4f60*/  FFMA.FTZ R13, R45, UR11, -R38.reuse ;  /* 0x0000000b2d0d7c23 */ /* 0x100fe20008010826 */
[--C-:B------:R-:W-:Y:S01]  /*4f70*/  FFMA.FTZ R80, R75, UR11, -R38.reuse ;  /* 0x0000000b4b507c23 */ /* 0x100fe20008010826 */
[--C-:B------:R-:W-:Y:S01]  /*4f80*/  FFMA.FTZ R24, R24, UR11, -R38.reuse ;  /* 0x0000000b18187c23 */ /* 0x100fe20008010826 */
[----:B------:R-:W-:Y:S01]  /*4f90*/  FFMA.FTZ R45, R79, UR11, -R38 ;  /* 0x0000000b4f2d7c23 */ /* 0x000fe20008010826 */
[----:B------:R-:W2:Y:S01]  /*4fa0*/  MUFU.EX2 R93, R93 ;  /* 0x0000005d005d7308 */ /* 0x000ea20000000800 */
[----:B0-----:R-:W-:Y:S01]  /*4fb0*/  FADD.FTZ R59, R5, R82 ;  /* 0x00000052053b7221 */ /* 0x001fe20000010000 */
[----:B------:R0:W-:Y:S01]  /*4fc0*/  @!P1 SYNCS.ARRIVE.TRANS64.RED.A1T0 RZ, [R6+URZ], RZ ;  /* 0x000000ff06ff99a7 */ /* 0x0001e2000810043f */
[----:B------:R-:W-:Y:S01]  /*4fd0*/  F2FP.F16.F32.PACK_AB R5, R82, R5 ;  /* 0x000000055205723e */ /* 0x000fe200000000ff */
[--C-:B------:R-:W-:Y:S01]  /*4fe0*/  FFMA.FTZ R42, R42, UR11, -R38.reuse ;  /* 0x0000000b2a2a7c23 */ /* 0x100fe20008010826 */
[--C-:B------:R-:W-:Y:S01]  /*4ff0*/  FFMA.FTZ R41, R41, UR11, -R38.reuse ;  /* 0x0000000b29297c23 */ /* 0x100fe20008010826 */
[--C-:B------:R-:W-:Y:S01]  /*5000*/  FFMA.FTZ R33, R33, UR11, -R38.reuse ;  /* 0x0000000b21217c23 */ /* 0x100fe20008010826 */
[--C-:B------:R-:W-:Y:S01]  /*5010*/  FFMA.FTZ R34, R34, UR11, -R38.reuse ;  /* 0x0000000b22227c23 */ /* 0x100fe20008010826 */
[----:B------:R-:W3:Y:S01]  /*5020*/  MUFU.EX2 R54, R54 ;  /* 0x0000003600367308 */ /* 0x000ee20000000800 */
[----:B-1----:R-:W-:Y:S01]  /*5030*/  FADD.FTZ R62, R84, R59 ;  /* 0x0000003b543e7221 */ /* 0x002fe20000010000 */
[----:B0-----:R-:W-:Y:S01]  /*5040*/  F2FP.F16.F32.PACK_AB R6, R98, R7 ;  /* 0x000000076206723e */ /* 0x001fe200000000ff */
[--C-:B------:R-:W-:Y:S01]  /*5050*/  FFMA.FTZ R73, R73, UR11, -R38.reuse ;  /* 0x0000000b49497c23 */ /* 0x100fe20008010826 */
[--C-:B------:R-:W-:Y:S01]  /*5060*/  FFMA.FTZ R76, R76, UR11, -R38.reuse ;  /* 0x0000000b4c4c7c23 */ /* 0x100fe20008010826 */
[--C-:B------:R-:W-:Y:S01]  /*5070*/  FFMA.FTZ R77, R77, UR11, -R38.reuse ;  /* 0x0000000b4d4d7c23 */ /* 0x100fe20008010826 */
[----:B------:R-:W-:-:S02]  /*5080*/  FFMA.FTZ R85, R85, UR11, -R38 ;  /* 0x0000000b55557c23 */ /* 0x000fc40008010826 */
[----:B------:R-:W0:Y:S01]  /*5090*/  MUFU.EX2 R91, R91 ;  /* 0x0000005b005b7308 */ /* 0x000e220000000800 */
[C---:B--2---:R-:W-:Y:S01]  /*50a0*/  FADD.FTZ R59, R93.reuse, R62 ;  /* 0x0000003e5d3b7221 */ /* 0x044fe20000010000 */
[----:B------:R-:W-:Y:S01]  /*50b0*/  FADD.FTZ R62, R30, R63 ;  /* 0x0000003f1e3e7221 */ /* 0x000fe20000010000 */
[----:B------:R-:W-:-:S03]  /*50c0*/  F2FP.F16.F32.PACK_AB R7, R93, R84 ;  /* 0x000000545d07723e */ /* 0x000fc600000000ff */
[----:B------:R-:W-:Y:S02]  /*50d0*/  FADD.FTZ R62, R83, R62 ;  /* 0x0000003e533e7221 */ /* 0x000fe40000010000 */
[----:B------:R-:W-:Y:S01]  /*50e0*/  MUFU.EX2 R10, R10 ;  /* 0x0000000a000a7308 */ /* 0x000fe20000000800 */
[----:B---3--:R-:W-:Y:S01]  /*50f0*/  FADD.FTZ R78, R54, R59 ;  /* 0x0000003b364e7221 */ /* 0x008fe20000010000 */
[----:B------:R-:W-:Y:S01]  /*5100*/  FADD.FTZ R63, R27, R62 ;  /* 0x0000003e1b3f7221 */ /* 0x000fe20000010000 */
[----:B------:R1:W-:Y:S01]  /*5110*/  STSM.16.M88.4 [R2+0x24300], R4 ;  /* 0x0243000402007844 */ /* 0x0003e20000000200 */
[----:B------:R-:W-:Y:S02]  /*5120*/  FFMA.FTZ R59, R28, UR11, -R38 ;  /* 0x0000000b1c3b7c23 */ /* 0x000fe40008010826 */
[----:B------:R-:W-:Y:S02]  /*5130*/  FADD.FTZ R63, R96, R63 ;  /* 0x0000003f603f7221 */ /* 0x000fe40000010000 */
[----:B------:R-:W2:Y:S02]  /*5140*/  MUFU.EX2 R89, R89 ;  /* 0x0000005900597308 */ /* 0x000ea40000000800 */
[----:B------:R-:W-:Y:S01]  /*5150*/  FADD.FTZ R62, R8, R63 ;  /* 0x0000003f083e7221 */ /* 0x000fe20000010000 */
[----:B------:R-:W-:-:S03]  /*5160*/  F2FP.F16.F32.PACK_AB R8, R65, R8 ;  /* 0x000000084108723e */ /* 0x000fc600000000ff */
[----:B------:R-:W-:Y:S01]  /*5170*/  FADD.FTZ R62, R65, R62 ;  /* 0x0000003e413e7221 */ /* 0x000fe20000010000 */
[----:B------:R-:W-:Y:S01]  /*5180*/  IMAD.MOV.U32 R65, RZ, RZ, R71 ;  /* 0x000000ffff417224 */ /* 0x000fe200078e0047 */
[----:B------:R-:W3:Y:S02]  /*5190*/  MUFU.EX2 R9, R9 ;  /* 0x0000000900097308 */ /* 0x000ee40000000800 */
[----:B------:R-:W-:Y:S01]  /*51a0*/  FADD.FTZ R75, R11, R62 ;  /* 0x0000003e0b4b7221 */ /* 0x000fe20000010000 */
[----:B-1----:R-:W-:Y:S02]  /*51b0*/  F2FP.F16.F32.PACK_AB R6, R96, R27 ;  /* 0x0000001b6006723e */ /* 0x002fe400000000ff */
[----:B------:R-:W-:Y:S01]  /*51c0*/  F2FP.F16.F32.PACK_AB R4, R83, R30 ;  /* 0x0000001e5304723e */ /* 0x000fe200000000ff */
[----:B------:R-:W-:Y:S01]  /*51d0*/  FADD.FTZ R75, R66, R75 ;  /* 0x0000004b424b7221 */ /* 0x000fe20000010000 */
[----:B0-----:R-:W-:Y:S01]  /*51e0*/  F2FP.F16.F32.PACK_AB R5, R91, R54 ;  /* 0x000000365b05723e */ /* 0x001fe200000000ff */
[----:B------:R0:W-:Y:S01]  /*51f0*/  MUFU.EX2 R0, R50 ;  /* 0x0000003200007308 */ /* 0x0001e20000000800 */
[----:B--2---:R-:W-:Y:S01]  /*5200*/  F2FP.F16.F32.PACK_AB R7, R89, R10 ;  /* 0x0000000a5907723e */ /* 0x004fe200000000ff */
[----:B------:R-:W-:Y:S01]  /*5210*/  FADD.FTZ R62, R12, R75 ;  /* 0x0000004b0c3e7221 */ /* 0x000fe20000010000 */
[----:B------:R-:W-:Y:S01]  /*5220*/  F2FP.F16.F32.PACK_AB R12, R53, R12 ;  /* 0x0000000c350c723e */ /* 0x000fe200000000ff */
[----:B------:R-:W-:-:S02]  /*5230*/  IMAD.MOV.U32 R54, RZ, RZ, R71 ;  /* 0x000000ffff367224 */ /* 0x000fc400078e0047 */
[----:B------:R-:W-:Y:S01]  /*5240*/  FADD.FTZ R62, R53, R62 ;  /* 0x0000003e353e7221 */ /* 0x000fe20000010000 */
[----:B------:R-:W-:Y:S01]  /*5250*/  STSM.16.M88.4 [R2+0x25b00], R4 ;  /* 0x025b000402007844 */ /* 0x000fe20000000200 */
[----:B------:R-:W1:Y:S01]  /*5260*/  MUFU.EX2 R64, R64 ;  /* 0x0000004000407308 */ /* 0x000e620000000800 */
[----:B0-----:R-:W-:Y:S01]  /*5270*/  FFMA.FTZ R50, R25, UR11, -R38 ;  /* 0x0000000b19327c23 */ /* 0x001fe20008010826 */
[----:B------:R-:W-:Y:S01]  /*5280*/  FADD.FTZ R25, R91, R78 ;  /* 0x0000004e5b197221 */ /* 0x000fe20000010000 */
[----:B------:R-:W-:Y:S01]  /*5290*/  FADD.FTZ R27, R15, R62 ;  /* 0x0000003e0f1b7221 */ /* 0x000fe20000010000 */
[--C-:B------:R-:W-:Y:S02]  /*52a0*/  IMAD.MOV.U32 R62, RZ, RZ, R71.reuse ;  /* 0x000000ffff3e7224 */ /* 0x100fe400078e0047 */
[----:B------:R-:W-:Y:S02]  /*52b0*/  IMAD.MOV.U32 R53, RZ, RZ, R71 ;  /* 0x000000ffff357224 */ /* 0x000fe400078e0047 */
[----:B------:R-:W-:Y:S01]  /*52c0*/  FADD.FTZ R27, R52, R27 ;  /* 0x0000001b341b7221 */ /* 0x000fe20000010000 */
[----:B------:R0:W-:Y:S03]  /*52d0*/  MUFU.EX2 R31, R51 ;  /* 0x00000033001f7308 */ /* 0x0001e60000000800 */
[----:B------:R-:W-:-:S05]  /*52e0*/  FADD.FTZ R30, R20, R27 ;  /* 0x0000001b141e7221 */ /* 0x000fca0000010000 */
[----:B------:R-:W2:Y:S01]  /*52f0*/  MUFU.EX2 R14, R14 ;  /* 0x0000000e000e7308 */ /* 0x000ea20000000800 */
[--C-:B0-----:R-:W-:Y:S01]  /*5300*/  FFMA.FTZ R51, R32, UR11, -R38.reuse ;  /* 0x0000000b20337c23 */ /* 0x101fe20008010826 */
[----:B------:R-:W-:Y:S01]  /*5310*/  FADD.FTZ R32, R10, R25 ;  /* 0x000000190a207221 */ /* 0x000fe20000010000 */
[--C-:B------:R-:W-:Y:S01]  /*5320*/  FFMA.FTZ R25, R29, UR11, -R38.reuse ;  /* 0x0000000b1d197c23 */ /* 0x100fe20008010826 */
[----:B------:R-:W-:Y:S02]  /*5330*/  FFMA.FTZ R38, R87, UR11, -R38 ;  /* 0x0000000b57267c23 */ /* 0x000fe40008010826 */
[----:B------:R-:W-:Y:S02]  /*5340*/  FADD.FTZ R32, R89, R32 ;  /* 0x0000002059207221 */ /* 0x000fe40000010000 */
[----:B------:R-:W0:Y:S02]  /*5350*/  MUFU.EX2 R67, R67 ;  /* 0x0000004300437308 */ /* 0x000e240000000800 */
[----:B---3--:R-:W-:Y:S01]  /*5360*/  FADD.FTZ R63, R9, R32 ;  /* 0x00000020093f7221 */ /* 0x008fe20000010000 */
[----:B-1----:R-:W-:-:S03]  /*5370*/  F2FP.F16.F32.PACK_AB R9, R64, R9 ;  /* 0x000000094009723e */ /* 0x002fc600000000ff */
[----:B------:R-:W-:Y:S01]  /*5380*/  FADD.FTZ R63, R64, R63 ;  /* 0x0000003f403f7221 */ /* 0x000fe20000010000 */
[----:B------:R-:W-:Y:S01]  /*5390*/  IMAD.MOV.U32 R64, RZ, RZ, R71 ;  /* 0x000000ffff407224 */ /* 0x000fe200078e0047 */
[----:B------:R-:W1:Y:S08]  /*53a0*/  MUFU.EX2 R13, R13 ;  /* 0x0000000d000d7308 */ /* 0x000e700000000800 */
[----:B------:R-:W3:Y:S08]  /*53b0*/  MUFU.EX2 R80, R80 ;  /* 0x0000005000507308 */ /* 0x000ef00000000800 */
[----:B------:R-:W4:Y:S08]  /*53c0*/  MUFU.EX2 R44, R44 ;  /* 0x0000002c002c7308 */ /* 0x000f300000000800 */
[----:B------:R2:W-:Y:S08]  /*53d0*/  MUFU.EX2 R29, R24 ;  /* 0x00000018001d7308 */ /* 0x0005f00000000800 */
[----:B------:R-:W5:Y:S01]  /*53e0*/  MUFU.EX2 R45, R45 ;  /* 0x0000002d002d7308 */ /* 0x000f620000000800 */
[----:B--2---:R-:W-:-:S04]  /*53f0*/  FADD.FTZ R24, R14, R63 ;  /* 0x0000003f0e187221 */ /* 0x004fc80000010000 */
[----:B0-----:R-:W-:-:S03]  /*5400*/  FADD.FTZ R24, R67, R24 ;  /* 0x0000001843187221 */ /* 0x001fc60000010000 */
[----:B------:R-:W0:Y:S01]  /*5410*/  MUFU.EX2 R35, R35 ;  /* 0x0000002300237308 */ /* 0x000e220000000800 */
[----:B-1----:R-:W-:Y:S01]  /*5420*/  FADD.FTZ R63, R13, R24 ;  /* 0x000000180d3f7221 */ /* 0x002fe20000010000 */
[----:B---3--:R-:W-:-:S03]  /*5430*/  F2FP.F16.F32.PACK_AB R13, R80, R13 ;  /* 0x0000000d500d723e */ /* 0x008fc600000000ff */
[----:B------:R-:W-:-:S03]  /*5440*/  FADD.FTZ R63, R80, R63 ;  /* 0x0000003f503f7221 */ /* 0x000fc60000010000 */
[----:B------:R-:W1:Y:S01]  /*5450*/  MUFU.EX2 R68, R68 ;  /* 0x0000004400447308 */ /* 0x000e620000000800 */
[----:B----4-:R-:W-:Y:S01]  /*5460*/  FADD.FTZ R10, R44, R63 ;  /* 0x0000003f2c0a7221 */ /* 0x010fe20000010000 */
[----:B------:R-:W-:-:S03]  /*5470*/  IMAD.MOV.U32 R63, RZ, RZ, R71 ;  /* 0x000000ffff3f7224 */ /* 0x000fc600078e0047 */
[----:B-----5:R-:W-:Y:S01]  /*5480*/  FADD.FTZ R24, R45, R10 ;  /* 0x0000000a2d187221 */ /* 0x020fe20000010000 */
[----:B------:R-:W-:Y:S01]  /*5490*/  F2FP.F16.F32.PACK_AB R10, R66, R11 ;  /* 0x0000000b420a723e */ /* 0x000fe200000000ff */
[--C-:B------:R-:W-:Y:S01]  /*54a0*/  IMAD.MOV.U32 R66, RZ, RZ, R71.reuse ;  /* 0x000000ffff427224 */ /* 0x100fe200078e0047 */
[----:B------:R-:W2:Y:S01]  /*54b0*/  MUFU.EX2 R21, R21 ;  /* 0x0000001500157308 */ /* 0x000ea20000000800 */
[----:B0-----:R-:W-:Y:S01]  /*54c0*/  FADD.FTZ R27, R35, R24 ;  /* 0x00000018231b7221 */ /* 0x001fe20000010000 */
[----:B------:R-:W-:Y:S01]  /*54d0*/  F2FP.F16.F32.PACK_AB R11, R67, R14 ;  /* 0x0000000e430b723e */ /* 0x000fe200000000ff */
[----:B------:R-:W-:-:S04]  /*54e0*/  IMAD.MOV.U32 R67, RZ, RZ, R71 ;  /* 0x000000ffff437224 */ /* 0x000fc800078e0047 */
[----:B------:R0:W-:Y:S01]  /*54f0*/  STSM.16.M88.4 [R2+0x27300], R8 ;  /* 0x0273000802007844 */ /* 0x0001e20000000200 */
[----:B------:R-:W3:Y:S01]  /*5500*/  MUFU.EX2 R58, R58 ;  /* 0x0000003a003a7308 */ /* 0x000ee20000000800 */
[----:B-1----:R-:W-:-:S07]  /*5510*/  FADD.FTZ R14, R68, R27 ;  /* 0x0000001b440e7221 */ /* 0x002fce0000010000 */
[----:B------:R-:W-:Y:S01]  /*5520*/  MUFU.EX2 R28, R42 ;  /* 0x0000002a001c7308 */ /* 0x000fe20000000800 */
[----:B--2---:R-:W-:Y:S01]  /*5530*/  FADD.FTZ R27, R21, R14 ;  /* 0x0000000e151b7221 */ /* 0x004fe20000010000 */
[----:B------:R-:W-:Y:S01]  /*5540*/  F2FP.F16.F32.PACK_AB R14, R52, R15 ;  /* 0x0000000f340e723e */ /* 0x000fe200000000ff */
[----:B------:R-:W-:Y:S01]  /*5550*/  IMAD.MOV.U32 R52, RZ, RZ, R71 ;  /* 0x000000ffff347224 */ /* 0x000fe200078e0047 */
[----:B------:R-:W-:Y:S02]  /*5560*/  F2FP.F16.F32.PACK_AB R15, R45, R44 ;  /* 0x0000002c2d0f723e */ /* 0x000fe400000000ff */
[----:B0-----:R-:W-:Y:S02]  /*5570*/  F2FP.F16.F32.PACK_AB R9, R31, R0 ;  /* 0x000000001f09723e */ /* 0x001fe400000000ff */
[----:B------:R0:W-:Y:S01]  /*5580*/  MUFU.EX2 R42, R59 ;  /* 0x0000003b002a7308 */ /* 0x0001e20000000800 */
[----:B---3--:R-:W-:Y:S01]  /*5590*/  FADD.FTZ R27, R58, R27 ;  /* 0x0000001b3a1b7221 */ /* 0x008fe20000010000 */
[----:B------:R1:W-:Y:S01]  /*55a0*/  STSM.16.M88.4 [R2+0x28b00], R12 ;  /* 0x028b000c02007844 */ /* 0x0003e20000000200 */
[----:B------:R-:W-:-:S02]  /*55b0*/  F2FP.F16.F32.PACK_AB R8, R56, R37 ;  /* 0x000000253808723e */ /* 0x000fc400000000ff */
[----:B------:R-:W-:-:S03]  /*55c0*/  F2FP.F16.F32.PACK_AB R10, R60, R39 ;  /* 0x000000273c0a723e */ /* 0x000fc600000000ff */
[----:B------:R-:W2:Y:S01]  /*55d0*/  MUFU.EX2 R41, R41 ;  /* 0x0000002900297308 */ /* 0x000ea20000000800 */
[----:B0-----:R-:W-:-:S04]  /*55e0*/  FADD.FTZ R59, R57, R30 ;  /* 0x0000001e393b7221 */ /* 0x001fc80000010000 */
[----:B------:R-:W-:Y:S01]  /*55f0*/  FADD.FTZ R24, R26, R59 ;  /* 0x0000003b1a187221 */ /* 0x000fe20000010000 */
[C---:B------:R-:W-:Y:S01]  /*5600*/  F2FP.F16.F32.PACK_AB R26, R55.reuse, R26 ;  /* 0x0000001a371a723e */ /* 0x040fe200000000ff */
[--C-:B------:R-:W-:Y:S01]  /*5610*/  IMAD.MOV.U32 R59, RZ, RZ, R71.reuse ;  /* 0x000000ffff3b7224 */ /* 0x100fe200078e0047 */
[----:B------:R-:W0:Y:S01]  /*5620*/  MUFU.EX2 R40, R40 ;  /* 0x0000002800287308 */ /* 0x000e220000000800 */
[----:B------:R-:W-:Y:S01]  /*5630*/  FADD.FTZ R24, R55, R24 ;  /* 0x0000001837187221 */ /* 0x000fe20000010000 */
[----:B------:R-:W-:-:S03]  /*5640*/  IMAD.MOV.U32 R55, RZ, RZ, R71 ;  /* 0x000000ffff377224 */ /* 0x000fc600078e0047 */
[----:B------:R-:W-:Y:S01]  /*5650*/  FADD.FTZ R45, R37, R24 ;  /* 0x00000018252d7221 */ /* 0x000fe20000010000 */
[----:B------:R-:W-:Y:S01]  /*5660*/  FADD.FTZ R24, R0, R27 ;  /* 0x0000001b00187221 */ /* 0x000fe20000010000 */
[----:B------:R-:W-:Y:S01]  /*5670*/  IMAD.MOV.U32 R37, RZ, RZ, R71 ;  /* 0x000000ffff257224 */ /* 0x000fe200078e0047 */
[----:B------:R3:W4:Y:S01]  /*5680*/  MUFU.EX2 R32, R50 ;  /* 0x0000003200207308 */ /* 0x0007220000000800 */
[----:B------:R-:W-:Y:S01]  /*5690*/  FADD.FTZ R44, R56, R45 ;  /* 0x0000002d382c7221 */ /* 0x000fe20000010000 */
[----:B--2---:R-:W-:Y:S01]  /*56a0*/  F2FP.F16.F32.PACK_AB R11, R28, R41 ;  /* 0x000000291c0b723e */ /* 0x004fe200000000ff */
[--C-:B------:R-:W-:Y:S02]  /*56b0*/  IMAD.MOV.U32 R56, RZ, RZ, R71.reuse ;  /* 0x000000ffff387224 */ /* 0x100fe400078e0047 */
[----:B------:R-:W-:Y:S01]  /*56c0*/  FADD.FTZ R27, R39, R44 ;  /* 0x0000002c271b7221 */ /* 0x000fe20000010000 */
[----:B------:R-:W-:Y:S02]  /*56d0*/  IMAD.MOV.U32 R44, RZ, RZ, R71 ;  /* 0x000000ffff2c7224 */ /* 0x000fe400078e0047 */
[----:B------:R-:W2:Y:S01]  /*56e0*/  MUFU.EX2 R49, R49 ;  /* 0x0000003100317308 */ /* 0x000ea20000000800 */
[----:B---3--:R-:W-:Y:S01]  /*56f0*/  FADD.FTZ R50, R31, R24 ;  /* 0x000000181f327221 */ /* 0x008fe20000010000 */
[----:B------:R-:W-:Y:S01]  /*5700*/  FADD.FTZ R27, R60, R27 ;  /* 0x0000001b3c1b7221 */ /* 0x000fe20000010000 */
[----:B------:R-:W-:Y:S01]  /*5710*/  F2FP.F16.F32.PACK_AB R24, R57, R20 ;  /* 0x000000143918723e */ /* 0x000fe200000000ff */
[----:B------:R-:W-:-:S02]  /*5720*/  IMAD.MOV.U32 R60, RZ, RZ, R71 ;  /* 0x000000ffff3c7224 */ /* 0x000fc400078e0047 */
[----:B------:R-:W-:Y:S01]  /*5730*/  FADD.FTZ R45, R41, R50 ;  /* 0x00000032292d7221 */ /* 0x000fe20000010000 */
[----:B0-----:R-:W-:Y:S01]  /*5740*/  FADD.FTZ R6, R40, R27 ;  /* 0x0000001b28067221 */ /* 0x001fe20000010000 */
[----:B------:R-:W-:Y:S01]  /*5750*/  F2FP.F16.F32.PACK_AB R27, R58, R21 ;  /* 0x000000153a1b723e */ /* 0x000fe200000000ff */
[----:B------:R-:W0:Y:S01]  /*5760*/  MUFU.EX2 R43, R43 ;  /* 0x0000002b002b7308 */ /* 0x000e220000000800 */
[----:B------:R-:W-:Y:S01]  /*5770*/  FADD.FTZ R4, R28, R45 ;  /* 0x0000002d1c047221 */ /* 0x000fe20000010000 */
[--C-:B------:R-:W-:Y:S02]  /*5780*/  IMAD.MOV.U32 R58, RZ, RZ, R71.reuse ;  /* 0x000000ffff3a7224 */ /* 0x100fe400078e0047 */
[--C-:B------:R-:W-:Y:S02]  /*5790*/  IMAD.MOV.U32 R57, RZ, RZ, R71.reuse ;  /* 0x000000ffff397224 */ /* 0x100fe400078e0047 */
[----:B------:R-:W-:Y:S01]  /*57a0*/  FADD.FTZ R5, R29, R4 ;  /* 0x000000041d057221 */ /* 0x000fe20000010000 */
[----:B------:R-:W-:Y:S01]  /*57b0*/  IMAD.MOV.U32 R50, RZ, RZ, R71 ;  /* 0x000000ffff327224 */ /* 0x000fe200078e0047 */
[----:B------:R-:W3:Y:S02]  /*57c0*/  MUFU.EX2 R51, R51 ;  /* 0x0000003300337308 */ /* 0x000ee40000000800 */
[----:B----4-:R-:W-:Y:S01]  /*57d0*/  FADD.FTZ R5, R32, R5 ;  /* 0x0000000520057221 */ /* 0x010fe20000010000 */
[----:B--2---:R-:W-:Y:S01]  /*57e0*/  FADD.FTZ R6, R49, R6 ;  /* 0x0000000631067221 */ /* 0x004fe20000010000 */
[----:B------:R-:W-:-:S02]  /*57f0*/  IMAD.MOV.U32 R45, RZ, RZ, R71 ;  /* 0x000000ffff2d7224 */ /* 0x000fc400078e0047 */
[----:B------:R-:W-:Y:S01]  /*5800*/  FADD.FTZ R0, R42, R5 ;  /* 0x000000052a007221 */ /* 0x000fe20000010000 */
[--C-:B------:R-:W-:Y:S01]  /*5810*/  IMAD.MOV.U32 R41, RZ, RZ, R71.reuse ;  /* 0x000000ffff297224 */ /* 0x100fe200078e0047 */
[----:B------:R-:W2:Y:S01]  /*5820*/  MUFU.EX2 R70, R70 ;  /* 0x0000004600467308 */ /* 0x000ea20000000800 */
[----:B0-----:R-:W-:Y:S01]  /*5830*/  FADD.FTZ R7, R43, R6 ;  /* 0x000000062b077221 */ /* 0x001fe20000010000 */
[--C-:B------:R-:W-:Y:S02]  /*5840*/  IMAD.MOV.U32 R39, RZ, RZ, R71.reuse ;  /* 0x000000ffff277224 */ /* 0x100fe400078e0047 */
[--C-:B------:R-:W-:Y:S02]  /*5850*/  IMAD.MOV.U32 R31, RZ, RZ, R71.reuse ;  /* 0x000000ffff1f7224 */ /* 0x100fe400078e0047 */
[----:B------:R-:W-:Y:S02]  /*5860*/  IMAD.MOV.U32 R28, RZ, RZ, R71 ;  /* 0x000000ffff1c7224 */ /* 0x000fe400078e0047 */
[----:B------:R-:W0:Y:S01]  /*5870*/  MUFU.EX2 R33, R33 ;  /* 0x0000002100217308 */ /* 0x000e220000000800 */
[----:B---3--:R-:W-:-:S07]  /*5880*/  FADD.FTZ R0, R51, R0 ;  /* 0x0000000033007221 */ /* 0x008fce0000010000 */
[----:B------:R-:W3:Y:S01]  /*5890*/  MUFU.EX2 R47, R47 ;  /* 0x0000002f002f7308 */ /* 0x000ee20000000800 */
[C---:B--2---:R-:W-:Y:S01]  /*58a0*/  FADD.FTZ R4, R70.reuse, R7 ;  /* 0x0000000746047221 */ /* 0x044fe20000010000 */
[----:B------:R-:W-:Y:S01]  /*58b0*/  F2FP.F16.F32.PACK_AB R6, R70, R43 ;  /* 0x0000002b4606723e */ /* 0x000fe200000000ff */
[--C-:B------:R-:W-:Y:S02]  /*58c0*/  IMAD.MOV.U32 R70, RZ, RZ, R71.reuse ;  /* 0x000000ffff467224 */ /* 0x100fe400078e0047 */
[----:B------:R-:W-:-:S03]  /*58d0*/  IMAD.MOV.U32 R43, RZ, RZ, R71 ;  /* 0x000000ffff2b7224 */ /* 0x000fc600078e0047 */
[----:B------:R-:W2:Y:S01]  /*58e0*/  MUFU.EX2 R34, R34 ;  /* 0x0000002200227308 */ /* 0x000ea20000000800 */
[----:B0-----:R-:W-:-:S07]  /*58f0*/  FADD.FTZ R7, R33, R0 ;  /* 0x0000000021077221 */ /* 0x001fce0000010000 */
[----:B------:R-:W1:Y:S01]  /*5900*/  MUFU.EX2 R72, R72 ;  /* 0x0000004800487308 */ /* 0x000e620000000800 */
[----:B---3--:R-:W-:Y:S01]  /*5910*/  FADD.FTZ R5, R47, R4 ;  /* 0x000000042f057221 */ /* 0x008fe20000010000 */
[----:B------:R-:W-:Y:S01]  /*5920*/  F2FP.F16.F32.PACK_AB R4, R49, R40 ;  /* 0x000000283104723e */ /* 0x000fe200000000ff */
[--C-:B------:R-:W-:Y:S02]  /*5930*/  IMAD.MOV.U32 R49, RZ, RZ, R71.reuse ;  /* 0x000000ffff317224 */ /* 0x100fe400078e0047 */
[----:B------:R-:W-:-:S03]  /*5940*/  IMAD.MOV.U32 R40, RZ, RZ, R71 ;  /* 0x000000ffff287224 */ /* 0x000fc600078e0047 */
[----:B------:R0:W3:Y:S01]  /*5950*/  MUFU.EX2 R30, R25 ;  /* 0x00000019001e7308 */ /* 0x0000e20000000800 */
[----:B--2---:R-:W-:-:S07]  /*5960*/  FADD.FTZ R7, R34, R7 ;  /* 0x0000000722077221 */ /* 0x004fce0000010000 */
[----:B------:R-:W2:Y:S01]  /*5970*/  MUFU.EX2 R48, R48 ;  /* 0x0000003000307308 */ /* 0x000ea20000000800 */
[----:B-1----:R-:W-:Y:S01]  /*5980*/  FADD.FTZ R15, R72, R5 ;  /* 0x00000005480f7221 */ /* 0x002fe20000010000 */
[----:B0-----:R-:W-:Y:S01]  /*5990*/  F2FP.F16.F32.PACK_AB R25, R68, R35 ;  /* 0x000000234419723e */ /* 0x001fe200000000ff */
[--C-:B------:R-:W-:Y:S01]  /*59a0*/  IMAD.MOV.U32 R68, RZ, RZ, R71.reuse ;  /* 0x000000ffff447224 */ /* 0x100fe200078e0047 */
[----:B------:R-:W-:Y:S01]  /*59b0*/  F2FP.F16.F32.PACK_AB R5, R32, R29 ;  /* 0x0000001d2005723e */ /* 0x000fe200000000ff */
[----:B------:R-:W-:Y:S02]  /*59c0*/  IMAD.MOV.U32 R35, RZ, RZ, R71 ;  /* 0x000000ffff237224 */ /* 0x000fe400078e0047 */
[----:B------:R0:W-:Y:S01]  /*59d0*/  STSM.16.M88.4 [R2+0x2a300], R24 ;  /* 0x02a3001802007844 */ /* 0x0001e20000000200 */
[----:B------:R-:W1:Y:S01]  /*59e0*/  MUFU.EX2 R73, R73 ;  /* 0x0000004900497308 */ /* 0x000e620000000800 */
[----:B---3--:R-:W-:Y:S01]  /*59f0*/  FADD.FTZ R12, R30, R7 ;  /* 0x000000071e0c7221 */ /* 0x008fe20000010000 */
[----:B------:R-:W-:Y:S01]  /*5a00*/  F2FP.F16.F32.PACK_AB R7, R51, R42 ;  /* 0x0000002a3307723e */ /* 0x000fe200000000ff */
[----:B------:R3:W-:Y:S01]  /*5a10*/  STSM.16.M88.4 [R2+0x2bb00], R8 ;  /* 0x02bb000802007844 */ /* 0x0007e20000000200 */
[----:B------:R-:W-:-:S02]  /*5a20*/  IMAD.MOV.U32 R51, RZ, RZ, R71 ;  /* 0x000000ffff337224 */ /* 0x000fc400078e0047 */
[----:B------:R-:W-:Y:S01]  /*5a30*/  IMAD.MOV.U32 R42, RZ, RZ, R71 ;  /* 0x000000ffff2a7224 */ /* 0x000fe200078e0047 */
[----:B------:R4:W-:Y:S01]  /*5a40*/  STSM.16.M88.4 [R2+0x2d300], R4 ;  /* 0x02d3000402007844 */ /* 0x0009e20000000200 */
[----:B------:R-:W5:Y:S01]  /*5a50*/  MUFU.EX2 R61, R61 ;  /* 0x0000003d003d7308 */ /* 0x000f620000000800 */
[----:B--2---:R-:W-:Y:S01]  /*5a60*/  FADD.FTZ R0, R48, R15 ;  /* 0x0000000f30007221 */ /* 0x004fe20000010000 */
[--C-:B------:R-:W-:Y:S02]  /*5a70*/  IMAD.MOV.U32 R32, RZ, RZ, R71.reuse ;  /* 0x000000ffff207224 */ /* 0x100fe400078e0047 */
[--C-:B------:R-:W-:Y:S02]  /*5a80*/  IMAD.MOV.U32 R29, RZ, RZ, R71.reuse ;  /* 0x000000ffff1d7224 */ /* 0x100fe400078e0047 */
[--C-:B0-----:R-:W-:Y:S02]  /*5a90*/  IMAD.MOV.U32 R27, RZ, RZ, R71.reuse ;  /* 0x000000ffff1b7224 */ /* 0x101fe400078e0047 */
[----:B------:R-:W0:Y:S01]  /*5aa0*/  MUFU.EX2 R76, R76 ;  /* 0x0000004c004c7308 */ /* 0x000e220000000800 */
[----:B-1----:R-:W-:Y:S01]  /*5ab0*/  FADD.FTZ R15, R73, R12 ;  /* 0x0000000c490f7221 */ /* 0x002fe20000010000 */
[--C-:B------:R-:W-:Y:S01]  /*5ac0*/  IMAD.MOV.U32 R26, RZ, RZ, R71.reuse ;  /* 0x000000ffff1a7224 */ /* 0x100fe200078e0047 */
[----:B---3--:R-:W-:Y:S01]  /*5ad0*/  F2FP.F16.F32.PACK_AB R8, R72, R47 ;  /* 0x0000002f4808723e */ /* 0x008fe200000000ff */
[--C-:B------:R-:W-:Y:S01]  /*5ae0*/  IMAD.MOV.U32 R47, RZ, RZ, R71.reuse ;  /* 0x000000ffff2f7224 */ /* 0x100fe200078e0047 */
[----:B------:R-:W-:Y:S01]  /*5af0*/  F2FP.F16.F32.PACK_AB R9, R34, R33 ;  /* 0x000000212209723e */ /* 0x000fe200000000ff */
[----:B------:R-:W-:-:S02]  /*5b00*/  IMAD.MOV.U32 R34, RZ, RZ, R71 ;  /* 0x000000ffff227224 */ /* 0x000fc400078e0047 */
[----:B------:R-:W1:Y:S01]  /*5b10*/  MUFU.EX2 R46, R46 ;  /* 0x0000002e002e7308 */ /* 0x000e620000000800 */
[C---:B-----5:R-:W-:Y:S01]  /*5b20*/  FADD.FTZ R11, R61.reuse, R0 ;  /* 0x000000003d0b7221 */ /* 0x060fe20000010000 */
[----:B------:R-:W-:Y:S01]  /*5b30*/  F2FP.F16.F32.PACK_AB R10, R61, R48 ;  /* 0x000000303d0a723e */ /* 0x000fe200000000ff */
[--C-:B------:R-:W-:Y:S02]  /*5b40*/  IMAD.MOV.U32 R61, RZ, RZ, R71.reuse ;  /* 0x000000ffff3d7224 */ /* 0x100fe400078e0047 */
[--C-:B------:R-:W-:Y:S02]  /*5b50*/  IMAD.MOV.U32 R48, RZ, RZ, R71.reuse ;  /* 0x000000ffff307224 */ /* 0x100fe400078e0047 */
[----:B------:R-:W-:Y:S01]  /*5b60*/  IMAD.MOV.U32 R33, RZ, RZ, R71 ;  /* 0x000000ffff217224 */ /* 0x000fe200078e0047 */
[----:B------:R-:W2:Y:S01]  /*5b70*/  MUFU.EX2 R13, R77 ;  /* 0x0000004d000d7308 */ /* 0x000ea20000000800 */
[----:B0-----:R-:W-:Y:S01]  /*5b80*/  FADD.FTZ R14, R76, R15 ;  /* 0x0000000f4c0e7221 */ /* 0x001fe20000010000 */
[----:B------:R-:W-:-:S02]  /*5b90*/  IMAD.MOV.U32 R25, RZ, RZ, R71 ;  /* 0x000000ffff197224 */ /* 0x000fc400078e0047 */
[----:B------:R-:W-:-:S04]  /*5ba0*/  IMAD.MOV.U32 R24, RZ, RZ, R71 ;  /* 0x000000ffff187224 */ /* 0x000fc800078e0047 */
[----:B------:R-:W0:Y:S01]  /*5bb0*/  MUFU.EX2 R69, R69 ;  /* 0x0000004500457308 */ /* 0x000e220000000800 */
[----:B-1----:R-:W-:Y:S01]  /*5bc0*/  FADD.FTZ R0, R46, R11 ;  /* 0x0000000b2e007221 */ /* 0x002fe20000010000 */
[----:B------:R-:W-:Y:S01]  /*5bd0*/  F2FP.F16.F32.PACK_AB R11, R73, R30 ;  /* 0x0000001e490b723e */ /* 0x000fe200000000ff */
[----:B------:R-:W-:-:S04]  /*5be0*/  IMAD.MOV.U32 R30, RZ, RZ, R71 ;  /* 0x000000ffff1e7224 */ /* 0x000fc800078e0047 */
[----:B------:R1:W-:Y:S01]  /*5bf0*/  STSM.16.M88.4 [R2+0x2eb00], R8 ;  /* 0x02eb000802007844 */ /* 0x0003e20000000200 */
[----:B------:R-:W-:Y:S01]  /*5c00*/  MUFU.EX2 R3, R3 ;  /* 0x0000000300037308 */ /* 0x000fe20000000800 */
[C---:B--2---:R-:W-:Y:S01]  /*5c10*/  FADD.FTZ R20, R13.reuse, R14 ;  /* 0x0000000e0d147221 */ /* 0x044fe20000010000 */
[----:B------:R-:W-:-:S06]  /*5c20*/  F2FP.F16.F32.PACK_AB R13, R13, R76 ;  /* 0x0000004c0d0d723e */ /* 0x000fcc00000000ff */
[----:B------:R-:W2:Y:S01]  /*5c30*/  MUFU.EX2 R36, R36 ;  /* 0x0000002400247308 */ /* 0x000ea20000000800 */
[C---:B0-----:R-:W-:Y:S01]  /*5c40*/  F2FP.F16.F32.PACK_AB R12, R69.reuse, R46 ;  /* 0x0000002e450c723e */ /* 0x041fe200000000ff */
[----:B------:R-:W-:Y:S01]  /*5c50*/  FADD.FTZ R0, R69, R0 ;  /* 0x0000000045007221 */ /* 0x000fe20000010000 */
[--C-:B------:R-:W-:Y:S02]  /*5c60*/  IMAD.MOV.U32 R69, RZ, RZ, R71.reuse ;  /* 0x000000ffff457224 */ /* 0x100fe400078e0047 */
[----:B------:R-:W-:-:S03]  /*5c70*/  IMAD.MOV.U32 R46, RZ, RZ, R71 ;  /* 0x000000ffff2e7224 */ /* 0x000fc600078e0047 */
[----:B------:R-:W-:Y:S08]  /*5c80*/  MUFU.EX2 R85, R85 ;  /* 0x0000005500557308 */ /* 0x000ff00000000800 */
[----:B------:R-:W0:Y:S01]  /*5c90*/  MUFU.EX2 R38, R38 ;  /* 0x0000002600267308 */ /* 0x000e220000000800 */
[----:B--2---:R-:W-:Y:S01]  /*5ca0*/  F2FP.F16.F32.PACK_AB R14, R36, R3 ;  /* 0x00000003240e723e */ /* 0x004fe200000000ff */
[----:B------:R-:W-:-:S04]  /*5cb0*/  FADD.FTZ R3, R3, R0 ;  /* 0x0000000003037221 */ /* 0x000fc80000010000 */
[----:B----4-:R-:W-:Y:S01]  /*5cc0*/  FADD.FTZ R5, R36, R3 ;  /* 0x0000000324057221 */ /* 0x010fe20000010000 */
[----:B------:R-:W-:Y:S01]  /*5cd0*/  IMAD.MOV.U32 R36, RZ, RZ, R71 ;  /* 0x000000ffff247224 */ /* 0x000fe200078e0047 */
[----:B0-----:R-:W-:Y:S01]  /*5ce0*/  F2FP.F16.F32.PACK_AB R15, R38, R85 ;  /* 0x00000055260f723e */ /* 0x001fe200000000ff */
[----:B------:R-:W-:-:S04]  /*5cf0*/  FADD.FTZ R85, R85, R20 ;  /* 0x0000001455557221 */ /* 0x000fc80000010000 */
[----:B------:R1:W-:Y:S01]  /*5d00*/  STSM.16.M88.4 [R2+0x30300], R12 ;  /* 0x0303000c02007844 */ /* 0x0003e20000000200 */
[----:B------:R-:W-:Y:S01]  /*5d10*/  FADD.FTZ R4, R38, R85 ;  /* 0x0000005526047221 */ /* 0x000fe20000010000 */
[----:B------:R-:W-:Y:S01]  /*5d20*/  IMAD.MOV.U32 R38, RZ, RZ, R71 ;  /* 0x000000ffff267224 */ /* 0x000fe200078e0047 */
[----:B------:R0:W-:Y:S06]  /*5d30*/  MEMBAR.ALL.CTA ;  /* 0x0000000000007992 */ /* 0x0001ec0000008000 */
[----:B0-----:R-:W0:Y:S02]  /*5d40*/  FENCE.VIEW.ASYNC.S ;  /* 0x00000000000073c6 */ /* 0x001e240000000000 */
[----:B0-----:R-:W-:Y:S01]  /*5d50*/  NOP ;  /* 0x0000000000007918 */ /* 0x001fe20000000000 */
[----:B------:R-:W-:Y:S05]  /*5d60*/  @!P2 BRA `(.L_x_182) ;  /* 0x000000400088a947 */ /* 0x000fea0003800000 */
[----:B------:R-:W-:Y:S01]  /*5d70*/  IMAD.MOV.U32 R0, RZ, RZ, R74 ;  /* 0x000000ffff007224 */ /* 0x000fe200078e004a */
[----:B------:R-:W-:Y:S01]  /*5d80*/  CS2R R70, SRZ ;  /* 0x0000000000467805 */ /* 0x000fe2000001ff00 */
[----:B------:R-:W-:Y:S01]  /*5d90*/  IMAD.MOV.U32 R3, RZ, RZ, R114 ;  /* 0x000000ffff037224 */ /* 0x000fe200078e0072 */
        /* <DEDUP_REMOVED lines=22> */
[----:B------:R-:W-:Y:S01]  /*5f00*/  CS2R R24, SRZ ;  /* 0x0000000000187805 */ /* 0x000fe2000001ff00 */
[----:B------:R-:W-:Y:S01]  /*5f10*/  UMOV UR38, UR39 ;  /* 0x0000002700267c82 */ /* 0x000fe20008000000 */
[----:B------:R-:W-:Y:S01]  /*5f20*/  UMOV UR7, UR36 ;  /* 0x0000002400077c82 */ /* 0x000fe20008000000 */
[----:B------:R-:W-:-:S05]  /*5f30*/  ULDC UR5, c[0x0][0x9d8] ;  /* 0x0002760000057ab9 */ /* 0x000fca0000000800 */
.L_x_191:
[----:B------:R-:W-:Y:S01]  /*5f40*/  R2UR UR4, R17 ;  /* 0x00000000110472ca */ /* 0x000fe200000e0000 */
[----:B------:R-:W-:-:S04]  /*5f50*/  UIADD3 UR36, UR7, 0x1, URZ ;  /* 0x0000000107247890 */ /* 0x000fc8000fffe03f */
[----:B------:R-:W-:-:S04]  /*5f60*/  UISETP.NE.AND UP0, UPT, UR36, 0x2, UPT ;  /* 0x000000022400788c */ /* 0x000fc8000bf05270 */
[----:B------:R-:W-:Y:S02]  /*5f70*/  USEL UR39, URZ, 0x1, UP0 ;  /* 0x000000013f277887 */ /* 0x000fe40008000000 */
[----:B------:R-:W-:Y:S02]  /*5f80*/  USEL UR36, UR36, URZ, UP0 ;  /* 0x0000003f24247287 */ /* 0x000fe40008000000 */
[----:B------:R-:W-:Y:S01]  /*5f90*/  ISETP.NE.AND P3, PT, RZ, UR4, PT ;  /* 0x00000004ff007c0c */ /* 0x000fe2000bf65270 */
[----:B------:R-:W-:-:S12]  /*5fa0*/  ULOP3.LUT UR39, UR38, UR39, URZ, 0x3c, !UPT ;  /* 0x0000002726277292 */ /* 0x000fd8000f8e3c3f */
[----:B0-----:R-:W-:Y:S05]  /*5fb0*/  @P3 BRA `(.L_x_183) ;  /* 0x00000000002c3947 */ /* 0x001fea0003800000 */
[----:B------:R-:W-:Y:S05]  /*5fc0*/  @!P0 BRA `(.L_x_184) ;  /* 0x0000000000048947 */ /* 0x000fea0003800000 */
[----:B------:R-:W-:Y:S01]  /*5fd0*/  BPT.TRAP 0x1 ;  /* 0x000000040000795c */ /* 0x000fe20000300000 */
.L_x_184:
[----:B------:R-:W-:Y:S01]  /*5fe0*/  ULEA UR4, UR36, UR37, 0x3 ;  /* 0x0000002524047291 */ /* 0x000fe2000f8e183f */
[----:B------:R-:W-:-:S05]  /*5ff0*/  IMAD.U32 R6, RZ, RZ, UR39 ;  /* 0x00000027ff067e24 */ /* 0x000fca000f8e00ff */
[----:B------:R-:W-:-:S04]  /*6000*/  SHF.L.U32 R6, R6, 0x1f, RZ ;  /* 0x0000001f06067819 */ /* 0x000fc800000006ff */
[----:B------:R0:W2:Y:S01]  /*6010*/  SYNCS.PHASECHK.TRANS64.TRYWAIT P2, [UR4+0x31c30], R6 ;  /* 0x031c3006ff0075a7 */ /* 0x0000a20008040144 */
[----:B------:R-:W-:Y:S05]  /*6020*/  @!P0 BRA `(.L_x_185) ;  /* 0x0000000000048947 */ /* 0x000fea0003800000 */
[----:B------:R-:W-:Y:S01]  /*6030*/  BPT.TRAP 0x1 ;  /* 0x000000040000795c */ /* 0x000fe20000300000 */
.L_x_185:
[----:B--2---:R-:W-:Y:S05]  /*6040*/  @P2 BRA `(.L_x_183) ;  /* 0x0000000000082947 */ /* 0x004fea0003800000 */
[----:B------:R-:W2:Y:S02]  /*6050*/  SYNCS.PHASECHK.TRANS64.TRYWAIT P2, [UR4+0x31c30], R6 ;  /* 0x031c3006ff0075a7 */ /* 0x000ea40008040144 */
[----:B--2---:R-:W-:Y:S05]  /*6060*/  @!P2 BRA `(.L_x_186) ;  /* 0x000000dc00c0a947 */ /* 0x004fea0003800000 */
.L_x_183:
[----:B--2---:R-:W2:Y:S01]  /*6070*/  S2R R7, SR_TID.X ;  /* 0x0000000000077919 */ /* 0x004ea20000002100 */
[----:B------:R-:W-:Y:S01]  /*6080*/  UIMAD UR4, UR36, 0x6c0, UR6 ;  /* 0x000006c0240478a4 */ /* 0x000fe2000f8e0206 */
[----:B------:R-:W-:Y:S01]  /*6090*/  UMOV UR31, 0x80000020 ;  /* 0x80000020001f7882 */ /* 0x000fe20000000000 */
[----:B------:R-:W-:Y:S02]  /*60a0*/  UMOV UR32, UR28 ;  /* 0x0000001c00207c82 */ /* 0x000fe40008000000 */
[----:B------:R-:W-:Y:S01]  /*60b0*/  UIADD3 UR34, UR4, 0x40, URZ ;  /* 0x0000004004227890 */ /* 0x000fe2000fffe03f */
[----:B------:R-:W-:Y:S02]  /*60c0*/  UMOV UR33, UR29 ;  /* 0x0000001d00217c82 */ /* 0x000fe40008000000 */
[----:B------:R-:W-:Y:S01]  /*60d0*/  UMOV UR30, UR4 ;  /* 0x00000004001e7c82 */ /* 0x000fe20008000000 */
[----:B------:R-:W-:Y:S01]  /*60e0*/  UMOV UR35, 0x80000020 ;  /* 0x8000002000237882 */ /* 0x000fe20000000000 */
[----:B------:R-:W-:Y:S01]  /*60f0*/  UIADD3 UR42, UR4, 0x80, URZ ;  /* 0x00000080042a7890 */ /* 0x000fe2000fffe03f */
[----:B------:R-:W-:Y:S01]  /*6100*/  UMOV UR40, UR28 ;  /* 0x0000001c00287c82 */ /* 0x000fe20008000000 */
        /* <DEDUP_REMOVED lines=15> */
[----:B--2---:R-:W-:Y:S01]  /*6200*/  SHF.R.U32.HI R7, RZ, 0x7, R7 ;  /* 0x00000007ff077819 */ /* 0x004fe20000011607 */
[----:B------:R-:W-:Y:S01]  /*6210*/  UMOV UR56, UR28 ;  /* 0x0000001c00387c82 */ /* 0x000fe20008000000 */
[----:B------:R-:W-:Y:S01]  /*6220*/  UMOV UR57, UR29 ;  /* 0x0000001d00397c82 */ /* 0x000fe20008000000 */
[----:B------:R-:W-:Y:S01]  /*6230*/  UMOV UR59, 0x80000020 ;  /* 0x80000020003b7882 */ /* 0x000fe20000000000 */
[----:B------:R-:W-:Y:S01]  /*6240*/  UIADD3 UR10, UR4, 0x2, URZ ;  /* 0x00000002040a7890 */ /* 0x000fe2000fffe03f */
[----:B0-----:R-:W-:Y:S01]  /*6250*/  VIADD R6, R7, 0x8 ;  /* 0x0000000807067836 */ /* 0x001fe20000000000 */
[----:B------:R-:W-:Y:S01]  /*6260*/  UMOV UR11, 0x80000020 ;  /* 0x80000020000b7882 */ /* 0x000fe20000000000 */
[----:B------:R-:W-:Y:S01]  /*6270*/  UIADD3 UR14, UR4, 0x202, URZ ;  /* 0x00000202040e7890 */ /* 0x000fe2000fffe03f */
[----:B------:R-:W-:-:S02]  /*6280*/  UMOV UR15, 0x80000020 ;  /* 0x80000020000f7882 */ /* 0x000fc40000000000 */
[----:B------:R0:W-:Y:S01]  /*6290*/  BAR.SYNC.DEFER_BLOCKING R6, 0x100 ;  /* 0x000400060000751d */ /* 0x0001e20000010000 */
[----:B------:R-:W-:Y:S02]  /*62a0*/  UIADD3 UR18, UR4, 0x242, URZ ;  /* 0x0000024204127890 */ /* 0x000fe4000fffe03f */
[----:B------:R-:W-:Y:S02]  /*62b0*/  UIADD3 UR22, UR4, 0x480, URZ ;  /* 0x0000048004167890 */ /* 0x000fe4000fffe03f */
[----:B------:R-:W-:Y:S01]  /*62c0*/  UIADD3 UR26, UR4, 0x482, URZ ;  /* 0x00000482041a7890 */ /* 0x000fe2000fffe03f */
[----:B------:R-:W-:Y:S01]  /*62d0*/  UMOV UR19, 0x80000020 ;  /* 0x8000002000137882 */ /* 0x000fe20000000000 */
[----:B------:R-:W-:Y:S01]  /*62e0*/  UMOV UR23, 0x80000020 ;  /* 0x8000002000177882 */ /* 0x000fe20000000000 */
[----:B------:R-:W-:Y:S01]  /*62f0*/  UMOV UR27, 0x80000020 ;  /* 0x80000020001b7882 */ /* 0x000fe20000000000 */
[----:B------:R-:W-:-:S06]  /*6300*/  WARPGROUP.ARRIVE ;  /* 0x00000000000079c5 */ /* 0x000fcc0000000000 */
[----:B------:R-:W-:Y:S01]  /*6310*/  HGMMA.64x16x16.F32 R136, gdesc[UR28], RZ, !UPT, gsb0 ;  /* 0x002000001c8879f0 */ /* 0x000fe2000c0008ff */
[----:B------:R-:W-:Y:S01]  /*6320*/  UIADD3 UR30, UR4, 0x1c0, URZ ;  /* 0x000001c0041e7890 */ /* 0x000fe2000fffe03f */
        /* <DEDUP_REMOVED lines=45> */
[----:B------:R-:W-:Y:S03]  /*6600*/  HGMMA.64x16x16.F32 R80, gdesc[UR28], RZ, !UPT, gsb0 ;  /* 0x002000001c5079f0 */ /* 0x000fe6000c0008ff */
        /* <DEDUP_REMOVED lines=267> */
.L_x_188:
[----:B------:R-:W-:Y:S01]  /*76c0*/  ULEA UR4, UR7, UR37, 0x3 ;  /* 0x0000002507047291 */ /* 0x000fe2000f8e183f */
[----:B------:R-:W-:-:S05]  /*76d0*/  IMAD.U32 R6, RZ, RZ, UR38 ;  /* 0x00000026ff067e24 */ /* 0x000fca000f8e00ff */
[----:B------:R-:W-:-:S04]  /*76e0*/  SHF.L.U32 R6, R6, 0x1f, RZ ;  /* 0x0000001f06067819 */ /* 0x000fc800000006ff */
[----:B------:R0:W2:Y:S01]  /*76f0*/  SYNCS.PHASECHK.TRANS64.TRYWAIT P2, [UR4+0x31c50], R6 ;  /* 0x031c5006ff0075a7 */ /* 0x0000a20008040144 */
[----:B------:R-:W-:Y:S05]  /*7700*/  @!P0 BRA `(.L_x_189) ;  /* 0x0000000000048947 */ /* 0x000fea0003800000 */
[----:B------:R-:W-:Y:S01]  /*7710*/  BPT.TRAP 0x1 ;  /* 0x000000040000795c */ /* 0x000fe20000300000 */
.L_x_189:
[----:B--2---:R-:W-:Y:S05]  /*7720*/  @P2 BRA `(.L_x_187) ;  /* 0x0000000000082947 */ /* 0x004fea0003800000 */
[----:B------:R-:W2:Y:S02]  /*7730*/  SYNCS.PHASECHK.TRANS64.TRYWAIT P2, [UR4+0x31c50], R6 ;  /* 0x031c5006ff0075a7 */ /* 0x000ea40008040144 */
[----:B--2---:R-:W-:Y:S05]  /*7740*/  @!P2 BRA `(.L_x_190) ;  /* 0x000000c80020a947 */ /* 0x004fea0003800000 */
.L_x_187:
[----:B------:R-:W-:Y:S01]  /*7750*/  UIADD3 UR4, UR37, 0x200, URZ ;  /* 0x0000020025047890 */ /* 0x000fe2000fffe03f */
[----:B------:R-:W-:Y:S01]  /*7760*/  WARPGROUP.ARRIVE ;  /* 0x00000000000079c5 */ /* 0x000fe20000000000 */
[----:B------:R-:W-:Y:S01]  /*7770*/  UMOV UR33, 0xc0000010 ;  /* 0xc000001000217882 */ /* 0x000fe20000000000 */
[----:B------:R-:W-:Y:S01]  /*7780*/  UMOV UR35, 0x80000020 ;  /* 0x8000002000237882 */ /* 0x000fe20000000000 */
[----:B------:R-:W-:Y:S01]  /*7790*/  USHF.R.U32.HI UR4, URZ, 0x4, UR4 ;  /* 0x000000043f047899 */ /* 0x000fe20008011604 */
[----:B0-2---:R-:W-:Y:S01]  /*77a0*/  FMUL.FTZ R6, R136, UR5 ;  /* 0x0000000588067c20 */ /* 0x005fe20008410000 */
[----:B------:R-:W-:Y:S01]  /*77b0*/  FMUL.FTZ R7, R137, UR5 ;  /* 0x0000000589077c20 */ /* 0x000fe20008410000 */
[----:B-1----:R-:W-:Y:S01]  /*77c0*/  FMUL.FTZ R10, R140, UR5 ;  /* 0x000000058c0a7c20 */ /* 0x002fe20008410000 */
[----:B------:R-:W-:Y:S01]  /*77d0*/  ULOP3.LUT UR4, UR4, 0x3fff, URZ, 0xc0, !UPT ;  /* 0x00003fff04047892 */ /* 0x000fe2000f8ec03f */
[----:B------:R-:W-:Y:S01]  /*77e0*/  FMUL.FTZ R11, R141, UR5 ;  /* 0x000000058d0b7c20 */ /* 0x000fe20008410000 */
[----:B------:R-:W-:Y:S01]  /*77f0*/  FMUL.FTZ R12, R128, UR5 ;  /* 0x00000005800c7c20 */ /* 0x000fe20008410000 */
[----:B------:R-:W0:Y:S01]  /*7800*/  MUFU.TANH R6, R6 ;  /* 0x0000000600067308 */ /* 0x000e220000002400 */
[----:B------:R-:W-:Y:S01]  /*7810*/  ULOP3.LUT UR10, UR4, 0x2400000, URZ, 0xfc, !UPT ;  /* 0x02400000040a7892 */ /* 0x000fe2000f8efc3f */
[----:B------:R-:W-:Y:S01]  /*7820*/  FMUL.FTZ R13, R129, UR5 ;  /* 0x00000005810d7c20 */ /* 0x000fe20008410000 */
[----:B------:R-:W-:Y:S01]  /*7830*/  ULOP3.LUT UR4, UR61, 0x10000, URZ, 0xfc, !UPT ;  /* 0x000100003d047892 */ /* 0x000fe2000f8efc3f */
[----:B------:R-:W-:Y:S01]  /*7840*/  FMUL.FTZ R20, R120, UR5 ;  /* 0x0000000578147c20 */ /* 0x000fe20008410000 */
[----:B------:R-:W-:Y:S01]  /*7850*/  UIMAD UR10, UR7, 0x6c0, UR10 ;  /* 0x000006c0070a78a4 */ /* 0x000fe2000f8e020a */
[----:B------:R-:W-:Y:S01]  /*7860*/  FMUL.FTZ R120, R124, UR5 ;  /* 0x000000057c787c20 */ /* 0x000fe20008410000 */
[----:B------:R-:W-:Y:S01]  /*7870*/  FMUL.FTZ R14, R132, UR5 ;  /* 0x00000005840e7c20 */ /* 0x000fe20008410000 */
[----:B------:R-:W1:Y:S01]  /*7880*/  MUFU.TANH R7, R7 ;  /* 0x0000000700077308 */ /* 0x000e620000002400 */
[----:B------:R-:W-:Y:S01]  /*7890*/  FMUL.FTZ R15, R133, UR5 ;  /* 0x00000005850f7c20 */ /* 0x000fe20008410000 */
[----:B------:R-:W-:Y:S01]  /*78a0*/  UMOV UR32, UR4 ;  /* 0x0000000400207c82 */ /* 0x000fe20008000000 */
        /* <DEDUP_REMOVED lines=41> */
[----:B------:R-:W-:Y:S01]  /*7b40*/  ULDC UR11, c[0x0][0x988] ;  /* 0x00026200000b7ab9 */ /* 0x000fe20000000800 */
        /* <DEDUP_REMOVED lines=37> */
[----:B------:R-:W0:Y:S01]  /*7da0*/  S2R R139, SR_TID.X ;  /* 0x00000000008b7919 */ /* 0x000e220000002100 */
[----:B------:R-:W-:Y:S01]  /*7db0*/  R2UR UR14, R16 ;  /* 0x00000000100e72ca */ /* 0x000fe200000e0000 */
[----:B------:R-:W-:-:S04]  /*7dc0*/  UMOV UR38, UR39 ;  /* 0x0000002700267c82 */ /* 0x000fc80008000000 */
[----:B------:R-:W3:Y:S01]  /*7dd0*/  MUFU.TANH R112, R112 ;  /* 0x0000007000707308 */ /* 0x000ee20000002400 */
[----:B-1----:R-:W-:-:S07]  /*7de0*/  FMNMX.FTZ R124, R120, R124, !PT ;  /* 0x0000007c787c7209 */ /* 0x002fce0007810000 */
[----:B------:R-:W1:Y:S01]  /*7df0*/  MUFU.TANH R113, R113 ;  /* 0x0000007100717308 */ /* 0x000e620000002400 */
[----:B--2---:R-:W-:Y:S01]  /*7e00*/  FMNMX.FTZ R124, R121, R124, !PT ;  /* 0x0000007c797c7209 */ /* 0x004fe20007810000 */
[----:B------:R-:W-:-:S06]  /*7e10*/  UISETP.GT.AND UP0, UPT, UR60, UR14, UPT ;  /* 0x0000000e3c00728c */ /* 0x000fcc000bf04270 */
[----:B------:R-:W2:Y:S01]  /*7e20*/  MUFU.TANH R116, R116 ;  /* 0x0000007400747308 */ /* 0x000ea20000002400 */
[----:B---3--:R-:W-:Y:S01]  /*7e30*/  FMNMX.FTZ R124, R112, R124, !PT ;  /* 0x0000007c707c7209 */ /* 0x008fe20007810000 */
[----:B------:R-:W-:Y:S02]  /*7e40*/  WARPGROUP.DEPBAR.LE gsb0, 0x0 ;  /* 0x00008000000079c5 */ /* 0x000fe40000010000 */
[----:B------:R-:W-:-:S04]  /*7e50*/  WARPGROUP.ARRIVE ;  /* 0x00000000000079c5 */ /* 0x000fc80000000000 */
[----:B------:R-:W3:Y:S01]  /*7e60*/  MUFU.TANH R117, R117 ;  /* 0x0000007500757308 */ /* 0x000ee20000002400 */
[----:B-1----:R-:W-:Y:S02]  /*7e70*/  FMNMX.FTZ R124, R113, R124, !PT ;  /* 0x0000007c717c7209 */ /* 0x002fe40007810000 */
[----:B0-----:R-:W-:Y:S01]  /*7e80*/  SHF.R.U32.HI R138, RZ, 0x7, R139 ;  /* 0x00000007ff8a7819 */ /* 0x001fe2000001168b */
[----:B------:R-:W-:Y:S01]  /*7e90*/  HGMMA.64x96x16.F32 R24, gdesc[UR32].tnspB, R24, gsb0 ;  /* 0x41600000201879f0 */ /* 0x000fe20008000818 */
[----:B------:R-:W-:Y:S01]  /*7ea0*/  UIADD3 UR32, UR4, 0x300, URZ ;  /* 0x0000030004207890 */ /* 0x000fe2000fffe03f */
[----:B------:R-:W-:Y:S01]  /*7eb0*/  ISETP.GE.U32.AND P2, PT, R139, 0x180, PT ;  /* 0x000001808b00780c */ /* 0x000fe20003f46070 */
[----:B------:R-:W-:Y:S01]  /*7ec0*/  UIADD3 UR34, UR10, 0x80, URZ ;  /* 0x000000800a227890 */ /* 0x000fe2000fffe03f */
[----:B------:R-:W0:Y:S01]  /*7ed0*/  MUFU.TANH R104, R104 ;  /* 0x0000006800687308 */ /* 0x000e220000002400 */
[----:B------:R-:W-:Y:S01]  /*7ee0*/  UMOV UR33, 0xc0000010 ;  /* 0xc000001000217882 */ /* 0x000fe20000000000 */
[----:B------:R-:W-:Y:S01]  /*7ef0*/  UMOV UR35, 0x80000020 ;  /* 0x8000002000237882 */ /* 0x000fe20000000000 */
[----:B--2---:R-:W-:-:S05]  /*7f00*/  FMNMX.FTZ R124, R116, R124, !PT ;  /* 0x0000007c747c7209 */ /* 0x004fca0007810000 */
[----:B------:R-:W1:Y:S01]  /*7f10*/  MUFU.TANH R105, R105 ;  /* 0x0000006900697308 */ /* 0x000e620000002400 */
[----:B---3--:R-:W-:-:S07]  /*7f20*/  FMNMX.FTZ R124, R117, R124, !PT ;  /* 0x0000007c757c7209 */ /* 0x008fce0007810000 */
[----:B------:R-:W2:Y:S01]  /*7f30*/  MUFU.TANH R108, R108 ;  /* 0x0000006c006c7308 */ /* 0x000ea20000002400 */
[----:B0-----:R-:W-:-:S07]  /*7f40*/  FMNMX.FTZ R124, R104, R124, !PT ;  /* 0x0000007c687c7209 */ /* 0x001fce0007810000 */
[----:B------:R-:W0:Y:S01]  /*7f50*/  MUFU.TANH R109, R109 ;  /* 0x0000006d006d7308 */ /* 0x000e220000002400 */
[----:B-1----:R-:W-:-:S07]  /*7f60*/  FMNMX.FTZ R124, R105, R124, !PT ;  /* 0x0000007c697c7209 */ /* 0x002fce0007810000 */
[----:B------:R-:W1:Y:S01]  /*7f70*/  MUFU.TANH R96, R96 ;  /* 0x0000006000607308 */ /* 0x000e620000002400 */
[----:B--2---:R-:W-:-:S07]  /*7f80*/  FMNMX.FTZ R124, R108, R124, !PT ;  /* 0x0000007c6c7c7209 */ /* 0x004fce0007810000 */
        /* <DEDUP_REMOVED lines=15> */
[----:B-1----:R-:W-:Y:S01]  /*8080*/  FMNMX.FTZ R125, R92, R124, !PT ;  /* 0x0000007c5c7d7209 */ /* 0x002fe20007810000 */
[----:B------:R-:W-:Y:S02]  /*8090*/  WARPGROUP.DEPBAR.LE gsb0, 0x0 ;  /* 0x00008000000079c5 */ /* 0x000fe40000010000 */
[----:B------:R-:W-:Y:S01]  /*80a0*/  WARPGROUP.ARRIVE ;  /* 0x00000000000079c5 */ /* 0x000fe20000000000 */
[----:B------:R-:W-:-:S03]  /*80b0*/  FMUL.FTZ R124, R76, UR5 ;  /* 0x000000054c7c7c20 */ /* 0x000fc60008410000 */
[----:B------:R-:W1:Y:S01]  /*80c0*/  MUFU.TANH R81, R81 ;  /* 0x0000005100517308 */ /* 0x000e620000002400 */
[----:B--2---:R-:W-:Y:S01]  /*80d0*/  FMNMX.FTZ R76, R93, R125, !PT ;  /* 0x0000007d5d4c7209 */ /* 0x004fe20007810000 */
[----:B------:R-:W-:Y:S01]  /*80e0*/  HGMMA.64x96x16.F32 R24, gdesc[UR32].tnspB, R24, gsb0 ;  /* 0x41600000201879f0 */ /* 0x000fe20008000818 */
[----:B------:R-:W-:Y:S01]  /*80f0*/  UIADD3 UR32, UR4, 0x480, URZ ;  /* 0x0000048004207890 */ /* 0x000fe2000fffe03f */
[----:B------:R-:W-:Y:S01]  /*8100*/  FMUL.FTZ R125, R77, UR5 ;  /* 0x000000054d7d7c20 */ /* 0x000fe20008410000 */
[----:B------:R-:W-:Y:S01]  /*8110*/  UIADD3 UR34, UR10, 0xc0, URZ ;  /* 0x000000c00a227890 */ /* 0x000fe2000fffe03f */
[----:B------:R-:W-:Y:S01]  /*8120*/  UMOV UR33, 0xc0000010 ;  /* 0xc000001000217882 */ /* 0x000fe20000000000 */
[----:B------:R-:W-:Y:S01]  /*8130*/  UMOV UR35, 0x80000020 ;  /* 0x8000002000237882 */ /* 0x000fe20000000000 */
        /* <DEDUP_REMOVED lines=12> */
[----:B------:R-:W-:Y:S01]  /*8200*/  MUFU.TANH R8, R8 ;  /* 0x0000000800087308 */ /* 0x000fe20000002400 */
[----:B0-----:R-:W-:-:S07]  /*8210*/  FMNMX.FTZ R128, R124, R128, !PT ;  /* 0x000000807c807209 */ /* 0x001fce0007810000 */
[----:B------:R-:W-:Y:S01]  /*8220*/  MUFU.TANH R9, R9 ;  /* 0x0000000900097308 */ /* 0x000fe20000002400 */
[----:B-1----:R-:W-:-:S05]  /*8230*/  FMNMX.FTZ R132, R125, R128, !PT ;  /* 0x000000807d847209 */ /* 0x002fca0007810000 */
[----:B------:R-:W0:Y:S02]  /*8240*/  SHFL.BFLY PT, R133, R132, 0x2, 0x1f ;  /* 0x0c401f0084857f89 */ /* 0x000e2400000e0000 */
[----:B------:R1:W-:Y:S08]  /*8250*/  MUFU.TANH R128, R130 ;  /* 0x0000008200807308 */ /* 0x0003f00000002400 */
[----:B------:R-:W-:Y:S01]  /*8260*/  MUFU.TANH R76, R142 ;  /* 0x0000008e004c7308 */ /* 0x000fe20000002400 */
[----:B-1----:R-:W-:-:S07]  /*8270*/  FMUL.FTZ R130, R134, UR5 ;  /* 0x0000000586827c20 */ /* 0x002fce0008410000 */
[----:B------:R-:W-:Y:S01]  /*8280*/  MUFU.TANH R77, R143 ;  /* 0x0000008f004d7308 */ /* 0x000fe20000002400 */
[----:B0-----:R-:W-:Y:S01]  /*8290*/  FMNMX.FTZ R133, R132, R133, !PT ;  /* 0x0000008584857209 */ /* 0x001fe20007810000 */
[----:B------:R-:W-:-:S06]  /*82a0*/  FMUL.FTZ R132, R114, UR5 ;  /* 0x0000000572847c20 */ /* 0x000fcc0008410000 */
[----:B------:R-:W-:Y:S01]  /*82b0*/  MUFU.TANH R129, R129 ;  /* 0x0000008100817308 */ /* 0x000fe20000002400 */
[----:B------:R-:W0:Y:S01]  /*82c0*/  SHFL.BFLY PT, R134, R133, 0x1, 0x1f ;  /* 0x0c201f0085867f89 */ /* 0x000e2200000e0000 */
[----:B------:R-:W-:Y:S02]  /*82d0*/  WARPGROUP.DEPBAR.LE gsb0, 0x0 ;  /* 0x00008000000079c5 */ /* 0x000fe40000010000 */
[----:B------:R-:W-:-:S04]  /*82e0*/  WARPGROUP.ARRIVE ;  /* 0x00000000000079c5 */ /* 0x000fc80000000000 */
[----:B------:R-:W-:Y:S02]  /*82f0*/  MUFU.TANH R130, R130 ;  /* 0x0000008200827308 */ /* 0x000fe40000002400 */
[----:B------:R-:W-:Y:S01]  /*8300*/  HGMMA.64x96x16.F32 R24, gdesc[UR32].tnspB, R24, gsb0 ;  /* 0x41600000201879f0 */ /* 0x000fe20008000818 */
[----:B------:R-:W-:Y:S02]  /*8310*/  UIADD3 UR32, UR4, 0x600, URZ ;  /* 0x0000060004207890 */ /* 0x000fe4000fffe03f */
[----:B------:R-:W-:-:S03]  /*8320*/  UIADD3 UR34, UR10, 0x100, URZ ;  /* 0x000001000a227890 */ /* 0x000fc6000fffe03f */
[----:B------:R-:W-:Y:S01]  /*8330*/  MUFU.TANH R131, R131 ;  /* 0x0000008300837308 */ /* 0x000fe20000002400 */
[----:B------:R-:W-:Y:S01]  /*8340*/  UMOV UR33, 0xc0000010 ;  /* 0xc000001000217882 */ /* 0x000fe20000000000 */
[----:B------:R-:W-:Y:S01]  /*8350*/  UMOV UR35, 0x80000020 ;  /* 0x8000002000237882 */ /* 0x000fe20000000000 */
[----:B0-----:R-:W-:-:S05]  /*8360*/  FMNMX.FTZ R114, R133, R134, !PT ;  /* 0x0000008685727209 */ /* 0x001fca0007810000 */
[----:B------:R-:W-:Y:S01]  /*8370*/  MUFU.TANH R122, R122 ;  /* 0x0000007a007a7308 */ /* 0x000fe20000002400 */
[C---:B------:R-:W-:Y:S01]  /*8380*/  FADD.FTZ R3, -R114.reuse, R3 ;  /* 0x0000000372037221 */ /* 0x040fe20000010100 */
[----:B------:R-:W-:-:S03]  /*8390*/  FMUL.FTZ R133, R114, UR11 ;  /* 0x0000000b72857c20 */ /* 0x000fc60008410000 */
[----:B------:R-:W-:Y:S01]  /*83a0*/  FMUL.FTZ R3, R3, UR11 ;  /* 0x0000000b03037c20 */ /* 0x000fe20008410000 */
[--C-:B------:R-:W-:Y:S01]  /*83b0*/  FFMA.FTZ R134, R6, UR11, -R133.reuse ;  /* 0x0000000b06867c23 */ /* 0x100fe20008010885 */
[--C-:B------:R-:W-:Y:S01]  /*83c0*/  FFMA.FTZ R6, R12, UR11, -R133.reuse ;  /* 0x0000000b0c067c23 */ /* 0x100fe20008010885 */
[--C-:B------:R-:W-:Y:S01]  /*83d0*/  FFMA.FTZ R136, R11, UR11, -R133.reuse ;  /* 0x0000000b0b887c23 */ /* 0x100fe20008010885 */
[--C-:B------:R-:W-:Y:S01]  /*83e0*/  FFMA.FTZ R11, R14, UR11, -R133.reuse ;  /* 0x0000000b0e0b7c23 */ /* 0x100fe20008010885 */
[----:B------:R-:W-:Y:S01]  /*83f0*/  MUFU.EX2 R12, R134 ;  /* 0x00000086000c7308 */ /* 0x000fe20000000800 */
[--C-:B------:R-:W-:Y:S01]  /*8400*/  FFMA.FTZ R135, R7, UR11, -R133.reuse ;  /* 0x0000000b07877c23 */ /* 0x100fe20008010885 */
[--C-:B------:R-:W-:Y:S01]  /*8410*/  FFMA.FTZ R7, R13, UR11, -R133.reuse ;  /* 0x0000000b0d077c23 */ /* 0x100fe20008010885 */
[----:B------:R-:W-:Y:S01]  /*8420*/  FMUL.FTZ R13, R118, UR5 ;  /* 0x00000005760d7c20 */ /* 0x000fe20008410000 */
[--C-:B------:R-:W-:Y:S01]  /*8430*/  FFMA.FTZ R137, R15, UR11, -R133.reuse ;  /* 0x0000000b0f897c23 */ /* 0x100fe20008010885 */
[----:B------:R-:W-:Y:S01]  /*8440*/  FMUL.FTZ R15, R119, UR5 ;  /* 0x00000005770f7c20 */ /* 0x000fe20008410000 */
[--C-:B------:R-:W-:Y:S01]  /*8450*/  FFMA.FTZ R10, R10, UR11, -R133.reuse ;  /* 0x0000000b0a0a7c23 */ /* 0x100fe20008010885 */
[--C-:B------:R-:W-:Y:S01]  /*8460*/  FFMA.FTZ R20, R20, UR11, -R133.reuse ;  /* 0x0000000b14147c23 */ /* 0x100fe20008010885 */
[----:B------:R-:W0:Y:S01]  /*8470*/  MUFU.EX2 R3, R3 ;  /* 0x0000000300037308 */ /* 0x000e220000000800 */
[--C-:B------:R-:W-:Y:S01]  /*8480*/  FFMA.FTZ R21, R21, UR11, -R133.reuse ;  /* 0x0000000b15157c23 */ /* 0x100fe20008010885 */
[--C-:B------:R-:W-:Y:S01]  /*8490*/  FFMA.FTZ R120, R120, UR11, -R133.reuse ;  /* 0x0000000b78787c23 */ /* 0x100fe20008010885 */
[--C-:B------:R-:W-:Y:S01]  /*84a0*/  FFMA.FTZ R121, R121, UR11, -R133.reuse ;  /* 0x0000000b79797c23 */ /* 0x100fe20008010885 */
[--C-:B------:R-:W-:Y:S01]  /*84b0*/  FFMA.FTZ R112, R112, UR11, -R133.reuse ;  /* 0x0000000b70707c23 */ /* 0x100fe20008010885 */
[--C-:B------:R-:W-:Y:S01]  /*84c0*/  FFMA.FTZ R113, R113, UR11, -R133.reuse ;  /* 0x0000000b71717c23 */ /* 0x100fe20008010885 */
[--C-:B------:R-:W-:Y:S01]  /*84d0*/  FFMA.FTZ R116, R116, UR11, -R133.reuse ;  /* 0x0000000b74747c23 */ /* 0x100fe20008010885 */
[--C-:B------:R-:W-:Y:S01]  /*84e0*/  FFMA.FTZ R117, R117, UR11, -R133.reuse ;  /* 0x0000000b75757c23 */ /* 0x100fe20008010885 */
[----:B------:R-:W1:Y:S01]  /*84f0*/  MUFU.TANH R123, R123 ;  /* 0x0000007b007b7308 */ /* 0x000e620000002400 */
[--C-:B------:R-:W-:Y:S01]  /*8500*/  FFMA.FTZ R104, R104, UR11, -R133.reuse ;  /* 0x0000000b68687c23 */ /* 0x100fe20008010885 */
[--C-:B------:R-:W-:Y:S01]  /*8510*/  FFMA.FTZ R105, R105, UR11, -R133.reuse ;  /* 0x0000000b69697c23 */ /* 0x100fe20008010885 */
[--C-:B------:R-:W-:Y:S01]  /*8520*/  FFMA.FTZ R108, R108, UR11, -R133.reuse ;  /* 0x0000000b6c6c7c23 */ /* 0x100fe20008010885 */
[--C-:B------:R-:W-:Y:S01]  /*8530*/  FFMA.FTZ R109, R109, UR11, -R133.reuse ;  /* 0x0000000b6d6d7c23 */ /* 0x100fe20008010885 */
[--C-:B------:R-:W-:Y:S01]  /*8540*/  FFMA.FTZ R96, R96, UR11, -R133.reuse ;  /* 0x0000000b60607c23 */ /* 0x100fe20008010885 */
[--C-:B------:R-:W-:Y:S01]  /*8550*/  FFMA.FTZ R97, R97, UR11, -R133.reuse ;  /* 0x0000000b61617c23 */ /* 0x100fe20008010885 */
[--C-:B------:R-:W-:Y:S01]  /*8560*/  FFMA.FTZ R100, R100, UR11, -R133.reuse ;  /* 0x0000000b64647c23 */ /* 0x100fe20008010885 */
[----:B------:R-:W2:Y:S01]  /*8570*/  MUFU.TANH R126, R126 ;  /* 0x0000007e007e7308 */ /* 0x000ea20000002400 */
[----:B0-----:R-:W-:Y:S01]  /*8580*/  FFMA.FTZ R14, R3, R5, R12 ;  /* 0x00000005030e7223 */ /* 0x001fe2000001000c */
[----:B------:R-:W-:Y:S01]  /*8590*/  FMUL.FTZ R5, R106, UR5 ;  /* 0x000000056a057c20 */ /* 0x000fe20008410000 */
[----:B------:R-:W-:Y:S01]  /*85a0*/  FMUL.FTZ R106, R107, UR5 ;  /* 0x000000056b6a7c20 */ /* 0x000fe20008410000 */
[----:B------:R-:W-:Y:S01]  /*85b0*/  FMUL.FTZ R107, R110, UR5 ;  /* 0x000000056e6b7c20 */ /* 0x000fe20008410000 */
[----:B------:R-:W-:Y:S01]  /*85c0*/  FMUL.FTZ R110, R111, UR5 ;  /* 0x000000056f6e7c20 */ /* 0x000fe20008410000 */
[----:B------:R-:W-:Y:S01]  /*85d0*/  FMNMX.FTZ R111, R8, R0, !PT ;  /* 0x00000000086f7209 */ /* 0x000fe20007810000 */
[--C-:B------:R-:W-:Y:S01]  /*85e0*/  FFMA.FTZ R101, R101, UR11, -R133.reuse ;  /* 0x0000000b65657c23 */ /* 0x100fe20008010885 */
[----:B------:R-:W0:Y:S01]  /*85f0*/  MUFU.TANH R127, R127 ;  /* 0x0000007f007f7308 */ /* 0x000e220000002400 */
[--C-:B------:R-:W-:Y:S01]  /*8600*/  FFMA.FTZ R88, R88, UR11, -R133.reuse ;  /* 0x0000000b58587c23 */ /* 0x100fe20008010885 */
[----:B------:R-:W-:Y:S01]  /*8610*/  FMNMX.FTZ R111, R9, R111, !PT ;  /* 0x0000006f096f7209 */ /* 0x000fe20007810000 */
[--C-:B------:R-:W-:Y:S01]  /*8620*/  FFMA.FTZ R89, R89, UR11, -R133.reuse ;  /* 0x0000000b59597c23 */ /* 0x100fe20008010885 */
[--C-:B------:R-:W-:Y:S01]  /*8630*/  FFMA.FTZ R92, R92, UR11, -R133.reuse ;  /* 0x0000000b5c5c7c23 */ /* 0x100fe20008010885 */
[--C-:B------:R-:W-:Y:S01]  /*8640*/  FFMA.FTZ R93, R93, UR11, -R133.reuse ;  /* 0x0000000b5d5d7c23 */ /* 0x100fe20008010885 */
[----:B------:R-:W-:Y:S01]  /*8650*/  FMNMX.FTZ R111, R76, R111, !PT ;  /* 0x0000006f4c6f7209 */ /* 0x000fe20007810000 */
[--C-:B------:R-:W-:Y:S01]  /*8660*/  FFMA.FTZ R80, R80, UR11, -R133.reuse ;  /* 0x0000000b50507c23 */ /* 0x100fe20008010885 */
[----:B------:R-:W3:Y:S01]  /*8670*/  MUFU.TANH R132, R132 ;  /* 0x0000008400847308 */ /* 0x000ee20000002400 */
[--C-:B------:R-:W-:Y:S01]  /*8680*/  FFMA.FTZ R81, R81, UR11, -R133.reuse ;  /* 0x0000000b51517c23 */ /* 0x100fe20008010885 */
[----:B------:R-:W-:Y:S01]  /*8690*/  FMNMX.FTZ R111, R77, R111, !PT ;  /* 0x0000006f4d6f7209 */ /* 0x000fe20007810000 */
[--C-:B------:R-:W-:Y:S01]  /*86a0*/  FFMA.FTZ R84, R84, UR11, -R133.reuse ;  /* 0x0000000b54547c23 */ /* 0x100fe20008010885 */
[--C-:B------:R-:W-:Y:S01]  /*86b0*/  FFMA.FTZ R85, R85, UR11, -R133.reuse ;  /* 0x0000000b55557c23 */ /* 0x100fe20008010885 */
[--C-:B------:R-:W-:Y:S01]  /*86c0*/  FFMA.FTZ R72, R72, UR11, -R133.reuse ;  /* 0x0000000b48487c23 */ /* 0x100fe20008010885 */
[----:B------:R-:W-:Y:S01]  /*86d0*/  FMNMX.FTZ R111, R128, R111, !PT ;  /* 0x0000006f806f7209 */ /* 0x000fe20007810000 */
[--C-:B------:R-:W-:Y:S01]  /*86e0*/  FFMA.FTZ R73, R73, UR11, -R133.reuse ;  /* 0x0000000b49497c23 */ /* 0x100fe20008010885 */
[----:B------:R-:W4:Y:S01]  /*86f0*/  MUFU.TANH R115, R115 ;  /* 0x0000007300737308 */ /* 0x000f220000002400 */
[--C-:B------:R-:W-:Y:S01]  /*8700*/  FFMA.FTZ R124, R124, UR11, -R133.reuse ;  /* 0x0000000b7c7c7c23 */ /* 0x100fe20008010885 */
[----:B------:R-:W-:Y:S01]  /*8710*/  FMNMX.FTZ R111, R129, R111, !PT ;  /* 0x0000006f816f7209 */ /* 0x000fe20007810000 */
[----:B------:R-:W-:-:S03]  /*8720*/  FFMA.FTZ R125, R125, UR11, -R133 ;  /* 0x0000000b7d7d7c23 */ /* 0x000fc60008010885 */
[----:B------:R-:W-:Y:S02]  /*8730*/  FMNMX.FTZ R111, R130, R111, !PT ;  /* 0x0000006f826f7209 */ /* 0x000fe40007810000 */
[----:B------:R-:W5:Y:S02]  /*8740*/  MUFU.TANH R13, R13 ;  /* 0x0000000d000d7308 */ /* 0x000f640000002400 */
[----:B------:R-:W-:-:S04]  /*8750*/  FMNMX.FTZ R111, R131, R111, !PT ;  /* 0x0000006f836f7209 */ /* 0x000fc80007810000 */
[----:B------:R-:W-:Y:S02]  /*8760*/  FMNMX.FTZ R111, R122, R111, !PT ;  /* 0x0000006f7a6f7209 */ /* 0x000fe40007810000 */
[----:B------:R-:W5:Y:S02]  /*8770*/  MUFU.TANH R15, R15 ;  /* 0x0000000f000f7308 */ /* 0x000f640000002400 */
[----:B-1----:R-:W-:-:S04]  /*8780*/  FMNMX.FTZ R111, R123, R111, !PT ;  /* 0x0000006f7b6f7209 */ /* 0x002fc80007810000 */
[----:B--2---:R-:W-:Y:S02]  /*8790*/  FMNMX.FTZ R111, R126, R111, !PT ;  /* 0x0000006f7e6f7209 */ /* 0x004fe40007810000 */
[----:B------:R-:W1:Y:S02]  /*87a0*/  MUFU.TANH R5, R5 ;  /* 0x0000000500057308 */ /* 0x000e640000002400 */
[----:B0-----:R-:W-:Y:S01]  /*87b0*/  FMNMX.FTZ R111, R127, R111, !PT ;  /* 0x0000006f7f6f7209 */ /* 0x001fe20007810000 */
[----:B------:R-:W-:Y:S02]  /*87c0*/  WARPGROUP.DEPBAR.LE gsb0, 0x0 ;  /* 0x00008000000079c5 */ /* 0x000fe40000010000 */
[----:B------:R-:W-:Y:S01]  /*87d0*/  WARPGROUP.ARRIVE ;  /* 0x00000000000079c5 */ /* 0x000fe20000000000 */
[----:B---3--:R-:W-:Y:S02]  /*87e0*/  FMNMX.FTZ R111, R132, R111, !PT ;  /* 0x0000006f846f7209 */ /* 0x008fe40007810000 */
[----:B------:R-:W0:Y:S02]  /*87f0*/  MUFU.TANH R106, R106 ;  /* 0x0000006a006a7308 */ /* 0x000e240000002400 */
[----:B----4-:R-:W-:Y:S01]  /*8800*/  FMNMX.FTZ R111, R115, R111, !PT ;  /* 0x0000006f736f7209 */ /* 0x010fe20007810000 */
[----:B------:R-:W-:Y:S01]  /*8810*/  HGMMA.64x96x16.F32 R24, gdesc[UR32].tnspB, R24, gsb0 ;  /* 0x41600000201879f0 */ /* 0x000fe20008000818 */
[----:B------:R-:W-:-:S02]  /*8820*/  UIADD3 UR32, UR4, 0x780, URZ ;  /* 0x0000078004207890 */ /* 0x000fc4000fffe03f */
[----:B------:R-:W-:Y:S02]  /*8830*/  UIADD3 UR34, UR10, 0x140, URZ ;  /* 0x000001400a227890 */ /* 0x000fe4000fffe03f */
[----:B------:R-:W2:Y:S01]  /*8840*/  MUFU.TANH R107, R107 ;  /* 0x0000006b006b7308 */ /* 0x000ea20000002400 */
[----:B------:R-:W-:Y:S01]  /*8850*/  UMOV UR33, 0xc0000010 ;  /* 0xc000001000217882 */ /* 0x000fe20000000000 */
[----:B------:R-:W-:Y:S01]  /*8860*/  UMOV UR35, 0x80000020 ;  /* 0x8000002000237882 */ /* 0x000fe20000000000 */
[----:B-----5:R-:W-:-:S04]  /*8870*/  FMNMX.FTZ R111, R13, R111, !PT ;  /* 0x0000006f0d6f7209 */ /* 0x020fc80007810000 */
[----:B------:R-:W-:Y:S01]  /*8880*/  FMNMX.FTZ R111, R15, R111, !PT ;  /* 0x0000006f0f6f7209 */ /* 0x000fe20007810000 */
[----:B------:R-:W3:Y:S03]  /*8890*/  MUFU.TANH R110, R110 ;  /* 0x0000006e006e7308 */ /* 0x000ee60000002400 */
[----:B-1----:R-:W-:-:S04]  /*88a0*/  FMNMX.FTZ R111, R5, R111, !PT ;  /* 0x0000006f056f7209 */ /* 0x002fc80007810000 */
[----:B0-----:R-:W-:Y:S01]  /*88b0*/  FMNMX.FTZ R111, R106, R111, !PT ;  /* 0x0000006f6a6f7209 */ /* 0x001fe20007810000 */
[----:B------:R-:W0:Y:S03]  /*88c0*/  MUFU.TANH R98, R98 ;  /* 0x0000006200627308 */ /* 0x000e260000002400 */
[----:B--2---:R-:W-:-:S05]  /*88d0*/  FMNMX.FTZ R111, R107, R111, !PT ;  /* 0x0000006f6b6f7209 */ /* 0x004fca0007810000 */
[----:B------:R-:W1:Y:S01]  /*88e0*/  MUFU.TANH R99, R99 ;  /* 0x0000006300637308 */ /* 0x000e620000002400 */
[----:B---3--:R-:W-:-:S07]  /*88f0*/  FMNMX.FTZ R111, R110, R111, !PT ;  /* 0x0000006f6e6f7209 */ /* 0x008fce0007810000 */
[----:B------:R-:W2:Y:S01]  /*8900*/  MUFU.TANH R102, R102 ;  /* 0x0000006600667308 */ /* 0x000ea20000002400 */
[----:B0-----:R-:W-:-:S07]  /*8910*/  FMNMX.FTZ R111, R98, R111, !PT ;  /* 0x0000006f626f7209 */ /* 0x001fce0007810000 */
[----:B------:R-:W0:Y:S01]  /*8920*/  MUFU.EX2 R135, R135 ;  /* 0x0000008700877308 */ /* 0x000e220000000800 */
[----:B-1----:R-:W-:-:S07]  /*8930*/  FMNMX.FTZ R111, R99, R111, !PT ;  /* 0x0000006f636f7209 */ /* 0x002fce0007810000 */
[----:B------:R-:W1:Y:S01]  /*8940*/  MUFU.TANH R103, R103 ;  /* 0x0000006700677308 */ /* 0x000e620000002400 */
[----:B--2---:R-:W-:-:S07]  /*8950*/  FMNMX.FTZ R111, R102, R111, !PT ;  /* 0x0000006f666f7209 */ /* 0x004fce0007810000 */
[----:B------:R-:W2:Y:S01]  /*8960*/  MUFU.EX2 R118, R10 ;  /* 0x0000000a00767308 */ /* 0x000ea20000000800 */
[C---:B0-----:R-:W-:Y:S01]  /*8970*/  FADD.FTZ R14, R135.reuse, R14 ;  /* 0x0000000e870e7221 */ /* 0x041fe20000010000 */
[----:B------:R-:W-:-:S06]  /*8980*/  F2FP.F16.F32.PACK_AB R12, R135, R12 ;  /* 0x0000000c870c723e */ /* 0x000fcc00000000ff */
[----:B------:R-:W0:Y:S01]  /*8990*/  MUFU.EX2 R136, R136 ;  /* 0x0000008800887308 */ /* 0x000e220000000800 */
[----:B-1----:R-:W-:-:S07]  /*89a0*/  FMNMX.FTZ R111, R103, R111, !PT ;  /* 0x0000006f676f7209 */ /* 0x002fce0007810000 */
[----:B------:R-:W1:Y:S01]  /*89b0*/  MUFU.TANH R90, R90 ;  /* 0x0000005a005a7308 */ /* 0x000e620000002400 */
[----:B--2---:R-:W-:-:S07]  /*89c0*/  FADD.FTZ R10, R118, R14 ;  /* 0x0000000e760a7221 */ /* 0x004fce0000010000 */
[----:B------:R-:W2:Y:S01]  /*89d0*/  MUFU.TANH R91, R91 ;  /* 0x0000005b005b7308 */ /* 0x000ea20000002400 */
[C---:B0-----:R-:W-:Y:S01]  /*89e0*/  F2FP.F16.F32.PACK_AB R14, R136.reuse, R118 ;  /* 0x00000076880e723e */ /* 0x041fe200000000ff */
[----:B------:R-:W-:-:S06]  /*89f0*/  FADD.FTZ R10, R136, R10 ;  /* 0x0000000a880a7221 */ /* 0x000fcc0000010000 */
[----:B------:R-:W0:Y:S01]  /*8a00*/  MUFU.TANH R94, R94 ;  /* 0x0000005e005e7308 */ /* 0x000e220000002400 */
[----:B-1----:R-:W-:-:S07]  /*8a10*/  FMNMX.FTZ R118, R90, R111, !PT ;  /* 0x0000006f5a767209 */ /* 0x002fce0007810000 */
[----:B------:R-:W1:Y:S01]  /*8a20*/  MUFU.TANH R95, R95 ;  /* 0x0000005f005f7308 */ /* 0x000e620000002400 */
[----:B--2---:R-:W-:Y:S01]  /*8a30*/  FMNMX.FTZ R118, R91, R118, !PT ;  /* 0x000000765b767209 */ /* 0x004fe20007810000 */
[----:B------:R-:W-:Y:S02]  /*8a40*/  WARPGROUP.DEPBAR.LE gsb0, 0x0 ;  /* 0x00008000000079c5 */ /* 0x000fe40000010000 */
[----:B------:R-:W-:-:S04]  /*8a50*/  WARPGROUP.ARRIVE ;  /* 0x00000000000079c5 */ /* 0x000fc80000000000 */
[----:B------:R-:W2:Y:S01]  /*8a60*/  MUFU.TANH R82, R82 ;  /* 0x0000005200527308 */ /* 0x000ea20000002400 */
[----:B0-----:R-:W-:Y:S01]  /*8a70*/  FMNMX.FTZ R118, R94, R118, !PT ;  /* 0x000000765e767209 */ /* 0x001fe20007810000 */
[----:B------:R-:W-:Y:S01]  /*8a80*/  HGMMA.64x96x16.F32 R24, gdesc[UR32].tnspB, R24, gsb0 ;  /* 0x41600000201879f0 */ /* 0x000fe20008000818 */
[----:B------:R-:W-:Y:S02]  /*8a90*/  UIADD3 UR32, UR4, 0x900, URZ ;  /* 0x0000090004207890 */ /* 0x000fe4000fffe03f */
[----:B------:R-:W-:Y:S01]  /*8aa0*/  UIADD3 UR34, UR10, 0x180, URZ ;  /* 0x000001800a227890 */ /* 0x000fe2000fffe03f */
[----:B------:R-:W-:Y:S01]  /*8ab0*/  UMOV UR33, 0xc0000010 ;  /* 0xc000001000217882 */ /* 0x000fe20000000000 */
[----:B------:R-:W-:Y:S01]  /*8ac0*/  UMOV UR35, 0x80000020 ;  /* 0x8000002000237882 */ /* 0x000fe20000000000 */
        /* <DEDUP_REMOVED lines=14> */
[----:B------:R-:W-:Y:S01]  /*8bb0*/  MUFU.EX2 R7, R7 ;  /* 0x0000000700077308 */ /* 0x000fe20000000800 */
[----:B--2---:R-:W-:-:S07]  /*8bc0*/  FMNMX.FTZ R74, R78, R118, !PT ;  /* 0x000000764e4a7209 */ /* 0x004fce0007810000 */
[----:B------:R-:W-:Y:S01]  /*8bd0*/  MUFU.EX2 R137, R137 ;  /* 0x0000008900897308 */ /* 0x000fe20000000800 */
[----:B0-----:R-:W-:-:S05]  /*8be0*/  FMNMX.FTZ R74, R79, R74, !PT ;  /* 0x0000004a4f4a7209 */ /* 0x001fca0007810000 */
[----:B------:R-:W0:Y:S02]  /*8bf0*/  SHFL.BFLY PT, R118, R74, 0x2, 0x1f ;  /* 0x0c401f004a767f89 */ /* 0x000e2400000e0000 */
[----:B------:R-:W-:Y:S08]  /*8c00*/  MUFU.EX2 R21, R21 ;  /* 0x0000001500157308 */ /* 0x000ff00000000800 */
[----:B------:R-:W-:Y:S08]  /*8c10*/  MUFU.EX2 R120, R120 ;  /* 0x0000007800787308 */ /* 0x000ff00000000800 */
[----:B------:R-:W-:Y:S01]  /*8c20*/  MUFU.EX2 R121, R121 ;  /* 0x0000007900797308 */ /* 0x000fe20000000800 */
[----:B0-----:R-:W-:Y:S01]  /*8c30*/  FMNMX.FTZ R74, R74, R118, !PT ;  /* 0x000000764a4a7209 */ /* 0x001fe20007810000 */
[----:B------:R-:W-:-:S02]  /*8c40*/  WARPGROUP.DEPBAR.LE gsb0, 0x0 ;  /* 0x00008000000079c5 */ /* 0x000fc40000010000 */
[----:B------:R-:W-:-:S04]  /*8c50*/  WARPGROUP.ARRIVE ;  /* 0x00000000000079c5 */ /* 0x000fc80000000000 */
[----:B------:R-:W-:Y:S01]  /*8c60*/  MUFU.EX2 R112, R112 ;  /* 0x0000007000707308 */ /* 0x000fe20000000800 */
[----:B------:R-:W0:Y:S01]  /*8c70*/  SHFL.BFLY PT, R118, R74, 0x1, 0x1f ;  /* 0x0c201f004a767f89 */ /* 0x000e2200000e0000 */
[----:B------:R-:W-:Y:S01]  /*8c80*/  HGMMA.64x96x16.F32 R24, gdesc[UR32].tnspB, R24, gsb0 ;  /* 0x41600000201879f0 */ /* 0x000fe20008000818 */
[----:B------:R-:W-:Y:S02]  /*8c90*/  UIADD3 UR32, UR4, 0xa80, URZ ;  /* 0x00000a8004207890 */ /* 0x000fe4000fffe03f */
[----:B------:R-:W-:-:S03]  /*8ca0*/  UIADD3 UR34, UR10, 0x1c0, URZ ;  /* 0x000001c00a227890 */ /* 0x000fc6000fffe03f */
[----:B------:R-:W-:Y:S01]  /*8cb0*/  MUFU.EX2 R116, R116 ;  /* 0x0000007400747308 */ /* 0x000fe20000000800 */
[----:B------:R-:W-:Y:S01]  /*8cc0*/  UMOV UR33, 0xc0000010 ;  /* 0xc000001000217882 */ /* 0x000fe20000000000 */
[----:B------:R-:W-:-:S06]  /*8cd0*/  UMOV UR35, 0x80000020 ;  /* 0x8000002000237882 */ /* 0x000fcc0000000000 */
[----:B------:R-:W-:Y:S01]  /*8ce0*/  MUFU.EX2 R104, R104 ;  /* 0x0000006800687308 */ /* 0x000fe20000000800 */
[----:B0-----:R-:W-:-:S07]  /*8cf0*/  FMNMX.FTZ R74, R74, R118, !PT ;  /* 0x000000764a4a7209 */ /* 0x001fce0007810000 */
[----:B------:R-:W-:Y:S01]  /*8d00*/  MUFU.EX2 R105, R105 ;  /* 0x0000006900697308 */ /* 0x000fe20000000800 */
[C---:B------:R-:W-:Y:S01]  /*8d10*/  FADD.FTZ R0, -R74.reuse, R0 ;  /* 0x000000004a007221 */ /* 0x040fe20000010100 */
[----:B------:R-:W-:-:S03]  /*8d20*/  FMUL.FTZ R118, R74, UR11 ;  /* 0x0000000b4a767c20 */ /* 0x000fc60008410000 */
[----:B------:R-:W-:Y:S01]  /*8d30*/  FMUL.FTZ R0, R0, UR11 ;  /* 0x0000000b00007c20 */ /* 0x000fe20008410000 */
        /* <DEDUP_REMOVED lines=21> */
[----:B------:R-:W1:Y:S01]  /*8e90*/  MUFU.EX2 R9, R9 ;  /* 0x0000000900097308 */ /* 0x000e620000000800 */
[--C-:B------:R-:W-:Y:S01]  /*8ea0*/  FFMA.FTZ R110, R110, UR11, -R118.reuse ;  /* 0x0000000b6e6e7c23 */ /* 0x100fe20008010876 */
[--C-:B------:R-:W-:Y:S01]  /*8eb0*/  FFMA.FTZ R98, R98, UR11, -R118.reuse ;  /* 0x0000000b62627c23 */ /* 0x100fe20008010876 */
[--C-:B------:R-:W-:Y:S01]  /*8ec0*/  FFMA.FTZ R99, R99, UR11, -R118.reuse ;  /* 0x0000000b63637c23 */ /* 0x100fe20008010876 */
[--C-:B------:R-:W-:Y:S01]  /*8ed0*/  FFMA.FTZ R102, R102, UR11, -R118.reuse ;  /* 0x0000000b66667c23 */ /* 0x100fe20008010876 */
[--C-:B------:R-:W-:Y:S01]  /*8ee0*/  FFMA.FTZ R103, R103, UR11, -R118.reuse ;  /* 0x0000000b67677c23 */ /* 0x100fe20008010876 */
[--C-:B------:R-:W-:Y:S01]  /*8ef0*/  FFMA.FTZ R90, R90, UR11, -R118.reuse ;  /* 0x0000000b5a5a7c23 */ /* 0x100fe20008010876 */
[----:B------:R-:W-:Y:S01]  /*8f00*/  FFMA.FTZ R91, R91, UR11, -R118 ;  /* 0x0000000b5b5b7c23 */ /* 0x000fe20008010876 */
[----:B------:R-:W2:Y:S01]  /*8f10*/  MUFU.EX2 R15, R76 ;  /* 0x0000004c000f7308 */ /* 0x000ea20000000800 */
[----:B0-----:R-:W-:Y:S01]  /*8f20*/  FFMA.FTZ R4, R0, R4, R8 ;  /* 0x0000000400047223 */ /* 0x001fe20000010008 */
[--C-:B------:R-:W-:Y:S01]  /*8f30*/  FFMA.FTZ R94, R94, UR11, -R118.reuse ;  /* 0x0000000b5e5e7c23 */ /* 0x100fe20008010876 */
[--C-:B------:R-:W-:Y:S01]  /*8f40*/  FFMA.FTZ R95, R95, UR11, -R118.reuse ;  /* 0x0000000b5f5f7c23 */ /* 0x100fe20008010876 */
[--C-:B------:R-:W-:Y:S01]  /*8f50*/  FFMA.FTZ R82, R82, UR11, -R118.reuse ;  /* 0x0000000b52527c23 */ /* 0x100fe20008010876 */
[--C-:B------:R-:W-:Y:S01]  /*8f60*/  FFMA.FTZ R83, R83, UR11, -R118.reuse ;  /* 0x0000000b53537c23 */ /* 0x100fe20008010876 */
[--C-:B------:R-:W-:Y:S01]  /*8f70*/  FFMA.FTZ R86, R86, UR11, -R118.reuse ;  /* 0x0000000b56567c23 */ /* 0x100fe20008010876 */
[----:B------:R-:W-:Y:S01]  /*8f80*/  FFMA.FTZ R87, R87, UR11, -R118 ;  /* 0x0000000b57577c23 */ /* 0x000fe20008010876 */
[----:B------:R-:W0:Y:S01]  /*8f90*/  MUFU.EX2 R77, R77 ;  /* 0x0000004d004d7308 */ /* 0x000e220000000800 */
[----:B-1----:R-:W-:Y:S01]  /*8fa0*/  F2FP.F16.F32.PACK_AB R13, R9, R8 ;  /* 0x00000008090d723e */ /* 0x002fe200000000ff */
[----:B------:R-:W-:-:S02]  /*8fb0*/  VIADD R8, R138, 0x9 ;  /* 0x000000098a087836 */ /* 0x000fc40000000000 */
[----:B------:R-:W-:Y:S01]  /*8fc0*/  FADD.FTZ R4, R9, R4 ;  /* 0x0000000409047221 */ /* 0x000fe20000010000 */
[--C-:B------:R-:W-:Y:S01]  /*8fd0*/  FFMA.FTZ R111, R111, UR11, -R118.reuse ;  /* 0x0000000b6f6f7c23 */ /* 0x100fe20008010876 */
[--C-:B------:R-:W-:Y:S01]  /*8fe0*/  FFMA.FTZ R75, R75, UR11, -R118.reuse ;  /* 0x0000000b4b4b7c23 */ /* 0x100fe20008010876 */
[----:B------:R-:W-:Y:S01]  /*8ff0*/  FFMA.FTZ R79, R79, UR11, -R118 ;  /* 0x0000000b4f4f7c23 */ /* 0x000fe20008010876 */
[----:B------:R-:W-:Y:S01]  /*9000*/  SEL R8, R8, 0x9, !P2 ;  /* 0x0000000908087807 */ /* 0x000fe20005000000 */
[----:B------:R-:W1:Y:S01]  /*9010*/  MUFU.EX2 R9, R6 ;  /* 0x0000000600097308 */ /* 0x000e620000000800 */
[----:B--2---:R-:W-:Y:S01]  /*9020*/  FADD.FTZ R4, R15, R4 ;  /* 0x000000040f047221 */ /* 0x004fe20000010000 */
[----:B------:R-:W-:Y:S01]  /*9030*/  FFMA.FTZ R78, R78, UR11, -R118 ;  /* 0x0000000b4e4e7c23 */ /* 0x000fe20008010876 */
[----:B------:R-:W-:-:S05]  /*9040*/  PLOP3.LUT P2, PT, PT, PT, UP0, 0x80, 0x0 ;  /* 0x000000000000781c */ /* 0x000fca0003f4f008 */
[----:B------:R-:W2:Y:S01]  /*9050*/  MUFU.EX2 R128, R128 ;  /* 0x0000008000807308 */ /* 0x000ea20000000800 */
[C---:B0-----:R-:W-:Y:S01]  /*9060*/  F2FP.F16.F32.PACK_AB R15, R77.reuse, R15 ;  /* 0x0000000f4d0f723e */ /* 0x041fe200000000ff */
[----:B------:R-:W-:-:S06]  /*9070*/  FADD.FTZ R77, R77, R4 ;  /* 0x000000044d4d7221 */ /* 0x000fcc0000010000 */
[----:B------:R-:W0:Y:S01]  /*9080*/  MUFU.EX2 R6, R11 ;  /* 0x0000000b00067308 */ /* 0x000e220000000800 */
[----:B-1----:R-:W-:Y:S01]  /*9090*/  FADD.FTZ R10, R9, R10 ;  /* 0x0000000a090a7221 */ /* 0x002fe20000010000 */
[----:B------:R-:W-:-:S03]  /*90a0*/  F2FP.F16.F32.PACK_AB R4, R7, R9 ;  /* 0x000000090704723e */ /* 0x000fc600000000ff */
[----:B------:R-:W-:-:S03]  /*90b0*/  FADD.FTZ R10, R7, R10 ;  /* 0x0000000a070a7221 */ /* 0x000fc60000010000 */
[----:B------:R-:W1:Y:S01]  /*90c0*/  MUFU.EX2 R129, R129 ;  /* 0x0000008100817308 */ /* 0x000e620000000800 */
[----:B--2---:R-:W-:Y:S01]  /*90d0*/  FADD.FTZ R7, R128, R77 ;  /* 0x0000004d80077221 */ /* 0x004fe20000010000 */
[----:B------:R-:W-:Y:S02]  /*90e0*/  WARPGROUP.DEPBAR.LE gsb0, 0x0 ;  /* 0x00008000000079c5 */ /* 0x000fe40000010000 */
[----:B------:R-:W-:-:S04]  /*90f0*/  WARPGROUP.ARRIVE ;  /* 0x00000000000079c5 */ /* 0x000fc80000000000 */
[----:B------:R-:W2:Y:S01]  /*9100*/  MUFU.EX2 R130, R130 ;  /* 0x0000008200827308 */ /* 0x000ea20000000800 */
[----:B0-----:R-:W-:Y:S01]  /*9110*/  FADD.FTZ R10, R6, R10 ;  /* 0x0000000a060a7221 */ /* 0x001fe20000010000 */
[C---:B------:R-:W-:Y:S01]  /*9120*/  F2FP.F16.F32.PACK_AB R6, R137.reuse, R6 ;  /* 0x000000068906723e */ /* 0x040fe200000000ff */
[----:B------:R-:W-:Y:S01]  /*9130*/  HGMMA.64x96x16.F32 R24, gdesc[UR32].tnspB, R24, gsb0 ;  /* 0x41600000201879f0 */ /* 0x000fe20008000818 */
[----:B------:R-:W-:Y:S01]  /*9140*/  UIADD3 UR32, UR4, 0xc00, URZ ;  /* 0x00000c0004207890 */ /* 0x000fe2000fffe03f */
[----:B------:R-:W-:Y:S01]  /*9150*/  FADD.FTZ R10, R137, R10 ;  /* 0x0000000a890a7221 */ /* 0x000fe20000010000 */
[----:B------:R-:W-:Y:S01]  /*9160*/  UIADD3 UR34, UR10, 0x200, URZ ;  /* 0x000002000a227890 */ /* 0x000fe2000fffe03f */
[----:B------:R-:W-:Y:S01]  /*9170*/  UMOV UR33, 0xc0000010 ;  /* 0xc000001000217882 */ /* 0x000fe20000000000 */
[----:B------:R-:W-:Y:S01]  /*9180*/  UMOV UR35, 0x80000020 ;  /* 0x8000002000237882 */ /* 0x000fe20000000000 */
[----:B------:R-:W0:Y:S01]  /*9190*/  MUFU.EX2 R131, R131 ;  /* 0x0000008300837308 */ /* 0x000e220000000800 */
[----:B-1----:R-:W-:Y:S01]  /*91a0*/  FADD.FTZ R7, R129, R7 ;  /* 0x0000000781077221 */ /* 0x002fe20000010000 */
[----:B------:R-:W-:-:S03]  /*91b0*/  UIADD3 UR4, UR60, -0x1, URZ ;  /* 0xffffffff3c047890 */ /* 0x000fc6000fffe03f */
[----:B--2---:R-:W-:-:S03]  /*91c0*/  FADD.FTZ R7, R130, R7 ;  /* 0x0000000782077221 */ /* 0x004fc60000010000 */
[----:B------:R-:W1:Y:S01]  /*91d0*/  MUFU.EX2 R122, R122 ;  /* 0x0000007a007a7308 */ /* 0x000e620000000800 */
[----:B------:R-:W-:-:S07]  /*91e0*/  UMOV UR60, UR4 ;  /* 0x00000004003c7c82 */ /* 0x000fce0008000000 */
[----:B------:R-:W-:Y:S01]  /*91f0*/  MUFU.EX2 R123, R123 ;  /* 0x0000007b007b7308 */ /* 0x000fe20000000800 */
[C---:B0-----:R-:W-:Y:S01]  /*9200*/  FADD.FTZ R9, R131.reuse, R7 ;  /* 0x0000000783097221 */ /* 0x041fe20000010000 */
[----:B------:R-:W-:-:S06]  /*9210*/  F2FP.F16.F32.PACK_AB R7, R131, R130 ;  /* 0x000000828307723e */ /* 0x000fcc00000000ff */
[----:B------:R-:W-:Y:S01]  /*9220*/  MUFU.EX2 R11, R126 ;  /* 0x0000007e000b7308 */ /* 0x000fe20000000800 */
[----:B-1----:R-:W-:-:S07]  /*9230*/  FADD.FTZ R9, R122, R9 ;  /* 0x000000097a097221 */ /* 0x002fce0000010000 */
[----:B------:R-:W-:Y:S08]  /*9240*/  MUFU.EX2 R127, R127 ;  /* 0x0000007f007f7308 */ /* 0x000ff00000000800 */
[----:B------:R-:W-:Y:S08]  /*9250*/  MUFU.EX2 R115, R115 ;  /* 0x0000007300737308 */ /* 0x000ff00000000800 */
[----:B------:R-:W-:Y:S08]  /*9260*/  MUFU.EX2 R133, R133 ;  /* 0x0000008500857308 */ /* 0x000ff00000000800 */
[----:B------:R-:W-:Y:S08]  /*9270*/  MUFU.EX2 R108, R108 ;  /* 0x0000006c006c7308 */ /* 0x000ff00000000800 */
[----:B------:R-:W-:Y:S08]  /*9280*/  MUFU.EX2 R106, R106 ;  /* 0x0000006a006a7308 */ /* 0x000ff00000000800 */
[----:B------:R-:W-:Y:S08]  /*9290*/  MUFU.EX2 R109, R109 ;  /* 0x0000006d006d7308 */ /* 0x000ff00000000800 */
[----:B------:R-:W-:Y:S08]  /*92a0*/  MUFU.EX2 R107, R107 ;  /* 0x0000006b006b7308 */ /* 0x000ff00000000800 */
[----:B------:R-:W-:Y:S01]  /*92b0*/  MUFU.EX2 R96, R96 ;  /* 0x0000006000607308 */ /* 0x000fe20000000800 */
[----:B------:R-:W-:-:S02]  /*92c0*/  WARPGROUP.DEPBAR.LE gsb0, 0x0 ;  /* 0x00008000000079c5 */ /* 0x000fc40000010000 */
[----:B------:R-:W-:-:S05]  /*92d0*/  WARPGROUP.ARRIVE ;  /* 0x00000000000079c5 */ /* 0x000fca0000000000 */
[----:B------:R-:W-:Y:S01]  /*92e0*/  MUFU.EX2 R110, R110 ;  /* 0x0000006e006e7308 */ /* 0x000fe20000000800 */
[----:B------:R-:W-:Y:S07]  /*92f0*/  HGMMA.64x96x16.F32 R24, gdesc[UR32].tnspB, R24, gsb0 ;  /* 0x41600000201879f0 */ /* 0x000fee0008000818 */
[----:B------:R-:W-:Y:S08]  /*9300*/  MUFU.EX2 R97, R97 ;  /* 0x0000006100617308 */ /* 0x000ff00000000800 */
        /* <DEDUP_REMOVED lines=13> */
[----:B------:R0:W-:Y:S06]  /*93e0*/  BAR.ARV R8, 0x100 ;  /* 0x000400080000751d */ /* 0x0001ec0000002000 */
[----:B------:R-:W-:Y:S01]  /*93f0*/  MUFU.EX2 R95, R95 ;  /* 0x0000005f005f7308 */ /* 0x000fe20000000800 */
[-C--:B------:R-:W-:Y:S01]  /*9400*/  FMUL.FTZ R24, R24, R3.reuse ;  /* 0x0000000318187220 */ /* 0x080fe20000410000 */
[----:B0-----:R-:W-:Y:S02]  /*9410*/  IMAD.U32 R8, RZ, RZ, UR36 ;  /* 0x00000024ff087e24 */ /* 0x001fe4000f8e00ff */
[-C--:B------:R-:W-:Y:S01]  /*9420*/  FMUL.FTZ R25, R25, R3.reuse ;  /* 0x0000000319197220 */ /* 0x080fe20000410000 */
[-C--:B------:R-:W-:Y:S01]  /*9430*/  FMUL.FTZ R28, R28, R3.reuse ;  /* 0x000000031c1c7220 */ /* 0x080fe20000410000 */
[-C--:B------:R-:W-:Y:S01]  /*9440*/  FMUL.FTZ R29, R29, R3.reuse ;  /* 0x000000031d1d7220 */ /* 0x080fe20000410000 */
[-C--:B------:R-:W-:Y:S01]  /*9450*/  FMUL.FTZ R32, R32, R3.reuse ;  /* 0x0000000320207220 */ /* 0x080fe20000410000 */
[----:B------:R-:W-:Y:S01]  /*9460*/  @!P1 LEA R8, R8, UR37, 0x3 ;  /* 0x0000002508089c11 */ /* 0x000fe2000f8e18ff */
[----:B------:R-:W-:Y:S01]  /*9470*/  MUFU.EX2 R81, R81 ;  /* 0x0000005100517308 */ /* 0x000fe20000000800 */
[-C--:B------:R-:W-:Y:S01]  /*9480*/  FMUL.FTZ R33, R33, R3.reuse ;  /* 0x0000000321217220 */ /* 0x080fe20000410000 */
[-C--:B------:R-:W-:Y:S01]  /*9490*/  FMUL.FTZ R36, R36, R3.reuse ;  /* 0x0000000324247220 */ /* 0x080fe20000410000 */
[----:B------:R-:W-:Y:S01]  /*94a0*/  FMUL.FTZ R37, R37, R3 ;  /* 0x0000000325257220 */ /* 0x000fe20000410000 */
[----:B------:R-:W-:-:S02]  /*94b0*/  @!P1 VIADD R8, R8, 0x31c40 ;  /* 0x00031c4008089836 */ /* 0x000fc40000000000 */
[-C--:B------:R-:W-:Y:S01]  /*94c0*/  FMUL.FTZ R40, R40, R3.reuse ;  /* 0x0000000328287220 */ /* 0x080fe20000410000 */
[-C--:B------:R-:W-:Y:S01]  /*94d0*/  FMUL.FTZ R41, R41, R3.reuse ;  /* 0x0000000329297220 */ /* 0x080fe20000410000 */
[-C--:B------:R-:W-:Y:S01]  /*94e0*/  FMUL.FTZ R44, R44, R3.reuse ;  /* 0x000000032c2c7220 */ /* 0x080fe20000410000 */
[----:B------:R-:W-:Y:S01]  /*94f0*/  MUFU.EX2 R82, R82 ;  /* 0x0000005200527308 */ /* 0x000fe20000000800 */
[----:B------:R-:W-:Y:S01]  /*9500*/  @!P1 PRMT R8, RZ, 0x654, R8 ;  /* 0x00000654ff089816 */ /* 0x000fe20000000008 */
[-C--:B------:R-:W-:Y:S01]  /*9510*/  FMUL.FTZ R45, R45, R3.reuse ;  /* 0x000000032d2d7220 */ /* 0x080fe20000410000 */
[-C--:B------:R-:W-:Y:S01]  /*9520*/  FMUL.FTZ R48, R48, R3.reuse ;  /* 0x0000000330307220 */ /* 0x080fe20000410000 */
[-C--:B------:R-:W-:Y:S01]  /*9530*/  FMUL.FTZ R49, R49, R3.reuse ;  /* 0x0000000331317220 */ /* 0x080fe20000410000 */
[----:B------:R0:W-:Y:S01]  /*9540*/  @!P1 SYNCS.ARRIVE.TRANS64.RED.A1T0 RZ, [R8+URZ], RZ ;  /* 0x000000ff08ff99a7 */ /* 0x0001e2000810043f */
[-C--:B------:R-:W-:Y:S01]  /*9550*/  FMUL.FTZ R52, R52, R3.reuse ;  /* 0x0000000334347220 */ /* 0x080fe20000410000 */
[-C--:B------:R-:W-:Y:S01]  /*9560*/  FMUL.FTZ R53, R53, R3.reuse ;  /* 0x0000000335357220 */ /* 0x080fe20000410000 */
[----:B------:R-:W-:Y:S01]  /*9570*/  MUFU.EX2 R84, R84 ;  /* 0x0000005400547308 */ /* 0x000fe20000000800 */
[-C--:B------:R-:W-:Y:S01]  /*9580*/  FMUL.FTZ R56, R56, R3.reuse ;  /* 0x0000000338387220 */ /* 0x080fe20000410000 */
[-C--:B------:R-:W-:Y:S01]  /*9590*/  FMUL.FTZ R57, R57, R3.reuse ;  /* 0x0000000339397220 */ /* 0x080fe20000410000 */
[-C--:B------:R-:W-:Y:S01]  /*95a0*/  FMUL.FTZ R60, R60, R3.reuse ;  /* 0x000000033c3c7220 */ /* 0x080fe20000410000 */
[-C--:B------:R-:W-:Y:S01]  /*95b0*/  FMUL.FTZ R61, R61, R3.reuse ;  /* 0x000000033d3d7220 */ /* 0x080fe20000410000 */
[----:B0-----:R-:W-:Y:S01]  /*95c0*/  IMAD.U32 R8, RZ, RZ, UR7 ;  /* 0x00000007ff087e24 */ /* 0x001fe2000f8e00ff */
[----:B------:R-:W-:Y:S01]  /*95d0*/  UMOV UR7, UR36 ;  /* 0x0000002400077c82 */ /* 0x000fe20008000000 */
[-C--:B------:R-:W-:Y:S01]  /*95e0*/  FMUL.FTZ R64, R64, R3.reuse ;  /* 0x0000000340407220 */ /* 0x080fe20000410000 */
[----:B------:R-:W-:Y:S01]  /*95f0*/  MUFU.EX2 R83, R83 ;  /* 0x0000005300537308 */ /* 0x000fe20000000800 */
[-C--:B------:R-:W-:Y:S01]  /*9600*/  FMUL.FTZ R65, R65, R3.reuse ;  /* 0x0000000341417220 */ /* 0x080fe20000410000 */
[----:B------:R-:W-:Y:S01]  /*9610*/  @!P1 LEA R8, R8, UR37, 0x3 ;  /* 0x0000002508089c11 */ /* 0x000fe2000f8e18ff */
[-C--:B------:R-:W-:Y:S01]  /*9620*/  FMUL.FTZ R68, R68, R3.reuse ;  /* 0x0000000344447220 */ /* 0x080fe20000410000 */
[----:B------:R-:W-:Y:S01]  /*9630*/  FMUL.FTZ R69, R69, R3 ;  /* 0x0000000345457220 */ /* 0x000fe20000410000 */
[-C--:B------:R-:W-:Y:S01]  /*9640*/  FMUL.FTZ R26, R26, R0.reuse ;  /* 0x000000001a1a7220 */ /* 0x080fe20000410000 */
[-C--:B------:R-:W-:Y:S01]  /*9650*/  FMUL.FTZ R27, R27, R0.reuse ;  /* 0x000000001b1b7220 */ /* 0x080fe20000410000 */
[----:B------:R-:W-:Y:S01]  /*9660*/  @!P1 VIADD R8, R8, 0x31c60 ;  /* 0x00031c6008089836 */ /* 0x000fe20000000000 */
[----:B------:R-:W-:Y:S01]  /*9670*/  MUFU.EX2 R85, R85 ;  /* 0x0000005500557308 */ /* 0x000fe20000000800 */
[-C--:B------:R-:W-:Y:S01]  /*9680*/  FMUL.FTZ R30, R30, R0.reuse ;  /* 0x000000001e1e7220 */ /* 0x080fe20000410000 */
[-C--:B------:R-:W-:Y:S01]  /*9690*/  FMUL.FTZ R31, R31, R0.reuse ;  /* 0x000000001f1f7220 */ /* 0x080fe20000410000 */
[-C--:B------:R-:W-:Y:S01]  /*96a0*/  FMUL.FTZ R34, R34, R0.reuse ;  /* 0x0000000022227220 */ /* 0x080fe20000410000 */
[----:B------:R-:W-:Y:S01]  /*96b0*/  @!P1 PRMT R8, RZ, 0x654, R8 ;  /* 0x00000654ff089816 */ /* 0x000fe20000000008 */
[-C--:B------:R-:W-:Y:S01]  /*96c0*/  FMUL.FTZ R35, R35, R0.reuse ;  /* 0x0000000023237220 */ /* 0x080fe20000410000 */
[-C--:B------:R-:W-:Y:S01]  /*96d0*/  FMUL.FTZ R38, R38, R0.reuse ;  /* 0x0000000026267220 */ /* 0x080fe20000410000 */
[-C--:B------:R-:W-:Y:S01]  /*96e0*/  FMUL.FTZ R39, R39, R0.reuse ;  /* 0x0000000027277220 */ /* 0x080fe20000410000 */
[----:B------:R0:W-:Y:S01]  /*96f0*/  @!P1 SYNCS.ARRIVE.TRANS64.RED.A1T0 RZ, [R8+URZ], RZ ;  /* 0x000000ff08ff99a7 */ /* 0x0001e2000810043f */
[----:B------:R1:W-:Y:S01]  /*9700*/  STSM.16.M88.4 [R2+0x24300], R12 ;  /* 0x0243000c02007844 */ /* 0x0003e20000000200 */
[----:B------:R-:W-:Y:S01]  /*9710*/  MUFU.EX2 R86, R86 ;  /* 0x0000005600567308 */ /* 0x000fe20000000800 */
[-C--:B------:R-:W-:Y:S01]  /*9720*/  FMUL.FTZ R42, R42, R0.reuse ;  /* 0x000000002a2a7220 */ /* 0x080fe20000410000 */
[-C--:B------:R-:W-:Y:S01]  /*9730*/  FMUL.FTZ R43, R43, R0.reuse ;  /* 0x000000002b2b7220 */ /* 0x080fe20000410000 */
[-C--:B------:R-:W-:Y:S01]  /*9740*/  FMUL.FTZ R46, R46, R0.reuse ;  /* 0x000000002e2e7220 */ /* 0x080fe20000410000 */
[-C--:B------:R-:W-:Y:S01]  /*9750*/  FMUL.FTZ R47, R47, R0.reuse ;  /* 0x000000002f2f7220 */ /* 0x080fe20000410000 */
[-C--:B------:R-:W-:Y:S01]  /*9760*/  FMUL.FTZ R50, R50, R0.reuse ;  /* 0x0000000032327220 */ /* 0x080fe20000410000 */
[-C--:B------:R-:W-:Y:S01]  /*9770*/  FMUL.FTZ R51, R51, R0.reuse ;  /* 0x0000000033337220 */ /* 0x080fe20000410000 */
[-C--:B------:R-:W-:Y:S01]  /*9780*/  FMUL.FTZ R54, R54, R0.reuse ;  /* 0x0000000036367220 */ /* 0x080fe20000410000 */
[----:B0-----:R-:W0:Y:S01]  /*9790*/  MUFU.EX2 R8, R20 ;  /* 0x0000001400087308 */ /* 0x001e220000000800 */
[-C--:B------:R-:W-:Y:S01]  /*97a0*/  FMUL.FTZ R55, R55, R0.reuse ;  /* 0x0000000037377220 */ /* 0x080fe20000410000 */
[-C--:B------:R-:W-:Y:S01]  /*97b0*/  FMUL.FTZ R58, R58, R0.reuse ;  /* 0x000000003a3a7220 */ /* 0x080fe20000410000 */
[-C--:B------:R-:W-:Y:S01]  /*97c0*/  FMUL.FTZ R59, R59, R0.reuse ;  /* 0x000000003b3b7220 */ /* 0x080fe20000410000 */
[-C--:B------:R-:W-:Y:S01]  /*97d0*/  FMUL.FTZ R62, R62, R0.reuse ;  /* 0x000000003e3e7220 */ /* 0x080fe20000410000 */
[-C--:B------:R-:W-:Y:S01]  /*97e0*/  FMUL.FTZ R63, R63, R0.reuse ;  /* 0x000000003f3f7220 */ /* 0x080fe20000410000 */
[-C--:B------:R-:W-:Y:S01]  /*97f0*/  FMUL.FTZ R66, R66, R0.reuse ;  /* 0x0000000042427220 */ /* 0x080fe20000410000 */
[-C--:B------:R-:W-:Y:S01]  /*9800*/  FMUL.FTZ R67, R67, R0.reuse ;  /* 0x0000000043437220 */ /* 0x080fe20000410000 */
[----:B-1----:R-:W1:Y:S01]  /*9810*/  MUFU.EX2 R12, R113 ;  /* 0x00000071000c7308 */ /* 0x002e620000000800 */
[-C--:B------:R-:W-:Y:S01]  /*9820*/  FMUL.FTZ R70, R70, R0.reuse ;  /* 0x0000000046467220 */ /* 0x080fe20000410000 */
[----:B------:R-:W-:Y:S01]  /*9830*/  FMUL.FTZ R71, R71, R0 ;  /* 0x0000000047477220 */ /* 0x000fe20000410000 */
[----:B------:R-:W-:-:S02]  /*9840*/  IMAD.MOV.U32 R0, RZ, RZ, R74 ;  /* 0x000000ffff007224 */ /* 0x000fc400078e004a */
[----:B------:R-:W-:-:S03]  /*9850*/  IMAD.MOV.U32 R3, RZ, RZ, R114 ;  /* 0x000000ffff037224 */ /* 0x000fc600078e0072 */
[----:B------:R-:W2:Y:S01]  /*9860*/  MUFU.EX2 R13, R132 ;  /* 0x00000084000d7308 */ /* 0x000ea20000000800 */
[----:B0-----:R-:W-:Y:S01]  /*9870*/  FADD.FTZ R10, R8, R10 ;  /* 0x0000000a080a7221 */ /* 0x001fe20000010000 */
[----:B------:R-:W-:-:S03]  /*9880*/  F2FP.F16.F32.PACK_AB R8, R21, R8 ;  /* 0x000000081508723e */ /* 0x000fc600000000ff */
[----:B------:R-:W-:-:S03]  /*9890*/  FADD.FTZ R10, R21, R10 ;  /* 0x0000000a150a7221 */ /* 0x000fc60000010000 */
[----:B------:R-:W0:Y:S01]  /*98a0*/  MUFU.EX2 R14, R117 ;  /* 0x00000075000e7308 */ /* 0x000e220000000800 */
[----:B------:R-:W-:Y:S01]  /*98b0*/  FADD.FTZ R21, R120, R10 ;  /* 0x0000000a78157221 */ /* 0x000fe20000010000 */
[C---:B------:R-:W-:Y:S01]  /*98c0*/  FADD.FTZ R10, R123.reuse, R9 ;  /* 0x000000097b0a7221 */ /* 0x040fe20000010000 */
[----:B------:R-:W-:Y:S02]  /*98d0*/  F2FP.F16.F32.PACK_AB R9, R123, R122 ;  /* 0x0000007a7b09723e */ /* 0x000fe400000000ff */
[----:B------:R-:W-:Y:S01]  /*98e0*/  FADD.FTZ R76, R121, R21 ;  /* 0x00000015794c7221 */ /* 0x000fe20000010000 */
[----:B------:R-:W-:Y:S01]  /*98f0*/  FADD.FTZ R10, R11, R10 ;  /* 0x0000000a0b0a7221 */ /* 0x000fe20000010000 */
[C---:B------:R-:W-:Y:S01]  /*9900*/  F2FP.F16.F32.PACK_AB R11, R127.reuse, R11 ;  /* 0x0000000b7f0b723e */ /* 0x040fe200000000ff */
[----:B------:R-:W3:Y:S01]  /*9910*/  MUFU.EX2 R15, R119 ;  /* 0x00000077000f7308 */ /* 0x000ee20000000800 */
[----:B------:R-:W-:Y:S01]  /*9920*/  FADD.FTZ R76, R112, R76 ;  /* 0x0000004c704c7221 */ /* 0x000fe20000010000 */
[----:B------:R-:W-:-:S03]  /*9930*/  FADD.FTZ R10, R127, R10 ;  /* 0x0000000a7f0a7221 */ /* 0x000fc60000010000 */
[C---:B-1----:R-:W-:Y:S01]  /*9940*/  FADD.FTZ R76, R12.reuse, R76 ;  /* 0x0000004c0c4c7221 */ /* 0x042fe20000010000 */
[----:B--2---:R-:W-:Y:S01]  /*9950*/  FADD.FTZ R10, R13, R10 ;  /* 0x0000000a0d0a7221 */ /* 0x004fe20000010000 */
[----:B------:R-:W-:Y:S01]  /*9960*/  F2FP.F16.F32.PACK_AB R12, R12, R112 ;  /* 0x000000700c0c723e */ /* 0x000fe200000000ff */
[----:B------:R1:W2:Y:S01]  /*9970*/  MUFU.EX2 R20, R5 ;  /* 0x0000000500147308 */ /* 0x0002a20000000800 */
[----:B------:R-:W-:Y:S01]  /*9980*/  FADD.FTZ R76, R116, R76 ;  /* 0x0000004c744c7221 */ /* 0x000fe20000010000 */
[C---:B------:R-:W-:Y:S01]  /*9990*/  FADD.FTZ R10, R115.reuse, R10 ;  /* 0x0000000a730a7221 */ /* 0x040fe20000010000 */
[----:B------:R-:W-:Y:S02]  /*99a0*/  F2FP.F16.F32.PACK_AB R13, R115, R13 ;  /* 0x0000000d730d723e */ /* 0x000fe400000000ff */
[C---:B0-----:R-:W-:Y:S01]  /*99b0*/  FADD.FTZ R76, R14.reuse, R76 ;  /* 0x0000004c0e4c7221 */ /* 0x041fe20000010000 */
[----:B------:R-:W-:Y:S02]  /*99c0*/  F2FP.F16.F32.PACK_AB R14, R14, R116 ;  /* 0x000000740e0e723e */ /* 0x000fe400000000ff */
[----:B------:R-:W0:Y:S01]  /*99d0*/  MUFU.EX2 R21, R91 ;  /* 0x0000005b00157308 */ /* 0x000e220000000800 */
[----:B---3--:R-:W-:Y:S01]  /*99e0*/  FADD.FTZ R10, R15, R10 ;  /* 0x0000000a0f0a7221 */ /* 0x008fe20000010000 */
[----:B------:R-:W-:Y:S01]  /*99f0*/  FADD.FTZ R76, R104, R76 ;  /* 0x0000004c684c7221 */ /* 0x000fe20000010000 */
[----:B-1----:R-:W-:-:S02]  /*9a00*/  F2FP.F16.F32.PACK_AB R5, R129, R128 ;  /* 0x000000808105723e */ /* 0x002fc400000000ff */
[----:B------:R-:W-:Y:S01]  /*9a10*/  FADD.FTZ R77, R133, R10 ;  /* 0x0000000a854d7221 */ /* 0x000fe20000010000 */
[----:B------:R-:W-:Y:S01]  /*9a20*/  FADD.FTZ R76, R105, R76 ;  /* 0x0000004c694c7221 */ /* 0x000fe20000010000 */
[----:B------:R-:W-:Y:S01]  /*9a30*/  F2FP.F16.F32.PACK_AB R10, R121, R120 ;  /* 0x00000078790a723e */ /* 0x000fe200000000ff */
[----:B------:R1:W-:Y:S01]  /*9a40*/  STSM.16.M88.4 [R2+0x25b00], R4 ;  /* 0x025b000402007844 */ /* 0x0003e20000000200 */
[----:B--2---:R-:W-:Y:S01]  /*9a50*/  FADD.FTZ R77, R20, R77 ;  /* 0x0000004d144d7221 */ /* 0x004fe20000010000 */
[----:B------:R-:W-:Y:S01]  /*9a60*/  FADD.FTZ R76, R108, R76 ;  /* 0x0000004c6c4c7221 */ /* 0x000fe20000010000 */
[----:B------:R-:W2:Y:S01]  /*9a70*/  MUFU.EX2 R91, R94 ;  /* 0x0000005e005b7308 */ /* 0x000ea20000000800 */
[----:B------:R3:W-:Y:S01]  /*9a80*/  STSM.16.M88.4 [R2+0x27300], R8 ;  /* 0x0273000802007844 */ /* 0x0007e20000000200 */
[----:B------:R-:W-:Y:S01]  /*9a90*/  FADD.FTZ R77, R106, R77 ;  /* 0x0000004d6a4d7221 */ /* 0x000fe20000010000 */
[----:B------:R-:W-:Y:S01]  /*9aa0*/  FADD.FTZ R113, R109, R76 ;  /* 0x0000004c6d717221 */ /* 0x000fe20000010000 */
[----:B------:R-:W-:-:S02]  /*9ab0*/  F2FP.F16.F32.PACK_AB R15, R133, R15 ;  /* 0x0000000f850f723e */ /* 0x000fc400000000ff */
[----:B------:R-:W-:Y:S01]  /*9ac0*/  FADD.FTZ R77, R107, R77 ;  /* 0x0000004d6b4d7221 */ /* 0x000fe20000010000 */
[----:B------:R-:W-:Y:S01]  /*9ad0*/  FADD.FTZ R76, R96, R113 ;  /* 0x00000071604c7221 */ /* 0x000fe20000010000 */
[----:B------:R-:W4:Y:S01]  /*9ae0*/  MUFU.EX2 R72, R72 ;  /* 0x0000004800487308 */ /* 0x000f220000000800 */
[----:B------:R5:W-:Y:S01]  /*9af0*/  STSM.16.M88.4 [R2+0x28b00], R12 ;  /* 0x028b000c02007844 */ /* 0x000be20000000200 */
[----:B------:R-:W-:Y:S01]  /*9b00*/  FADD.FTZ R77, R110, R77 ;  /* 0x0000004d6e4d7221 */ /* 0x000fe20000010000 */
[----:B------:R-:W-:Y:S01]  /*9b10*/  FADD.FTZ R113, R97, R76 ;  /* 0x0000004c61717221 */ /* 0x000fe20000010000 */
[----:B------:R-:W-:Y:S02]  /*9b20*/  F2FP.F16.F32.PACK_AB R104, R105, R104 ;  /* 0x000000686968723e */ /* 0x000fe400000000ff */
[----:B-1----:R-:W-:Y:S01]  /*9b30*/  FADD.FTZ R4, R98, R77 ;  /* 0x0000004d62047221 */ /* 0x002fe20000010000 */
[----:B------:R-:W-:Y:S01]  /*9b40*/  FADD.FTZ R6, R100, R113 ;  /* 0x0000007164067221 */ /* 0x000fe20000010000 */
[----:B------:R-:W1:Y:S01]  /*9b50*/  MUFU.EX2 R87, R87 ;  /* 0x0000005700577308 */ /* 0x000e620000000800 */
[----:B------:R-:W-:Y:S01]  /*9b60*/  F2FP.F16.F32.PACK_AB R105, R106, R20 ;  /* 0x000000146a69723e */ /* 0x000fe200000000ff */
[----:B------:R-:W-:Y:S01]  /*9b70*/  FADD.FTZ R5, R99, R4 ;  /* 0x0000000463057221 */ /* 0x000fe20000010000 */
[----:B------:R-:W-:Y:S01]  /*9b80*/  FADD.FTZ R7, R101, R6 ;  /* 0x0000000665077221 */ /* 0x000fe20000010000 */
[----:B------:R-:W-:-:S02]  /*9b90*/  F2FP.F16.F32.PACK_AB R96, R97, R96 ;  /* 0x000000606160723e */ /* 0x000fc400000000ff */
[----:B------:R-:W-:Y:S01]  /*9ba0*/  FADD.FTZ R4, R102, R5 ;  /* 0x0000000566047221 */ /* 0x000fe20000010000 */
[----:B------:R-:W-:Y:S01]  /*9bb0*/  FADD.FTZ R6, R88, R7 ;  /* 0x0000000758067221 */ /* 0x000fe20000010000 */
[----:B------:R-:W5:Y:S01]  /*9bc0*/  MUFU.EX2 R73, R73 ;  /* 0x0000004900497308 */ /* 0x000f620000000800 */
[----:B------:R-:W-:Y:S01]  /*9bd0*/  F2FP.F16.F32.PACK_AB R106, R109, R108 ;  /* 0x0000006c6d6a723e */ /* 0x000fe200000000ff */
[----:B------:R-:W-:Y:S01]  /*9be0*/  FADD.FTZ R5, R103, R4 ;  /* 0x0000000467057221 */ /* 0x000fe20000010000 */
[----:B------:R-:W-:Y:S01]  /*9bf0*/  FADD.FTZ R7, R89, R6 ;  /* 0x0000000659077221 */ /* 0x000fe20000010000 */
[----:B------:R-:W-:Y:S02]  /*9c00*/  F2FP.F16.F32.PACK_AB R107, R110, R107 ;  /* 0x0000006b6e6b723e */ /* 0x000fe400000000ff */
[----:B------:R-:W-:Y:S01]  /*9c10*/  FADD.FTZ R4, R90, R5 ;  /* 0x000000055a047221 */ /* 0x000fe20000010000 */
[----:B---3--:R-:W-:Y:S01]  /*9c20*/  FADD.FTZ R8, R92, R7 ;  /* 0x000000075c087221 */ /* 0x008fe20000010000 */
[----:B------:R-:W3:Y:S01]  /*9c30*/  MUFU.EX2 R9, R111 ;  /* 0x0000006f00097308 */ /* 0x000ee20000000800 */
[----:B------:R-:W-:Y:S01]  /*9c40*/  F2FP.F16.F32.PACK_AB R97, R99, R98 ;  /* 0x000000626361723e */ /* 0x000fe200000000ff */
[----:B0-----:R-:W-:Y:S01]  /*9c50*/  FADD.FTZ R6, R21, R4 ;  /* 0x0000000415067221 */ /* 0x001fe20000010000 */
[----:B------:R-:W-:Y:S01]  /*9c60*/  FADD.FTZ R5, R93, R8 ;  /* 0x000000085d057221 */ /* 0x000fe20000010000 */
[----:B------:R-:W-:Y:S01]  /*9c70*/  F2FP.F16.F32.PACK_AB R88, R89, R88 ;  /* 0x000000585958723e */ /* 0x000fe200000000ff */
[----:B------:R0:W-:Y:S01]  /*9c80*/  STSM.16.M88.4 [R2+0x2a300], R104 ;  /* 0x02a3006802007844 */ /* 0x0001e20000000200 */
[----:B--2---:R-:W-:Y:S01]  /*9c90*/  FADD.FTZ R6, R91, R6 ;  /* 0x000000065b067221 */ /* 0x004fe20000010000 */
[----:B------:R-:W-:Y:S01]  /*9ca0*/  FADD.FTZ R8, R80, R5 ;  /* 0x0000000550087221 */ /* 0x000fe20000010000 */
[----:B------:R-:W2:Y:S01]  /*9cb0*/  MUFU.EX2 R124, R124 ;  /* 0x0000007c007c7308 */ /* 0x000ea20000000800 */
[----:B------:R-:W-:Y:S01]  /*9cc0*/  F2FP.F16.F32.PACK_AB R98, R101, R100 ;  /* 0x000000646562723e */ /* 0x000fe200000000ff */
[----:B------:R-:W-:Y:S01]  /*9cd0*/  FADD.FTZ R5, R95, R6 ;  /* 0x000000065f057221 */ /* 0x000fe20000010000 */
[----:B------:R-:W-:Y:S01]  /*9ce0*/  FADD.FTZ R7, R81, R8 ;  /* 0x0000000851077221 */ /* 0x000fe20000010000 */
[----:B------:R-:W-:-:S02]  /*9cf0*/  F2FP.F16.F32.PACK_AB R99, R103, R102 ;  /* 0x000000666763723e */ /* 0x000fc400000000ff */
[----:B------:R-:W-:Y:S01]  /*9d00*/  FADD.FTZ R6, R82, R5 ;  /* 0x0000000552067221 */ /* 0x000fe20000010000 */
[----:B------:R-:W-:Y:S01]  /*9d10*/  FADD.FTZ R8, R84, R7 ;  /* 0x0000000754087221 */ /* 0x000fe20000010000 */
[----:B------:R-:W0:Y:S01]  /*9d20*/  MUFU.EX2 R4, R75 ;  /* 0x0000004b00047308 */ /* 0x000e220000000800 */
[----:B------:R-:W-:Y:S01]  /*9d30*/  F2FP.F16.F32.PACK_AB R89, R21, R90 ;  /* 0x0000005a1559723e */ /* 0x000fe200000000ff */
[----:B------:R-:W-:Y:S01]  /*9d40*/  FADD.FTZ R5, R83, R6 ;  /* 0x0000000653057221 */ /* 0x000fe20000010000 */
[----:B------:R-:W-:Y:S01]  /*9d50*/  FADD.FTZ R7, R85, R8 ;  /* 0x0000000855077221 */ /* 0x000fe20000010000 */
[----:B------:R-:W-:Y:S01]  /*9d60*/  F2FP.F16.F32.PACK_AB R80, R81, R80 ;  /* 0x000000505150723e */ /* 0x000fe200000000ff */
[----:B------:R0:W-:Y:S01]  /*9d70*/  STSM.16.M88.4 [R2+0x2bb00], R96 ;  /* 0x02bb006002007844 */ /* 0x0001e20000000200 */
[----:B------:R-:W-:Y:S01]  /*9d80*/  FADD.FTZ R6, R86, R5 ;  /* 0x0000000556067221 */ /* 0x000fe20000010000 */
[----:B----4-:R-:W-:Y:S01]  /*9d90*/  FADD.FTZ R8, R72, R7 ;  /* 0x0000000748087221 */ /* 0x010fe20000010000 */
[----:B------:R-:W4:Y:S01]  /*9da0*/  MUFU.EX2 R125, R125 ;  /* 0x0000007d007d7308 */ /* 0x000f220000000800 */
[----:B------:R-:W-:Y:S01]  /*9db0*/  F2FP.F16.F32.PACK_AB R90, R93, R92 ;  /* 0x0000005c5d5a723e */ /* 0x000fe200000000ff */
[----:B-1----:R-:W-:Y:S01]  /*9dc0*/  FADD.FTZ R6, R87, R6 ;  /* 0x0000000657067221 */ /* 0x002fe20000010000 */
[----:B-----5:R-:W-:Y:S01]  /*9dd0*/  FADD.FTZ R7, R73, R8 ;  /* 0x0000000849077221 */ /* 0x020fe20000010000 */
[----:B------:R-:W-:-:S02]  /*9de0*/  F2FP.F16.F32.PACK_AB R91, R95, R91 ;  /* 0x0000005b5f5b723e */ /* 0x000fc400000000ff */
[----:B---3--:R-:W-:Y:S01]  /*9df0*/  FADD.FTZ R5, R9, R6 ;  /* 0x0000000609057221 */ /* 0x008fe20000010000 */
[----:B--2---:R-:W-:Y:S01]  /*9e00*/  FADD.FTZ R10, R124, R7 ;  /* 0x000000077c0a7221 */ /* 0x004fe20000010000 */
[----:B------:R-:W1:Y:S01]  /*9e10*/  MUFU.EX2 R13, R78 ;  /* 0x0000004e000d7308 */ /* 0x000e620000000800 */
[----:B------:R-:W-:Y:S01]  /*9e20*/  F2FP.F16.F32.PACK_AB R81, R83, R82 ;  /* 0x000000525351723e */ /* 0x000fe200000000ff */
[C---:B0-----:R-:W-:Y:S01]  /*9e30*/  FADD.FTZ R6, R4.reuse, R5 ;  /* 0x0000000504067221 */ /* 0x041fe20000010000 */
[----:B------:R-:W-:Y:S01]  /*9e40*/  F2FP.F16.F32.PACK_AB R82, R85, R84 ;  /* 0x000000545552723e */ /* 0x000fe200000000ff */
[----:B------:R0:W-:Y:S01]  /*9e50*/  STSM.16.M88.4 [R2+0x2d300], R88 ;  /* 0x02d3005802007844 */ /* 0x0001e20000000200 */
[----:B------:R-:W-:Y:S02]  /*9e60*/  F2FP.F16.F32.PACK_AB R83, R87, R86 ;  /* 0x000000565753723e */ /* 0x000fe400000000ff */
[----:B------:R-:W-:Y:S01]  /*9e70*/  F2FP.F16.F32.PACK_AB R8, R73, R72 ;  /* 0x000000484908723e */ /* 0x000fe200000000ff */
[----:B------:R-:W2:Y:S01]  /*9e80*/  MUFU.EX2 R79, R79 ;  /* 0x0000004f004f7308 */ /* 0x000ea20000000800 */
[C---:B----4-:R-:W-:Y:S01]  /*9e90*/  FADD.FTZ R5, R125.reuse, R10 ;  /* 0x0000000a7d057221 */ /* 0x050fe20000010000 */
[----:B------:R-:W-:Y:S01]  /*9ea0*/  F2FP.F16.F32.PACK_AB R9, R4, R9 ;  /* 0x000000090409723e */ /* 0x000fe200000000ff */
[----:B------:R0:W-:Y:S01]  /*9eb0*/  STSM.16.M88.4 [R2+0x2eb00], R80 ;  /* 0x02eb005002007844 */ /* 0x0001e20000000200 */
[----:B------:R-:W-:Y:S01]  /*9ec0*/  F2FP.F16.F32.PACK_AB R10, R125, R124 ;  /* 0x0000007c7d0a723e */ /* 0x000fe200000000ff */
[----:B-1----:R-:W-:Y:S01]  /*9ed0*/  FADD.FTZ R6, R13, R6 ;  /* 0x000000060d067221 */ /* 0x002fe20000010000 */
[----:B--2---:R-:W-:-:S03]  /*9ee0*/  F2FP.F16.F32.PACK_AB R11, R79, R13 ;  /* 0x0000000d4f0b723e */ /* 0x004fc600000000ff */
[----:B------:R-:W-:Y:S02]  /*9ef0*/  FADD.FTZ R4, R79, R6 ;  /* 0x000000064f047221 */ /* 0x000fe40000010000 */
[----:B------:R0:W-:Y:S01]  /*9f00*/  STSM.16.M88.4 [R2+0x30300], R8 ;  /* 0x0303000802007844 */ /* 0x0001e20000000200 */
[----:B------:R-:W-:Y:S01]  /*9f10*/  @!PT LDS RZ, [RZ] ;  /* 0x00000000fffff984 */ /* 0x000fe20000000800 */
[----:B------:R-:W-:Y:S01]  /*9f20*/  @!PT LDS RZ, [RZ] ;  /* 0x00000000fffff984 */ /* 0x000fe20000000800 */
[----:B------:R-:W-:Y:S01]  /*9f30*/  @!PT LDS RZ, [RZ] ;  /* 0x00000000fffff984 */ /* 0x000fe20000000800 */
[----:B------:R-:W-:Y:S01]  /*9f40*/  @!PT LDS RZ, [RZ] ;  /* 0x00000000fffff984 */ /* 0x000fe20000000800 */
[----:B------:R1:W-:Y:S06]  /*9f50*/  MEMBAR.ALL.CTA ;  /* 0x0000000000007992 */ /* 0x0003ec0000008000 */
[----:B-1----:R-:W1:Y:S02]  /*9f60*/  FENCE.VIEW.ASYNC.S ;  /* 0x00000000000073c6 */ /* 0x002e640000000000 */
[----:B-1----:R-:W-:Y:S01]  /*9f70*/  NOP ;  /* 0x0000000000007918 */ /* 0x002fe20000000000 */
[----:B------:R-:W-:Y:S05]  /*9f80*/  @P2 BRA `(.L_x_191) ;  /* 0xffffffbc00ec2947 */ /* 0x000fea000383ffff */
.L_x_182:
[----:B------:R-:W-:Y:S06]  /*9f90*/  BAR.ARV 0x8, 0x200 ;  /* 0x0208000000007b1d */ /* 0x000fec0000002000 */
[----:B------:R-:W-:Y:S05]  /*9fa0*/  @!P0 BRA `(.L_x_192) ;  /* 0x0000000000048947 */ /* 0x000fea0003800000 */
[----:B------:R-:W-:Y:S01]  /*9fb0*/  BPT.TRAP 0x1 ;  /* 0x000000040000795c */ /* 0x000fe20000300000 */
.L_x_192:
[----:B------:R-:W-:Y:S01]  /*9fc0*/  ULEA UR9, UR36, UR37, 0x3 ;  /* 0x0000002524097291 */ /* 0x000fe2000f8e183f */
[----:B------:R-:W-:-:S05]  /*9fd0*/  IMAD.U32 R0, RZ, RZ, UR39 ;  /* 0x00000027ff007e24 */ /* 0x000fca000f8e00ff */
[----:B------:R-:W-:-:S04]  /*9fe0*/  SHF.L.U32 R0, R0, 0x1f, RZ ;  /* 0x0000001f00007819 */ /* 0x000fc800000006ff */
[----:B------:R2:W3:Y:S01]  /*9ff0*/  SYNCS.PHASECHK.TRANS64.TRYWAIT P2, [UR9+0x31c50], R0 ;  /* 0x031c5000ff0075a7 */ /* 0x0004e20008040149 */
[----:B------:R-:W-:Y:S05]  /*a000*/  @!P0 BRA `(.L_x_193) ;  /* 0x0000000000048947 */ /* 0x000fea0003800000 */
[----:B------:R-:W-:Y:S01]  /*a010*/  BPT.TRAP 0x1 ;  /* 0x000000040000795c */ /* 0x000fe20000300000 */
.L_x_193:
[----:B---3--:R-:W-:Y:S05]  /*a020*/  @P2 BRA `(.L_x_194) ;  /* 0x0000000000082947 */ /* 0x008fea0003800000 */
[----:B------:R-:W3:Y:S02]  /*a030*/  SYNCS.PHASECHK.TRANS64.TRYWAIT P0, [UR9+0x31c50], R0 ;  /* 0x031c5000ff0075a7 */ /* 0x000ee40008000149 */
[----:B---3--:R-:W-:Y:S05]  /*a040*/  @!P0 BRA `(.L_x_195) ;  /* 0x0000009c00f88947 */ /* 0x008fea0003800000 */
.L_x_194:
[----:B------:R-:W-:Y:S01]  /*a050*/  UIADD3 UR37, UR37, 0x200, URZ ;  /* 0x0000020025257890 */ /* 0x000fe2000fffe03f */
[----:B---3--:R-:W3:Y:S01]  /*a060*/  LDL.LU R3, [R1+0x10] ;  /* 0x0000100001037983 */ /* 0x008ee20000300800 */
[----:B------:R-:W-:Y:S01]  /*a070*/  ULOP3.LUT UR61, UR61, 0x10000, URZ, 0xfc, !UPT ;  /* 0x000100003d3d7892 */ /* 0x000fe2000f8efc3f */
[----:B------:R-:W-:Y:S01]  /*a080*/  WARPGROUP.ARRIVE ;  /* 0x00000000000079c5 */ /* 0x000fe20000000000 */
[----:B------:R-:W-:Y:S01]  /*a090*/  USHF.R.U32.HI UR37, URZ, 0x4, UR37 ;  /* 0x000000043f257899 */ /* 0x000fe20008011625 */
[----:B--2---:R-:W2:Y:S01]  /*a0a0*/  SHFL.BFLY PT, R0, R5, 0x2, 0x1f ;  /* 0x0c401f0005007f89 */ /* 0x004ea200000e0000 */
[----:B------:R-:W-:Y:S01]  /*a0b0*/  UMOV UR5, 0xc0000010 ;  /* 0xc000001000057882 */ /* 0x000fe20000000000 */
[----:B------:R-:W-:Y:S01]  /*a0c0*/  UMOV UR7, 0x80000020 ;  /* 0x8000002000077882 */ /* 0x000fe20000000000 */
[----:B------:R-:W-:Y:S01]  /*a0d0*/  ULOP3.LUT UR37, UR37, 0x3fff, URZ, 0xc0, !UPT ;  /* 0x00003fff25257892 */ /* 0x000fe2000f8ec03f */
[----:B-1----:R-:W-:Y:S01]  /*a0e0*/  IMAD.U32 R12, RZ, RZ, UR11 ;  /* 0x0000000bff0c7e24 */ /* 0x002fe2000f8e00ff */
[----:B------:R-:W-:-:S02]  /*a0f0*/  UMOV UR4, UR61 ;  /* 0x0000003d00047c82 */ /* 0x000fc40008000000 */
[----:B------:R-:W-:-:S04]  /*a100*/  ULOP3.LUT UR8, UR37, 0x2400000, URZ, 0xfc, !UPT ;  /* 0x0240000025087892 */ /* 0x000fc8000f8efc3f */
[----:B------:R-:W-:Y:S02]  /*a110*/  UIMAD UR8, UR36, 0x6c0, UR8 ;  /* 0x000006c0240878a4 */ /* 0x000fe4000f8e0208 */
[----:B------:R-:W-:-:S04]  /*a120*/  UIADD3 UR36, UR36, 0x1, URZ ;  /* 0x0000000124247890 */ /* 0x000fc8000fffe03f */
[----:B------:R-:W-:Y:S01]  /*a130*/  UISETP.NE.AND UP0, UPT, UR36, 0x2, UPT ;  /* 0x000000022400788c */ /* 0x000fe2000bf05270 */
[----:B------:R-:W-:Y:S02]  /*a140*/  UMOV UR6, UR8 ;  /* 0x0000000800067c82 */ /* 0x000fe40008000000 */
[----:B------:R-:W-:Y:S01]  /*a150*/  HGMMA.64x96x16.F32 R24, gdesc[UR4].tnspB, R24, gsb0 ;  /* 0x41600000041879f0 */ /* 0x000fe20008000818 */
[----:B------:R-:W-:Y:S02]  /*a160*/  UIADD3 UR4, UR61, 0x180, URZ ;  /* 0x000001803d047890 */ /* 0x000fe4000fffe03f */
[----:B------:R-:W-:Y:S01]  /*a170*/  UIADD3 UR6, UR8, 0x40, URZ ;  /* 0x0000004008067890 */ /* 0x000fe2000fffe03f */
[----:B--2---:R-:W-:Y:S01]  /*a180*/  FADD.FTZ R0, R0, R5 ;  /* 0x0000000500007221 */ /* 0x004fe20000010000 */
[----:B------:R-:W-:Y:S01]  /*a190*/  UMOV UR5, 0xc0000010 ;  /* 0xc000001000057882 */ /* 0x000fe20000000000 */
[----:B------:R-:W-:Y:S01]  /*a1a0*/  UMOV UR7, 0x80000020 ;  /* 0x8000002000077882 */ /* 0x000fe20000000000 */
[----:B------:R-:W-:Y:S01]  /*a1b0*/  USEL UR36, UR36, URZ, UP0 ;  /* 0x0000003f24247287 */ /* 0x000fe20008000000 */
[----:B------:R-:W-:-:S02]  /*a1c0*/  WARPGROUP.DEPBAR.LE gsb0, 0x0 ;  /* 0x00008000000079c5 */ /* 0x000fc40000010000 */
        /* <DEDUP_REMOVED lines=13> */
[----:B---3--:R-:W-:Y:S02]  /*a2a0*/  R2UR UR10, R3 ;  /* 0x00000000030a72ca */ /* 0x008fe400000e0000 */
[----:B------:R-:W1:Y:S11]  /*a2b0*/  SHFL.BFLY PT, R3, R4, 0x2, 0x1f ;  /* 0x0c401f0004037f89 */ /* 0x000e7600000e0000 */
[----:B------:R-:W-:Y:S01]  /*a2c0*/  UIADD3 UR10, UR10, 0x1, URZ ;  /* 0x000000010a0a7890 */ /* 0x000fe2000fffe03f */
[----:B-1----:R-:W-:Y:S01]  /*a2d0*/  FADD.FTZ R6, R3, R4 ;  /* 0x0000000403067221 */ /* 0x002fe20000010000 */
[----:B------:R-:W-:Y:S01]  /*a2e0*/  CS2R R4, SRZ ;  /* 0x0000000000047805 */ /* 0x000fe2000001ff00 */
[----:B------:R-:W0:Y:S04]  /*a2f0*/  SHFL.BFLY PT, R3, R0, 0x1, 0x1f ;  /* 0x0c201f0000037f89 */ /* 0x000e2800000e0000 */
[----:B------:R-:W1:Y:S01]  /*a300*/  SHFL.BFLY PT, R7, R6, 0x1, 0x1f ;  /* 0x0c201f0006077f89 */ /* 0x000e6200000e0000 */
[----:B------:R-:W-:-:S02]  /*a310*/  WARPGROUP.DEPBAR.LE gsb0, 0x0 ;  /* 0x00008000000079c5 */ /* 0x000fc40000010000 */
[----:B------:R-:W-:Y:S01]  /*a320*/  WARPGROUP.ARRIVE ;  /* 0x00000000000079c5 */ /* 0x000fe20000000000 */
[----:B0-----:R-:W-:Y:S01]  /*a330*/  FADD.FTZ R10, R0, R3 ;  /* 0x00000003000a7221 */ /* 0x001fe20000010000 */
[----:B------:R-:W-:-:S04]  /*a340*/  IMAD.MOV.U32 R0, RZ, RZ, -0x800000 ;  /* 0xff800000ff007424 */ /* 0x000fc800078e00ff */
[----:B------:R-:W-:Y:S01]  /*a350*/  HGMMA.64x96x16.F32 R24, gdesc[UR4].tnspB, R24, gsb0 ;  /* 0x41600000041879f0 */ /* 0x000fe20008000818 */
[----:B------:R-:W-:Y:S01]  /*a360*/  UIADD3 UR4, UR61, 0x600, URZ ;  /* 0x000006003d047890 */ /* 0x000fe2000fffe03f */
[----:B-1----:R-:W-:Y:S01]  /*a370*/  FADD.FTZ R11, R6, R7 ;  /* 0x00000007060b7221 */ /* 0x002fe20000010000 */
[----:B------:R-:W-:Y:S01]  /*a380*/  UIADD3 UR6, UR8, 0x100, URZ ;  /* 0x0000010008067890 */ /* 0x000fe2000fffe03f */
[----:B------:R-:W-:Y:S01]  /*a390*/  IMAD.U32 R6, RZ, RZ, UR9 ;  /* 0x00000009ff067e24 */ /* 0x000fe2000f8e00ff */
[----:B------:R-:W-:Y:S01]  /*a3a0*/  UMOV UR5, 0xc0000010 ;  /* 0xc000001000057882 */ /* 0x000fe20000000000 */
[----:B------:R-:W-:Y:S01]  /*a3b0*/  UMOV UR7, 0x80000020 ;  /* 0x8000002000077882 */ /* 0x000fe20000000000 */
[----:B------:R-:W-:Y:S01]  /*a3c0*/  FSETP.NE.FTZ.AND P0, PT, R10, RZ, PT ;  /* 0x000000ff0a00720b */ /* 0x000fe20003f15000 */
[----:B------:R-:W-:Y:S01]  /*a3d0*/  @!P1 VIADD R6, R6, 0x31c60 ;  /* 0x00031c6006069836 */ /* 0x000fe20000000000 */
[----:B------:R-:W-:Y:S01]  /*a3e0*/  FSETP.NE.FTZ.AND P2, PT, R11, RZ, PT ;  /* 0x000000ff0b00720b */ /* 0x000fe20003f55000 */
[----:B------:R-:W-:-:S02]  /*a3f0*/  IMAD.U32 R7, RZ, RZ, UR11 ;  /* 0x0000000bff077e24 */ /* 0x000fc4000f8e00ff */
[----:B------:R-:W-:Y:S01]  /*a400*/  IMAD.MOV.U32 R3, RZ, RZ, -0x800000 ;  /* 0xff800000ff037424 */ /* 0x000fe200078e00ff */
[----:B------:R-:W-:-:S07]  /*a410*/  @!P1 PRMT R6, RZ, 0x654, R6 ;  /* 0x00000654ff069816 */ /* 0x000fce0000000006 */
[----:B------:R-:W0:Y:S01]  /*a420*/  @P0 MUFU.LG2 R8, R10 ;  /* 0x0000000a00080308 */ /* 0x000e220000000c00 */
[----:B------:R-:W-:-:S07]  /*a430*/  @P0 FMUL.FTZ R7, R7, 0.69314718246459960938 ;  /* 0x3f31721807070820 */ /* 0x000fce0000410000 */
[----:B------:R-:W1:Y:S08]  /*a440*/  @P2 MUFU.LG2 R9, R11 ;  /* 0x0000000b00092308 */ /* 0x000e700000000c00 */
[----:B------:R2:W3:Y:S01]  /*a450*/  @P0 MUFU.RCP R5, R10 ;  /* 0x0000000a00050308 */ /* 0x0004e20000001000 */
[----:B0-----:R-:W-:-:S04]  /*a460*/  @P0 FMUL.FTZ R8, R8, 0.69314718246459960938 ;  /* 0x3f31721808080820 */ /* 0x001fc80000410000 */
[----:B------:R-:W-:Y:S01]  /*a470*/  @P0 FFMA.FTZ R0, R7, R114, R8 ;  /* 0x0000007207000223 */ /* 0x000fe20000010008 */
[----:B------:R-:W-:Y:S02]  /*a480*/  PLOP3.LUT P0, PT, PT, PT, PT, 0x8, 0x0 ;  /* 0x000000000000781c */ /* 0x000fe40003f0e170 */
[----:B------:R-:W0:Y:S01]  /*a490*/  @P2 MUFU.RCP R4, R11 ;  /* 0x0000000b00042308 */ /* 0x000e220000001000 */
[----:B--2---:R-:W-:Y:S01]  /*a4a0*/  @P2 FMUL.FTZ R10, R12, 0.69314718246459960938 ;  /* 0x3f3172180c0a2820 */ /* 0x004fe20000410000 */
[----:B-1----:R-:W-:-:S04]  /*a4b0*/  @P2 FMUL.FTZ R9, R9, 0.69314718246459960938 ;  /* 0x3f31721809092820 */ /* 0x002fc80000410000 */
[----:B------:R-:W-:Y:S01]  /*a4c0*/  @P2 FFMA.FTZ R3, R10, R74, R9 ;  /* 0x0000004a0a032223 */ /* 0x000fe20000010009 */
        /* <DEDUP_REMOVED lines=31> */
[----:B------:R-:W-:-:S04]  /*a6c0*/  USEL UR4, URZ, 0x1, UP0 ;  /* 0x000000013f047887 */ /* 0x000fc80008000000 */
[----:B------:R-:W-:Y:S01]  /*a6d0*/  ULOP3.LUT UR39, UR39, UR4, URZ, 0x3c, !UPT ;  /* 0x0000000427277292 */ /* 0x000fe2000f8e3c3f */
[----:B------:R-:W-:Y:S02]  /*a6e0*/  WARPGROUP.DEPBAR.LE gsb0, 0x0 ;  /* 0x00008000000079c5 */ /* 0x000fe40000010000 */
[----:B------:R1:W-:Y:S01]  /*a6f0*/  @!P1 SYNCS.ARRIVE.TRANS64.RED.A1T0 RZ, [R6+URZ], RZ ;  /* 0x000000ff06ff99a7 */ /* 0x0003e2000810043f */
[-C--:B---3--:R-:W-:Y:S01]  /*a700*/  FMUL.FTZ R20, R24, R5.reuse ;  /* 0x0000000518147220 */ /* 0x088fe20000410000 */
[-C--:B------:R-:W-:Y:S01]  /*a710*/  FMUL.FTZ R21, R25, R5.reuse ;  /* 0x0000000519157220 */ /* 0x080fe20000410000 */
[-C--:B------:R-:W-:Y:S01]  /*a720*/  FMUL.FTZ R28, R28, R5.reuse ;  /* 0x000000051c1c7220 */ /* 0x080fe20000410000 */
[-C--:B------:R-:W-:Y:S01]  /*a730*/  FMUL.FTZ R29, R29, R5.reuse ;  /* 0x000000051d1d7220 */ /* 0x080fe20000410000 */
[-C--:B------:R-:W-:Y:S01]  /*a740*/  FMUL.FTZ R32, R32, R5.reuse ;  /* 0x0000000520207220 */ /* 0x080fe20000410000 */
[-C--:B------:R-:W-:Y:S01]  /*a750*/  FMUL.FTZ R33, R33, R5.reuse ;  /* 0x0000000521217220 */ /* 0x080fe20000410000 */
[----:B------:R-:W-:Y:S01]  /*a760*/  FMUL.FTZ R36, R36, R5 ;  /* 0x0000000524247220 */ /* 0x000fe20000410000 */
[----:B-1----:R-:W-:-:S02]  /*a770*/  IMAD.U32 R6, RZ, RZ, UR10 ;  /* 0x0000000aff067e24 */ /* 0x002fc4000f8e00ff */
[-C--:B------:R-:W-:Y:S01]  /*a780*/  FMUL.FTZ R37, R37, R5.reuse ;  /* 0x0000000525257220 */ /* 0x080fe20000410000 */
[-C--:B------:R-:W-:Y:S01]  /*a790*/  FMUL.FTZ R40, R40, R5.reuse ;  /* 0x0000000528287220 */ /* 0x080fe20000410000 */
[-C--:B------:R-:W-:Y:S01]  /*a7a0*/  FMUL.FTZ R41, R41, R5.reuse ;  /* 0x0000000529297220 */ /* 0x080fe20000410000 */
[-C--:B------:R-:W-:Y:S01]  /*a7b0*/  FMUL.FTZ R44, R44, R5.reuse ;  /* 0x000000052c2c7220 */ /* 0x080fe20000410000 */
[----:B------:R1:W-:Y:S01]  /*a7c0*/  STL [R1+0x10], R6 ;  /* 0x0000100601007387 */ /* 0x0003e20000100800 */
        /* <DEDUP_REMOVED lines=12> */
[----:B------:R-:W-:Y:S01]  /*a890*/  FMUL.FTZ R69, R69, R5 ;  /* 0x0000000545457220 */ /* 0x000fe20000410000 */
[-C--:B0-----:R-:W-:Y:S01]  /*a8a0*/  FMUL.FTZ R72, R26, R4.reuse ;  /* 0x000000041a487220 */ /* 0x081fe20000410000 */
        /* <DEDUP_REMOVED lines=22> */
[----:B-1----:R-:W-:-:S07]  /*aa10*/  FMUL.FTZ R71, R71, R4 ;  /* 0x0000000447477220 */ /* 0x002fce0000410000 */
.L_x_175:
[----:B------:R-:W0:Y:S08]  /*aa20*/  S2UR UR4, SR_CgaCtaId ;  /* 0x00000000000479c3 */ /* 0x000e300000008800 */
[----:B------:R-:W-:Y:S06]  /*aa30*/  BAR.SYNC.DEFER_BLOCKING 0x5, 0x200 ;  /* 0x0148000000007b1d */ /* 0x000fec0000010000 */
[----:B------:R-:W-:Y:S01]  /*aa40*/  UMOV UR37, 0x400 ;  /* 0x0000040000257882 */ /* 0x000fe20000000000 */
[----:B------:R-:W-:Y:S01]  /*aa50*/  BSSY B0, `(.L_x_196) ;  /* 0x00002cc000007945 */ /* 0x000fe20003800000 */
[----:B0-----:R-:W-:-:S09]  /*aa60*/  ULEA UR37, UR4, UR37, 0x18 ;  /* 0x0000002504257291 */ /* 0x001fd2000f8ec03f */
[----:B------:R-:W0:Y:S02]  /*aa70*/  LDS.128 R4, [UR37+0x31cd0] ;  /* 0x031cd025ff047984 */ /* 0x000e240008000c00 */
[----:B0-----:R-:W-:Y:S02]  /*aa80*/  R2UR UR6, R5 ;  /* 0x00000000050672ca */ /* 0x001fe400000e0000 */
[----:B------:R-:W-:Y:S02]  /*aa90*/  R2UR UR5, R6 ;  /* 0x00000000060572ca */ /* 0x000fe400000e0000 */
[----:B------:R-:W-:Y:S01]  /*aaa0*/  R2UR UR7, R7 ;  /* 0x00000000070772ca */ /* 0x000fe200000e0000 */
[----:B------:R-:W-:Y:S06]  /*aab0*/  BAR.ARV 0x4, 0x200 ;  /* 0x0108000000007b1d */ /* 0x000fec0000002000 */
[----:B------:R-:W-:Y:S08]  /*aac0*/  @P0 BRA `(.L_x_197) ;  /* 0x0000001c00dc0947 */ /* 0x000ff00003800000 */
[----:B------:R-:W2:Y:S01]  /*aad0*/  LDL.LU R10, [R1+0xc] ;  /* 0x00000c00010a7983 */ /* 0x000ea20000300800 */
[----:B------:R-:W0:Y:S01]  /*aae0*/  S2UR UR4, SR_SWINHI ;  /* 0x00000000000479c3 */ /* 0x000e220000002f00 */
[----:B------:R-:W-:Y:S01]  /*aaf0*/  R2UR UR16, R19 ;  /* 0x00000000131072ca */ /* 0x000fe200000e0000 */
[----:B------:R-:W-:Y:S01]  /*ab00*/  ULDC.64 UR10, c[0x0][0xc00] ;  /* 0x00030000000a7ab9 */ /* 0x000fe20000000a00 */
[----:B------:R-:W3:Y:S04]  /*ab10*/  LDL.LU R9, [R1+0x14] ;  /* 0x0000140001097983 */ /* 0x000ee80000300800 */
[----:B------:R-:W4:Y:S04]  /*ab20*/  LDL R8, [R1+0x48] ;  /* 0x0000480001087983 */ /* 0x000f280000100800 */
[----:B------:R-:W4:Y:S01]  /*ab30*/  LDL R80, [R1+0x4] ;  /* 0x0000040001507983 */ /* 0x000f220000100800 */
[----:B------:R-:W-:Y:S01]  /*ab40*/  ULDC.64 UR18, c[0x0][0x208] ;  /* 0x0000820000127ab9 */ /* 0x000fe20000000a00 */
[----:B------:R-:W-:-:S02]  /*ab50*/  R2UR UR15, R23 ;  /* 0x00000000170f72ca */ /* 0x000fc400000e0000 */
[----:B------:R-:W4:Y:S01]  /*ab60*/  LDL R81, [R1+0x44] ;  /* 0x0000440001517983 */ /* 0x000f220000100800 */
[----:B------:R-:W-:Y:S01]  /*ab70*/  R2UR UR20, R156 ;  /* 0x000000009c1472ca */ /* 0x000fe200000e0000 */
[----:B------:R-:W-:Y:S01]  /*ab80*/  UMOV UR8, UR37 ;  /* 0x0000002500087c82 */ /* 0x000fe20008000000 */
[----:B0-----:R-:W-:Y:S01]  /*ab90*/  UMOV UR9, UR4 ;  /* 0x0000000400097c82 */ /* 0x001fe20008000000 */
[----:B------:R-:W-:Y:S02]  /*aba0*/  IMAD.U32 R16, RZ, RZ, UR8 ;  /* 0x00000008ff107e24 */ /* 0x000fe4000f8e00ff */
[----:B------:R-:W-:Y:S01]  /*abb0*/  IMAD.U32 R17, RZ, RZ, UR9 ;  /* 0x00000009ff117e24 */ /* 0x000fe2000f8e00ff */
[----:B------:R-:W-:Y:S01]  /*abc0*/  BAR.SYNC.DEFER_BLOCKING 0x1, 0x180 ;  /* 0x0046000000007b1d */ /* 0x000fe20000010000 */
[----:B--2---:R-:W-:Y:S02]  /*abd0*/  R2UR UR14, R10 ;  /* 0x000000000a0e72ca */ /* 0x004fe400000e0000 */
[----:B---3--:R-:W-:Y:S01]  /*abe0*/  R2UR UR13, R9 ;  /* 0x00000000090d72ca */ /* 0x008fe200000e0000 */
[----:B----4-:R-:W-:Y:S01]  /*abf0*/  IMAD.WIDE R4, R8, 0x2, R16 ;  /* 0x0000000208047825 */ /* 0x010fe200078e0210 */
[----:B------:R-:W-:-:S02]  /*ac00*/  R2UR UR21, R80 ;  /* 0x00000000501572ca */ /* 0x000fc400000e0000 */
[C---:B------:R-:W-:Y:S02]  /*ac10*/  LOP3.LUT R7, R4.reuse, 0x180, RZ, 0xc0, !PT ;  /* 0x0000018004077812 */ /* 0x040fe400078ec0ff */
[C---:B------:R-:W-:Y:S02]  /*ac20*/  IADD3 R10, P3, R4.reuse, 0x3000, RZ ;  /* 0x00003000040a7810 */ /* 0x040fe40007f7e0ff */
[----:B------:R-:W-:Y:S02]  /*ac30*/  IADD3 R19, P4, R4, 0x20, RZ ;  /* 0x0000002004137810 */ /* 0x000fe40007f9e0ff */
[----:B------:R-:W-:Y:S02]  /*ac40*/  SHF.R.U64 R7, R7, 0x3, RZ ;  /* 0x0000000307077819 */ /* 0x000fe400000012ff */
[----:B------:R-:W-:Y:S02]  /*ac50*/  LOP3.LUT R8, R10, 0x180, RZ, 0xc0, !PT ;  /* 0x000001800a087812 */ /* 0x000fe400078ec0ff */
[----:B------:R-:W-:-:S02]  /*ac60*/  LOP3.LUT R6, R19, 0x180, RZ, 0xc0, !PT ;  /* 0x0000018013067812 */ /* 0x000fc400078ec0ff */
[C---:B------:R-:W-:Y:S02]  /*ac70*/  IADD3 R75, P2, R4.reuse, 0x3020, RZ ;  /* 0x00003020044b7810 */ /* 0x040fe40007f5e0ff */
[C---:B------:R-:W-:Y:S02]  /*ac80*/  IADD3 R77, P1, R4.reuse, 0x6000, RZ ;  /* 0x00006000044d7810 */ /* 0x040fe40007f3e0ff */
[----:B------:R-:W-:Y:S02]  /*ac90*/  IADD3 R26, P0, R4, 0x6020, RZ ;  /* 0x00006020041a7810 */ /* 0x000fe40007f1e0ff */
[----:B------:R-:W-:Y:S02]  /*aca0*/  LOP3.LUT R4, R7, R4, RZ, 0x3c, !PT ;  /* 0x0000000407047212 */ /* 0x000fe400078e3cff */
[----:B------:R-:W-:Y:S02]  /*acb0*/  SHF.R.U64 R7, R8, 0x3, RZ ;  /* 0x0000000308077819 */ /* 0x000fe400000012ff */
[----:B------:R-:W-:-:S02]  /*acc0*/  SHF.R.U64 R6, R6, 0x3, RZ ;  /* 0x0000000306067819 */ /* 0x000fc400000012ff */
[----:B------:R-:W-:Y:S02]  /*acd0*/  LOP3.LUT R14, R7, R10, RZ, 0x3c, !PT ;  /* 0x0000000a070e7212 */ /* 0x000fe400078e3cff */
[----:B------:R-:W-:Y:S02]  /*ace0*/  LOP3.LUT R8, R75, 0x180, RZ, 0xc0, !PT ;  /* 0x000001804b087812 */ /* 0x000fe400078ec0ff */
[----:B------:R-:W-:Y:S02]  /*acf0*/  LOP3.LUT R12, R6, R19, RZ, 0x3c, !PT ;  /* 0x00000013060c7212 */ /* 0x000fe400078e3cff */
[----:B------:R-:W-:Y:S02]  /*ad00*/  LOP3.LUT R10, R77, 0x180, RZ, 0xc0, !PT ;  /* 0x000001804d0a7812 */ /* 0x000fe400078ec0ff */
[----:B------:R-:W-:Y:S02]  /*ad10*/  LOP3.LUT R19, R26, 0x180, RZ, 0xc0, !PT ;  /* 0x000001801a137812 */ /* 0x000fe400078ec0ff */
[----:B------:R-:W-:Y:S01]  /*ad20*/  SHF.R.U64 R8, R8, 0x3, RZ ;  /* 0x0000000308087819 */ /* 0x000fe200000012ff */
[--C-:B------:R-:W-:Y:S01]  /*ad30*/  IMAD.X R13, RZ, RZ, R5.reuse, P4 ;  /* 0x000000ffff0d7224 */ /* 0x100fe200020e0605 */
[----:B------:R-:W-:Y:S01]  /*ad40*/  SHF.R.U64 R10, R10, 0x3, RZ ;  /* 0x000000030a0a7819 */ /* 0x000fe200000012ff */
[--C-:B------:R-:W-:Y:S01]  /*ad50*/  IMAD.X R15, RZ, RZ, R5.reuse, P3 ;  /* 0x000000ffff0f7224 */ /* 0x100fe200018e0605 */
[----:B------:R-:W-:Y:S01]  /*ad60*/  SHF.R.U64 R19, R19, 0x3, RZ ;  /* 0x0000000313137819 */ /* 0x000fe200000012ff */
[--C-:B------:R-:W-:Y:S01]  /*ad70*/  IMAD.X R25, RZ, RZ, R5.reuse, P2 ;  /* 0x000000ffff197224 */ /* 0x100fe200010e0605 */
[----:B------:R-:W-:Y:S01]  /*ad80*/  LOP3.LUT R24, R8, R75, RZ, 0x3c, !PT ;  /* 0x0000004b08187212 */ /* 0x000fe200078e3cff */
[--C-:B------:R-:W-:Y:S01]  /*ad90*/  IMAD.X R9, RZ, RZ, R5.reuse, P1 ;  /* 0x000000ffff097224 */ /* 0x100fe200008e0605 */
[----:B------:R-:W-:Y:S01]  /*ada0*/  MOV R27, R4 ;  /* 0x00000004001b7202 */ /* 0x000fe20000000f00 */
[----:B------:R-:W-:Y:S01]  /*adb0*/  IMAD.X R11, RZ, RZ, R5, P0 ;  /* 0x000000ffff0b7224 */ /* 0x000fe200000e0605 */
[----:B------:R-:W-:-:S02]  /*adc0*/  LOP3.LUT R8, R10, R77, RZ, 0x3c, !PT ;  /* 0x0000004d0a087212 */ /* 0x000fc400078e3cff */
[----:B------:R-:W-:Y:S02]  /*add0*/  F2FP.F16.F32.PACK_AB R4, R21, R20 ;  /* 0x000000141504723e */ /* 0x000fe400000000ff */
[----:B------:R-:W-:Y:S02]  /*ade0*/  F2FP.F16.F32.PACK_AB R5, R73, R72 ;  /* 0x000000484905723e */ /* 0x000fe400000000ff */
[----:B------:R-:W-:Y:S02]  /*adf0*/  F2FP.F16.F32.PACK_AB R6, R29, R28 ;  /* 0x0000001c1d06723e */ /* 0x000fe400000000ff */
[----:B------:R-:W-:Y:S02]  /*ae00*/  F2FP.F16.F32.PACK_AB R7, R31, R30 ;  /* 0x0000001e1f07723e */ /* 0x000fe400000000ff */
[----:B------:R-:W-:Y:S02]  /*ae10*/  LOP3.LUT R10, R19, R26, RZ, 0x3c, !PT ;  /* 0x0000001a130a7212 */ /* 0x000fe400078e3cff */
[----:B------:R-:W-:-:S02]  /*ae20*/  MOV R26, R12 ;  /* 0x0000000c001a7202 */ /* 0x000fc40000000f00 */
[----:B------:R-:W-:Y:S02]  /*ae30*/  MOV R79, R14 ;  /* 0x0000000e004f7202 */ /* 0x000fe40000000f00 */
[----:B------:R-:W-:Y:S02]  /*ae40*/  F2FP.F16.F32.PACK_AB R12, R33, R32 ;  /* 0x00000020210c723e */ /* 0x000fe400000000ff */
[----:B------:R-:W-:Y:S02]  /*ae50*/  F2FP.F16.F32.PACK_AB R13, R35, R34 ;  /* 0x00000022230d723e */ /* 0x000fe400000000ff */
[----:B------:R-:W-:Y:S02]  /*ae60*/  F2FP.F16.F32.PACK_AB R14, R37, R36 ;  /* 0x00000024250e723e */ /* 0x000fe400000000ff */
[----:B------:R-:W-:Y:S01]  /*ae70*/  F2FP.F16.F32.PACK_AB R15, R39, R38 ;  /* 0x00000026270f723e */ /* 0x000fe200000000ff */
[----:B------:R0:W-:Y:S01]  /*ae80*/  STSM.16.M88.4 [R27], R4 ;  /* 0x000000041b007844 */ /* 0x0001e20000000200 */
[----:B------:R-:W-:-:S02]  /*ae90*/  MOV R19, R8 ;  /* 0x0000000800137202 */ /* 0x000fc40000000f00 */
[----:B------:R-:W-:Y:S01]  /*aea0*/  MOV R76, R10 ;  /* 0x0000000a004c7202 */ /* 0x000fe20000000f00 */
[----:B------:R1:W-:Y:S01]  /*aeb0*/  STSM.16.M88.4 [R26], R12 ;  /* 0x0000000c1a007844 */ /* 0x0003e20000000200 */
[----:B------:R-:W-:Y:S02]  /*aec0*/  MOV R78, R24 ;  /* 0x00000018004e7202 */ /* 0x000fe40000000f00 */
[----:B------:R-:W-:Y:S02]  /*aed0*/  F2FP.F16.F32.PACK_AB R8, R49, R48 ;  /* 0x000000303108723e */ /* 0x000fe400000000ff */
[----:B------:R-:W-:Y:S02]  /*aee0*/  F2FP.F16.F32.PACK_AB R9, R51, R50 ;  /* 0x000000323309723e */ /* 0x000fe400000000ff */
[----:B------:R-:W-:Y:S02]  /*aef0*/  F2FP.F16.F32.PACK_AB R10, R53, R52 ;  /* 0x00000034350a723e */ /* 0x000fe400000000ff */
[----:B------:R-:W-:-:S02]  /*af00*/  F2FP.F16.F32.PACK_AB R11, R55, R54 ;  /* 0x00000036370b723e */ /* 0x000fc400000000ff */
[----:B0-----:R-:W-:Y:S02]  /*af10*/  F2FP.F16.F32.PACK_AB R4, R41, R40 ;  /* 0x000000282904723e */ /* 0x001fe400000000ff */
[----:B------:R-:W-:Y:S02]  /*af20*/  F2FP.F16.F32.PACK_AB R5, R43, R42 ;  /* 0x0000002a2b05723e */ /* 0x000fe400000000ff */
[----:B------:R-:W-:Y:S02]  /*af30*/  F2FP.F16.F32.PACK_AB R6, R45, R44 ;  /* 0x0000002c2d06723e */ /* 0x000fe400000000ff */
[----:B------:R-:W-:Y:S02]  /*af40*/  F2FP.F16.F32.PACK_AB R7, R47, R46 ;  /* 0x0000002e2f07723e */ /* 0x000fe400000000ff */
[----:B-1----:R-:W-:Y:S02]  /*af50*/  F2FP.F16.F32.PACK_AB R12, R57, R56 ;  /* 0x00000038390c723e */ /* 0x002fe400000000ff */
[----:B------:R-:W-:-:S02]  /*af60*/  F2FP.F16.F32.PACK_AB R13, R59, R58 ;  /* 0x0000003a3b0d723e */ /* 0x000fc400000000ff */
[----:B------:R-:W-:Y:S02]  /*af70*/  F2FP.F16.F32.PACK_AB R14, R61, R60 ;  /* 0x0000003c3d0e723e */ /* 0x000fe400000000ff */
[----:B------:R-:W-:Y:S02]  /*af80*/  F2FP.F16.F32.PACK_AB R15, R63, R62 ;  /* 0x0000003e3f0f723e */ /* 0x000fe400000000ff */
[----:B------:R-:W-:Y:S02]  /*af90*/  F2FP.F16.F32.PACK_AB R24, R65, R64 ;  /* 0x000000404118723e */ /* 0x000fe400000000ff */
[----:B------:R-:W-:Y:S02]  /*afa0*/  F2FP.F16.F32.PACK_AB R25, R67, R66 ;  /* 0x000000424319723e */ /* 0x000fe400000000ff */
[----:B------:R-:W-:Y:S02]  /*afb0*/  F2FP.F16.F32.PACK_AB R26, R69, R68 ;  /* 0x00000044451a723e */ /* 0x000fe400000000ff */
[----:B------:R-:W-:Y:S01]  /*afc0*/  F2FP.F16.F32.PACK_AB R27, R71, R70 ;  /* 0x00000046471b723e */ /* 0x000fe200000000ff */
[----:B------:R-:W-:Y:S04]  /*afd0*/  STSM.16.M88.4 [R79], R4 ;  /* 0x000000044f007844 */ /* 0x000fe80000000200 */
[----:B------:R-:W-:Y:S04]  /*afe0*/  STSM.16.M88.4 [R78], R8 ;  /* 0x000000084e007844 */ /* 0x000fe80000000200 */
[----:B------:R-:W-:Y:S04]  /*aff0*/  STSM.16.M88.4 [R19], R12 ;  /* 0x0000000c13007844 */ /* 0x000fe80000000200 */
[----:B------:R0:W-:Y:S01]  /*b000*/  STSM.16.M88.4 [R76], R24 ;  /* 0x000000184c007844 */ /* 0x0001e20000000200 */
[----:B------:R-:W-:Y:S01]  /*b010*/  USHF.L.U32 UR4, UR14, 0x2, URZ ;  /* 0x000000020e047899 */ /* 0x000fe2000800063f */
[----:B------:R-:W-:Y:S01]  /*b020*/  BAR.SYNC.DEFER_BLOCKING 0x1, 0x180 ;  /* 0x0046000000007b1d */ /* 0x000fe20000010000 */
[----:B------:R-:W-:Y:S01]  /*b030*/  ISETP.NE.U32.AND P0, PT, RZ, UR10, PT ;  /* 0x0000000aff007c0c */ /* 0x000fe2000bf05070 */
[----:B------:R-:W-:-:S02]  /*b040*/  USHF.L.U64.HI UR12, UR14, 0x2, UR13 ;  /* 0x000000020e0c7899 */ /* 0x000fc4000801020d */
[----:B------:R-:W-:Y:S01]  /*b050*/  UIADD3 UR8, UP0, UR4, UR10, URZ ;  /* 0x0000000a04087290 */ /* 0x000fe2000ff1e03f */
[----:B------:R-:W-:-:S03]  /*b060*/  ISETP.NE.AND.EX P0, PT, RZ, UR11, PT, P0 ;  /* 0x0000000bff007c0c */ /* 0x000fc6000bf05300 */
[----:B------:R-:W-:Y:S02]  /*b070*/  UIADD3.X UR9, UR12, UR11, URZ, UP0, !UPT ;  /* 0x0000000b0c097290 */ /* 0x000fe400087fe43f */
[----:B------:R-:W-:Y:S01]  /*b080*/  IMAD.U32 R74, RZ, RZ, UR8 ;  /* 0x00000008ff4a7e24 */ /* 0x000fe2000f8e00ff */
[----:B0-----:R-:W0:Y:S03]  /*b090*/  LDC R76, c[0x0][0xbe8] ;  /* 0x0002fa00ff4c7b82 */ /* 0x001e260000000800 */
[----:B------:R-:W-:Y:S01]  /*b0a0*/  IMAD.U32 R75, RZ, RZ, UR9 ;  /* 0x00000009ff4b7e24 */ /* 0x000fe2000f8e00ff */
[----:B------:R-:W-:-:S04]  /*b0b0*/  ULDC.64 UR8, c[0x0][0xc08] ;  /* 0x0003020000087ab9 */ /* 0x000fc80000000a00 */
[----:B------:R-:W2:Y:S01]  /*b0c0*/  @P0 LDG.E R77, desc[UR18][R74.64] ;  /* 0x000000124a4d0981 */ /* 0x000ea2000c1e1900 */
[----:B------:R-:W-:-:S04]  /*b0d0*/  UISETP.NE.U32.AND UP0, UPT, UR8, URZ, UPT ;  /* 0x0000003f0800728c */ /* 0x000fc8000bf05070 */
[----:B------:R-:W-:Y:S01]  /*b0e0*/  UISETP.NE.AND.EX UP0, UPT, UR9, URZ, UPT, UP0 ;  /* 0x0000003f0900728c */ /* 0x000fe2000bf05300 */
[----:B0-----:R-:W-:-:S05]  /*b0f0*/  ISETP.NE.AND P1, PT, R76, 0x1, PT ;  /* 0x000000014c00780c */ /* 0x001fca0003f25270 */
[----:B------:R-:W-:-:S05]  /*b100*/  PLOP3.LUT P4, PT, PT, PT, UP0, 0x80, 0x0 ;  /* 0x000000000000781c */ /* 0x000fca0003f8f008 */
[----:B------:R-:W-:-:S03]  /*b110*/  @UP0 UIADD3 UR8, UP1, UR4, UR8, URZ ;  /* 0x0000000804080290 */ /* 0x000fc6000ff3e03f */
[----:B------:R-:W-:Y:S01]  /*b120*/  ULDC UR4, c[0x0][0xa88] ;  /* 0x0002a20000047ab9 */ /* 0x000fe20000000800 */
[----:B------:R-:W-:Y:S01]  /*b130*/  @UP0 UIADD3.X UR9, UR12, UR9, URZ, UP1, !UPT ;  /* 0x000000090c090290 */ /* 0x000fe20008ffe43f */
[----:B------:R-:W-:Y:S01]  /*b140*/  IMAD.U32 R19, RZ, RZ, UR4 ;  /* 0x00000004ff137e24 */ /* 0x000fe2000f8e00ff */
[----:B------:R-:W-:Y:S01]  /*b150*/  UISETP.NE.AND UP0, UPT, UR16, URZ, UPT ;  /* 0x0000003f1000728c */ /* 0x000fe2000bf05270 */
[----:B------:R-:W-:Y:S01]  /*b160*/  ULDC UR4, c[0x0][0xad4] ;  /* 0x0002b50000047ab9 */ /* 0x000fe20000000800 */
[----:B------:R-:W0:Y:S01]  /*b170*/  @P1 LDC R6, c[0x0][0xbec] ;  /* 0x0002fb00ff061b82 */ /* 0x000e220000000800 */
[----:B------:R-:W-:Y:S01]  /*b180*/  IMAD.U32 R4, RZ, RZ, UR8 ;  /* 0x00000008ff047e24 */ /* 0x000fe2000f8e00ff */
[----:B------:R-:W-:Y:S01]  /*b190*/  USEL UR4, UR16, UR4, UP0 ;  /* 0x0000000410047287 */ /* 0x000fe20008000000 */
[----:B------:R-:W-:-:S03]  /*b1a0*/  IMAD.U32 R5, RZ, RZ, UR9 ;  /* 0x00000009ff057e24 */ /* 0x000fc6000f8e00ff */
[----:B------:R-:W-:Y:S02]  /*b1b0*/  UISETP.GT.AND UP1, UPT, UR4, 0x1, UPT ;  /* 0x000000010400788c */ /* 0x000fe4000bf24270 */
[----:B------:R-:W1:Y:S01]  /*b1c0*/  @P1 LDC R9, c[0x0][0xbf0] ;  /* 0x0002fc00ff091b82 */ /* 0x000e620000000800 */
[----:B------:R0:W5:Y:S01]  /*b1d0*/  @P4 LDG.E R19, desc[UR18][R4.64] ;  /* 0x0000001204134981 */ /* 0x000162000c1e1900 */
[----:B------:R-:W-:Y:S02]  /*b1e0*/  UMOV UR19, 0x9b8 ;  /* 0x000009b800137882 */ /* 0x000fe40000000000 */
[----:B------:R-:W-:Y:S02]  /*b1f0*/  USEL UR19, UR19, 0x978, UP1 ;  /* 0x0000097813137887 */ /* 0x000fe40008800000 */
[----:B------:R-:W-:Y:S01]  /*b200*/  UISETP.NE.U32.AND UP0, UPT, UR10, URZ, UPT ;  /* 0x0000003f0a00728c */ /* 0x000fe2000bf05070 */
[----:B------:R-:W-:Y:S01]  /*b210*/  IMAD.U32 R11, RZ, RZ, UR21 ;  /* 0x00000015ff0b7e24 */ /* 0x000fe2000f8e00ff */
[----:B------:R-:W-:-:S02]  /*b220*/  UMOV UR4, URZ ;  /* 0x0000003f00047c82 */ /* 0x000fc40008000000 */
[----:B------:R-:W-:Y:S01]  /*b230*/  UISETP.NE.AND.EX UP0, UPT, UR11, URZ, UPT, UP0 ;  /* 0x0000003f0b00728c */ /* 0x000fe2000bf05300 */
[----:B------:R-:W-:Y:S01]  /*b240*/  IMAD R11, R11, 0xc0, R81 ;  /* 0x000000c00b0b7824 */ /* 0x000fe200078e0251 */
[----:B------:R-:W-:Y:S02]  /*b250*/  USEL UR9, UR15, URZ, UP1 ;  /* 0x0000003f0f097287 */ /* 0x000fe40008800000 */
[----:B------:R-:W-:Y:S02]  /*b260*/  USEL UR8, UR14, URZ, !UP0 ;  /* 0x0000003f0e087287 */ /* 0x000fe4000c000000 */
[----:B------:R-:W-:Y:S01]  /*b270*/  USEL UR18, UR13, URZ, !UP0 ;  /* 0x0000003f0d127287 */ /* 0x000fe2000c000000 */
[----:B0-----:R-:W-:Y:S01]  /*b280*/  @P1 IMAD.HI.U32 R4, R11, R6, RZ ;  /* 0x000000060b041227 */ /* 0x001fe200078e00ff */
[----:B------:R-:W-:Y:S01]  /*b290*/  ULDC.64 UR10, c[0x0][UR19+0x218] ;  /* 0x00008600130a7abb */ /* 0x000fe20008000a00 */
[----:B------:R-:W-:Y:S01]  /*b2a0*/  ULDC.64 UR12, c[0x0][UR19+0x220] ;  /* 0x00008800130c7abb */ /* 0x000fe20008000a00 */
[----:B------:R-:W-:Y:S01]  /*b2b0*/  ULDC.64 UR14, c[0x0][UR19+0x228] ;  /* 0x00008a00130e7abb */ /* 0x000fe20008000a00 */
[----:B------:R-:W-:-:S02]  /*b2c0*/  UIMAD.WIDE.U32 UR16, UR10, UR20, URZ ;  /* 0x000000140a1072a5 */ /* 0x000fc4000f8e003f */
[----:B------:R-:W-:Y:S02]  /*b2d0*/  UIMAD UR13, UR13, UR8, URZ ;  /* 0x000000080d0d72a4 */ /* 0x000fe4000f8e023f */
[----:B------:R-:W-:Y:S01]  /*b2e0*/  UIMAD UR20, UR11, UR20, URZ ;  /* 0x000000140b1472a4 */ /* 0x000fe2000f8e023f */
[----:B------:R-:W-:Y:S01]  /*b2f0*/  IMAD.MOV.U32 R7, RZ, RZ, R11 ;  /* 0x000000ffff077224 */ /* 0x000fe200078e000b */
[----:B------:R-:W-:Y:S02]  /*b300*/  UIMAD.WIDE.U32 UR10, UR12, UR8, URZ ;  /* 0x000000080c0a72a5 */ /* 0x000fe4000f8e003f */
[----:B------:R-:W-:Y:S01]  /*b310*/  UIMAD.WIDE.U32 UR22, UR14, UR9, URZ ;  /* 0x000000090e1672a5 */ /* 0x000fe2000f8e003f */
[----:B-1----:R-:W-:Y:S01]  /*b320*/  @P1 SHF.R.U32.HI R7, RZ, R9, R4 ;  /* 0x00000009ff071219 */ /* 0x002fe20000011604 */
[----:B------:R-:W-:Y:S02]  /*b330*/  UIMAD UR9, UR15, UR9, URZ ;  /* 0x000000090f0972a4 */ /* 0x000fe4000f8e023f */
[----:B------:R-:W-:-:S02]  /*b340*/  UIMAD UR13, UR12, UR18, UR13 ;  /* 0x000000120c0d72a4 */ /* 0x000fc4000f8e020d */
[----:B------:R-:W-:Y:S01]  /*b350*/  UIADD3 UR20, UR17, UR20, URZ ;  /* 0x0000001411147290 */ /* 0x000fe2000fffe03f */
[--C-:B------:R-:W-:Y:S02]  /*b360*/  IMAD.MOV R9, RZ, RZ, -R7.reuse ;  /* 0x000000ffff097224 */ /* 0x100fe400078e0a07 */
[----:B------:R-:W-:Y:S02]  /*b370*/  IMAD.U32 R4, RZ, RZ, UR22 ;  /* 0x00000016ff047e24 */ /* 0x000fe4000f8e00ff */
[----:B------:R-:W-:Y:S01]  /*b380*/  IMAD.U32 R5, RZ, RZ, UR23 ;  /* 0x00000017ff057e24 */ /* 0x000fe2000f8e00ff */
[----:B------:R-:W-:Y:S01]  /*b390*/  SHF.R.S32.HI R5, RZ, 0x1f, R7 ;  /* 0x0000001fff057819 */ /* 0x000fe20000011407 */
[----:B------:R-:W-:-:S05]  /*b3a0*/  IMAD R9, R76, R9, R11 ;  /* 0x000000094c097224 */ /* 0x000fca00078e020b */
[----:B------:R-:W-:Y:S01]  /*b3b0*/  SHF.R.S32.HI R6, RZ, 0x1f, R9 ;  /* 0x0000001fff067819 */ /* 0x000fe20000011409 */
[----:B------:R-:W-:Y:S01]  /*b3c0*/  IMAD.U32 R12, RZ, RZ, UR21 ;  /* 0x00000015ff0c7e24 */ /* 0x000fe2000f8e00ff */
[----:B--2---:R-:W-:-:S13]  /*b3d0*/  @P0 R2UR UR4, R77 ;  /* 0x000000004d0402ca */ /* 0x004fda00000e0000 */
[----:B------:R-:W-:Y:S02]  /*b3e0*/  UIADD3 UR16, UP0, UP2, UR10, UR16, UR4 ;  /* 0x000000100a107290 */ /* 0x000fe4000fa1e004 */
[----:B------:R-:W-:Y:S02]  /*b3f0*/  UIADD3 UR10, UR23, UR9, URZ ;  /* 0x00000009170a7290 */ /* 0x000fe4000fffe03f */
[----:B------:R-:W-:Y:S02]  /*b400*/  UIADD3 UR9, UR11, UR13, URZ ;  /* 0x0000000d0b097290 */ /* 0x000fe4000fffe03f */
[----:B------:R-:W-:Y:S01]  /*b410*/  USHF.R.S32.HI UR14, URZ, 0x1f, UR4 ;  /* 0x0000001f3f0e7899 */ /* 0x000fe20008011404 */
[----:B------:R-:W-:Y:S01]  /*b420*/  IADD3 R4, P2, P3, R7, UR16, R4 ;  /* 0x0000001007047c10 */ /* 0x000fe2000fb5e004 */
[----:B------:R-:W-:Y:S01]  /*b430*/  IMAD.U32 R8, RZ, RZ, UR10 ;  /* 0x0000000aff087e24 */ /* 0x000fe2000f8e00ff */
[----:B------:R-:W-:Y:S01]  /*b440*/  ULDC.64 UR12, c[0x0][0xba8] ;  /* 0x0002ea00000c7ab9 */ /* 0x000fe20000000a00 */
[----:B------:R-:W-:Y:S01]  /*b450*/  UIADD3.X UR9, UR9, UR20, UR14, UP0, UP2 ;  /* 0x0000001409097290 */ /* 0x000fe200087e440e */
[----:B------:R-:W-:Y:S01]  /*b460*/  ULDC.64 UR10, c[0x0][UR19+0x210] ;  /* 0x00008400130a7abb */ /* 0x000fe20008000a00 */
[----:B------:R-:W-:Y:S01]  /*b470*/  @!UP1 ULDC UR12, c[0x0][0xb50] ;  /* 0x0002d400000c9ab9 */ /* 0x000fe20000000800 */
[----:B------:R-:W-:Y:S01]  /*b480*/  IMAD R7, R9, UR11, RZ ;  /* 0x0000000b09077c24 */ /* 0x000fe2000f8e02ff */
[----:B------:R-:W-:-:S02]  /*b490*/  @!UP1 ULDC UR13, c[0x0][0xb54] ;  /* 0x0002d500000d9ab9 */ /* 0x000fc40000000800 */
[----:B------:R-:W-:Y:S01]  /*b4a0*/  IADD3.X R5, R5, UR9, R8, P2, P3 ;  /* 0x0000000905057c10 */ /* 0x000fe200097e6408 */
[----:B------:R-:W-:Y:S02]  /*b4b0*/  IMAD R7, R6, UR10, R7 ;  /* 0x0000000a06077c24 */ /* 0x000fe4000f8e0207 */
[----:B------:R-:W-:-:S04]  /*b4c0*/  IMAD.WIDE.U32 R4, R9, UR10, R4 ;  /* 0x0000000a09047c25 */ /* 0x000fc8000f8e0004 */
[----:B------:R-:W-:Y:S01]  /*b4d0*/  IMAD.IADD R5, R5, 0x1, R7 ;  /* 0x0000000105057824 */ /* 0x000fe200078e0207 */
[----:B------:R-:W-:-:S04]  /*b4e0*/  LEA R9, P2, R4, UR12, 0x2 ;  /* 0x0000000c04097c11 */ /* 0x000fc8000f8410ff */
[----:B------:R-:W-:Y:S01]  /*b4f0*/  LEA.HI.X R10, R4, UR13, R5, 0x2, P2 ;  /* 0x0000000d040a7c11 */ /* 0x000fe200090f1405 */
[----:B------:R-:W-:Y:S08]  /*b500*/  @P4 BRA `(.L_x_198) ;  /* 0x0000000000144947 */ /* 0x000ff00003800000 */
[----:B------:R-:W-:Y:S05]  /*b510*/  @!P0 BRA `(.L_x_198) ;  /* 0x0000000000108947 */ /* 0x000fea0003800000 */
[----:B------:R-:W-:Y:S02]  /*b520*/  ULDC.64 UR10, c[0x0][0x208] ;  /* 0x00008200000a7ab9 */ /* 0x000fe40000000a00 */
[----:B------:R-:W2:Y:S04]  /*b530*/  LDG.E R4, desc[UR10][R74.64] ;  /* 0x0000000a4a047981 */ /* 0x000ea8000c1e1900 */
[----:B-----5:R-:W2:Y:S02]  /*b540*/  LDG.E R19, desc[UR10][R74.64+0x4] ;  /* 0x0000040a4a137981 */ /* 0x020ea4000c1e1900 */
[----:B--2---:R-:W-:-:S07]  /*b550*/  IMAD.IADD R19, R19, 0x1, -R4 ;  /* 0x0000000113137824 */ /* 0x004fce00078e0a04 */
.L_x_198:
[----:B------:R-:W2:Y:S01]  /*b560*/  LDL R13, [R1+0x40] ;  /* 0x00004000010d7983 */ /* 0x000ea20000100800 */
[----:B------:R-:W0:Y:S03]  /*b570*/  S2R R4, SR_TID.X ;  /* 0x0000000000047919 */ /* 0x000e260000002100 */
[----:B------:R-:W-:Y:S04]  /*b580*/  SHFL.IDX PT, R5, R10, RZ, 0x1c1f ;  /* 0x001c1fff0a057589 */ /* 0x000fe800000e0000 */
[----:B------:R-:W-:Y:S04]  /*b590*/  SHFL.IDX PT, R6, R9, 0x1, 0x1c1f ;  /* 0x003c1f0009067f89 */ /* 0x000fe800000e0000 */
[----:B------:R-:W-:Y:S01]  /*b5a0*/  SHFL.IDX PT, R7, R10, 0x1, 0x1c1f ;  /* 0x003c1f000a077f89 */ /* 0x000fe200000e0000 */
[----:B0-----:R-:W-:-:S05]  /*b5b0*/  VIADD R14, R4, 0xffffff80 ;  /* 0xffffff80040e7836 */ /* 0x001fca0000000000 */
[----:B------:R-:W-:-:S04]  /*b5c0*/  SHF.R.S32.HI R8, RZ, 0x1f, R14 ;  /* 0x0000001fff087819 */ /* 0x000fc8000001140e */
[----:B------:R-:W-:-:S04]  /*b5d0*/  LEA.HI R8, R8, R14, RZ, 0x7 ;  /* 0x0000000e08087211 */ /* 0x000fc800078f38ff */
[----:B------:R-:W-:Y:S01]  /*b5e0*/  LOP3.LUT R8, R8, 0xffffff80, RZ, 0xc0, !PT ;  /* 0xffffff8008087812 */ /* 0x000fe200078ec0ff */
[----:B------:R-:W0:Y:S04]  /*b5f0*/  SHFL.IDX PT, R4, R9, RZ, 0x1c1f ;  /* 0x001c1fff09047589 */ /* 0x000e2800000e0000 */
[----:B------:R-:W-:Y:S02]  /*b600*/  IMAD.IADD R8, R14, 0x1, -R8 ;  /* 0x000000010e087824 */ /* 0x000fe400078e0a08 */
[----:B-----5:R-:W-:-:S03]  /*b610*/  IMAD R19, R19, R76, RZ ;  /* 0x0000004c13137224 */ /* 0x020fc600078e02ff */
[----:B------:R-:W-:Y:S01]  /*b620*/  LOP3.LUT P0, RZ, R8, 0x3, RZ, 0xc0, !PT ;  /* 0x0000000308ff7812 */ /* 0x000fe2000780c0ff */
[----:B------:R-:W-:Y:S01]  /*b630*/  ULDC.64 UR10, c[0x0][0x208] ;  /* 0x00008200000a7ab9 */ /* 0x000fe20000000a00 */
[----:B--2---:R-:W-:-:S04]  /*b640*/  IMAD R12, R12, 0xc0, R13 ;  /* 0x000000c00c0c7824 */ /* 0x004fc800078e020d */
[C---:B------:R-:W-:Y:S01]  /*b650*/  VIADD R8, R12.reuse, 0x8 ;  /* 0x000000080c087836 */ /* 0x040fe20000000000 */
[----:B------:R-:W-:-:S04]  /*b660*/  ISETP.GE.OR P2, PT, R12, R19, P0 ;  /* 0x000000130c00720c */ /* 0x000fc80000746670 */
[----:B------:R-:W-:-:S09]  /*b670*/  ISETP.GE.OR P0, PT, R8, R19, P0 ;  /* 0x000000130800720c */ /* 0x000fd20000706670 */
[----:B0-----:R0:W-:Y:S04]  /*b680*/  @!P2 ST.E desc[UR10][R4.64], R0 ;  /* 0x000000000400a985 */ /* 0x0011e8000c10190a */
[----:B------:R0:W-:Y:S01]  /*b690*/  @!P0 ST.E desc[UR10][R6.64], R3 ;  /* 0x0000000306008985 */ /* 0x0001e2000c10190a */
[----:B------:R-:W-:-:S13]  /*b6a0*/  PLOP3.LUT P0, PT, PT, PT, UP1, 0x80, 0x0 ;  /* 0x000000000000781c */ /* 0x000fda0003f0f018 */
[----:B0-----:R-:W-:Y:S05]  /*b6b0*/  @P0 BRA `(.L_x_199) ;  /* 0x00000008003c0947 */ /* 0x001fea0003800000 */
[----:B------:R-:W0:Y:S01]  /*b6c0*/  S2R R13, SR_TID.X ;  /* 0x00000000000d7919 */ /* 0x000e220000002100 */
[----:B------:R-:W1:Y:S01]  /*b6d0*/  @P1 LDC R21, c[0x0][0xbec] ;  /* 0x0002fb00ff151b82 */ /* 0x000e620000000800 */
[----:B------:R-:W-:Y:S01]  /*b6e0*/  ULDC.64 UR10, c[0x0][0x208] ;  /* 0x00008200000a7ab9 */ /* 0x000fe20000000a00 */
[----:B------:R-:W-:Y:S01]  /*b6f0*/  R2UR UR16, R80 ;  /* 0x00000000501072ca */ /* 0x000fe200000e0000 */
[----:B------:R-:W-:Y:S01]  /*b700*/  ULDC.64 UR12, c[0x0][0xaa0] ;  /* 0x0002a800000c7ab9 */ /* 0x000fe20000000a00 */
[----:B------:R-:W-:Y:S01]  /*b710*/  R2UR UR17, R156 ;  /* 0x000000009c1172ca */ /* 0x000fe200000e0000 */
[----:B0-----:R-:W-:-:S05]  /*b720*/  VIADD R75, R13, 0xffffff80 ;  /* 0xffffff800d4b7836 */ /* 0x001fca0000000000 */
[----:B------:R-:W-:-:S04]  /*b730*/  SHF.R.S32.HI R74, RZ, 0x1f, R75 ;  /* 0x0000001fff4a7819 */ /* 0x000fc8000001144b */
[----:B------:R-:W-:-:S04]  /*b740*/  LEA.HI R74, R74, R75, RZ, 0x2 ;  /* 0x0000004b4a4a7211 */ /* 0x000fc800078f10ff */
[----:B------:R-:W-:-:S05]  /*b750*/  SHF.R.S32.HI R74, RZ, 0x2, R74 ;  /* 0x00000002ff4a7819 */ /* 0x000fca000001144a */
[----:B------:R-:W-:-:S04]  /*b760*/  IMAD R3, R74, 0x20, R18 ;  /* 0x000000204a037824 */ /* 0x000fc800078e0212 */
[----:B------:R-:W-:-:S03]  /*b770*/  IMAD.WIDE R16, R3, 0x2, R16 ;  /* 0x0000000203107825 */ /* 0x000fc600078e0210 */
[C---:B------:R-:W-:Y:S02]  /*b780*/  IADD3 R9, P0, R16.reuse, 0x1800, RZ ;  /* 0x0000180010097810 */ /* 0x040fe40007f1e0ff */
[C---:B------:R-:W-:Y:S02]  /*b790*/  IADD3 R13, P2, R16.reuse, 0x3000, RZ ;  /* 0x00003000100d7810 */ /* 0x040fe40007f5e0ff */
[C---:B------:R-:W-:Y:S02]  /*b7a0*/  IADD3 R25, P3, R16.reuse, 0x4800, RZ ;  /* 0x0000480010197810 */ /* 0x040fe40007f7e0ff */
[C---:B------:R-:W-:Y:S02]  /*b7b0*/  IADD3 R29, P4, R16.reuse, 0x6000, RZ ;  /* 0x00006000101d7810 */ /* 0x040fe40007f9e0ff */
[----:B------:R-:W-:Y:S02]  /*b7c0*/  LOP3.LUT R5, R16, 0x180, RZ, 0xc0, !PT ;  /* 0x0000018010057812 */ /* 0x000fe400078ec0ff */
[----:B------:R-:W-:-:S02]  /*b7d0*/  LOP3.LUT R8, R9, 0x180, RZ, 0xc0, !PT ;  /* 0x0000018009087812 */ /* 0x000fc400078ec0ff */
[----:B------:R-:W-:Y:S02]  /*b7e0*/  LOP3.LUT R12, R13, 0x180, RZ, 0xc0, !PT ;  /* 0x000001800d0c7812 */ /* 0x000fe400078ec0ff */
[----:B------:R-:W-:Y:S02]  /*b7f0*/  LOP3.LUT R24, R25, 0x180, RZ, 0xc0, !PT ;  /* 0x0000018019187812 */ /* 0x000fe400078ec0ff */
[----:B------:R-:W-:Y:S02]  /*b800*/  LOP3.LUT R28, R29, 0x180, RZ, 0xc0, !PT ;  /* 0x000001801d1c7812 */ /* 0x000fe400078ec0ff */
[----:B------:R-:W-:Y:S02]  /*b810*/  SHF.R.U64 R5, R5, 0x3, RZ ;  /* 0x0000000305057819 */ /* 0x000fe400000012ff */
[----:B------:R-:W-:Y:S02]  /*b820*/  IADD3 R3, P5, R16, 0x7800, RZ ;  /* 0x0000780010037810 */ /* 0x000fe40007fbe0ff */
[----:B------:R-:W-:-:S02]  /*b830*/  SHF.R.U64 R8, R8, 0x3, RZ ;  /* 0x0000000308087819 */ /* 0x000fc400000012ff */
[----:B------:R-:W-:Y:S01]  /*b840*/  SHF.R.U64 R12, R12, 0x3, RZ ;  /* 0x000000030c0c7819 */ /* 0x000fe200000012ff */
[----:B------:R-:W-:Y:S01]  /*b850*/  IMAD.X R33, RZ, RZ, R17, P5 ;  /* 0x000000ffff217224 */ /* 0x000fe200028e0611 */
[----:B------:R-:W-:Y:S02]  /*b860*/  SHF.R.U64 R24, R24, 0x3, RZ ;  /* 0x0000000318187819 */ /* 0x000fe400000012ff */
[----:B------:R-:W-:Y:S02]  /*b870*/  SHF.R.U64 R28, R28, 0x3, RZ ;  /* 0x000000031c1c7819 */ /* 0x000fe400000012ff */
[----:B------:R-:W-:Y:S02]  /*b880*/  LOP3.LUT R16, R5, R16, RZ, 0x3c, !PT ;  /* 0x0000001005107212 */ /* 0x000fe400078e3cff */
[----:B------:R-:W-:Y:S02]  /*b890*/  SHF.R.S32.HI R20, RZ, 0x1f, R75 ;  /* 0x0000001fff147819 */ /* 0x000fe4000001144b */
[----:B------:R-:W-:Y:S01]  /*b8a0*/  LOP3.LUT R0, R3, 0x180, RZ, 0xc0, !PT ;  /* 0x0000018003007812 */ /* 0x000fe200078ec0ff */
[----:B------:R0:W5:Y:S01]  /*b8b0*/  LD.E.128 R4, desc[UR10][R16.64] ;  /* 0x0000000a10047980 */ /* 0x000162000c101d00 */
[----:B------:R-:W-:Y:S01]  /*b8c0*/  LOP3.LUT R8, R8, R9, RZ, 0x3c, !PT ;  /* 0x0000000908087212 */ /* 0x000fe200078e3cff */
[--C-:B------:R-:W-:Y:S01]  /*b8d0*/  IMAD.X R9, RZ, RZ, R17.reuse, P0 ;  /* 0x000000ffff097224 */ /* 0x100fe200000e0611 */
[----:B------:R-:W-:Y:S01]  /*b8e0*/  LOP3.LUT R12, R12, R13, RZ, 0x3c, !PT ;  /* 0x0000000d0c0c7212 */ /* 0x000fe200078e3cff */
[--C-:B------:R-:W-:Y:S01]  /*b8f0*/  IMAD.X R13, RZ, RZ, R17.reuse, P2 ;  /* 0x000000ffff0d7224 */ /* 0x100fe200010e0611 */
[----:B------:R-:W-:Y:S01]  /*b900*/  LOP3.LUT R24, R24, R25, RZ, 0x3c, !PT ;  /* 0x0000001918187212 */ /* 0x000fe200078e3cff */
[--C-:B------:R-:W-:Y:S01]  /*b910*/  IMAD.X R25, RZ, RZ, R17.reuse, P3 ;  /* 0x000000ffff197224 */ /* 0x100fe200018e0611 */
[----:B------:R-:W-:Y:S01]  /*b920*/  LOP3.LUT R28, R28, R29, RZ, 0x3c, !PT ;  /* 0x0000001d1c1c7212 */ /* 0x000fe200078e3cff */
[----:B------:R-:W-:Y:S01]  /*b930*/  IMAD.X R29, RZ, RZ, R17, P4 ;  /* 0x000000ffff1d7224 */ /* 0x000fe200020e0611 */
[----:B------:R-:W-:Y:S01]  /*b940*/  LEA.HI R20, R20, R75, RZ, 0x2 ;  /* 0x0000004b14147211 */ /* 0x000fe200078f10ff */
[----:B0-----:R-:W0:Y:S01]  /*b950*/  @P1 LDC R17, c[0x0][0xbf0] ;  /* 0x0002fc00ff111b82 */ /* 0x001e220000000800 */
[----:B------:R-:W-:Y:S01]  /*b960*/  SHF.R.U64 R0, R0, 0x3, RZ ;  /* 0x0000000300007819 */ /* 0x000fe200000012ff */
[----:B------:R-:W-:Y:S01]  /*b970*/  UIMAD UR9, UR14, UR12, URZ ;  /* 0x0000000c0e0972a4 */ /* 0x000fe2000f8e023f */
[----:B------:R-:W-:Y:S01]  /*b980*/  LOP3.LUT R20, R20, 0xfffffffc, RZ, 0xc0, !PT ;  /* 0xfffffffc14147812 */ /* 0x000fe200078ec0ff */
[----:B------:R-:W5:Y:S01]  /*b990*/  LD.E.128 R8, desc[UR10][R8.64] ;  /* 0x0000000a08087980 */ /* 0x000f62000c101d00 */
[----:B------:R-:W-:Y:S01]  /*b9a0*/  LOP3.LUT R32, R0, R3, RZ, 0x3c, !PT ;  /* 0x0000000300207212 */ /* 0x000fe200078e3cff */
[----:B------:R-:W-:-:S02]  /*b9b0*/  ULDC.64 UR14, c[0x0][0xaf0] ;  /* 0x0002bc00000e7ab9 */ /* 0x000fc40000000a00 */
[----:B------:R-:W-:Y:S01]  /*b9c0*/  IMAD.IADD R20, R75, 0x1, -R20 ;  /* 0x000000014b147824 */ /* 0x000fe200078e0a14 */
[----:B------:R-:W5:Y:S01]  /*b9d0*/  LD.E.128 R12, desc[UR10][R12.64] ;  /* 0x0000000a0c0c7980 */ /* 0x000f62000c101d00 */
[----:B------:R-:W-:Y:S01]  /*b9e0*/  IMAD.U32 R3, RZ, RZ, UR16 ;  /* 0x00000010ff037e24 */ /* 0x000fe2000f8e00ff */
[----:B------:R-:W-:Y:S01]  /*b9f0*/  UIMAD UR9, UR4, UR13, UR9 ;  /* 0x0000000d040972a4 */ /* 0x000fe2000f8e0209 */
[----:B------:R-:W-:Y:S01]  /*ba00*/  IMAD R0, R20, 0x60, R74 ;  /* 0x0000006014007824 */ /* 0x000fe200078e024a */
[----:B------:R-:W5:Y:S04]  /*ba10*/  LD.E.128 R24, desc[UR10][R24.64] ;  /* 0x0000000a18187980 */ /* 0x000f68000c101d00 */
[----:B------:R-:W5:Y:S04]  /*ba20*/  LD.E.128 R28, desc[UR10][R28.64] ;  /* 0x0000000a1c1c7980 */ /* 0x000f68000c101d00 */
[----:B------:R-:W5:Y:S01]  /*ba30*/  LD.E.128 R32, desc[UR10][R32.64] ;  /* 0x0000000a20207980 */ /* 0x000f62000c101d00 */
[----:B------:R-:W-:Y:S01]  /*ba40*/  UIMAD.WIDE.U32 UR10, UR4, UR12, URZ ;  /* 0x0000000c040a72a5 */ /* 0x000fe2000f8e003f */
[----:B------:R-:W-:-:S02]  /*ba50*/  IMAD R20, R3, 0xc0, R0 ;  /* 0x000000c003147824 */ /* 0x000fc400078e0200 */
[----:B------:R-:W-:Y:S01]  /*ba60*/  ULDC.64 UR12, c[0x0][0xae8] ;  /* 0x0002ba00000c7ab9 */ /* 0x000fe20000000a00 */
[----:B------:R-:W-:Y:S01]  /*ba70*/  UIADD3 UR11, UR11, UR9, URZ ;  /* 0x000000090b0b7290 */ /* 0x000fe2000fffe03f */
[----:B-1----:R-:W-:Y:S01]  /*ba80*/  @P1 IMAD.HI.U32 R0, R20, R21, RZ ;  /* 0x0000001514001227 */ /* 0x002fe200078e00ff */
[----:B------:R-:W-:Y:S01]  /*ba90*/  USHF.R.S32.HI UR4, URZ, 0x1f, UR8 ;  /* 0x0000001f3f047899 */ /* 0x000fe20008011408 */
[----:B------:R-:W-:Y:S01]  /*baa0*/  @!PT LDS RZ, [RZ] ;  /* 0x00000000fffff984 */ /* 0x000fe20000000800 */
[----:B------:R-:W-:Y:S01]  /*bab0*/  @!PT LDS RZ, [RZ] ;  /* 0x00000000fffff984 */ /* 0x000fe20000000800 */
[----:B------:R-:W-:Y:S01]  /*bac0*/  @!PT LDS RZ, [RZ] ;  /* 0x00000000fffff984 */ /* 0x000fe20000000800 */
[----:B------:R-:W-:Y:S01]  /*bad0*/  @!PT LDS RZ, [RZ] ;  /* 0x00000000fffff984 */ /* 0x000fe20000000800 */
[----:B------:R1:W-:Y:S06]  /*bae0*/  MEMBAR.ALL.CTA ;  /* 0x0000000000007992 */ /* 0x0003ec0000008000 */
[----:B-1----:R-:W1:Y:S01]  /*baf0*/  FENCE.VIEW.ASYNC.S ;  /* 0x00000000000073c6 */ /* 0x002e620000000000 */
[----:B------:R-:W-:Y:S01]  /*bb00*/  UIMAD.WIDE.U32 UR10, UR17, UR12, UR10 ;  /* 0x0000000c110a72a5 */ /* 0x000fe2000f8e000a */
[----:B------:R-:W-:Y:S01]  /*bb10*/  IMAD.MOV.U32 R3, RZ, RZ, R20 ;  /* 0x000000ffff037224 */ /* 0x000fe200078e0014 */
[----:B------:R-:W-:Y:S01]  /*bb20*/  UIMAD UR4, UR4, UR14, URZ ;  /* 0x0000000e040472a4 */ /* 0x000fe2000f8e023f */
[----:B0-----:R-:W-:Y:S01]  /*bb30*/  @P1 SHF.R.U32.HI R3, RZ, R17, R0 ;  /* 0x00000011ff031219 */ /* 0x001fe20000011600 */
[----:B------:R-:W-:-:S02]  /*bb40*/  UIMAD UR11, UR17, UR13, UR11 ;  /* 0x0000000d110b72a4 */ /* 0x000fc4000f8e020b */
[----:B------:R-:W-:Y:S01]  /*bb50*/  UIMAD UR4, UR8, UR15, UR4 ;  /* 0x0000000f080472a4 */ /* 0x000fe2000f8e0204 */
[--C-:B------:R-:W-:Y:S01]  /*bb60*/  SHF.R.S32.HI R0, RZ, 0x1f, R3.reuse ;  /* 0x0000001fff007819 */ /* 0x100fe20000011403 */
[----:B------:R-:W-:Y:S01]  /*bb70*/  UIMAD.WIDE.U32 UR8, UR8, UR14, UR10 ;  /* 0x0000000e080872a5 */ /* 0x000fe2000f8e000a */
[----:B------:R-:W-:Y:S02]  /*bb80*/  IMAD.MOV R21, RZ, RZ, -R3 ;  /* 0x000000ffff157224 */ /* 0x000fe400078e0a03 */
[----:B------:R-:W-:Y:S01]  /*bb90*/  ULDC.64 UR10, c[0x0][0xae0] ;  /* 0x0002b800000a7ab9 */ /* 0x000fe20000000a00 */
[----:B------:R-:W-:Y:S01]  /*bba0*/  UIADD3 UR4, UR9, UR4, URZ ;  /* 0x0000000409047290 */ /* 0x000fe2000fffe03f */
[----:B------:R-:W-:Y:S02]  /*bbb0*/  IMAD R0, R0, UR10, RZ ;  /* 0x0000000a00007c24 */ /* 0x000fe4000f8e02ff */
[----:B------:R-:W-:Y:S02]  /*bbc0*/  IMAD R21, R76, R21, R20 ;  /* 0x000000154c157224 */ /* 0x000fe400078e0214 */
[----:B------:R-:W-:-:S02]  /*bbd0*/  IMAD R23, R3, UR11, R0 ;  /* 0x0000000b03177c24 */ /* 0x000fc4000f8e0200 */
[----:B------:R-:W-:Y:S01]  /*bbe0*/  IMAD.U32 R17, RZ, RZ, UR9 ;  /* 0x00000009ff117e24 */ /* 0x000fe2000f8e00ff */
[----:B------:R-:W-:Y:S01]  /*bbf0*/  SHF.R.S32.HI R0, RZ, 0x1f, R21 ;  /* 0x0000001fff007819 */ /* 0x000fe20000011415 */
[----:B------:R-:W-:Y:S01]  /*bc00*/  IMAD.U32 R16, RZ, RZ, UR8 ;  /* 0x00000008ff107e24 */ /* 0x000fe2000f8e00ff */
[----:B------:R-:W-:Y:S01]  /*bc10*/  ULDC.64 UR8, c[0x0][0xad8] ;  /* 0x0002b60000087ab9 */ /* 0x000fe20000000a00 */
[----:B------:R-:W-:Y:S02]  /*bc20*/  IMAD.U32 R17, RZ, RZ, UR4 ;  /* 0x00000004ff117e24 */ /* 0x000fe4000f8e00ff */
[----:B------:R-:W-:Y:S02]  /*bc30*/  IMAD R0, R0, UR8, RZ ;  /* 0x0000000800007c24 */ /* 0x000fe4000f8e02ff */
[----:B------:R-:W-:-:S04]  /*bc40*/  IMAD.WIDE.U32 R16, R3, UR10, R16 ;  /* 0x0000000a03107c25 */ /* 0x000fc8000f8e0010 */
[----:B------:R-:W-:Y:S02]  /*bc50*/  IMAD.U32 R20, RZ, RZ, UR16 ;  /* 0x00000010ff147e24 */ /* 0x000fe4000f8e00ff */
[----:B------:R-:W-:Y:S02]  /*bc60*/  IMAD.IADD R17, R17, 0x1, R23 ;  /* 0x0000000111117824 */ /* 0x000fe400078e0217 */
[C---:B------:R-:W-:Y:S02]  /*bc70*/  IMAD R3, R21.reuse, UR9, R0 ;  /* 0x0000000915037c24 */ /* 0x040fe4000f8e0200 */
[----:B------:R-:W-:Y:S01]  /*bc80*/  IMAD R0, R20, 0xc0, R74 ;  /* 0x000000c014007824 */ /* 0x000fe200078e024a */
[----:B------:R-:W-:Y:S01]  /*bc90*/  UIADD3 UR4, UR37, 0x31c20, URZ ;  /* 0x00031c2025047890 */ /* 0x000fe2000fffe03f */
[----:B------:R-:W-:Y:S01]  /*bca0*/  IMAD.WIDE.U32 R16, R21, UR8, R16 ;  /* 0x0000000815107c25 */ /* 0x000fe2000f8e0010 */
[----:B------:R-:W-:Y:S02]  /*bcb0*/  ULDC.64 UR8, c[0x0][0xa80] ;  /* 0x0002a00000087ab9 */ /* 0x000fe40000000a00 */
[----:B------:R-:W-:Y:S01]  /*bcc0*/  ISETP.GE.AND P0, PT, R0, R19, PT ;  /* 0x000000130000720c */ /* 0x000fe20003f06270 */
[----:B------:R-:W-:Y:S01]  /*bcd0*/  IMAD.IADD R3, R17, 0x1, R3 ;  /* 0x0000000111037824 */ /* 0x000fe200078e0203 */
[----:B------:R-:W-:Y:S01]  /*bce0*/  UPRMT UR4, URZ, 0x654, UR4 ;  /* 0x000006543f047896 */ /* 0x000fe20008000004 */
[----:B------:R-:W-:-:S04]  /*bcf0*/  LEA R23, P1, R16, UR8, 0x1 ;  /* 0x0000000810177c11 */ /* 0x000fc8000f8208ff */
[----:B------:R-:W-:Y:S01]  /*bd00*/  LEA.HI.X R3, R16, UR9, R3, 0x1, P1 ;  /* 0x0000000910037c11 */ /* 0x000fe200088f0c03 */
[----:B-1----:R0:W1:Y:S01]  /*bd10*/  SHFL.IDX PT, R20, R23, RZ, 0x1c1f ;  /* 0x001c1fff17147589 */ /* 0x00206200000e0000 */
[----:B------:R-:W-:Y:S02]  /*bd20*/  BSSY B1, `(.L_x_200) ;  /* 0x0000013000017945 */ /* 0x000fe40003800000 */
[----:B------:R-:W-:Y:S01]  /*bd30*/  SYNCS.ARRIVE.TRANS64.RED.A1T0 RZ, [UR4], RZ ;  /* 0x000000ffffff79a7 */ /* 0x000fe20008100404 */
[----:B------:R0:W2:Y:S01]  /*bd40*/  SHFL.IDX PT, R21, R3, RZ, 0x1c1f ;  /* 0x001c1fff03157589 */ /* 0x0000a200000e0000 */
[----:B------:R-:W-:Y:S02]  /*bd50*/  SHF.R.S32.HI R40, RZ, 0x1f, R144 ;  /* 0x0000001fff287819 */ /* 0x000fe40000011490 */
[----:B------:R-:W-:Y:S01]  /*bd60*/  SHF.R.S32.HI R41, RZ, 0x1f, R22 ;  /* 0x0000001fff297819 */ /* 0x000fe20000011416 */
[----:B------:R-:W-:Y:S06]  /*bd70*/  @P0 BRA `(.L_x_201) ;  /* 0x0000000000340947 */ /* 0x000fec0003800000 */
[----:B------:R-:W-:Y:S01]  /*bd80*/  ULDC UR4, c[0x0][0xac8] ;  /* 0x0002b20000047ab9 */ /* 0x000fe20000000800 */
[----:B------:R-:W-:Y:S01]  /*bd90*/  ULDC.64 UR8, c[0x0][0x208] ;  /* 0x0000820000087ab9 */ /* 0x000fe20000000a00 */
[----:B------:R-:W-:Y:S02]  /*bda0*/  ISETP.GE.AND P1, PT, R22, UR4, PT ;  /* 0x0000000416007c0c */ /* 0x000fe4000bf26270 */
[----:B------:R-:W-:Y:S02]  /*bdb0*/  ISETP.GE.AND P2, PT, R144, UR4, PT ;  /* 0x0000000490007c0c */ /* 0x000fe4000bf46270 */
[----:B------:R-:W-:-:S09]  /*bdc0*/  ISETP.GE.AND P0, PT, R18, UR4, PT ;  /* 0x0000000412007c0c */ /* 0x000fd2000bf06270 */
[-C--:B-1----:R-:W-:Y:S02]  /*bdd0*/  @!P1 LEA R36, P3, R22, R20.reuse, 0x1 ;  /* 0x0000001416249211 */ /* 0x082fe400078608ff */
[----:B------:R-:W-:Y:S02]  /*bde0*/  @!P2 LEA R38, P4, R144, R20, 0x1 ;  /* 0x000000149026a211 */ /* 0x000fe400078808ff */
[----:B--2---:R-:W-:Y:S01]  /*bdf0*/  @!P0 IMAD.WIDE R16, R18, 0x2, R20 ;  /* 0x0000000212108825 */ /* 0x004fe200078e0214 */
[-C--:B------:R-:W-:Y:S02]  /*be00*/  @!P1 LEA.HI.X R37, R22, R21.reuse, R41, 0x1, P3 ;  /* 0x0000001516259211 */ /* 0x080fe400018f0c29 */
[----:B------:R-:W-:Y:S02]  /*be10*/  @!P2 LEA.HI.X R39, R144, R21, R40, 0x1, P4 ;  /* 0x000000159027a211 */ /* 0x000fe400020f0c28 */
[----:B-----5:R3:W-:Y:S04]  /*be20*/  @!P0 ST.E.128 desc[UR8][R16.64], R4 ;  /* 0x0000000410008985 */ /* 0x0207e8000c101d08 */
[----:B------:R3:W-:Y:S04]  /*be30*/  @!P1 ST.E.128 desc[UR8][R36.64], R12 ;  /* 0x0000000c24009985 */ /* 0x0007e8000c101d08 */
[----:B------:R3:W-:Y:S02]  /*be40*/  @!P2 ST.E.128 desc[UR8][R38.64], R28 ;  /* 0x0000001c2600a985 */ /* 0x0007e4000c101d08 */
.L_x_201:
[----:B------:R-:W-:Y:S05]  /*be50*/  BSYNC B1 ;  /* 0x0000000000017941 */ /* 0x000fea0003800000 */
.L_x_200:
[----:B------:R-:W-:Y:S01]  /*be60*/  VIADD R0, R0, 0x60 ;  /* 0x0000006000007836 */ /* 0x000fe20000000000 */
[----:B---3-5:R3:W4:Y:S04]  /*be70*/  SHFL.IDX PT, R7, R3, 0x1, 0x1c1f ;  /* 0x003c1f0003077f89 */ /* 0x02872800000e0000 */
[----:B------:R-:W-:Y:S01]  /*be80*/  ISETP.GE.AND P0, PT, R0, R19, PT ;  /* 0x000000130000720c */ /* 0x000fe20003f06270 */
[----:B------:R3:W0:-:S12]  /*be90*/  SHFL.IDX PT, R6, R23, 0x1, 0x1c1f ;  /* 0x003c1f0017067f89 */ /* 0x00061800000e0000 */
[----:B---3--:R-:W-:Y:S05]  /*bea0*/  @P0 BRA `(.L_x_202) ;  /* 0x0000001800180947 */ /* 0x008fea0003800000 */
[----:B------:R-:W-:Y:S01]  /*beb0*/  ULDC UR4, c[0x0][0xac8] ;  /* 0x0002b20000047ab9 */ /* 0x000fe20000000800 */
[----:B------:R-:W-:Y:S01]  /*bec0*/  ULDC.64 UR8, c[0x0][0x208] ;  /* 0x0000820000087ab9 */ /* 0x000fe20000000a00 */
[----:B------:R-:W-:Y:S02]  /*bed0*/  ISETP.GE.AND P2, PT, R22, UR4, PT ;  /* 0x0000000416007c0c */ /* 0x000fe4000bf46270 */
[----:B------:R-:W-:-:S11]  /*bee0*/  ISETP.GE.AND P1, PT, R18, UR4, PT ;  /* 0x0000000412007c0c */ /* 0x000fd6000bf26270 */
[----:B0-----:R-:W-:Y:S02]  /*bef0*/  @!P2 LEA R12, P0, R22, R6, 0x1 ;  /* 0x00000006160ca211 */ /* 0x001fe400078008ff */
[----:B----4-:R-:W-:Y:S02]  /*bf00*/  @!P1 IMAD.WIDE R4, R18, 0x2, R6 ;  /* 0x0000000212049825 */ /* 0x010fe400078e0206 */
[----:B------:R-:W-:Y:S02]  /*bf10*/  @!P2 LEA.HI.X R13, R22, R7, R41, 0x1, P0 ;  /* 0x00000007160da211 */ /* 0x000fe400000f0c29 */
[----:B------:R-:W-:Y:S01]  /*bf20*/  ISETP.GE.AND P0, PT, R144, UR4, PT ;  /* 0x0000000490007c0c */ /* 0x000fe2000bf06270 */
[----:B------:R0:W-:Y:S04]  /*bf30*/  @!P1 ST.E.128 desc[UR8][R4.64], R8 ;  /* 0x0000000804009985 */ /* 0x0001e8000c101d08 */
[----:B------:R0:W-:Y:S08]  /*bf40*/  @!P2 ST.E.128 desc[UR8][R12.64], R24 ;  /* 0x000000180c00a985 */ /* 0x0001f0000c101d08 */
[----:B------:R-:W-:Y:S05]  /*bf50*/  @P0 BRA `(.L_x_202) ;  /* 0x0000001400ec0947 */ /* 0x000fea0003800000 */
[----:B0-----:R-:W-:Y:S01]  /*bf60*/  LEA R4, P0, R144, R6, 0x1 ;  /* 0x0000000690047211 */ /* 0x001fe200078008ff */
[----:B------:R-:W-:-:S03]  /*bf70*/  ULDC.64 UR8, c[0x0][0x208] ;  /* 0x0000820000087ab9 */ /* 0x000fc60000000a00 */
[----:B------:R-:W-:-:S05]  /*bf80*/  LEA.HI.X R5, R144, R7, R40, 0x1, P0 ;  /* 0x0000000790057211 */ /* 0x000fca00000f0c28 */
[----:B------:R0:W-:Y:S01]  /*bf90*/  ST.E.128 desc[UR8][R4.64], R32 ;  /* 0x0000002004007985 */ /* 0x0001e2000c101d08 */
[----:B------:R-:W-:Y:S05]  /*bfa0*/  BRA `(.L_x_202) ;  /* 0x0000001400d87947 */ /* 0x000fea0003800000 */
.L_x_199:
[----:B------:R-:W-:Y:S01]  /*bfb0*/  ULDC.64 UR12, c[0x0][0xb08] ;  /* 0x0002c200000c7ab9 */ /* 0x000fe20000000a00 */
[----:B------:R-:W-:Y:S01]  /*bfc0*/  R2UR UR16, R156 ;  /* 0x000000009c1072ca */ /* 0x000fe200000e0000 */
[----:B------:R-:W-:Y:S01]  /*bfd0*/  UIMAD UR9, UR14, UR12, URZ ;  /* 0x0000000c0e0972a4 */ /* 0x000fe2000f8e023f */
[----:B------:R-:W0:Y:S01]  /*bfe0*/  @P1 LDC R0, c[0x0][0xbec] ;  /* 0x0002fb00ff001b82 */ /* 0x000e220000000800 */
[----:B------:R-:W-:Y:S01]  /*bff0*/  UIMAD.WIDE.U32 UR10, UR4, UR12, URZ ;  /* 0x0000000c040a72a5 */ /* 0x000fe2000f8e003f */
[----:B------:R-:W-:Y:S01]  /*c000*/  R2UR UR15, R23 ;  /* 0x00000000170f72ca */ /* 0x000fe200000e0000 */
[----:B------:R-:W-:Y:S01]  /*c010*/  UIMAD UR9, UR4, UR13, UR9 ;  /* 0x0000000d040972a4 */ /* 0x000fe2000f8e0209 */
[----:B------:R-:W-:Y:S01]  /*c020*/  IMAD.MOV.U32 R3, RZ, RZ, R11 ;  /* 0x000000ffff037224 */ /* 0x000fe200078e000b */
[----:B------:R-:W-:Y:S01]  /*c030*/  USHF.R.S32.HI UR4, URZ, 0x1f, UR8 ;  /* 0x0000001f3f047899 */ /* 0x000fe20008011408 */
[----:B------:R-:W-:Y:S01]  /*c040*/  ISETP.GE.AND P0, PT, R12, R19, PT ;  /* 0x000000130c00720c */ /* 0x000fe20003f06270 */
[----:B------:R-:W-:Y:S01]  /*c050*/  UIADD3 UR11, UR11, UR9, URZ ;  /* 0x000000090b0b7290 */ /* 0x000fe2000fffe03f */
[----:B------:R-:W1:Y:S01]  /*c060*/  @P1 LDC R5, c[0x0][0xbf0] ;  /* 0x0002fc00ff051b82 */ /* 0x000e620000000800 */
[----:B------:R-:W-:Y:S01]  /*c070*/  ULDC.64 UR12, c[0x0][0xb38] ;  /* 0x0002ce00000c7ab9 */ /* 0x000fe20000000a00 */
[----:B------:R-:W-:Y:S01]  /*c080*/  BSSY B1, `(.L_x_203) ;  /* 0x0000063000017945 */ /* 0x000fe20003800000 */
[----:B------:R-:W-:Y:S01]  /*c090*/  UIMAD.WIDE.U32 UR10, UR16, UR12, UR10 ;  /* 0x0000000c100a72a5 */ /* 0x000fe2000f8e000a */
[----:B------:R-:W-:-:S02]  /*c0a0*/  SHF.R.S32.HI R26, RZ, 0x1f, R145 ;  /* 0x0000001fff1a7819 */ /* 0x000fc40000011491 */
[----:B------:R-:W-:Y:S01]  /*c0b0*/  SHF.R.S32.HI R27, RZ, 0x1f, R146 ;  /* 0x0000001fff1b7819 */ /* 0x000fe20000011492 */
[----:B------:R-:W-:Y:S01]  /*c0c0*/  UIMAD UR11, UR16, UR13, UR11 ;  /* 0x0000000d100b72a4 */ /* 0x000fe2000f8e020b */
[----:B------:R-:W-:Y:S02]  /*c0d0*/  SHF.R.S32.HI R74, RZ, 0x1f, R147 ;  /* 0x0000001fff4a7819 */ /* 0x000fe40000011493 */
[----:B------:R-:W-:Y:S01]  /*c0e0*/  ULDC.64 UR12, c[0x0][0xb40] ;  /* 0x0002d000000c7ab9 */ /* 0x000fe20000000a00 */
[----:B------:R-:W-:Y:S01]  /*c0f0*/  SHF.R.S32.HI R75, RZ, 0x1f, R148 ;  /* 0x0000001fff4b7819 */ /* 0x000fe20000011494 */
[----:B------:R-:W-:Y:S01]  /*c100*/  UIMAD UR4, UR4, UR12, URZ ;  /* 0x0000000c040472a4 */ /* 0x000fe2000f8e023f */
[----:B------:R-:W-:Y:S02]  /*c110*/  SHF.R.S32.HI R77, RZ, 0x1f, R149 ;  /* 0x0000001fff4d7819 */ /* 0x000fe40000011495 */
[----:B------:R-:W-:Y:S01]  /*c120*/  SHF.R.S32.HI R78, RZ, 0x1f, R150 ;  /* 0x0000001fff4e7819 */ /* 0x000fe20000011496 */
[----:B------:R-:W-:Y:S01]  /*c130*/  UIMAD UR4, UR8, UR13, UR4 ;  /* 0x0000000d080472a4 */ /* 0x000fe2000f8e0204 */
[----:B0-----:R-:W-:Y:S01]  /*c140*/  @P1 IMAD.HI.U32 R0, R11, R0, RZ ;  /* 0x000000000b001227 */ /* 0x001fe200078e00ff */
[----:B------:R-:W-:Y:S01]  /*c150*/  UIMAD.WIDE.U32 UR8, UR8, UR12, UR10 ;  /* 0x0000000c080872a5 */ /* 0x000fe2000f8e000a */
[----:B------:R-:W-:-:S02]  /*c160*/  SHF.R.S32.HI R79, RZ, 0x1f, R151 ;  /* 0x0000001fff4f7819 */ /* 0x000fc40000011497 */
[----:B------:R-:W-:Y:S01]  /*c170*/  ULDC.64 UR10, c[0x0][0xb48] ;  /* 0x0002d200000a7ab9 */ /* 0x000fe20000000a00 */
[----:B------:R-:W-:Y:S01]  /*c180*/  UIADD3 UR9, UR9, UR4, URZ ;  /* 0x0000000409097290 */ /* 0x000fe2000fffe03f */
[----:B------:R-:W-:Y:S02]  /*c190*/  SHF.R.S32.HI R80, RZ, 0x1f, R152 ;  /* 0x0000001fff507819 */ /* 0x000fe40000011498 */
[----:B-1----:R-:W-:Y:S01]  /*c1a0*/  @P1 SHF.R.U32.HI R3, RZ, R5, R0 ;  /* 0x00000005ff031219 */ /* 0x002fe20000011600 */
[----:B------:R-:W-:Y:S01]  /*c1b0*/  UIMAD.WIDE.U32 UR8, UR15, UR10, UR8 ;  /* 0x0000000a0f0872a5 */ /* 0x000fe2000f8e0008 */
[----:B------:R-:W-:Y:S02]  /*c1c0*/  SHF.R.S32.HI R81, RZ, 0x1f, R153 ;  /* 0x0000001fff517819 */ /* 0x000fe40000011499 */
[--C-:B------:R-:W-:Y:S01]  /*c1d0*/  SHF.R.S32.HI R0, RZ, 0x1f, R3.reuse ;  /* 0x0000001fff007819 */ /* 0x100fe20000011403 */
[----:B------:R-:W-:Y:S01]  /*c1e0*/  IMAD.MOV R7, RZ, RZ, -R3 ;  /* 0x000000ffff077224 */ /* 0x000fe200078e0a03 */
[----:B------:R-:W-:-:S02]  /*c1f0*/  UIMAD UR4, UR15, UR11, UR9 ;  /* 0x0000000b0f0472a4 */ /* 0x000fc4000f8e0209 */
[----:B------:R-:W-:Y:S01]  /*c200*/  IMAD.U32 R5, RZ, RZ, UR9 ;  /* 0x00000009ff057e24 */ /* 0x000fe2000f8e00ff */
[----:B------:R-:W-:Y:S01]  /*c210*/  SHF.R.S32.HI R82, RZ, 0x1f, R154 ;  /* 0x0000001fff527819 */ /* 0x000fe2000001149a */
[----:B------:R-:W-:Y:S01]  /*c220*/  ULDC.64 UR10, c[0x0][0xb30] ;  /* 0x0002cc00000a7ab9 */ /* 0x000fe20000000a00 */
[----:B------:R-:W-:Y:S01]  /*c230*/  IMAD R7, R76, R7, R11 ;  /* 0x000000074c077224 */ /* 0x000fe200078e020b */
[----:B------:R-:W-:Y:S01]  /*c240*/  SHF.R.S32.HI R83, RZ, 0x1f, R155 ;  /* 0x0000001fff537819 */ /* 0x000fe2000001149b */
[----:B------:R-:W-:Y:S02]  /*c250*/  IMAD R0, R0, UR10, RZ ;  /* 0x0000000a00007c24 */ /* 0x000fe4000f8e02ff */
[----:B------:R-:W-:Y:S01]  /*c260*/  IMAD.U32 R4, RZ, RZ, UR8 ;  /* 0x00000008ff047e24 */ /* 0x000fe2000f8e00ff */
[----:B------:R-:W-:Y:S01]  /*c270*/  ULDC.64 UR8, c[0x0][0xb28] ;  /* 0x0002ca0000087ab9 */ /* 0x000fe20000000a00 */
[----:B------:R-:W-:Y:S01]  /*c280*/  IMAD.U32 R5, RZ, RZ, UR4 ;  /* 0x00000004ff057e24 */ /* 0x000fe2000f8e00ff */
[----:B------:R-:W-:Y:S01]  /*c290*/  UIADD3 UR4, UR37, 0x31c20, URZ ;  /* 0x00031c2025047890 */ /* 0x000fe2000fffe03f */
[C---:B------:R-:W-:Y:S01]  /*c2a0*/  IMAD R9, R3.reuse, UR11, R0 ;  /* 0x0000000b03097c24 */ /* 0x040fe2000f8e0200 */
[----:B------:R-:W-:Y:S01]  /*c2b0*/  SHF.R.S32.HI R0, RZ, 0x1f, R7 ;  /* 0x0000001fff007819 */ /* 0x000fe20000011407 */
[----:B------:R-:W-:Y:S01]  /*c2c0*/  IMAD.WIDE.U32 R4, R3, UR10, R4 ;  /* 0x0000000a03047c25 */ /* 0x000fe2000f8e0004 */
[----:B------:R-:W-:-:S03]  /*c2d0*/  UPRMT UR4, URZ, 0x654, UR4 ;  /* 0x000006543f047896 */ /* 0x000fc60008000004 */
[----:B------:R-:W-:Y:S02]  /*c2e0*/  IMAD R0, R0, UR8, RZ ;  /* 0x0000000800007c24 */ /* 0x000fe4000f8e02ff */
[----:B------:R-:W-:Y:S02]  /*c2f0*/  IMAD.IADD R5, R5, 0x1, R9 ;  /* 0x0000000105057824 */ /* 0x000fe400078e0209 */
[C---:B------:R-:W-:Y:S02]  /*c300*/  IMAD R3, R7.reuse, UR9, R0 ;  /* 0x0000000907037c24 */ /* 0x040fe4000f8e0200 */
[----:B------:R-:W-:Y:S01]  /*c310*/  IMAD.WIDE.U32 R4, R7, UR8, R4 ;  /* 0x0000000807047c25 */ /* 0x000fe2000f8e0004 */
[----:B------:R-:W-:Y:S01]  /*c320*/  ULDC.64 UR8, c[0x0][0xb00] ;  /* 0x0002c00000087ab9 */ /* 0x000fe20000000a00 */
[----:B------:R-:W-:Y:S02]  /*c330*/  SYNCS.ARRIVE.TRANS64.RED.A1T0 RZ, [UR4], RZ ;  /* 0x000000ffffff79a7 */ /* 0x000fe40008100404 */
[----:B------:R-:W-:Y:S01]  /*c340*/  IMAD.IADD R3, R5, 0x1, R3 ;  /* 0x0000000105037824 */ /* 0x000fe200078e0203 */
[----:B------:R-:W-:-:S04]  /*c350*/  LEA R0, P1, R4, UR8, 0x2 ;  /* 0x0000000804007c11 */ /* 0x000fc8000f8210ff */
[----:B------:R-:W-:Y:S02]  /*c360*/  LEA.HI.X R3, R4, UR9, R3, 0x2, P1 ;  /* 0x0000000904037c11 */ /* 0x000fe400088f1403 */
[----:B------:R0:W1:Y:S04]  /*c370*/  SHFL.IDX PT, R4, R0, RZ, 0x1c1f ;  /* 0x001c1fff00047589 */ /* 0x00006800000e0000 */
[----:B------:R0:W2:Y:S01]  /*c380*/  SHFL.IDX PT, R5, R3, RZ, 0x1c1f ;  /* 0x001c1fff03057589 */ /* 0x0000a200000e0000 */
[----:B------:R-:W-:Y:S05]  /*c390*/  @P0 BRA `(.L_x_204) ;  /* 0x0000000000c40947 */ /* 0x000fea0003800000 */
[----:B------:R-:W-:Y:S01]  /*c3a0*/  ULDC UR4, c[0x0][0xac8] ;  /* 0x0002b20000047ab9 */ /* 0x000fe20000000800 */
[----:B------:R-:W-:Y:S01]  /*c3b0*/  ULDC.64 UR8, c[0x0][0x208] ;  /* 0x0000820000087ab9 */ /* 0x000fe20000000a00 */
[----:B------:R-:W-:Y:S02]  /*c3c0*/  ISETP.GE.AND P1, PT, R155, UR4, PT ;  /* 0x000000049b007c0c */ /* 0x000fe4000bf26270 */
[----:B------:R-:W-:Y:S02]  /*c3d0*/  ISETP.GE.AND P0, PT, R154, UR4, PT ;  /* 0x000000049a007c0c */ /* 0x000fe4000bf06270 */
[----:B------:R-:W-:Y:S02]  /*c3e0*/  ISETP.GE.AND P5, PT, R157, UR4, PT ;  /* 0x000000049d007c0c */ /* 0x000fe4000bfa6270 */
[----:B------:R-:W-:Y:S02]  /*c3f0*/  ISETP.GE.AND P2, PT, R153, UR4, PT ;  /* 0x0000000499007c0c */ /* 0x000fe4000bf46270 */
[----:B------:R-:W-:-:S02]  /*c400*/  ISETP.GE.AND P3, PT, R152, UR4, PT ;  /* 0x0000000498007c0c */ /* 0x000fc4000bf66270 */
[----:B------:R-:W-:-:S03]  /*c410*/  ISETP.GE.AND P4, PT, R151, UR4, PT ;  /* 0x0000000497007c0c */ /* 0x000fc6000bf86270 */
[----:B-1----:R-:W-:-:S04]  /*c420*/  @!P1 LEA R10, P6, R155, R4, 0x2 ;  /* 0x000000049b0a9211 */ /* 0x002fc800078c10ff */
[----:B--2---:R-:W-:Y:S01]  /*c430*/  @!P1 LEA.HI.X R11, R155, R5, R83, 0x2, P6 ;  /* 0x000000059b0b9211 */ /* 0x004fe200030f1453 */
[----:B------:R-:W-:Y:S01]  /*c440*/  @!P5 IMAD.WIDE R6, R157, 0x4, R4 ;  /* 0x000000049d06d825 */ /* 0x000fe200078e0204 */
[----:B------:R-:W-:-:S04]  /*c450*/  @!P0 LEA R12, P6, R154, R4, 0x2 ;  /* 0x000000049a0c8211 */ /* 0x000fc800078c10ff */
[-C--:B------:R-:W-:Y:S01]  /*c460*/  @!P0 LEA.HI.X R13, R154, R5.reuse, R82, 0x2, P6 ;  /* 0x000000059a0d8211 */ /* 0x080fe200030f1452 */
[----:B------:R1:W-:Y:S01]  /*c470*/  @!P5 ST.E.64 desc[UR8][R6.64], R20 ;  /* 0x000000140600d985 */ /* 0x0003e2000c101b08 */
[CC--:B------:R-:W-:Y:S02]  /*c480*/  @!P3 LEA R16, P5, R152.reuse, R4.reuse, 0x2 ;  /* 0x000000049810b211 */ /* 0x0c0fe400078a10ff */
[-C--:B------:R-:W-:Y:S01]  /*c490*/  @!P4 LEA R24, P6, R151, R4.reuse, 0x2 ;  /* 0x000000049718c211 */ /* 0x080fe200078c10ff */
[----:B------:R2:W-:Y:S01]  /*c4a0*/  @!P1 ST.E.64 desc[UR8][R10.64], R28 ;  /* 0x0000001c0a009985 */ /* 0x0005e2000c101b08 */
[----:B------:R-:W-:Y:S02]  /*c4b0*/  @!P2 LEA R14, P1, R153, R4, 0x2 ;  /* 0x00000004990ea211 */ /* 0x000fe400078210ff */
[----:B------:R-:W-:Y:S01]  /*c4c0*/  @!P3 LEA.HI.X R17, R152, R5, R80, 0x2, P5 ;  /* 0x000000059811b211 */ /* 0x000fe200028f1450 */
[----:B------:R-:W-:Y:S01]  /*c4d0*/  @!P0 ST.E.64 desc[UR8][R12.64], R32 ;  /* 0x000000200c008985 */ /* 0x000fe2000c101b08 */
[----:B------:R-:W-:-:S02]  /*c4e0*/  ISETP.GE.AND P0, PT, R150, UR4, PT ;  /* 0x0000000496007c0c */ /* 0x000fc4000bf06270 */
[-C--:B------:R-:W-:Y:S02]  /*c4f0*/  @!P2 LEA.HI.X R15, R153, R5.reuse, R81, 0x2, P1 ;  /* 0x00000005990fa211 */ /* 0x080fe400008f1451 */
[----:B------:R-:W-:Y:S02]  /*c500*/  ISETP.GE.AND P1, PT, R149, UR4, PT ;  /* 0x0000000495007c0c */ /* 0x000fe4000bf26270 */
[----:B------:R-:W-:Y:S01]  /*c510*/  @!P4 LEA.HI.X R25, R151, R5, R79, 0x2, P6 ;  /* 0x000000059719c211 */ /* 0x000fe200030f144f */
[----:B------:R3:W-:Y:S01]  /*c520*/  @!P2 ST.E.64 desc[UR8][R14.64], R36 ;  /* 0x000000240e00a985 */ /* 0x0007e2000c101b08 */
[----:B------:R-:W-:-:S03]  /*c530*/  ISETP.GE.AND P2, PT, R146, UR4, PT ;  /* 0x0000000492007c0c */ /* 0x000fc6000bf46270 */
[----:B------:R4:W-:Y:S01]  /*c540*/  @!P3 ST.E.64 desc[UR8][R16.64], R40 ;  /* 0x000000281000b985 */ /* 0x0009e2000c101b08 */
[----:B------:R-:W-:Y:S02]  /*c550*/  ISETP.GE.AND P3, PT, R147, UR4, PT ;  /* 0x0000000493007c0c */ /* 0x000fe4000bf66270 */
[-C--:B-1----:R-:W-:Y:S01]  /*c560*/  @!P0 LEA R6, P5, R150, R4.reuse, 0x2 ;  /* 0x0000000496068211 */ /* 0x082fe200078a10ff */
[----:B------:R1:W-:Y:S01]  /*c570*/  @!P4 ST.E.64 desc[UR8][R24.64], R44 ;  /* 0x0000002c1800c985 */ /* 0x0003e2000c101b08 */
[----:B------:R-:W-:Y:S02]  /*c580*/  ISETP.GE.AND P4, PT, R148, UR4, PT ;  /* 0x0000000494007c0c */ /* 0x000fe4000bf86270 */
[-C--:B------:R-:W-:Y:S02]  /*c590*/  @!P0 LEA.HI.X R7, R150, R5.reuse, R78, 0x2, P5 ;  /* 0x0000000596078211 */ /* 0x080fe400028f144e */
[----:B------:R-:W-:Y:S02]  /*c5a0*/  ISETP.GE.AND P5, PT, R145, UR4, PT ;  /* 0x0000000491007c0c */ /* 0x000fe4000bfa6270 */
[C---:B--2---:R-:W-:Y:S01]  /*c5b0*/  @!P1 LEA R10, P6, R149.reuse, R4, 0x2 ;  /* 0x00000004950a9211 */ /* 0x044fe200078c10ff */
[----:B------:R1:W-:Y:S03]  /*c5c0*/  @!P0 ST.E.64 desc[UR8][R6.64], R48 ;  /* 0x0000003006008985 */ /* 0x0003e6000c101b08 */
[----:B------:R-:W-:-:S02]  /*c5d0*/  @!P1 LEA.HI.X R11, R149, R5, R77, 0x2, P6 ;  /* 0x00000005950b9211 */ /* 0x000fc400030f144d */
[-C--:B---3--:R-:W-:Y:S02]  /*c5e0*/  @!P3 LEA R14, P6, R147, R4.reuse, 0x2 ;  /* 0x00000004930eb211 */ /* 0x088fe400078c10ff */
[-C--:B------:R-:W-:Y:S01]  /*c5f0*/  @!P4 LEA R12, P0, R148, R4.reuse, 0x2 ;  /* 0x00000004940cc211 */ /* 0x080fe200078010ff */
[----:B------:R1:W-:Y:S01]  /*c600*/  @!P1 ST.E.64 desc[UR8][R10.64], R52 ;  /* 0x000000340a009985 */ /* 0x0003e2000c101b08 */
[-C--:B----4-:R-:W-:Y:S02]  /*c610*/  @!P2 LEA R16, P1, R146, R4.reuse, 0x2 ;  /* 0x000000049210a211 */ /* 0x090fe400078210ff */
[-C--:B------:R-:W-:Y:S02]  /*c620*/  @!P4 LEA.HI.X R13, R148, R5.reuse, R75, 0x2, P0 ;  /* 0x00000005940dc211 */ /* 0x080fe400000f144b */
[----:B------:R-:W-:Y:S02]  /*c630*/  @!P5 LEA R4, P0, R145, R4, 0x2 ;  /* 0x000000049104d211 */ /* 0x000fe400078010ff */
[-C--:B------:R-:W-:Y:S01]  /*c640*/  @!P3 LEA.HI.X R15, R147, R5.reuse, R74, 0x2, P6 ;  /* 0x00000005930fb211 */ /* 0x080fe200030f144a */
[----:B------:R1:W-:Y:S01]  /*c650*/  @!P4 ST.E.64 desc[UR8][R12.64], R56 ;  /* 0x000000380c00c985 */ /* 0x0003e2000c101b08 */
[----:B------:R-:W-:-:S02]  /*c660*/  @!P2 LEA.HI.X R17, R146, R5, R27, 0x2, P1 ;  /* 0x000000059211a211 */ /* 0x000fc400008f141b */
[----:B------:R-:W-:Y:S01]  /*c670*/  @!P5 LEA.HI.X R5, R145, R5, R26, 0x2, P0 ;  /* 0x000000059105d211 */ /* 0x000fe200000f141a */
[----:B------:R1:W-:Y:S04]  /*c680*/  @!P3 ST.E.64 desc[UR8][R14.64], R60 ;  /* 0x0000003c0e00b985 */ /* 0x0003e8000c101b08 */
[----:B------:R1:W-:Y:S04]  /*c690*/  @!P2 ST.E.64 desc[UR8][R16.64], R64 ;  /* 0x000000401000a985 */ /* 0x0003e8000c101b08 */
[----:B------:R1:W-:Y:S02]  /*c6a0*/  @!P5 ST.E.64 desc[UR8][R4.64], R68 ;  /* 0x000000440400d985 */ /* 0x0003e4000c101b08 */
.L_x_204:
[----:B------:R-:W-:Y:S05]  /*c6b0*/  BSYNC B1 ;  /* 0x0000000000017941 */ /* 0x000fea0003800000 */
.L_x_203:
[----:B------:R-:W-:Y:S01]  /*c6c0*/  ISETP.GE.AND P0, PT, R8, R19, PT ;  /* 0x000000130800720c */ /* 0x000fe20003f06270 */
[----:B-1----:R1:W3:Y:S04]  /*c6d0*/  SHFL.IDX PT, R7, R3, 0x1, 0x1c1f ;  /* 0x003c1f0003077f89 */ /* 0x0022e800000e0000 */
[----:B------:R1:W4:Y:S08]  /*c6e0*/  SHFL.IDX PT, R6, R0, 0x1, 0x1c1f ;  /* 0x003c1f0000067f89 */ /* 0x00033000000e0000 */
[----:B-1----:R-:W-:Y:S05]  /*c6f0*/  @P0 BRA `(.L_x_202) ;  /* 0x0000001000040947 */ /* 0x002fea0003800000 */
[----:B------:R-:W-:Y:S01]  /*c700*/  ULDC UR4, c[0x0][0xac8] ;  /* 0x0002b20000047ab9 */ /* 0x000fe20000000800 */
[----:B------:R-:W-:Y:S01]  /*c710*/  ULDC.64 UR8, c[0x0][0x208] ;  /* 0x0000820000087ab9 */ /* 0x000fe20000000a00 */
[----:B------:R-:W-:Y:S02]  /*c720*/  ISETP.GE.AND P5, PT, R155, UR4, PT ;  /* 0x000000049b007c0c */ /* 0x000fe4000bfa6270 */
[----:B------:R-:W-:Y:S02]  /*c730*/  ISETP.GE.AND P1, PT, R157, UR4, PT ;  /* 0x000000049d007c0c */ /* 0x000fe4000bf26270 */
[----:B------:R-:W-:Y:S02]  /*c740*/  ISETP.GE.AND P3, PT, R154, UR4, PT ;  /* 0x000000049a007c0c */ /* 0x000fe4000bf66270 */
[----:B------:R-:W-:Y:S02]  /*c750*/  ISETP.GE.AND P2, PT, R153, UR4, PT ;  /* 0x0000000499007c0c */ /* 0x000fe4000bf46270 */
[----:B------:R-:W-:-:S05]  /*c760*/  ISETP.GE.AND P4, PT, R152, UR4, PT ;  /* 0x0000000498007c0c */ /* 0x000fca000bf86270 */
[-C--:B----4-:R-:W-:Y:S02]  /*c770*/  @!P5 LEA R8, P0, R155, R6.reuse, 0x2 ;  /* 0x000000069b08d211 */ /* 0x090fe400078010ff */
[----:B--23--:R-:W-:Y:S02]  /*c780*/  @!P1 IMAD.WIDE R4, R157, 0x4, R6 ;  /* 0x000000049d049825 */ /* 0x00cfe400078e0206 */
[-C--:B------:R-:W-:Y:S02]  /*c790*/  @!P5 LEA.HI.X R9, R155, R7.reuse, R83, 0x2, P0 ;  /* 0x000000079b09d211 */ /* 0x080fe400000f1453 */
[CC--:B------:R-:W-:Y:S01]  /*c7a0*/  @!P3 LEA R10, P0, R154.reuse, R6.reuse, 0x2 ;  /* 0x000000069a0ab211 */ /* 0x0c0fe200078010ff */
[----:B------:R1:W-:Y:S01]  /*c7b0*/  @!P1 ST.E.64 desc[UR8][R4.64], R72 ;  /* 0x0000004804009985 */ /* 0x0003e2000c101b08 */
[----:B------:R-:W-:Y:S02]  /*c7c0*/  ISETP.GE.AND P1, PT, R151, UR4, PT ;  /* 0x0000000497007c0c */ /* 0x000fe4000bf26270 */
[----:B------:R-:W-:Y:S01]  /*c7d0*/  @!P3 LEA.HI.X R11, R154, R7, R82, 0x2, P0 ;  /* 0x000000079a0bb211 */ /* 0x000fe200000f1452 */
[----:B------:R2:W-:Y:S01]  /*c7e0*/  @!P5 ST.E.64 desc[UR8][R8.64], R30 ;  /* 0x0000001e0800d985 */ /* 0x0005e2000c101b08 */
[----:B------:R-:W-:-:S02]  /*c7f0*/  @!P2 LEA R12, P5, R153, R6, 0x2 ;  /* 0x00000006990ca211 */ /* 0x000fc400078a10ff */
[----:B------:R-:W-:Y:S01]  /*c800*/  ISETP.GE.AND P0, PT, R150, UR4, PT ;  /* 0x0000000496007c0c */ /* 0x000fe2000bf06270 */
[----:B------:R-:W-:Y:S01]  /*c810*/  @!P3 ST.E.64 desc[UR8][R10.64], R34 ;  /* 0x000000220a00b985 */ /* 0x000fe2000c101b08 */
[CC--:B------:R-:W-:Y:S02]  /*c820*/  @!P4 LEA R14, P6, R152.reuse, R6.reuse, 0x2 ;  /* 0x00000006980ec211 */ /* 0x0c0fe400078c10ff */
[-C--:B------:R-:W-:Y:S02]  /*c830*/  @!P2 LEA.HI.X R13, R153, R7.reuse, R81, 0x2, P5 ;  /* 0x00000007990da211 */ /* 0x080fe400028f1451 */
[----:B------:R-:W-:Y:S02]  /*c840*/  @!P4 LEA.HI.X R15, R152, R7, R80, 0x2, P6 ;  /* 0x00000007980fc211 */ /* 0x000fe400030f1450 */
[----:B-1----:R-:W-:Y:S01]  /*c850*/  @!P1 LEA R4, P5, R151, R6, 0x2 ;  /* 0x0000000697049211 */ /* 0x002fe200078a10ff */
[----:B------:R1:W-:Y:S01]  /*c860*/  @!P2 ST.E.64 desc[UR8][R12.64], R38 ;  /* 0x000000260c00a985 */ /* 0x0003e2000c101b08 */
[----:B------:R-:W-:-:S02]  /*c870*/  ISETP.GE.AND P2, PT, R147, UR4, PT ;  /* 0x0000000493007c0c */ /* 0x000fc4000bf46270 */
[----:B------:R-:W-:Y:S01]  /*c880*/  ISETP.GE.AND P3, PT, R148, UR4, PT ;  /* 0x0000000494007c0c */ /* 0x000fe2000bf66270 */
[----:B------:R3:W-:Y:S01]  /*c890*/  @!P4 ST.E.64 desc[UR8][R14.64], R42 ;  /* 0x0000002a0e00c985 */ /* 0x0007e2000c101b08 */
[----:B------:R-:W-:Y:S02]  /*c8a0*/  ISETP.GE.AND P4, PT, R149, UR4, PT ;  /* 0x0000000495007c0c */ /* 0x000fe4000bf86270 */
[CC--:B--2---:R-:W-:Y:S02]  /*c8b0*/  @!P0 LEA R8, P6, R150.reuse, R6.reuse, 0x2 ;  /* 0x0000000696088211 */ /* 0x0c4fe400078c10ff */
[-C--:B------:R-:W-:Y:S02]  /*c8c0*/  @!P1 LEA.HI.X R5, R151, R7.reuse, R79, 0x2, P5 ;  /* 0x0000000797059211 */ /* 0x080fe400028f144f */
[----:B------:R-:W-:Y:S02]  /*c8d0*/  @!P0 LEA.HI.X R9, R150, R7, R78, 0x2, P6 ;  /* 0x0000000796098211 */ /* 0x000fe400030f144e */
[----:B------:R-:W-:Y:S01]  /*c8e0*/  ISETP.GE.AND P5, PT, R146, UR4, PT ;  /* 0x0000000492007c0c */ /* 0x000fe2000bfa6270 */
[----:B------:R2:W-:Y:S02]  /*c8f0*/  @!P1 ST.E.64 desc[UR8][R4.64], R46 ;  /* 0x0000002e04009985 */ /* 0x0005e4000c101b08 */
[----:B-1----:R-:W-:-:S02]  /*c900*/  @!P3 LEA R12, P6, R148, R6, 0x2 ;  /* 0x00000006940cb211 */ /* 0x002fc400078c10ff */
[----:B------:R2:W-:Y:S01]  /*c910*/  @!P0 ST.E.64 desc[UR8][R8.64], R50 ;  /* 0x0000003208008985 */ /* 0x0005e2000c101b08 */
[-C--:B---3--:R-:W-:Y:S02]  /*c920*/  @!P2 LEA R14, P0, R147, R6.reuse, 0x2 ;  /* 0x00000006930ea211 */ /* 0x088fe400078010ff */
[-C--:B------:R-:W-:Y:S02]  /*c930*/  @!P4 LEA R10, P1, R149, R6.reuse, 0x2 ;  /* 0x00000006950ac211 */ /* 0x080fe400078210ff */
[-C--:B------:R-:W-:Y:S02]  /*c940*/  @!P2 LEA.HI.X R15, R147, R7.reuse, R74, 0x2, P0 ;  /* 0x00000007930fa211 */ /* 0x080fe400000f144a */
[----:B------:R-:W-:Y:S02]  /*c950*/  ISETP.GE.AND P0, PT, R145, UR4, PT ;  /* 0x0000000491007c0c */ /* 0x000fe4000bf06270 */
[----:B------:R-:W-:Y:S02]  /*c960*/  @!P4 LEA.HI.X R11, R149, R7, R77, 0x2, P1 ;  /* 0x00000007950bc211 */ /* 0x000fe400008f144d */
[----:B------:R-:W-:-:S02]  /*c970*/  @!P5 LEA R16, P1, R146, R6, 0x2 ;  /* 0x000000069210d211 */ /* 0x000fc400078210ff */
[-C--:B------:R-:W-:Y:S01]  /*c980*/  @!P3 LEA.HI.X R13, R148, R7.reuse, R75, 0x2, P6 ;  /* 0x00000007940db211 */ /* 0x080fe200030f144b */
[----:B------:R2:W-:Y:S01]  /*c990*/  @!P4 ST.E.64 desc[UR8][R10.64], R54 ;  /* 0x000000360a00c985 */ /* 0x0005e2000c101b08 */
[----:B------:R-:W-:-:S03]  /*c9a0*/  @!P5 LEA.HI.X R17, R146, R7, R27, 0x2, P1 ;  /* 0x000000079211d211 */ /* 0x000fc600008f141b */
[----:B------:R2:W-:Y:S04]  /*c9b0*/  @!P3 ST.E.64 desc[UR8][R12.64], R58 ;  /* 0x0000003a0c00b985 */ /* 0x0005e8000c101b08 */
[----:B------:R2:W-:Y:S04]  /*c9c0*/  @!P2 ST.E.64 desc[UR8][R14.64], R62 ;  /* 0x0000003e0e00a985 */ /* 0x0005e8000c101b08 */
[----:B------:R2:W-:Y:S01]  /*c9d0*/  @!P5 ST.E.64 desc[UR8][R16.64], R66 ;  /* 0x000000421000d985 */ /* 0x0005e2000c101b08 */
[----:B------:R-:W-:Y:S05]  /*c9e0*/  @P0 BRA `(.L_x_202) ;  /* 0x0000000c00480947 */ /* 0x000fea0003800000 */
[----:B--2---:R-:W-:Y:S01]  /*c9f0*/  LEA R4, P0, R145, R6, 0x2 ;  /* 0x0000000691047211 */ /* 0x004fe200078010ff */
[----:B------:R-:W-:-:S03]  /*ca00*/  ULDC.64 UR8, c[0x0][0x208] ;  /* 0x0000820000087ab9 */ /* 0x000fc60000000a00 */
[----:B------:R-:W-:-:S05]  /*ca10*/  LEA.HI.X R5, R145, R7, R26, 0x2, P0 ;  /* 0x0000000791057211 */ /* 0x000fca00000f141a */
[----:B------:R1:W-:Y:S01]  /*ca20*/  ST.E.64 desc[UR8][R4.64], R70 ;  /* 0x0000004604007985 */ /* 0x0003e2000c101b08 */
[----:B------:R-:W-:Y:S05]  /*ca30*/  BRA `(.L_x_202) ;  /* 0x0000000c00347947 */ /* 0x000fea0003800000 */
.L_x_197:
[----:B------:R-:W2:Y:S01]  /*ca40*/  LDL R9, [R1+0xc] ;  /* 0x00000c0001097983 */ /* 0x000ea20000100800 */
[----:B------:R-:W-:Y:S01]  /*ca50*/  ULDC.64 UR8, c[0x0][0xc00] ;  /* 0x0003000000087ab9 */ /* 0x000fe20000000a00 */
[----:B------:R-:W-:Y:S01]  /*ca60*/  ULDC.64 UR12, c[0x0][0x208] ;  /* 0x00008200000c7ab9 */ /* 0x000fe20000000a00 */
[----:B------:R-:W-:Y:S01]  /*ca70*/  UISETP.NE.U32.AND UP0, UPT, UR8, URZ, UPT ;  /* 0x0000003f0800728c */ /* 0x000fe2000bf05070 */
[----:B------:R-:W-:-:S03]  /*ca80*/  R2UR UR10, R19 ;  /* 0x00000000130a72ca */ /* 0x000fc600000e0000 */
[----:B------:R-:W-:-:S03]  /*ca90*/  UISETP.NE.AND.EX UP0, UPT, UR9, URZ, UPT, UP0 ;  /* 0x0000003f0900728c */ /* 0x000fc6000bf05300 */
[----:B------:R-:W-:-:S03]  /*caa0*/  ULDC.64 UR8, c[0x0][0xc00] ;  /* 0x0003000000087ab9 */ /* 0x000fc60000000a00 */
[----:B------:R-:W-:Y:S02]  /*cab0*/  PLOP3.LUT P1, PT, PT, PT, UP0, 0x80, 0x0 ;  /* 0x000000000000781c */ /* 0x000fe40003f2f008 */
[----:B--2---:R-:W-:-:S13]  /*cac0*/  R2UR UR4, R9 ;  /* 0x00000000090472ca */ /* 0x004fda00000e0000 */
[----:B------:R-:W-:-:S06]  /*cad0*/  UIMAD.WIDE UR8, UR4, 0x4, UR8 ;  /* 0x00000004040878a5 */ /* 0x000fcc000f8e0208 */
[----:B------:R-:W-:Y:S02]  /*cae0*/  IMAD.U32 R4, RZ, RZ, UR8 ;  /* 0x00000008ff047e24 */ /* 0x000fe4000f8e00ff */
[----:B------:R-:W-:Y:S01]  /*caf0*/  IMAD.U32 R5, RZ, RZ, UR9 ;  /* 0x00000009ff057e24 */ /* 0x000fe2000f8e00ff */
[----:B------:R-:W-:-:S04]  /*cb00*/  ULDC.64 UR8, c[0x0][0xc08] ;  /* 0x0003020000087ab9 */ /* 0x000fc80000000a00 */
[----:B------:R-:W2:Y:S01]  /*cb10*/  @P1 LDG.E R3, desc[UR12][R4.64] ;  /* 0x0000000c04031981 */ /* 0x000ea2000c1e1900 */
[----:B------:R-:W-:Y:S01]  /*cb20*/  UISETP.NE.U32.AND UP1, UPT, UR8, URZ, UPT ;  /* 0x0000003f0800728c */ /* 0x000fe2000bf25070 */
[----:B------:R-:W0:Y:S03]  /*cb30*/  S2R R8, SR_TID.X ;  /* 0x0000000000087919 */ /* 0x000e260000002100 */
[----:B------:R-:W-:-:S06]  /*cb40*/  UISETP.NE.AND.EX UP1, UPT, UR9, URZ, UPT, UP1 ;  /* 0x0000003f0900728c */ /* 0x000fcc000bf25310 */
[----:B------:R-:W-:-:S05]  /*cb50*/  PLOP3.LUT P2, PT, PT, PT, UP1, 0x80, 0x0 ;  /* 0x000000000000781c */ /* 0x000fca0003f4f018 */
[----:B------:R-:W-:Y:S02]  /*cb60*/  @UP1 ULDC.64 UR8, c[0x0][0xc08] ;  /* 0x0003020000081ab9 */ /* 0x000fe40000000a00 */
[----:B------:R-:W-:-:S03]  /*cb70*/  @UP1 UIMAD.WIDE UR8, UR4, 0x4, UR8 ;  /* 0x00000004040818a5 */ /* 0x000fc6000f8e0208 */
[----:B------:R-:W-:Y:S02]  /*cb80*/  ULDC UR4, c[0x0][0xa88] ;  /* 0x0002a20000047ab9 */ /* 0x000fe40000000800 */
[----:B------:R-:W-:Y:S01]  /*cb90*/  IMAD.U32 R0, RZ, RZ, UR4 ;  /* 0x00000004ff007e24 */ /* 0x000fe2000f8e00ff */
[----:B------:R-:W-:Y:S01]  /*cba0*/  UMOV UR4, URZ ;  /* 0x0000003f00047c82 */ /* 0x000fe20008000000 */
[----:B------:R-:W-:Y:S01]  /*cbb0*/  UISETP.NE.AND UP1, UPT, UR10, URZ, UPT ;  /* 0x0000003f0a00728c */ /* 0x000fe2000bf25270 */
[----:B------:R-:W-:Y:S02]  /*cbc0*/  IMAD.U32 R6, RZ, RZ, UR8 ;  /* 0x00000008ff067e24 */ /* 0x000fe4000f8e00ff */
[----:B------:R-:W-:-:S05]  /*cbd0*/  IMAD.U32 R7, RZ, RZ, UR9 ;  /* 0x00000009ff077e24 */ /* 0x000fca000f8e00ff */
[----:B------:R1:W5:Y:S01]  /*cbe0*/  @P2 LDG.E R0, desc[UR12][R6.64] ;  /* 0x0000000c06002981 */ /* 0x000362000c1e1900 */
[----:B0-----:R-:W-:Y:S02]  /*cbf0*/  VIADD R12, R8, 0xffffff80 ;  /* 0xffffff80080c7836 */ /* 0x001fe40000000000 */
[----:B------:R-:W-:Y:S02]  /*cc00*/  @!UP1 ULDC UR10, c[0x0][0xad4] ;  /* 0x0002b500000a9ab9 */ /* 0x000fe40000000800 */
[----:B------:R-:W-:Y:S01]  /*cc10*/  IMAD.U32 R19, RZ, RZ, UR10 ;  /* 0x0000000aff137e24 */ /* 0x000fe2000f8e00ff */
[----:B------:R-:W-:Y:S02]  /*cc20*/  ISETP.GT.AND P0, PT, R12, 0xbf, PT ;  /* 0x000000bf0c00780c */ /* 0x000fe40003f04270 */
[----:B--2---:R-:W-:-:S13]  /*cc30*/  @P1 R2UR UR4, R3 ;  /* 0x00000000030412ca */ /* 0x004fda00000e0000 */
[----:B------:R-:W-:Y:S01]  /*cc40*/  USHF.R.S32.HI UR21, URZ, 0x1f, UR4 ;  /* 0x0000001f3f157899 */ /* 0x000fe20008011404 */
[----:B-1----:R-:W-:Y:S11]  /*cc50*/  @P2 BRA `(.L_x_205) ;  /* 0x0000000000142947 */ /* 0x002ff60003800000 */
[----:B------:R-:W-:Y:S05]  /*cc60*/  @!P1 BRA `(.L_x_205) ;  /* 0x0000000000109947 */ /* 0x000fea0003800000 */
[----:B------:R-:W-:Y:S02]  /*cc70*/  ULDC.64 UR8, c[0x0][0x208] ;  /* 0x0000820000087ab9 */ /* 0x000fe40000000a00 */
[----:B------:R-:W2:Y:S04]  /*cc80*/  LDG.E R3, desc[UR8][R4.64] ;  /* 0x0000000804037981 */ /* 0x000ea8000c1e1900 */
[----:B-----5:R-:W2:Y:S02]  /*cc90*/  LDG.E R0, desc[UR8][R4.64+0x4] ;  /* 0x0000040804007981 */ /* 0x020ea4000c1e1900 */
[----:B--2---:R-:W-:-:S07]  /*cca0*/  IMAD.IADD R0, R0, 0x1, -R3 ;  /* 0x0000000100007824 */ /* 0x004fce00078e0a03 */
.L_x_205:
[----:B------:R-:W2:Y:S01]  /*ccb0*/  LDL.LU R3, [R1+0x14] ;  /* 0x0000140001037983 */ /* 0x000ea20000300800 */
[----:B------:R-:W-:Y:S01]  /*ccc0*/  R2UR UR9, R9 ;  /* 0x00000000090972ca */ /* 0x000fe200000e0000 */
[----:B------:R-:W-:-:S12]  /*ccd0*/  BSSY B1, `(.L_x_206) ;  /* 0x0000040000017945 */ /* 0x000fd80003800000 */
[----:B------:R-:W-:Y:S01]  /*cce0*/  USEL UR14, UR9, URZ, !UP0 ;  /* 0x0000003f090e7287 */ /* 0x000fe2000c000000 */
[----:B--2---:R-:W-:-:S13]  /*ccf0*/  R2UR UR8, R3 ;  /* 0x00000000030872ca */ /* 0x004fda00000e0000 */
[----:B------:R-:W-:Y:S01]  /*cd00*/  USEL UR15, UR8, URZ, !UP0 ;  /* 0x0000003f080f7287 */ /* 0x000fe2000c000000 */
[----:B------:R-:W-:Y:S11]  /*cd10*/  @P0 BRA `(.L_x_207) ;  /* 0x0000000000ec0947 */ /* 0x000ff60003800000 */
[----:B------:R-:W2:Y:S01]  /*cd20*/  LDL R3, [R1+0x4] ;  /* 0x0000040001037983 */ /* 0x000ea20000100800 */
[----:B------:R-:W0:Y:S02]  /*cd30*/  LDC R9, c[0x0][0xbe8] ;  /* 0x0002fa00ff097b82 */ /* 0x000e240000000800 */
[----:B0----5:R-:W-:Y:S01]  /*cd40*/  IMAD R4, R0, R9, RZ ;  /* 0x0000000900047224 */ /* 0x021fe200078e02ff */
[----:B--2---:R-:W-:-:S13]  /*cd50*/  R2UR UR8, R3 ;  /* 0x00000000030872ca */ /* 0x004fda00000e0000 */
[----:B------:R-:W-:-:S04]  /*cd60*/  IMAD.U32 R3, RZ, RZ, UR8 ;  /* 0x00000008ff037e24 */ /* 0x000fc8000f8e00ff */
[----:B------:R-:W-:-:S04]  /*cd70*/  IMAD R3, R3, 0xc0, R8 ;  /* 0x000000c003037824 */ /* 0x000fc800078e0208 */
[----:B------:R-:W-:-:S05]  /*cd80*/  VIADD R6, R3, 0xffffff80 ;  /* 0xffffff8003067836 */ /* 0x000fca0000000000 */
[----:B------:R-:W-:-:S13]  /*cd90*/  ISETP.GE.AND P0, PT, R6, R4, PT ;  /* 0x000000040600720c */ /* 0x000fda0003f06270 */
[----:B------:R-:W-:Y:S05]  /*cda0*/  @P0 BRA `(.L_x_207) ;  /* 0x0000000000c80947 */ /* 0x000fea0003800000 */
[----:B------:R-:W-:Y:S01]  /*cdb0*/  ISETP.NE.AND P0, PT, R9, 0x1, PT ;  /* 0x000000010900780c */ /* 0x000fe20003f05270 */
[----:B------:R-:W-:Y:S01]  /*cdc0*/  UMOV UR19, 0x9b8 ;  /* 0x000009b800137882 */ /* 0x000fe20000000000 */
[----:B------:R-:W-:Y:S01]  /*cdd0*/  R2UR UR9, R19 ;  /* 0x00000000130972ca */ /* 0x000fe200000e0000 */
[----:B------:R-:W-:Y:S01]  /*cde0*/  ULDC.64 UR24, c[0x0][0x208] ;  /* 0x0000820000187ab9 */ /* 0x000fe20000000a00 */
[----:B------:R-:W-:Y:S02]  /*cdf0*/  R2UR UR8, R23 ;  /* 0x00000000170872ca */ /* 0x000fe400000e0000 */
[----:B------:R-:W-:-:S07]  /*ce00*/  R2UR UR20, R156 ;  /* 0x000000009c1472ca */ /* 0x000fce00000e0000 */
[----:B------:R-:W0:Y:S02]  /*ce10*/  @P0 LDC R3, c[0x0][0xbec] ;  /* 0x0002fb00ff030b82 */ /* 0x000e240000000800 */
[----:B------:R-:W-:-:S04]  /*ce20*/  UISETP.GT.AND UP0, UPT, UR9, 0x1, UPT ;  /* 0x000000010900788c */ /* 0x000fc8000bf04270 */
[----:B------:R-:W-:Y:S02]  /*ce30*/  USEL UR19, UR19, 0x978, UP0 ;  /* 0x0000097813137887 */ /* 0x000fe40008000000 */
[----:B------:R-:W1:Y:S01]  /*ce40*/  @P0 LDC R5, c[0x0][0xbf0] ;  /* 0x0002fc00ff050b82 */ /* 0x000e620000000800 */
[----:B------:R-:W-:-:S09]  /*ce50*/  USEL UR18, UR8, URZ, UP0 ;  /* 0x0000003f08127287 */ /* 0x000fd20008000000 */
[----:B------:R-:W-:Y:S01]  /*ce60*/  ULDC.64 UR12, c[0x0][UR19+0x220] ;  /* 0x00008800130c7abb */ /* 0x000fe20008000a00 */
[----:B------:R-:W-:Y:S01]  /*ce70*/  ULDC.64 UR10, c[0x0][UR19+0x218] ;  /* 0x00008600130a7abb */ /* 0x000fe20008000a00 */
[----:B------:R-:W-:Y:S01]  /*ce80*/  ULDC.64 UR16, c[0x0][UR19+0x228] ;  /* 0x00008a0013107abb */ /* 0x000fe20008000a00 */
[----:B------:R-:W-:Y:S02]  /*ce90*/  UIMAD UR13, UR13, UR14, URZ ;  /* 0x0000000e0d0d72a4 */ /* 0x000fe4000f8e023f */
[----:B------:R-:W-:Y:S01]  /*cea0*/  UIMAD.WIDE.U32 UR8, UR10, UR20, URZ ;  /* 0x000000140a0872a5 */ /* 0x000fe2000f8e003f */
[----:B0-----:R-:W-:Y:S01]  /*ceb0*/  @P0 IMAD.HI.U32 R4, R6, R3, RZ ;  /* 0x0000000306040227 */ /* 0x001fe200078e00ff */
[----:B------:R-:W-:Y:S02]  /*cec0*/  UIMAD UR20, UR11, UR20, URZ ;  /* 0x000000140b1472a4 */ /* 0x000fe4000f8e023f */
[----:B------:R-:W-:Y:S01]  /*ced0*/  UIMAD.WIDE.U32 UR22, UR16, UR18, URZ ;  /* 0x00000012101672a5 */ /* 0x000fe2000f8e003f */
[----:B------:R-:W-:Y:S01]  /*cee0*/  IMAD.MOV.U32 R3, RZ, RZ, R6 ;  /* 0x000000ffff037224 */ /* 0x000fe200078e0006 */
[----:B------:R-:W-:-:S02]  /*cef0*/  UIMAD.WIDE.U32 UR10, UR12, UR14, URZ ;  /* 0x0000000e0c0a72a5 */ /* 0x000fc4000f8e003f */
[----:B------:R-:W-:Y:S01]  /*cf00*/  UIMAD UR16, UR17, UR18, URZ ;  /* 0x00000012111072a4 */ /* 0x000fe2000f8e023f */
[----:B-1----:R-:W-:Y:S01]  /*cf10*/  @P0 SHF.R.U32.HI R3, RZ, R5, R4 ;  /* 0x00000005ff030219 */ /* 0x002fe20000011604 */
[----:B------:R-:W-:Y:S01]  /*cf20*/  UIMAD UR13, UR12, UR15, UR13 ;  /* 0x0000000f0c0d72a4 */ /* 0x000fe2000f8e020d */
[----:B------:R-:W-:Y:S01]  /*cf30*/  IMAD.U32 R4, RZ, RZ, UR22 ;  /* 0x00000016ff047e24 */ /* 0x000fe2000f8e00ff */
[----:B------:R-:W-:Y:S01]  /*cf40*/  UIADD3 UR8, UP1, UP2, UR10, UR8, UR4 ;  /* 0x000000080a087290 */ /* 0x000fe2000fa3e004 */
[----:B------:R-:W-:Y:S01]  /*cf50*/  IMAD.U32 R5, RZ, RZ, UR23 ;  /* 0x00000017ff057e24 */ /* 0x000fe2000f8e00ff */
[----:B------:R-:W-:Y:S01]  /*cf60*/  UIADD3 UR16, UR23, UR16, URZ ;  /* 0x0000001017107290 */ /* 0x000fe2000fffe03f */
[--C-:B------:R-:W-:Y:S01]  /*cf70*/  IMAD.MOV R7, RZ, RZ, -R3.reuse ;  /* 0x000000ffff077224 */ /* 0x100fe200078e0a03 */
[----:B------:R-:W-:Y:S01]  /*cf80*/  UIADD3 UR20, UR9, UR20, URZ ;  /* 0x0000001409147290 */ /* 0x000fe2000fffe03f */
[----:B------:R-:W-:Y:S01]  /*cf90*/  SHF.R.S32.HI R5, RZ, 0x1f, R3 ;  /* 0x0000001fff057819 */ /* 0x000fe20000011403 */
[----:B------:R-:W-:Y:S01]  /*cfa0*/  UIADD3 UR10, UR11, UR13, URZ ;  /* 0x0000000d0b0a7290 */ /* 0x000fe2000fffe03f */
[----:B------:R-:W-:Y:S01]  /*cfb0*/  IMAD R7, R9, R7, R6 ;  /* 0x0000000709077224 */ /* 0x000fe200078e0206 */
[----:B------:R-:W-:Y:S01]  /*cfc0*/  IADD3 R4, P0, P1, R3, UR8, R4 ;  /* 0x0000000803047c10 */ /* 0x000fe2000f91e004 */
[----:B------:R-:W-:Y:S01]  /*cfd0*/  IMAD.U32 R8, RZ, RZ, UR16 ;  /* 0x00000010ff087e24 */ /* 0x000fe2000f8e00ff */
[----:B------:R-:W-:Y:S01]  /*cfe0*/  UIADD3.X UR10, UR10, UR20, UR21, UP1, UP2 ;  /* 0x000000140a0a7290 */ /* 0x000fe20008fe4415 */
[----:B------:R-:W-:Y:S01]  /*cff0*/  ULDC.64 UR8, c[0x0][UR19+0x210] ;  /* 0x0000840013087abb */ /* 0x000fe20008000a00 */
[----:B------:R-:W-:Y:S01]  /*d000*/  SHF.R.S32.HI R3, RZ, 0x1f, R7 ;  /* 0x0000001fff037819 */ /* 0x000fe20000011407 */
[----:B------:R-:W-:-:S03]  /*d010*/  IMAD R6, R7, UR9, RZ ;  /* 0x0000000907067c24 */ /* 0x000fc6000f8e02ff */
[----:B------:R-:W-:Y:S01]  /*d020*/  IADD3.X R5, R5, UR10, R8, P0, P1 ;  /* 0x0000000a05057c10 */ /* 0x000fe200087e2408 */
[----:B------:R-:W-:Y:S01]  /*d030*/  ULDC.64 UR10, c[0x0][0xba8] ;  /* 0x0002ea00000a7ab9 */ /* 0x000fe20000000a00 */
[----:B------:R-:W-:Y:S01]  /*d040*/  IMAD R3, R3, UR8, R6 ;  /* 0x0000000803037c24 */ /* 0x000fe2000f8e0206 */
[----:B------:R-:W-:Y:S01]  /*d050*/  @!UP0 ULDC UR10, c[0x0][0xb50] ;  /* 0x0002d400000a8ab9 */ /* 0x000fe20000000800 */
[----:B------:R-:W-:Y:S01]  /*d060*/  @!UP0 ULDC UR11, c[0x0][0xb54] ;  /* 0x0002d500000b8ab9 */ /* 0x000fe20000000800 */
[----:B------:R-:W-:-:S04]  /*d070*/  IMAD.WIDE.U32 R4, R7, UR8, R4 ;  /* 0x0000000807047c25 */ /* 0x000fc8000f8e0004 */
[----:B------:R-:W-:Y:S01]  /*d080*/  IMAD.IADD R3, R5, 0x1, R3 ;  /* 0x0000000105037824 */ /* 0x000fe200078e0203 */
[----:B------:R-:W-:-:S04]  /*d090*/  LEA R6, P0, R4, UR10, 0x2 ;  /* 0x0000000a04067c11 */ /* 0x000fc8000f8010ff */
[----:B------:R-:W-:Y:S01]  /*d0a0*/  LEA.HI.X R7, R4, UR11, R3, 0x2, P0 ;  /* 0x0000000b04077c11 */ /* 0x000fe200080f1403 */
[----:B------:R-:W-:-:S05]  /*d0b0*/  IMAD.MOV.U32 R3, RZ, RZ, -0x800000 ;  /* 0xff800000ff037424 */ /* 0x000fca00078e00ff */
[----:B------:R0:W-:Y:S03]  /*d0c0*/  STG.E desc[UR24][R6.64], R3 ;  /* 0x0000000306007986 */ /* 0x0001e6000c101918 */
.L_x_207:
[----:B------:R-:W-:Y:S05]  /*d0d0*/  BSYNC B1 ;  /* 0x0000000000017941 */ /* 0x000fea0003800000 */
.L_x_206:
[----:B------:R-:W-:-:S13]  /*d0e0*/  R2UR UR8, R19 ;  /* 0x00000000130872ca */ /* 0x000fda00000e0000 */
[----:B------:R-:W-:-:S06]  /*d0f0*/  UISETP.GT.AND UP0, UPT, UR8, 0x1, UPT ;  /* 0x000000010800788c */ /* 0x000fcc000bf04270 */
[----:B------:R-:W-:-:S13]  /*d100*/  PLOP3.LUT P0, PT, PT, PT, UP0, 0x80, 0x0 ;  /* 0x000000000000781c */ /* 0x000fda0003f0f008 */
[----:B------:R-:W-:Y:S05]  /*d110*/  @P0 BRA `(.L_x_202) ;  /* 0x00000004007c0947 */ /* 0x000fea0003800000 */
[----:B0-----:R-:W2:Y:S01]  /*d120*/  LDL.LU R3, [R1+0x4] ;  /* 0x0000040001037983 */ /* 0x001ea20000300800 */
[----:B------:R-:W0:Y:S01]  /*d130*/  LDC R11, c[0x0][0xbe8] ;  /* 0x0002fa00ff0b7b82 */ /* 0x000e220000000800 */
[----:B------:R-:W-:Y:S01]  /*d140*/  SHF.R.S32.HI R10, RZ, 0x1f, R12 ;  /* 0x0000001fff0a7819 */ /* 0x000fe2000001140c */
[----:B------:R-:W-:Y:S01]  /*d150*/  ULDC.64 UR12, c[0x0][0xaa0] ;  /* 0x0002a800000c7ab9 */ /* 0x000fe20000000a00 */
[----:B------:R-:W-:Y:S01]  /*d160*/  R2UR UR17, R156 ;  /* 0x000000009c1172ca */ /* 0x000fe200000e0000 */
[----:B------:R-:W-:Y:S01]  /*d170*/  UIMAD UR10, UR21, UR12, URZ ;  /* 0x0000000c150a72a4 */ /* 0x000fe2000f8e023f */
[----:B------:R-:W-:Y:S01]  /*d180*/  LEA.HI R10, R10, R12, RZ, 0x2 ;  /* 0x0000000c0a0a7211 */ /* 0x000fe200078f10ff */
[----:B------:R-:W-:Y:S01]  /*d190*/  UIMAD.WIDE.U32 UR8, UR4, UR12, URZ ;  /* 0x0000000c040872a5 */ /* 0x000fe2000f8e003f */
[----:B------:R-:W-:Y:S01]  /*d1a0*/  BSSY B1, `(.L_x_208) ;  /* 0x0000044000017945 */ /* 0x000fe20003800000 */
[----:B------:R-:W-:Y:S01]  /*d1b0*/  UIMAD UR10, UR4, UR13, UR10 ;  /* 0x0000000d040a72a4 */ /* 0x000fe2000f8e020a */
[----:B------:R-:W-:-:S02]  /*d1c0*/  SHF.R.S32.HI R10, RZ, 0x2, R10 ;  /* 0x00000002ff0a7819 */ /* 0x000fc4000001140a */
[----:B------:R-:W-:Y:S01]  /*d1d0*/  SHF.R.S32.HI R16, RZ, 0x1f, R144 ;  /* 0x0000001fff107819 */ /* 0x000fe20000011490 */
[----:B------:R-:W-:Y:S01]  /*d1e0*/  UIADD3 UR9, UR9, UR10, URZ ;  /* 0x0000000a09097290 */ /* 0x000fe2000fffe03f */
[----:B------:R-:W-:Y:S02]  /*d1f0*/  SHF.R.S32.HI R17, RZ, 0x1f, R22 ;  /* 0x0000001fff117819 */ /* 0x000fe40000011416 */
[----:B------:R-:W-:Y:S02]  /*d200*/  ULDC.64 UR10, c[0x0][0xae8] ;  /* 0x0002ba00000a7ab9 */ /* 0x000fe40000000a00 */
[----:B------:R-:W-:-:S04]  /*d210*/  UIMAD.WIDE.U32 UR8, UR17, UR10, UR8 ;  /* 0x0000000a110872a5 */ /* 0x000fc8000f8e0008 */
[----:B------:R-:W-:Y:S01]  /*d220*/  UIMAD UR9, UR17, UR11, UR9 ;  /* 0x0000000b110972a4 */ /* 0x000fe2000f8e0209 */
[----:B0-----:R-:W-:Y:S02]  /*d230*/  ISETP.NE.AND P0, PT, R11, 0x1, PT ;  /* 0x000000010b00780c */ /* 0x001fe40003f05270 */
[----:B------:R-:W-:Y:S02]  /*d240*/  ULDC.64 UR10, c[0x0][0xaf0] ;  /* 0x0002bc00000a7ab9 */ /* 0x000fe40000000a00 */
[----:B------:R-:W-:-:S04]  /*d250*/  UIMAD UR15, UR15, UR10, URZ ;  /* 0x0000000a0f0f72a4 */ /* 0x000fc8000f8e023f */
[----:B------:R-:W-:Y:S02]  /*d260*/  UIMAD UR4, UR14, UR11, UR15 ;  /* 0x0000000b0e0472a4 */ /* 0x000fe4000f8e020f */
[----:B------:R-:W-:-:S03]  /*d270*/  UIMAD.WIDE.U32 UR14, UR14, UR10, UR8 ;  /* 0x0000000a0e0e72a5 */ /* 0x000fc6000f8e0008 */
[----:B------:R-:W-:Y:S01]  /*d280*/  ULDC.64 UR8, c[0x0][0xae0] ;  /* 0x0002b80000087ab9 */ /* 0x000fe20000000a00 */
[----:B------:R-:W0:Y:S01]  /*d290*/  @P0 LDC R5, c[0x0][0xbec] ;  /* 0x0002fb00ff050b82 */ /* 0x000e220000000800 */
[----:B------:R-:W-:-:S07]  /*d2a0*/  UIADD3 UR4, UR15, UR4, URZ ;  /* 0x000000040f047290 */ /* 0x000fce000fffe03f */
[----:B------:R-:W1:Y:S01]  /*d2b0*/  @P0 LDC R7, c[0x0][0xbf0] ;  /* 0x0002fc00ff070b82 */ /* 0x000e620000000800 */
[----:B--2---:R-:W-:Y:S02]  /*d2c0*/  R2UR UR16, R3 ;  /* 0x00000000031072ca */ /* 0x004fe400000e0000 */
[----:B------:R-:W-:-:S04]  /*d2d0*/  SHF.R.S32.HI R3, RZ, 0x1f, R12 ;  /* 0x0000001fff037819 */ /* 0x000fc8000001140c */
[----:B------:R-:W-:-:S04]  /*d2e0*/  LEA.HI R3, R3, R12, RZ, 0x2 ;  /* 0x0000000c03037211 */ /* 0x000fc800078f10ff */
[----:B------:R-:W-:-:S03]  /*d2f0*/  LOP3.LUT R3, R3, 0xfffffffc, RZ, 0xc0, !PT ;  /* 0xfffffffc03037812 */ /* 0x000fc600078ec0ff */
[----:B------:R-:W-:Y:S02]  /*d300*/  IMAD.U32 R6, RZ, RZ, UR16 ;  /* 0x00000010ff067e24 */ /* 0x000fe4000f8e00ff */
[----:B------:R-:W-:Y:S02]  /*d310*/  IMAD.IADD R3, R12, 0x1, -R3 ;  /* 0x000000010c037824 */ /* 0x000fe400078e0a03 */
[----:B------:R-:W-:Y:S02]  /*d320*/  IMAD.U32 R8, RZ, RZ, UR16 ;  /* 0x00000010ff087e24 */ /* 0x000fe4000f8e00ff */
[----:B------:R-:W-:-:S04]  /*d330*/  IMAD R3, R3, 0x60, R10 ;  /* 0x0000006003037824 */ /* 0x000fc800078e020a */
[----:B------:R-:W-:-:S04]  /*d340*/  IMAD R6, R6, 0xc0, R3 ;  /* 0x000000c006067824 */ /* 0x000fc800078e0203 */
[----:B0-----:R-:W-:-:S04]  /*d350*/  @P0 IMAD.HI.U32 R4, R6, R5, RZ ;  /* 0x0000000506040227 */ /* 0x001fc800078e00ff */
[----:B------:R-:W-:Y:S01]  /*d360*/  IMAD.MOV.U32 R3, RZ, RZ, R6 ;  /* 0x000000ffff037224 */ /* 0x000fe200078e0006 */
[----:B-1----:R-:W-:Y:S01]  /*d370*/  @P0 SHF.R.U32.HI R3, RZ, R7, R4 ;  /* 0x00000007ff030219 */ /* 0x002fe20000011604 */
[----:B------:R-:W-:Y:S02]  /*d380*/  IMAD.U32 R5, RZ, RZ, UR15 ;  /* 0x0000000fff057e24 */ /* 0x000fe4000f8e00ff */
[----:B------:R-:W-:Y:S01]  /*d390*/  IMAD.U32 R5, RZ, RZ, UR4 ;  /* 0x00000004ff057e24 */ /* 0x000fe2000f8e00ff */
[--C-:B------:R-:W-:Y:S01]  /*d3a0*/  SHF.R.S32.HI R4, RZ, 0x1f, R3.reuse ;  /* 0x0000001fff047819 */ /* 0x100fe20000011403 */
[----:B------:R-:W-:-:S04]  /*d3b0*/  IMAD.MOV R7, RZ, RZ, -R3 ;  /* 0x000000ffff077224 */ /* 0x000fc800078e0a03 */
[----:B------:R-:W-:Y:S02]  /*d3c0*/  IMAD R7, R11, R7, R6 ;  /* 0x000000070b077224 */ /* 0x000fe400078e0206 */
[----:B------:R-:W-:Y:S02]  /*d3d0*/  IMAD R6, R4, UR8, RZ ;  /* 0x0000000804067c24 */ /* 0x000fe4000f8e02ff */
[----:B------:R-:W-:Y:S02]  /*d3e0*/  IMAD.U32 R4, RZ, RZ, UR14 ;  /* 0x0000000eff047e24 */ /* 0x000fe4000f8e00ff */
[C---:B------:R-:W-:Y:S01]  /*d3f0*/  IMAD R9, R3.reuse, UR9, R6 ;  /* 0x0000000903097c24 */ /* 0x040fe2000f8e0206 */
[----:B------:R-:W-:Y:S01]  /*d400*/  SHF.R.S32.HI R6, RZ, 0x1f, R7 ;  /* 0x0000001fff067819 */ /* 0x000fe20000011407 */
[----:B------:R-:W-:Y:S01]  /*d410*/  IMAD.WIDE.U32 R4, R3, UR8, R4 ;  /* 0x0000000803047c25 */ /* 0x000fe2000f8e0004 */
[----:B------:R-:W-:-:S03]  /*d420*/  ULDC.64 UR8, c[0x0][0xad8] ;  /* 0x0002b60000087ab9 */ /* 0x000fc60000000a00 */
[----:B------:R-:W-:Y:S02]  /*d430*/  IMAD R6, R6, UR8, RZ ;  /* 0x0000000806067c24 */ /* 0x000fe4000f8e02ff */
[----:B------:R-:W-:Y:S02]  /*d440*/  IMAD.IADD R5, R5, 0x1, R9 ;  /* 0x0000000105057824 */ /* 0x000fe400078e0209 */
[----:B-----5:R-:W-:Y:S02]  /*d450*/  IMAD R11, R0, R11, RZ ;  /* 0x0000000b000b7224 */ /* 0x020fe400078e02ff */
[----:B------:R-:W-:Y:S02]  /*d460*/  IMAD R0, R8, 0xc0, R10 ;  /* 0x000000c008007824 */ /* 0x000fe400078e020a */
[C---:B------:R-:W-:Y:S02]  /*d470*/  IMAD R3, R7.reuse, UR9, R6 ;  /* 0x0000000907037c24 */ /* 0x040fe4000f8e0206 */
[----:B------:R-:W-:Y:S01]  /*d480*/  IMAD.WIDE.U32 R4, R7, UR8, R4 ;  /* 0x0000000807047c25 */ /* 0x000fe2000f8e0004 */
[----:B------:R-:W-:Y:S01]  /*d490*/  ISETP.GE.AND P0, PT, R0, R11, PT ;  /* 0x0000000b0000720c */ /* 0x000fe20003f06270 */
[----:B------:R-:W-:-:S02]  /*d4a0*/  ULDC.64 UR8, c[0x0][0xa80] ;  /* 0x0002a00000087ab9 */ /* 0x000fc40000000a00 */
        /* <DEDUP_REMOVED lines=16> */
[----:B------:R3:W-:Y:S04]  /*d5b0*/  @!P2 ST.E.128 desc[UR8][R8.64], RZ ;  /* 0x000000ff0800a985 */ /* 0x0007e8000c101d08 */
[----:B------:R3:W-:Y:S04]  /*d5c0*/  @!P3 ST.E.128 desc[UR8][R12.64], RZ ;  /* 0x000000ff0c00b985 */ /* 0x0007e8000c101d08 */
[----:B------:R3:W-:Y:S02]  /*d5d0*/  @!P4 ST.E.128 desc[UR8][R14.64], RZ ;  /* 0x000000ff0e00c985 */ /* 0x0007e4000c101d08 */
.L_x_209:
[----:B------:R-:W-:Y:S05]  /*d5e0*/  BSYNC B1 ;  /* 0x0000000000017941 */ /* 0x000fea0003800000 */
.L_x_208:
[----:B------:R-:W-:Y:S01]  /*d5f0*/  VIADD R0, R0, 0x60 ;  /* 0x0000006000007836 */ /* 0x000fe20000000000 */
[----:B--2---:R2:W4:Y:S04]  /*d600*/  SHFL.IDX PT, R5, R3, 0x1, 0x1c1f ;  /* 0x003c1f0003057f89 */ /* 0x00452800000e0000 */
[----:B------:R-:W-:Y:S01]  /*d610*/  ISETP.GE.AND P0, PT, R0, R11, PT ;  /* 0x0000000b0000720c */ /* 0x000fe20003f06270 */
[----:B-1----:R2:W1:-:S12]  /*d620*/  SHFL.IDX PT, R4, R6, 0x1, 0x1c1f ;  /* 0x003c1f0006047f89 */ /* 0x00245800000e0000 */
[----:B--2---:R-:W-:Y:S05]  /*d630*/  @P0 BRA `(.L_x_202) ;  /* 0x0000000000340947 */ /* 0x004fea0003800000 */
[----:B------:R-:W-:Y:S01]  /*d640*/  ULDC UR4, c[0x0][0xac8] ;  /* 0x0002b20000047ab9 */ /* 0x000fe20000000800 */
[----:B------:R-:W-:Y:S01]  /*d650*/  ULDC.64 UR8, c[0x0][0x208] ;  /* 0x0000820000087ab9 */ /* 0x000fe20000000a00 */
[----:B------:R-:W-:Y:S02]  /*d660*/  ISETP.GE.AND P3, PT, R22, UR4, PT ;  /* 0x0000000416007c0c */ /* 0x000fe4000bf66270 */
[----:B------:R-:W-:Y:S02]  /*d670*/  ISETP.GE.AND P4, PT, R144, UR4, PT ;  /* 0x0000000490007c0c */ /* 0x000fe4000bf86270 */
[----:B------:R-:W-:-:S09]  /*d680*/  ISETP.GE.AND P2, PT, R18, UR4, PT ;  /* 0x0000000412007c0c */ /* 0x000fd2000bf46270 */
[-C--:B-1-3--:R-:W-:Y:S02]  /*d690*/  @!P3 LEA R8, P0, R22, R4.reuse, 0x1 ;  /* 0x000000041608b211 */ /* 0x08afe400078008ff */
[----:B------:R-:W-:Y:S02]  /*d6a0*/  @!P4 LEA R10, P1, R144, R4, 0x1 ;  /* 0x00000004900ac211 */ /* 0x000fe400078208ff */
[----:B0---4-:R-:W-:Y:S01]  /*d6b0*/  @!P2 IMAD.WIDE R6, R18, 0x2, R4 ;  /* 0x000000021206a825 */ /* 0x011fe200078e0204 */
[-C--:B------:R-:W-:Y:S02]  /*d6c0*/  @!P3 LEA.HI.X R9, R22, R5.reuse, R17, 0x1, P0 ;  /* 0x000000051609b211 */ /* 0x080fe400000f0c11 */
[----:B------:R-:W-:Y:S02]  /*d6d0*/  @!P4 LEA.HI.X R11, R144, R5, R16, 0x1, P1 ;  /* 0x00000005900bc211 */ /* 0x000fe400008f0c10 */
[----:B------:R2:W-:Y:S04]  /*d6e0*/  @!P2 ST.E.128 desc[UR8][R6.64], RZ ;  /* 0x000000ff0600a985 */ /* 0x0005e8000c101d08 */
[----:B------:R2:W-:Y:S04]  /*d6f0*/  @!P3 ST.E.128 desc[UR8][R8.64], RZ ;  /* 0x000000ff0800b985 */ /* 0x0005e8000c101d08 */
[----:B------:R2:W-:Y:S02]  /*d700*/  @!P4 ST.E.128 desc[UR8][R10.64], RZ ;  /* 0x000000ff0a00c985 */ /* 0x0005e4000c101d08 */
.L_x_202:
[----:B------:R-:W-:Y:S05]  /*d710*/  BSYNC B0 ;  /* 0x0000000000007941 */ /* 0x000fea0003800000 */
.L_x_196:
[----:B------:R-:W-:Y:S02]  /*d720*/  ULDC UR4, c[0x0][0xc3c] ;  /* 0x00030f0000047ab9 */ /* 0x000fe40000000800 */
[----:B------:R-:W-:-:S06]  /*d730*/  UISETP.GE.AND UP0, UPT, UR7, UR4, UPT ;  /* 0x000000040700728c */ /* 0x000fcc000bf06270 */
[----:B------:R-:W-:-:S13]  /*d740*/  PLOP3.LUT P0, PT, PT, PT, UP0, 0x80, 0x0 ;  /* 0x000000000000781c */ /* 0x000fda0003f0f008 */
[----:B------:R-:W-:Y:S05]  /*d750*/  @!P0 BRA `(.L_x_210) ;  /* 0xffffff38006c8947 */ /* 0x000fea000383ffff */
[----:B------:R-:W-:Y:S05]  /*d760*/  EXIT ;  /* 0x000000000000794d */ /* 0x000fea0003800000 */
.L_x_171:
[----:B------:R-:W-:-:S08]  /*d770*/  NOP ;  /* 0x0000000000007918 */ /* 0x000fd00000000000 */
[----:B0-----:R-:W0:-:S00]  /*d780*/  USETMAXREG.DEALLOC.CTAPOOL 0x20 ;  /* 0x00000020000079c8 */ /* 0x001e0000080e0500 */
[----:B0-----:R-:W-:Y:S01]  /*d790*/  LOP3.LUT R0, R0, 0x3, RZ, 0xc0, !PT ;  /* 0x0000000300007812 */ /* 0x001fe200078ec0ff */
[----:B------:R-:W-:-:S05]  /*d7a0*/  IMAD.MOV.U32 R6, RZ, RZ, RZ ;  /* 0x000000ffff067224 */ /* 0x000fca00078e00ff */
[----:B------:R-:W0:Y:S02]  /*d7b0*/  SHFL.IDX PT, R0, R0, RZ, 0x1f ;  /* 0x00001fff00007589 */ /* 0x000e2400000e0000 */
[----:B0-----:R-:W-:-:S04]  /*d7c0*/  ISETP.NE.AND P0, PT, R0, RZ, PT ;  /* 0x000000ff0000720c */ /* 0x001fc80003f05270 */
[----:B------:R-:W-:-:S05]  /*d7d0*/  P2R R0, PR, RZ, 0x1 ;  /* 0x00000001ff007803 */ /* 0x000fca0000000000 */
[----:B------:R0:W-:Y:S04]  /*d7e0*/  STL [R1+0x3c], R0 ;  /* 0x00003c0001007387 */ /* 0x0001e80000100800 */
[----:B------:R-:W-:Y:S05]  /*d7f0*/  @!P0 BRA `(.L_x_211) ;  /* 0x00000000001c8947 */ /* 0x000fea0003800000 */
[----:B------:R-:W1:Y:S08]  /*d800*/  S2UR UR5, SR_CgaCtaId ;  /* 0x00000000000579c3 */ /* 0x000e700000008800 */
[----:B------:R-:W-:Y:S06]  /*d810*/  BAR.SYNC.DEFER_BLOCKING 0x5, 0x200 ;  /* 0x0148000000007b1d */ /* 0x000fec0000010000 */
[----:B------:R-:W-:-:S02]  /*d820*/  UMOV UR4, 0x400 ;  /* 0x0000040000047882 */ /* 0x000fc40000000000 */
[----:B-1----:R-:W-:-:S09]  /*d830*/  ULEA UR4, UR5, UR4, 0x18 ;  /* 0x0000000405047291 */ /* 0x002fd2000f8ec03f */
[----:B------:R-:W1:Y:S01]  /*d840*/  LDS.128 R24, [UR4+0x31cd0] ;  /* 0x031cd004ff187984 */ /* 0x000e620008000c00 */
[----:B------:R-:W-:Y:S06]  /*d850*/  BAR.ARV 0x4, 0x200 ;  /* 0x0108000000007b1d */ /* 0x000fec0000002000 */
[----:B------:R-:W-:Y:S05]  /*d860*/  BRA `(.L_x_212) ;  /* 0x0000000800947947 */ /* 0x000fea0003800000 */
.L_x_211:
[----:B0-----:R-:W0:Y:S01]  /*d870*/  S2R R0, SR_TID.X ;  /* 0x0000000000007919 */ /* 0x001e220000002100 */
[----:B------:R-:W-:Y:S01]  /*d880*/  ULDC UR4, c[0x0][0xc3c] ;  /* 0x00030f0000047ab9 */ /* 0x000fe20000000800 */
[----:B------:R-:W-:Y:S01]  /*d890*/  IMAD.MOV.U32 R7, RZ, RZ, RZ ;  /* 0x000000ffff077224 */ /* 0x000fe200078e00ff */
[----:B------:R-:W-:Y:S01]  /*d8a0*/  ULDC.64 UR6, c[0x0][0x208] ;  /* 0x0000820000067ab9 */ /* 0x000fe20000000a00 */
[----:B------:R-:W-:Y:S01]  /*d8b0*/  ULDC UR5, c[0x0][0xc38] ;  /* 0x00030e0000057ab9 */ /* 0x000fe20000000800 */
[----:B0-----:R-:W-:-:S04]  /*d8c0*/  LOP3.LUT R0, R0, 0x1f, RZ, 0xc0, !PT ;  /* 0x0000001f00007812 */ /* 0x001fc800078ec0ff */
[----:B------:R-:W-:-:S04]  /*d8d0*/  ISETP.NE.AND P0, PT, R0, 0x1f, PT ;  /* 0x0000001f0000780c */ /* 0x000fc80003f05270 */
[----:B------:R-:W-:-:S13]  /*d8e0*/  ISETP.GE.OR P1, PT, R0, UR4, !P0 ;  /* 0x0000000400007c0c */ /* 0x000fda000c726670 */
[----:B------:R-:W0:Y:S08]  /*d8f0*/  @!P1 LDC.64 R4, c[0x0][0xc80] ;  /* 0x00032000ff049b82 */ /* 0x000e300000000a00 */
[----:B------:R-:W1:Y:S01]  /*d900*/  @!P1 LDC.64 R2, c[0x0][0xc78] ;  /* 0x00031e00ff029b82 */ /* 0x000e620000000a00 */
[----:B0-----:R-:W-:-:S05]  /*d910*/  @!P1 IMAD.WIDE.U32 R4, R0, 0x4, R4 ;  /* 0x0000000400049825 */ /* 0x001fca00078e0004 */
[----:B------:R-:W2:Y:S01]  /*d920*/  @!P1 LDG.E R6, desc[UR6][R4.64] ;  /* 0x0000000604069981 */ /* 0x000ea2000c1e1900 */
[----:B-1----:R-:W-:-:S05]  /*d930*/  @!P1 IMAD.WIDE.U32 R2, R0, 0x4, R2 ;  /* 0x0000000400029825 */ /* 0x002fca00078e0002 */
[----:B------:R-:W2:Y:S01]  /*d940*/  @!P1 LDG.E R7, desc[UR6][R2.64] ;  /* 0x0000000602079981 */ /* 0x000ea2000c1e1900 */
[C---:B------:R-:W-:Y:S02]  /*d950*/  ISETP.NE.AND P1, PT, R0.reuse, RZ, PT ;  /* 0x000000ff0000720c */ /* 0x040fe40003f25270 */
[C---:B------:R-:W-:Y:S02]  /*d960*/  ISETP.GE.U32.AND P2, PT, R0.reuse, 0x2, PT ;  /* 0x000000020000780c */ /* 0x040fe40003f46070 */
[C---:B------:R-:W-:Y:S02]  /*d970*/  ISETP.GE.U32.AND P3, PT, R0.reuse, 0x4, PT ;  /* 0x000000040000780c */ /* 0x040fe40003f66070 */
[C---:B------:R-:W-:Y:S02]  /*d980*/  ISETP.GE.U32.AND P4, PT, R0.reuse, 0x8, PT ;  /* 0x000000080000780c */ /* 0x040fe40003f86070 */
[----:B------:R-:W-:Y:S01]  /*d990*/  ISETP.GE.U32.AND P5, PT, R0, 0x10, PT ;  /* 0x000000100000780c */ /* 0x000fe20003fa6070 */
[----:B------:R-:W0:Y:S01]  /*d9a0*/  S2UR UR6, SR_CTAID.X ;  /* 0x00000000000679c3 */ /* 0x000e220000002500 */
[----:B------:R-:W-:Y:S01]  /*d9b0*/  UMOV UR4, URZ ;  /* 0x0000003f00047c82 */ /* 0x000fe20008000000 */
[----:B--2---:R-:W-:-:S05]  /*d9c0*/  IMAD R8, R6, R7, RZ ;  /* 0x0000000706087224 */ /* 0x004fca00078e02ff */
[----:B------:R-:W1:Y:S02]  /*d9d0*/  SHFL.UP PT, R9, R8, 0x1, RZ ;  /* 0x0420000008097989 */ /* 0x000e6400000e00ff */
[----:B-1----:R-:W-:-:S05]  /*d9e0*/  SEL R9, R9, RZ, P1 ;  /* 0x000000ff09097207 */ /* 0x002fca0000800000 */
[----:B------:R-:W-:-:S05]  /*d9f0*/  IMAD.IADD R9, R8, 0x1, R9 ;  /* 0x0000000108097824 */ /* 0x000fca00078e0209 */
        /* <DEDUP_REMOVED lines=12> */
[----:B------:R-:W1:Y:S02]  /*dac0*/  SHFL.IDX PT, R8, R2, 0x1f, 0x1f ;  /* 0x03e01f0002087f89 */ /* 0x000e6400000e0000 */
[----:B-1----:R-:W-:-:S05]  /*dad0*/  IMAD R8, R8, UR5, RZ ;  /* 0x0000000508087c24 */ /* 0x002fca000f8e02ff */
[----:B0-----:R-:W-:Y:S01]  /*dae0*/  ISETP.GT.AND P6, PT, R8, UR6, PT ;  /* 0x0000000608007c0c */ /* 0x001fe2000bfc4270 */
[----:B------:R-:W-:-:S12]  /*daf0*/  IMAD.MOV.U32 R3, RZ, RZ, R8 ;  /* 0x000000ffff037224 */ /* 0x000fd800078e0008 */
[----:B------:R-:W-:Y:S05]  /*db00*/  @P6 BRA `(.L_x_213) ;  /* 0x0000000000a06947 */ /* 0x000fea0003800000 */
[----:B------:R-:W-:Y:S01]  /*db10*/  IMAD.MOV.U32 R8, RZ, RZ, R3 ;  /* 0x000000ffff087224 */ /* 0x000fe200078e0003 */
[----:B------:R-:W-:Y:S01]  /*db20*/  UMOV UR4, URZ ;  /* 0x0000003f00047c82 */ /* 0x000fe20008000000 */
[----:B------:R-:W-:-:S05]  /*db30*/  ULDC UR5, c[0x0][0xc38] ;  /* 0x00030e0000057ab9 */ /* 0x000fca0000000800 */
.L_x_215:
[----:B------:R-:W0:Y:S01]  /*db40*/  LDC R2, c[0x0][0xc3c] ;  /* 0x00030f00ff027b82 */ /* 0x000e220000000800 */
[----:B------:R-:W-:Y:S01]  /*db50*/  UIADD3 UR4, UR4, 0x1f, URZ ;  /* 0x0000001f04047890 */ /* 0x000fe2000fffe03f */
[----:B------:R-:W-:Y:S02]  /*db60*/  ULDC UR7, c[0x0][0xc3c] ;  /* 0x00030f0000077ab9 */ /* 0x000fe40000000800 */
[----:B------:R-:W-:-:S03]  /*db70*/  IMAD.U32 R27, RZ, RZ, UR7 ;  /* 0x00000007ff1b7e24 */ /* 0x000fc6000f8e00ff */
[----:B0-----:R-:W-:-:S13]  /*db80*/  ISETP.LE.AND P6, PT, R2, UR4, PT ;  /* 0x0000000402007c0c */ /* 0x001fda000bfc3270 */
[----:B------:R-:W-:Y:S05]  /*db90*/  @P6 BRA `(.L_x_214) ;  /* 0x0000000400a46947 */ /* 0x000fea0003800000 */
[----:B------:R-:W-:Y:S01]  /*dba0*/  VIADD R7, R0, UR4 ;  /* 0x0000000400077c36 */ /* 0x000fe20008000000 */
[----:B------:R-:W-:-:S04]  /*dbb0*/  ULDC.64 UR8, c[0x0][0x208] ;  /* 0x0000820000087ab9 */ /* 0x000fc80000000a00 */
[----:B------:R-:W-:-:S13]  /*dbc0*/  ISETP.GE.OR P6, PT, R7, R2, !P0 ;  /* 0x000000020700720c */ /* 0x000fda00047c6670 */
[----:B------:R-:W0:Y:S08]  /*dbd0*/  @!P6 LDC.64 R4, c[0x0][0xc80] ;  /* 0x00032000ff04eb82 */ /* 0x000e300000000a00 */
[----:B------:R-:W1:Y:S01]  /*dbe0*/  @!P6 LDC.64 R2, c[0x0][0xc78] ;  /* 0x00031e00ff02eb82 */ /* 0x000e620000000a00 */
[----:B0-----:R-:W-:-:S04]  /*dbf0*/  @!P6 IMAD.WIDE R4, R7, 0x4, R4 ;  /* 0x000000040704e825 */ /* 0x001fc800078e0204 */
[----:B-1----:R-:W-:Y:S01]  /*dc00*/  @!P6 IMAD.WIDE R2, R7, 0x4, R2 ;  /* 0x000000040702e825 */ /* 0x002fe200078e0202 */
[----:B------:R-:W-:-:S06]  /*dc10*/  CS2R R6, SRZ ;  /* 0x0000000000067805 */ /* 0x000fcc000001ff00 */
[----:B------:R-:W2:Y:S04]  /*dc20*/  @!P6 LDG.E R6, desc[UR8][R4.64] ;  /* 0x000000080406e981 */ /* 0x000ea8000c1e1900 */
[----:B------:R-:W2:Y:S02]  /*dc30*/  @!P6 LDG.E R7, desc[UR8][R2.64] ;  /* 0x000000080207e981 */ /* 0x000ea4000c1e1900 */
[----:B--2---:R-:W-:-:S05]  /*dc40*/  IMAD R12, R6, R7, RZ ;  /* 0x00000007060c7224 */ /* 0x004fca00078e02ff */
[----:B------:R-:W0:Y:S02]  /*dc50*/  SHFL.UP PT, R9, R12, 0x1, RZ ;  /* 0x042000000c097989 */ /* 0x000e2400000e00ff */
[----:B0-----:R-:W-:-:S05]  /*dc60*/  SEL R9, R9, RZ, P1 ;  /* 0x000000ff09097207 */ /* 0x001fca0000800000 */
[----:B------:R-:W-:-:S05]  /*dc70*/  IMAD.IADD R9, R12, 0x1, R9 ;  /* 0x000000010c097824 */ /* 0x000fca00078e0209 */
        /* <DEDUP_REMOVED lines=12> */
[----:B------:R-:W0:Y:S02]  /*dd40*/  SHFL.IDX PT, R3, R2, 0x1f, 0x1f ;  /* 0x03e01f0002037f89 */ /* 0x000e2400000e0000 */
[----:B0-----:R-:W-:-:S04]  /*dd50*/  IMAD R3, R3, UR5, RZ ;  /* 0x0000000503037c24 */ /* 0x001fc8000f8e02ff */
[----:B------:R-:W-:-:S05]  /*dd60*/  IMAD.IADD R8, R3, 0x1, R8 ;  /* 0x0000000103087824 */ /* 0x000fca00078e0208 */
[----:B------:R-:W-:-:S13]  /*dd70*/  ISETP.GT.AND P6, PT, R8, UR6, PT ;  /* 0x0000000608007c0c */ /* 0x000fda000bfc4270 */
[----:B------:R-:W-:Y:S05]  /*dd80*/  @!P6 BRA `(.L_x_215) ;  /* 0xfffffffc006ce947 */ /* 0x000fea000383ffff */
.L_x_213:
[----:B------:R-:W-:Y:S02]  /*dd90*/  IMAD.IADD R9, R8, 0x1, -R3 ;  /* 0x0000000108097824 */ /* 0x000fe400078e0a03 */
[----:B------:R-:W-:Y:S02]  /*dda0*/  IMAD.MOV.U32 R24, RZ, RZ, RZ ;  /* 0x000000ffff187224 */ /* 0x000fe400078e00ff */
[----:B------:R-:W-:-:S05]  /*ddb0*/  IMAD R3, R2, UR5, R9 ;  /* 0x0000000502037c24 */ /* 0x000fca000f8e0209 */
[----:B------:R-:W-:-:S13]  /*ddc0*/  ISETP.GT.AND P0, PT, R3, UR6, PT ;  /* 0x0000000603007c0c */ /* 0x000fda000bf04270 */
[----:B------:R-:W-:-:S04]  /*ddd0*/  VOTE.ANY R5, PT, !P0 ;  /* 0x0000000000057806 */ /* 0x000fc800040e0100 */
[----:B------:R-:W0:Y:S01]  /*dde0*/  POPC R27, R5 ;  /* 0x00000005001b7309 */ /* 0x000e220000000000 */
[----:B------:R-:W-:Y:S01]  /*ddf0*/  ISETP.NE.AND P0, PT, R5, RZ, PT ;  /* 0x000000ff0500720c */ /* 0x000fe20003f05270 */
[----:B0-----:R-:W0:Y:S04]  /*de00*/  SHFL.IDX PT, R6, R6, R27, 0x1f ;  /* 0x00001f1b06067589 */ /* 0x001e2800000e0000 */
[----:B------:R-:W1:Y:S01]  /*de10*/  SHFL.IDX PT, R7, R7, R27, 0x1f ;  /* 0x00001f1b07077589 */ /* 0x000e6200000e0000 */
[----:B0-----:R-:W-:-:S04]  /*de20*/  IABS R4, R6 ;  /* 0x0000000600047213 */ /* 0x001fc80000000000 */
[----:B------:R-:W0:Y:S01]  /*de30*/  I2F.RP R8, R4 ;  /* 0x0000000400087306 */ /* 0x000e220000209400 */
[----:B-1----:R-:W-:-:S07]  /*de40*/  IABS R10, R7 ;  /* 0x00000007000a7213 */ /* 0x002fce0000000000 */
[----:B0-----:R-:W0:Y:S02]  /*de50*/  MUFU.RCP R8, R8 ;  /* 0x0000000800087308 */ /* 0x001e240000001000 */
[----:B0-----:R-:W-:-:S06]  /*de60*/  VIADD R3, R8, 0xffffffe ;  /* 0x0ffffffe08037836 */ /* 0x001fcc0000000000 */
[----:B------:R-:W0:Y:S02]  /*de70*/  F2I.FTZ.U32.TRUNC.NTZ R3, R3 ;  /* 0x0000000300037305 */ /* 0x000e24000021f000 */
[----:B0-----:R-:W-:Y:S01]  /*de80*/  IMAD.MOV R11, RZ, RZ, -R3 ;  /* 0x000000ffff0b7224 */ /* 0x001fe200078e0a03 */
[----:B------:R-:W-:Y:S06]  /*de90*/  @!P0 BRA `(.L_x_216) ;  /* 0x0000000000088947 */ /* 0x000fec0003800000 */
[----:B------:R-:W-:-:S05]  /*dea0*/  VIADD R5, R27, 0xffffffff ;  /* 0xffffffff1b057836 */ /* 0x000fca0000000000 */
[----:B------:R0:W1:Y:S02]  /*deb0*/  SHFL.IDX PT, R24, R2, R5, 0x1f ;  /* 0x00001f0502187589 */ /* 0x00006400000e0000 */
.L_x_216:
[----:B-1----:R-:W-:Y:S02]  /*dec0*/  IMAD R24, R24, UR5, R9 ;  /* 0x0000000518187c24 */ /* 0x002fe4000f8e0209 */
[----:B------:R-:W-:Y:S02]  /*ded0*/  IMAD R9, R11, R4, RZ ;  /* 0x000000040b097224 */ /* 0x000fe400078e02ff */
[----:B0-----:R-:W-:Y:S01]  /*dee0*/  IMAD.MOV.U32 R2, RZ, RZ, RZ ;  /* 0x000000ffff027224 */ /* 0x001fe200078e00ff */
[----:B------:R-:W-:Y:S01]  /*def0*/  IADD3 R25, -R24, UR6, RZ ;  /* 0x0000000618197c10 */ /* 0x000fe2000fffe1ff */
[----:B------:R-:W-:Y:S01]  /*df00*/  IMAD.MOV.U32 R5, RZ, RZ, R10 ;  /* 0x000000ffff057224 */ /* 0x000fe200078e000a */
[----:B------:R-:W-:Y:S01]  /*df10*/  IABS R10, R7 ;  /* 0x00000007000a7213 */ /* 0x000fe20000000000 */
[----:B------:R-:W-:Y:S01]  /*df20*/  IMAD.HI.U32 R2, R3, R9, R2 ;  /* 0x0000000903027227 */ /* 0x000fe200078e0002 */
[----:B------:R-:W-:Y:S01]  /*df30*/  IABS R9, R6 ;  /* 0x0000000600097213 */ /* 0x000fe20000000000 */
[----:B------:R-:W0:Y:S01]  /*df40*/  I2F.RP R8, R5 ;  /* 0x0000000500087306 */ /* 0x000e220000209400 */
[----:B------:R-:W-:Y:S01]  /*df50*/  IABS R3, R25 ;  /* 0x0000001900037213 */ /* 0x000fe20000000000 */
[----:B------:R-:W-:-:S02]  /*df60*/  IMAD.MOV R10, RZ, RZ, -R10 ;  /* 0x000000ffff0a7224 */ /* 0x000fc400078e0a0a */
[----:B------:R-:W-:Y:S02]  /*df70*/  IMAD.MOV R9, RZ, RZ, -R9 ;  /* 0x000000ffff097224 */ /* 0x000fe400078e0a09 */
[----:B------:R-:W-:-:S04]  /*df80*/  IMAD.HI.U32 R2, R2, R3, RZ ;  /* 0x0000000302027227 */ /* 0x000fc800078e00ff */
[----:B------:R-:W-:Y:S02]  /*df90*/  IMAD R3, R2, R9, R3 ;  /* 0x0000000902037224 */ /* 0x000fe400078e0203 */
[----:B------:R-:W-:-:S03]  /*dfa0*/  VIADD R27, R27, UR4 ;  /* 0x000000041b1b7c36 */ /* 0x000fc60008000000 */
[----:B------:R-:W-:Y:S01]  /*dfb0*/  ISETP.GT.U32.AND P1, PT, R4, R3, PT ;  /* 0x000000030400720c */ /* 0x000fe20003f24070 */
[----:B0-----:R-:W0:-:S12]  /*dfc0*/  MUFU.RCP R8, R8 ;  /* 0x0000000800087308 */ /* 0x001e180000001000 */
[----:B------:R-:W-:Y:S02]  /*dfd0*/  @!P1 IMAD.IADD R3, R3, 0x1, -R4 ;  /* 0x0000000103039824 */ /* 0x000fe400078e0a04 */
[----:B------:R-:W-:Y:S01]  /*dfe0*/  @!P1 VIADD R2, R2, 0x1 ;  /* 0x0000000102029836 */ /* 0x000fe20000000000 */
[----:B------:R-:W-:Y:S02]  /*dff0*/  ISETP.NE.AND P1, PT, R6, RZ, PT ;  /* 0x000000ff0600720c */ /* 0x000fe40003f25270 */
[----:B------:R-:W-:Y:S01]  /*e000*/  ISETP.GE.U32.AND P0, PT, R3, R4, PT ;  /* 0x000000040300720c */ /* 0x000fe20003f06070 */
[----:B0-----:R-:W-:Y:S01]  /*e010*/  VIADD R9, R8, 0xffffffe ;  /* 0x0ffffffe08097836 */ /* 0x001fe20000000000 */
[----:B------:R-:W-:-:S03]  /*e020*/  LOP3.LUT R4, R25, R6, RZ, 0x3c, !PT ;  /* 0x0000000619047212 */ /* 0x000fc600078e3cff */
[----:B------:R-:W0:Y:S01]  /*e030*/  F2I.FTZ.U32.TRUNC.NTZ R3, R9 ;  /* 0x0000000900037305 */ /* 0x000e22000021f000 */
[----:B------:R-:W-:-:S07]  /*e040*/  ISETP.GE.AND P2, PT, R4, RZ, PT ;  /* 0x000000ff0400720c */ /* 0x000fce0003f46270 */
[----:B------:R-:W-:-:S04]  /*e050*/  @P0 VIADD R2, R2, 0x1 ;  /* 0x0000000102020836 */ /* 0x000fc80000000000 */
[----:B------:R-:W-:Y:S02]  /*e060*/  IMAD.MOV.U32 R4, RZ, RZ, R2 ;  /* 0x000000ffff047224 */ /* 0x000fe400078e0002 */
[----:B0-----:R-:W-:Y:S02]  /*e070*/  IMAD.MOV R2, RZ, RZ, -R3 ;  /* 0x000000ffff027224 */ /* 0x001fe400078e0a03 */
[----:B------:R-:W-:Y:S01]  /*e080*/  @!P2 IMAD.MOV R4, RZ, RZ, -R4 ;  /* 0x000000ffff04a224 */ /* 0x000fe200078e0a04 */
[----:B------:R-:W-:Y:S01]  /*e090*/  @!P1 LOP3.LUT R4, RZ, R6, RZ, 0x33, !PT ;  /* 0x00000006ff049212 */ /* 0x000fe200078e33ff */
[----:B------:R-:W-:Y:S02]  /*e0a0*/  IMAD R9, R2, R5, RZ ;  /* 0x0000000502097224 */ /* 0x000fe400078e02ff */
[----:B------:R-:W-:Y:S01]  /*e0b0*/  IMAD.MOV.U32 R2, RZ, RZ, RZ ;  /* 0x000000ffff027224 */ /* 0x000fe200078e00ff */
[-C--:B------:R-:W-:Y:S01]  /*e0c0*/  IABS R8, R4.reuse ;  /* 0x0000000400087213 */ /* 0x080fe20000000000 */
[----:B------:R-:W-:-:S02]  /*e0d0*/  IMAD R6, R6, R4, RZ ;  /* 0x0000000406067224 */ /* 0x000fc400078e02ff */
[----:B------:R-:W-:-:S04]  /*e0e0*/  IMAD.HI.U32 R2, R3, R9, R2 ;  /* 0x0000000903027227 */ /* 0x000fc800078e0002 */
[----:B------:R-:W-:Y:S02]  /*e0f0*/  IMAD.MOV.U32 R3, RZ, RZ, R8 ;  /* 0x000000ffff037224 */ /* 0x000fe400078e0008 */
[----:B------:R-:W-:Y:S02]  /*e100*/  IMAD.MOV.U32 R8, RZ, RZ, R10 ;  /* 0x000000ffff087224 */ /* 0x000fe400078e000a */
[----:B------:R-:W-:-:S04]  /*e110*/  IMAD.HI.U32 R2, R2, R3, RZ ;  /* 0x0000000302027227 */ /* 0x000fc800078e00ff */
[----:B------:R-:W-:Y:S01]  /*e120*/  IMAD R8, R2, R8, R3 ;  /* 0x0000000802087224 */ /* 0x000fe200078e0203 */
[----:B------:R-:W-:Y:S01]  /*e130*/  LOP3.LUT R3, R4, R7, RZ, 0x3c, !PT ;  /* 0x0000000704037212 */ /* 0x000fe200078e3cff */
[----:B------:R-:W-:-:S03]  /*e140*/  IMAD.IADD R25, R25, 0x1, -R6 ;  /* 0x0000000119197824 */ /* 0x000fc600078e0a06 */
[----:B------:R-:W-:Y:S02]  /*e150*/  ISETP.GT.U32.AND P1, PT, R5, R8, PT ;  /* 0x000000080500720c */ /* 0x000fe40003f24070 */
[----:B------:R-:W-:-:S11]  /*e160*/  ISETP.GE.AND P2, PT, R3, RZ, PT ;  /* 0x000000ff0300720c */ /* 0x000fd60003f46270 */
[----:B------:R-:W-:Y:S02]  /*e170*/  @!P1 IMAD.IADD R8, R8, 0x1, -R5 ;  /* 0x0000000108089824 */ /* 0x000fe400078e0a05 */
[----:B------:R-:W-:Y:S01]  /*e180*/  @!P1 VIADD R2, R2, 0x1 ;  /* 0x0000000102029836 */ /* 0x000fe20000000000 */
[----:B------:R-:W-:Y:S02]  /*e190*/  ISETP.NE.AND P1, PT, R7, RZ, PT ;  /* 0x000000ff0700720c */ /* 0x000fe40003f25270 */
[----:B------:R-:W-:-:S13]  /*e1a0*/  ISETP.GE.U32.AND P0, PT, R8, R5, PT ;  /* 0x000000050800720c */ /* 0x000fda0003f06070 */
[----:B------:R-:W-:-:S04]  /*e1b0*/  @P0 VIADD R2, R2, 0x1 ;  /* 0x0000000102020836 */ /* 0x000fc80000000000 */
[----:B------:R-:W-:Y:S01]  /*e1c0*/  @!P2 IMAD.MOV R2, RZ, RZ, -R2 ;  /* 0x000000ffff02a224 */ /* 0x000fe200078e0a02 */
[----:B------:R-:W-:-:S05]  /*e1d0*/  @!P1 LOP3.LUT R2, RZ, R7, RZ, 0x33, !PT ;  /* 0x00000007ff029212 */ /* 0x000fca00078e33ff */
[----:B------:R-:W-:-:S04]  /*e1e0*/  IMAD.MOV R3, RZ, RZ, -R2 ;  /* 0x000000ffff037224 */ /* 0x000fc800078e0a02 */
[C---:B------:R-:W-:Y:S02]  /*e1f0*/  IMAD R4, R7.reuse, R3, R4 ;  /* 0x0000000307047224 */ /* 0x040fe400078e0204 */
[----:B------:R-:W-:-:S04]  /*e200*/  IMAD R7, R7, 0x1000000, R2 ;  /* 0x0100000007077824 */ /* 0x000fc800078e0202 */
[----:B------:R-:W-:Y:S01]  /*e210*/  IMAD R26, R4, 0x10000, R7 ;  /* 0x00010000041a7824 */ /* 0x000fe200078e0207 */
[----:B------:R-:W-:Y:S06]  /*e220*/  BRA `(.L_x_217) ;  /* 0x00000000000c7947 */ /* 0x000fec0003800000 */
.L_x_214:
[----:B------:R-:W-:Y:S02]  /*e230*/  IMAD.MOV.U32 R25, RZ, RZ, RZ ;  /* 0x000000ffff197224 */ /* 0x000fe400078e00ff */
[----:B------:R-:W-:Y:S02]  /*e240*/  IMAD.U32 R24, RZ, RZ, UR6 ;  /* 0x00000006ff187e24 */ /* 0x000fe4000f8e00ff */
[----:B------:R-:W-:-:S07]  /*e250*/  IMAD.MOV.U32 R26, RZ, RZ, RZ ;  /* 0x000000ffff1a7224 */ /* 0x000fce00078e00ff */
.L_x_217:
[----:B------:R-:W-:-:S13]  /*e260*/  ISETP.NE.AND P0, PT, R0, RZ, PT ;  /* 0x000000ff0000720c */ /* 0x000fda0003f05270 */
[----:B------:R-:W0:Y:S01]  /*e270*/  @!P0 S2R R3, SR_CgaCtaId ;  /* 0x0000000000038919 */ /* 0x000e220000008800 */
[----:B------:R-:W-:-:S04]  /*e280*/  @!P0 MOV R0, 0x400 ;  /* 0x0000040000008802 */ /* 0x000fc80000000f00 */
[----:B0-----:R-:W-:-:S05]  /*e290*/  @!P0 LEA R0, R3, R0, 0x18 ;  /* 0x0000000003008211 */ /* 0x001fca00078ec0ff */
[----:B------:R2:W-:Y:S01]  /*e2a0*/  @!P0 STS.128 [R0+0x31cd0], R24 ;  /* 0x031cd01800008388 */ /* 0x0005e20000000c00 */
[----:B------:R-:W-:Y:S06]  /*e2b0*/  BAR.ARV 0x5, 0x200 ;  /* 0x0148000000007b1d */ /* 0x000fec0000002000 */
.L_x_212:
[----:B------:R3:W-:Y:S01]  /*e2c0*/  STL [R1+0x34], RZ ;  /* 0x000034ff01007387 */ /* 0x0007e20000100800 */
[----:B------:R-:W-:Y:S01]  /*e2d0*/  ULDC UR4, c[0x0][0xc3c] ;  /* 0x00030f0000047ab9 */ /* 0x000fe20000000800 */
[----:B------:R-:W-:Y:S01]  /*e2e0*/  IMAD.MOV.U32 R28, RZ, RZ, 0x1 ;  /* 0x00000001ff1c7424 */ /* 0x000fe200078e00ff */
[----:B-1----:R-:W-:Y:S01]  /*e2f0*/  ISETP.GE.AND P0, PT, R27, UR4, PT ;  /* 0x000000041b007c0c */ /* 0x002fe2000bf06270 */
[----:B------:R-:W-:-:S12]  /*e300*/  IMAD.MOV.U32 R18, RZ, RZ, RZ ;  /* 0x000000ffff127224 */ /* 0x000fd800078e00ff */
[----:B---3--:R-:W-:Y:S05]  /*e310*/  @P0 BRA `(.L_x_218) ;  /* 0x0000005400f80947 */ /* 0x008fea0003800000 */
[----:B------:R-:W1:Y:S01]  /*e320*/  S2R R6, SR_TID.X ;  /* 0x0000000000067919 */ /* 0x000e620000002100 */
[----:B------:R-:W3:Y:S01]  /*e330*/  S2UR UR5, SR_CgaCtaId ;  /* 0x00000000000579c3 */ /* 0x000ee20000008800 */
[----:B------:R-:W-:Y:S01]  /*e340*/  UMOV UR4, 0x400 ;  /* 0x0000040000047882 */ /* 0x000fe20000000000 */
[----:B------:R-:W-:Y:S01]  /*e350*/  BSSY B8, `(.L_x_218) ;  /* 0x000057a000087945 */ /* 0x000fe20003800000 */
[----:B------:R4:W-:Y:S01]  /*e360*/  STL [R1+0x34], RZ ;  /* 0x000034ff01007387 */ /* 0x0009e20000100800 */
[----:B------:R-:W-:Y:S01]  /*e370*/  IMAD.MOV.U32 R28, RZ, RZ, 0x1 ;  /* 0x00000001ff1c7424 */ /* 0x000fe200078e00ff */
[----:B------:R-:W-:Y:S01]  /*e380*/  ULDC UR38, c[0x0][0xc] ;  /* 0x0000030000267ab9 */ /* 0x000fe20000000800 */
[----:B------:R-:W-:Y:S01]  /*e390*/  IMAD.MOV.U32 R18, RZ, RZ, RZ ;  /* 0x000000ffff127224 */ /* 0x000fe200078e00ff */
[----:B------:R-:W-:Y:S01]  /*e3a0*/  ULDC.64 UR36, c[0x0][0x198] ;  /* 0x0000660000247ab9 */ /* 0x000fe20000000a00 */
[----:B---3--:R-:W-:-:S06]  /*e3b0*/  ULEA UR4, UR5, UR4, 0x18 ;  /* 0x0000000405047291 */ /* 0x008fcc000f8ec03f */
[----:B------:R-:W-:Y:S01]  /*e3c0*/  IMAD.U32 R17, RZ, RZ, UR4 ;  /* 0x00000004ff117e24 */ /* 0x000fe2000f8e00ff */
[C---:B-1----:R-:W-:Y:S01]  /*e3d0*/  LOP3.LUT R5, R6.reuse, 0x7f, RZ, 0xc0, !PT ;  /* 0x0000007f06057812 */ /* 0x042fe200078ec0ff */
[----:B0-2---:R-:W-:-:S04]  /*e3e0*/  IMAD.SHL.U32 R0, R6, 0x8, RZ ;  /* 0x0000000806007824 */ /* 0x005fc800078e00ff */
[----:B------:R-:W-:Y:S01]  /*e3f0*/  IMAD.SHL.U32 R4, R5, 0x8, RZ ;  /* 0x0000000805047824 */ /* 0x000fe200078e00ff */
[C---:B------:R-:W-:Y:S02]  /*e400*/  LOP3.LUT R3, R0.reuse, 0x20, RZ, 0xc0, !PT ;  /* 0x0000002000037812 */ /* 0x040fe400078ec0ff */
[----:B------:R-:W-:Y:S02]  /*e410*/  LOP3.LUT R2, R0, 0xd8, RZ, 0xc0, !PT ;  /* 0x000000d800027812 */ /* 0x000fe400078ec0ff */
[----:B------:R-:W-:Y:S02]  /*e420*/  LOP3.LUT R3, R3, 0x300, R4, 0xf8, !PT ;  /* 0x0000030003037812 */ /* 0x000fe400078ef804 */
[----:B------:R-:W-:Y:S02]  /*e430*/  LOP3.LUT R2, R2, 0x18, R6, 0x78, !PT ;  /* 0x0000001802027812 */ /* 0x000fe400078e7806 */
[----:B------:R-:W-:Y:S02]  /*e440*/  LOP3.LUT R0, R0, 0x18, RZ, 0xc0, !PT ;  /* 0x0000001800007812 */ /* 0x000fe400078ec0ff */
[----:B------:R-:W-:Y:S01]  /*e450*/  LOP3.LUT R4, R3, R2, RZ, 0xfc, !PT ;  /* 0x0000000203047212 */ /* 0x000fe200078efcff */
[----:B------:R-:W-:Y:S01]  /*e460*/  IMAD.SHL.U32 R2, R6, 0x20, RZ ;  /* 0x0000002006027824 */ /* 0x000fe200078e00ff */
[----:B------:R-:W-:-:S04]  /*e470*/  SHF.R.U32.HI R3, RZ, 0x2, R5 ;  /* 0x00000002ff037819 */ /* 0x000fc80000011605 */
[----:B------:R-:W-:Y:S01]  /*e480*/  LOP3.LUT R5, R3, 0x60, R2, 0xf8, !PT ;  /* 0x0000006003057812 */ /* 0x000fe200078ef802 */
[----:B------:R-:W-:Y:S01]  /*e490*/  IMAD R2, R4, 0x2, R17 ;  /* 0x0000000204027824 */ /* 0x000fe200078e0211 */
[C---:B------:R-:W-:Y:S02]  /*e4a0*/  LOP3.LUT R3, R0.reuse, 0x20, RZ, 0xfc, !PT ;  /* 0x0000002000037812 */ /* 0x040fe400078efcff */
[----:B------:R-:W-:Y:S02]  /*e4b0*/  LOP3.LUT R0, R0, 0x40, RZ, 0xfc, !PT ;  /* 0x0000004000007812 */ /* 0x000fe400078efcff */
[----:B------:R4:W-:Y:S05]  /*e4c0*/  STL [R1+0x8], R2 ;  /* 0x0000080201007387 */ /* 0x0009ea0000100800 */
.L_x_322:
[----:B01--4-:R-:W0:Y:S01]  /*e4d0*/  LDC.64 R2, c[0x0][0xc88] ;  /* 0x00032200ff027b82 */ /* 0x013e220000000a00 */
[----:B------:R-:W-:Y:S01]  /*e4e0*/  ULDC.64 UR4, c[0x0][0x208] ;  /* 0x0000820000047ab9 */ /* 0x000fe20000000a00 */
[----:B0-----:R-:W-:-:S05]  /*e4f0*/  IMAD.WIDE R2, R27, 0x4, R2 ;  /* 0x000000041b027825 */ /* 0x001fca00078e0202 */
[----:B--2---:R-:W2:Y:S01]  /*e500*/  LDG.E R9, desc[UR4][R2.64] ;  /* 0x0000000402097981 */ /* 0x004ea2000c1e1900 */
[----:B------:R-:W-:Y:S05]  /*e510*/  YIELD ;  /* 0x0000000000007946 */ /* 0x000fea0003800000 */
[----:B------:R-:W-:Y:S01]  /*e520*/  ULDC.64 UR4, c[0x0][0xa28] ;  /* 0x00028a0000047ab9 */ /* 0x000fe20000000a00 */
[----:B------:R-:W-:Y:S01]  /*e530*/  IMAD.MOV.U32 R0, RZ, RZ, RZ ;  /* 0x000000ffff007224 */ /* 0x000fe200078e00ff */
[----:B------:R-:W-:Y:S01]  /*e540*/  ISETP.NE.U32.AND P0, PT, RZ, UR4, PT ;  /* 0x00000004ff007c0c */ /* 0x000fe2000bf05070 */
[----:B------:R-:W-:Y:S01]  /*e550*/  ULDC.64 UR10, c[0x0][0x208] ;  /* 0x00008200000a7ab9 */ /* 0x000fe20000000a00 */
[----:B------:R-:W-:Y:S01]  /*e560*/  IMAD.MOV.U32 R6, RZ, RZ, RZ ;  /* 0x000000ffff067224 */ /* 0x000fe200078e00ff */
[----:B------:R-:W-:Y:S01]  /*e570*/  ULDC.64 UR8, c[0x0][0xa08] ;  /* 0x0002820000087ab9 */ /* 0x000fe20000000a00 */
[----:B------:R-:W-:Y:S01]  /*e580*/  ISETP.NE.AND.EX P0, PT, RZ, UR5, PT, P0 ;  /* 0x00000005ff007c0c */ /* 0x000fe2000bf05300 */
[----:B------:R-:W-:Y:S01]  /*e590*/  ULDC.64 UR6, c[0x0][0xa18] ;  /* 0x0002860000067ab9 */ /* 0x000fe20000000a00 */
[----:B------:R-:W-:-:S02]  /*e5a0*/  ISETP.NE.U32.AND P2, PT, RZ, UR8, PT ;  /* 0x00000008ff007c0c */ /* 0x000fc4000bf45070 */
[----:B--2---:R-:W-:Y:S01]  /*e5b0*/  SHF.R.S32.HI R4, RZ, 0x1f, R9 ;  /* 0x0000001fff047819 */ /* 0x004fe20000011409 */
[----:B------:R-:W-:-:S08]  /*e5c0*/  IMAD.SHL.U32 R19, R9, 0x4, RZ ;  /* 0x0000000409137824 */ /* 0x000fd000078e00ff */
[C---:B------:R-:W-:Y:S01]  /*e5d0*/  @P0 LEA R2, P1, R9.reuse, UR4, 0x2 ;  /* 0x0000000409020c11 */ /* 0x040fe2000f8210ff */
[----:B------:R-:W-:Y:S03]  /*e5e0*/  STL [R1+0xc], R9 ;  /* 0x00000c0901007387 */ /* 0x000fe60000100800 */
[C-C-:B------:R-:W-:Y:S01]  /*e5f0*/  @P0 LEA.HI.X R3, R9.reuse, UR5, R4.reuse, 0x2, P1 ;  /* 0x0000000509030c11 */ /* 0x140fe200088f1404 */
[----:B------:R-:W-:Y:S01]  /*e600*/  ULDC.64 UR4, c[0x0][0xa00] ;  /* 0x0002800000047ab9 */ /* 0x000fe20000000a00 */
[----:B------:R-:W-:Y:S01]  /*e610*/  SHF.L.U64.HI R22, R9, 0x2, R4 ;  /* 0x0000000209167819 */ /* 0x000fe20000010204 */
[----:B------:R0:W-:Y:S01]  /*e620*/  STL [R1+0x20], R4 ;  /* 0x0000200401007387 */ /* 0x0001e20000100800 */
[----:B------:R-:W-:-:S03]  /*e630*/  ISETP.NE.U32.AND P1, PT, RZ, UR4, PT ;  /* 0x00000004ff007c0c */ /* 0x000fc6000bf25070 */
[----:B------:R1:W5:Y:S01]  /*e640*/  @P0 LDG.E R0, desc[UR10][R2.64] ;  /* 0x0000000a02000981 */ /* 0x000362000c1e1900 */
[----:B------:R-:W-:Y:S01]  /*e650*/  ISETP.NE.AND.EX P1, PT, RZ, UR5, PT, P1 ;  /* 0x00000005ff007c0c */ /* 0x000fe2000bf25310 */
[----:B------:R-:W-:Y:S01]  /*e660*/  IMAD.MOV.U32 R8, RZ, RZ, RZ ;  /* 0x000000ffff087224 */ /* 0x000fe200078e00ff */
[----:B------:R-:W-:Y:S02]  /*e670*/  ISETP.NE.AND.EX P0, PT, RZ, UR9, PT, P2 ;  /* 0x00000009ff007c0c */ /* 0x000fe4000bf05320 */
[----:B------:R-:W-:Y:S02]  /*e680*/  ISETP.NE.U32.AND P2, PT, RZ, UR6, PT ;  /* 0x00000006ff007c0c */ /* 0x000fe4000bf45070 */
[C---:B0-----:R-:W-:Y:S02]  /*e690*/  IADD3 R4, P4, R19.reuse, UR8, RZ ;  /* 0x0000000813047c10 */ /* 0x041fe4000ff9e0ff */
[----:B-1----:R-:W-:Y:S02]  /*e6a0*/  IADD3 R2, P3, R19, UR4, RZ ;  /* 0x0000000413027c10 */ /* 0x002fe4000ff7e0ff */
[----:B------:R-:W-:-:S02]  /*e6b0*/  ISETP.NE.AND.EX P2, PT, RZ, UR7, PT, P2 ;  /* 0x00000007ff007c0c */ /* 0x000fc4000bf45320 */
[C---:B------:R-:W-:Y:S02]  /*e6c0*/  IADD3.X R3, R22.reuse, UR5, RZ, P3, !PT ;  /* 0x0000000516037c10 */ /* 0x040fe40009ffe4ff */
[----:B------:R-:W-:-:S03]  /*e6d0*/  IADD3.X R5, R22, UR9, RZ, P4, !PT ;  /* 0x0000000916057c10 */ /* 0x000fc6000a7fe4ff */
[----:B------:R-:W2:Y:S01]  /*e6e0*/  @P1 LDG.E R6, desc[UR10][R2.64] ;  /* 0x0000000a02061981 */ /* 0x000ea2000c1e1900 */
[----:B------:R-:W-:Y:S02]  /*e6f0*/  ULDC UR4, c[0x0][0x288] ;  /* 0x0000a20000047ab9 */ /* 0x000fe40000000800 */
[----:B------:R-:W-:Y:S01]  /*e700*/  IMAD.U32 R10, RZ, RZ, UR4 ;  /* 0x00000004ff0a7e24 */ /* 0x000fe2000f8e00ff */
[----:B------:R-:W-:Y:S01]  /*e710*/  ULDC.64 UR4, c[0x0][0x418] ;  /* 0x0001060000047ab9 */ /* 0x000fe20000000a00 */
[----:B------:R-:W5:Y:S04]  /*e720*/  @P0 LDG.E R8, desc[UR10][R4.64] ;  /* 0x0000000a04080981 */ /* 0x000f68000c1e1900 */
[----:B--2---:R0:W-:Y:S02]  /*e730*/  STL [R1+0x10], R6 ;  /* 0x0000100601007387 */ /* 0x0041e40000100800 */
[----:B0-----:R-:W-:-:S04]  /*e740*/  @P2 IADD3 R6, P3, R19, UR6, RZ ;  /* 0x0000000613062c10 */ /* 0x001fc8000ff7e0ff */
[----:B------:R-:W-:-:S05]  /*e750*/  @P2 IADD3.X R7, R22, UR7, RZ, P3, !PT ;  /* 0x0000000716072c10 */ /* 0x000fca0009ffe4ff */
[----:B------:R0:W2:Y:S01]  /*e760*/  @P2 LDG.E R10, desc[UR10][R6.64] ;  /* 0x0000000a060a2981 */ /* 0x0000a2000c1e1900 */
[----:B------:R-:W-:-:S03]  /*e770*/  UISETP.NE.U32.AND UP0, UPT, UR4, URZ, UPT ;  /* 0x0000003f0400728c */ /* 0x000fc6000bf05070 */
[----:B------:R-:W-:Y:S01]  /*e780*/  ULDC UR4, c[0x0][0x424] ;  /* 0x0001090000047ab9 */ /* 0x000fe20000000800 */
[----:B------:R-:W-:-:S03]  /*e790*/  UISETP.NE.AND.EX UP0, UPT, UR5, URZ, UPT, UP0 ;  /* 0x0000003f0500728c */ /* 0x000fc6000bf05300 */
[----:B------:R-:W-:Y:S01]  /*e7a0*/  ULDC UR5, c[0x0][0x2f0] ;  /* 0x0000bc0000057ab9 */ /* 0x000fe20000000800 */
[----:B------:R-:W-:-:S04]  /*e7b0*/  USEL UR4, UR4, 0x1, UP0 ;  /* 0x0000000104047887 */ /* 0x000fc80008000000 */
[----:B------:R-:W-:-:S06]  /*e7c0*/  UIMAD UR4, UR4, UR5, URZ ;  /* 0x00000005040472a4 */ /* 0x000fcc000f8e023f */
[----:B0-----:R-:W-:Y:S01]  /*e7d0*/  IMAD.U32 R7, RZ, RZ, UR4 ;  /* 0x00000004ff077e24 */ /* 0x001fe2000f8e00ff */
[----:B--2---:R0:W-:Y:S01]  /*e7e0*/  STL [R1+0x24], R10 ;  /* 0x0000240a01007387 */ /* 0x0041e20000100800 */
[----:B---3--:R-:W-:Y:S05]  /*e7f0*/  @P2 BRA `(.L_x_219) ;  /* 0x0000000000182947 */ /* 0x008fea0003800000 */
[----:B------:R-:W-:Y:S05]  /*e800*/  @!P1 BRA `(.L_x_219) ;  /* 0x0000000000149947 */ /* 0x000fea0003800000 */
[----:B------:R-:W-:Y:S02]  /*e810*/  ULDC.64 UR4, c[0x0][0x208] ;  /* 0x0000820000047ab9 */ /* 0x000fe40000000a00 */
[----:B------:R-:W2:Y:S04]  /*e820*/  LDG.E R6, desc[UR4][R2.64] ;  /* 0x0000000402067981 */ /* 0x000ea8000c1e1900 */
[----:B------:R-:W2:Y:S02]  /*e830*/  LDG.E R2, desc[UR4][R2.64+0x4] ;  /* 0x0000040402027981 */ /* 0x000ea4000c1e1900 */
[----:B--2---:R-:W-:-:S05]  /*e840*/  IMAD.IADD R2, R2, 0x1, -R6 ;  /* 0x0000000102027824 */ /* 0x004fca00078e0a06 */
[----:B------:R1:W-:Y:S02]  /*e850*/  STL [R1+0x24], R2 ;  /* 0x0000240201007387 */ /* 0x0003e40000100800 */
.L_x_219:
[----:B------:R-:W-:Y:S01]  /*e860*/  ULDC.64 UR4, c[0x0][0xa20] ;  /* 0x0002880000047ab9 */ /* 0x000fe20000000a00 */
[C---:B------:R-:W-:Y:S01]  /*e870*/  LOP3.LUT R6, R26.reuse, 0xff000000, RZ, 0xc0, !PT ;  /* 0xff0000001a067812 */ /* 0x040fe200078ec0ff */
[----:B------:R-:W-:Y:S01]  /*e880*/  IMAD.MOV.U32 R23, RZ, RZ, R9 ;  /* 0x000000ffff177224 */ /* 0x000fe200078e0009 */
[----:B------:R-:W-:Y:S02]  /*e890*/  ISETP.NE.U32.AND P1, PT, RZ, UR4, PT ;  /* 0x00000004ff007c0c */ /* 0x000fe4000bf25070 */
[----:B------:R-:W-:Y:S02]  /*e8a0*/  SHF.R.U32.HI R6, RZ, 0x8, R6 ;  /* 0x00000008ff067819 */ /* 0x000fe40000011606 */
[----:B------:R-:W-:Y:S02]  /*e8b0*/  ISETP.NE.AND.EX P1, PT, RZ, UR5, PT, P1 ;  /* 0x00000005ff007c0c */ /* 0x000fe4000bf25310 */
[C---:B-1----:R-:W-:Y:S02]  /*e8c0*/  LOP3.LUT R2, R26.reuse, 0xff0000, RZ, 0xc0, !PT ;  /* 0x00ff00001a027812 */ /* 0x042fe400078ec0ff */
[----:B------:R-:W-:Y:S01]  /*e8d0*/  LOP3.LUT R16, R26, 0xffff, RZ, 0xc0, !PT ;  /* 0x0000ffff1a107812 */ /* 0x000fe200078ec0ff */
[----:B-----5:R-:W-:Y:S01]  /*e8e0*/  IMAD.IADD R26, R8, 0x1, R0 ;  /* 0x00000001081a7824 */ /* 0x020fe200078e0200 */
[----:B------:R-:W-:-:S07]  /*e8f0*/  LEA.HI R6, R2, R6, RZ, 0x10 ;  /* 0x0000000602067211 */ /* 0x000fce00078f80ff */
[----:B------:R-:W-:Y:S05]  /*e900*/  @!P1 BRA `(.L_x_220) ;  /* 0x0000000000149947 */ /* 0x000fea0003800000 */
[----:B------:R-:W-:Y:S01]  /*e910*/  IADD3 R2, P0, R19, UR4, RZ ;  /* 0x0000000413027c10 */ /* 0x000fe2000ff1e0ff */
[----:B------:R-:W-:-:S03]  /*e920*/  ULDC.64 UR6, c[0x0][0x208] ;  /* 0x0000820000067ab9 */ /* 0x000fc60000000a00 */
[----:B------:R-:W-:-:S05]  /*e930*/  IADD3.X R3, R22, UR5, RZ, P0, !PT ;  /* 0x0000000516037c10 */ /* 0x000fca00087fe4ff */
[----:B------:R1:W5:Y:S01]  /*e940*/  LDG.E R7, desc[UR6][R2.64] ;  /* 0x0000000602077981 */ /* 0x000362000c1e1900 */
[----:B------:R-:W-:Y:S05]  /*e950*/  BRA `(.L_x_221) ;  /* 0x0000000000147947 */ /* 0x000fea0003800000 */
.L_x_220:
[----:B------:R-:W-:Y:S05]  /*e960*/  @!P0 BRA `(.L_x_221) ;  /* 0x0000000000108947 */ /* 0x000fea0003800000 */
[----:B------:R-:W-:Y:S02]  /*e970*/  ULDC.64 UR4, c[0x0][0x208] ;  /* 0x0000820000047ab9 */ /* 0x000fe40000000a00 */
[----:B------:R-:W2:Y:S04]  /*e980*/  LDG.E R7, desc[UR4][R4.64] ;  /* 0x0000000404077981 */ /* 0x000ea8000c1e1900 */
[----:B------:R-:W2:Y:S02]  /*e990*/  LDG.E R4, desc[UR4][R4.64+0x4] ;  /* 0x0000040404047981 */ /* 0x000ea4000c1e1900 */
[----:B--2---:R-:W-:-:S07]  /*e9a0*/  IMAD.IADD R7, R4, 0x1, -R7 ;  /* 0x0000000104077824 */ /* 0x004fce00078e0a07 */
.L_x_221:
[----:B-----5:R-:W-:Y:S01]  /*e9b0*/  IMAD.IADD R7, R7, 0x1, -R0 ;  /* 0x0000000107077824 */ /* 0x020fe200078e0a00 */
[----:B------:R-:W-:Y:S01]  /*e9c0*/  LOP3.LUT R9, R6, 0xff, RZ, 0xc0, !PT ;  /* 0x000000ff06097812 */ /* 0x000fe200078ec0ff */
[----:B-1----:R-:W-:Y:S01]  /*e9d0*/  IMAD.MOV.U32 R3, RZ, RZ, RZ ;  /* 0x000000ffff037224 */ /* 0x002fe200078e00ff */
[----:B------:R-:W-:Y:S01]  /*e9e0*/  BSSY B0, `(.L_x_222) ;  /* 0x0000029000007945 */ /* 0x000fe20003800000 */
[C---:B------:R-:W-:Y:S01]  /*e9f0*/  VIADD R0, R7.reuse, 0x8f ;  /* 0x0000008f07007836 */ /* 0x040fe20000000000 */
[----:B------:R-:W-:Y:S01]  /*ea00*/  ISETP.GE.AND P0, PT, R7, 0x1, PT ;  /* 0x000000010700780c */ /* 0x000fe20003f06270 */
[----:B------:R-:W-:Y:S01]  /*ea10*/  IMAD.MOV.U32 R7, RZ, RZ, R3 ;  /* 0x000000ffff077224 */ /* 0x000fe200078e0003 */
[----:B------:R1:W-:Y:S01]  /*ea20*/  STL [R1+0x18], R3 ;  /* 0x0000180301007387 */ /* 0x0003e20000100800 */
[----:B------:R-:W-:-:S05]  /*ea30*/  IMAD.HI R0, R0, 0x38e38e39, RZ ;  /* 0x38e38e3900007827 */ /* 0x000fca00078e02ff */
[----:B------:R-:W-:-:S04]  /*ea40*/  SHF.R.U32.HI R2, RZ, 0x1f, R0 ;  /* 0x0000001fff027819 */ /* 0x000fc80000011600 */
[----:B------:R-:W-:-:S05]  /*ea50*/  LEA.HI.SX32 R8, R0, R2, 0x1b ;  /* 0x0000000200087211 */ /* 0x000fca00078fdaff */
[----:B------:R1:W-:Y:S04]  /*ea60*/  STL [R1+0x30], R8 ;  /* 0x0000300801007387 */ /* 0x0003e80000100800 */
[----:B------:R1:W-:Y:S01]  /*ea70*/  STL [R1+0x38], R9 ;  /* 0x0000380901007387 */ /* 0x0003e20000100800 */
[----:B------:R-:W-:Y:S05]  /*ea80*/  @!P0 BRA `(.L_x_223) ;  /* 0x0000000000788947 */ /* 0x000fea0003800000 */
[----:B------:R-:W-:-:S04]  /*ea90*/  SHF.R.U32.HI R6, RZ, 0x10, R6 ;  /* 0x00000010ff067819 */ /* 0x000fc80000011606 */
[----:B------:R-:W-:-:S13]  /*eaa0*/  ISETP.NE.AND P0, PT, R6, RZ, PT ;  /* 0x000000ff0600720c */ /* 0x000fda0003f05270 */
[----:B------:R-:W2:Y:S02]  /*eab0*/  @!P0 LDC R6, c[0x0][0x9f0] ;  /* 0x00027c00ff068b82 */ /* 0x000ea40000000800 */
[-C--:B--2---:R-:W-:Y:S02]  /*eac0*/  IABS R0, R6.reuse ;  /* 0x0000000600007213 */ /* 0x084fe40000000000 */
[----:B------:R-:W-:Y:S02]  /*ead0*/  IABS R5, R6 ;  /* 0x0000000600057213 */ /* 0x000fe40000000000 */
[----:B------:R-:W2:Y:S03]  /*eae0*/  I2F.RP R2, R0 ;  /* 0x0000000000027306 */ /* 0x000ea60000209400 */
[----:B------:R-:W-:-:S05]  /*eaf0*/  IMAD.MOV R5, RZ, RZ, -R5 ;  /* 0x000000ffff057224 */ /* 0x000fca00078e0a05 */
[----:B--2---:R-:W2:Y:S02]  /*eb00*/  MUFU.RCP R2, R2 ;  /* 0x0000000200027308 */ /* 0x004ea40000001000 */
[----:B--2---:R-:W-:-:S06]  /*eb10*/  VIADD R2, R2, 0xffffffe ;  /* 0x0ffffffe02027836 */ /* 0x004fcc0000000000 */
[----:B-1----:R-:W1:Y:S02]  /*eb20*/  F2I.FTZ.U32.TRUNC.NTZ R3, R2 ;  /* 0x0000000200037305 */ /* 0x002e64000021f000 */
[----:B-1----:R-:W-:-:S04]  /*eb30*/  IMAD.MOV R2, RZ, RZ, -R3 ;  /* 0x000000ffff027224 */ /* 0x002fc800078e0a03 */
[----:B------:R-:W-:Y:S02]  /*eb40*/  IMAD R4, R2, R0, RZ ;  /* 0x0000000002047224 */ /* 0x000fe400078e02ff */
[----:B------:R-:W-:-:S04]  /*eb50*/  IMAD.MOV.U32 R2, RZ, RZ, RZ ;  /* 0x000000ffff027224 */ /* 0x000fc800078e00ff */
[----:B------:R-:W-:Y:S01]  /*eb60*/  IMAD.HI.U32 R4, R3, R4, R2 ;  /* 0x0000000403047227 */ /* 0x000fe200078e0002 */
[----:B------:R-:W-:-:S04]  /*eb70*/  IADD3 R3, R6, -0x1, R8 ;  /* 0xffffffff06037810 */ /* 0x000fc80007ffe008 */
[----:B------:R-:W-:Y:S02]  /*eb80*/  IABS R2, R3 ;  /* 0x0000000300027213 */ /* 0x000fe40000000000 */
[----:B------:R-:W-:-:S03]  /*eb90*/  LOP3.LUT R3, R3, R6, RZ, 0x3c, !PT ;  /* 0x0000000603037212 */ /* 0x000fc600078e3cff */
[----:B------:R-:W-:Y:S01]  /*eba0*/  IMAD.HI.U32 R4, R4, R2, RZ ;  /* 0x0000000204047227 */ /* 0x000fe200078e00ff */
[----:B------:R-:W-:-:S03]  /*ebb0*/  ISETP.GE.AND P2, PT, R3, RZ, PT ;  /* 0x000000ff0300720c */ /* 0x000fc60003f46270 */
[----:B------:R-:W-:-:S05]  /*ebc0*/  IMAD R2, R4, R5, R2 ;  /* 0x0000000504027224 */ /* 0x000fca00078e0202 */
[----:B------:R-:W-:-:S13]  /*ebd0*/  ISETP.GT.U32.AND P1, PT, R0, R2, PT ;  /* 0x000000020000720c */ /* 0x000fda0003f24070 */
[----:B------:R-:W-:Y:S02]  /*ebe0*/  @!P1 IMAD.IADD R2, R2, 0x1, -R0 ;  /* 0x0000000102029824 */ /* 0x000fe400078e0a00 */
[----:B------:R-:W-:Y:S01]  /*ebf0*/  @!P1 VIADD R4, R4, 0x1 ;  /* 0x0000000104049836 */ /* 0x000fe20000000000 */
[----:B------:R-:W-:Y:S02]  /*ec00*/  ISETP.NE.AND P1, PT, R6, RZ, PT ;  /* 0x000000ff0600720c */ /* 0x000fe40003f25270 */
[----:B------:R-:W-:-:S13]  /*ec10*/  ISETP.GE.U32.AND P0, PT, R2, R0, PT ;  /* 0x000000000200720c */ /* 0x000fda0003f06070 */
[----:B------:R-:W-:-:S04]  /*ec20*/  @P0 VIADD R4, R4, 0x1 ;  /* 0x0000000104040836 */ /* 0x000fc80000000000 */
[----:B------:R-:W-:Y:S01]  /*ec30*/  @!P2 IMAD.MOV R4, RZ, RZ, -R4 ;  /* 0x000000ffff04a224 */ /* 0x000fe200078e0a04 */
[----:B------:R-:W-:-:S05]  /*ec40*/  @!P1 LOP3.LUT R4, RZ, R6, RZ, 0x33, !PT ;  /* 0x00000006ff049212 */ /* 0x000fca00078e33ff */
[----:B------:R-:W-:-:S05]  /*ec50*/  IMAD.MOV.U32 R7, RZ, RZ, R4 ;  /* 0x000000ffff077224 */ /* 0x000fca00078e0004 */
[----:B------:R2:W-:Y:S02]  /*ec60*/  STL [R1+0x18], R7 ;  /* 0x0000180701007387 */ /* 0x0005e40000100800 */
.L_x_223:
[----:B------:R-:W-:Y:S05]  /*ec70*/  BSYNC B0 ;  /* 0x0000000000007941 */ /* 0x000fea0003800000 */
.L_x_222:
[----:B------:R-:W-:Y:S01]  /*ec80*/  IMAD.MOV.U32 R0, RZ, RZ, R7 ;  /* 0x000000ffff007224 */ /* 0x000fe200078e0007 */
[----:B------:R-:W-:Y:S03]  /*ec90*/  BSSY B7, `(.L_x_224) ;  /* 0x0000420000077945 */ /* 0x000fe60003800000 */
[----:B------:R-:W-:-:S05]  /*eca0*/  IMAD R2, R9, R0, RZ ;  /* 0x0000000009027224 */ /* 0x000fca00078e02ff */
[----:B------:R-:W-:Y:S01]  /*ecb0*/  VIADDMNMX R0, R2, R0, R8, PT ;  /* 0x0000000002007246 */ /* 0x000fe20003800108 */
[----:B------:R3:W-:Y:S03]  /*ecc0*/  STL [R1+0x4], R2 ;  /* 0x0000040201007387 */ /* 0x0007e60000100800 */
[----:B------:R-:W-:Y:S01]  /*ecd0*/  ISETP.GT.AND P0, PT, R0, R2, PT ;  /* 0x000000020000720c */ /* 0x000fe20003f04270 */
[----:B------:R3:W-:-:S12]  /*ece0*/  STL [R1+0x1c], R0 ;  /* 0x00001c0001007387 */ /* 0x0007d80000100800 */
[----:B---3--:R-:W-:Y:S05]  /*ecf0*/  @P0 BRA `(.L_x_225) ;  /* 0x0000000000480947 */ /* 0x008fea0003800000 */
[----:B------:R-:W3:Y:S02]  /*ed00*/  S2R R0, SR_TID.X ;  /* 0x0000000000007919 */ /* 0x000ee40000002100 */
[----:B---3--:R-:W-:-:S04]  /*ed10*/  LOP3.LUT R0, R0, 0x7f, RZ, 0xc0, !PT ;  /* 0x0000007f00007812 */ /* 0x008fc800078ec0ff */
[----:B------:R-:W-:-:S13]  /*ed20*/  ISETP.NE.AND P0, PT, R0, RZ, PT ;  /* 0x000000ff0000720c */ /* 0x000fda0003f05270 */
[----:B------:R-:W-:Y:S05]  /*ed30*/  @P0 BRA `(.L_x_226) ;  /* 0x0000004000540947 */ /* 0x000fea0003800000 */
[----:B------:R-:W3:Y:S01]  /*ed40*/  S2R R5, SR_LANEID ;  /* 0x0000000000057919 */ /* 0x000ee20000000000 */
[----:B------:R-:W-:Y:S01]  /*ed50*/  VOTEU.ANY UR4, UPT, PT ;  /* 0x0000000000047886 */ /* 0x000fe200038e0100 */
[----:B-1----:R-:W1:Y:S01]  /*ed60*/  LDC.64 R2, c[0x0][0xc60] ;  /* 0x00031800ff027b82 */ /* 0x002e620000000a00 */
[----:B------:R-:W3:Y:S01]  /*ed70*/  FLO.U32 R0, UR4 ;  /* 0x0000000400007d00 */ /* 0x000ee200080e0000 */
[----:B------:R-:W-:Y:S01]  /*ed80*/  ULDC.64 UR6, c[0x0][0x208] ;  /* 0x0000820000067ab9 */ /* 0x000fe20000000a00 */
[----:B---3--:R-:W-:-:S06]  /*ed90*/  ISETP.EQ.U32.AND P0, PT, R0, R5, PT ;  /* 0x000000050000720c */ /* 0x008fcc0003f02070 */
[----:B------:R-:W1:Y:S07]  /*eda0*/  POPC R5, UR4 ;  /* 0x0000000400057d09 */ /* 0x000e6e0008000000 */
[----:B-1----:R-:W3:Y:S01]  /*edb0*/  @P0 ATOMG.E.ADD.STRONG.GPU PT, R3, desc[UR6][R2.64], R5 ;  /* 0x00000005020309a8 */ /* 0x002ee200081ee1c6 */
[----:B------:R-:W1:Y:S02]  /*edc0*/  S2R R4, SR_LTMASK ;  /* 0x0000000000047919 */ /* 0x000e640000003900 */
[----:B-1----:R-:W-:-:S04]  /*edd0*/  LOP3.LUT R4, R4, UR4, RZ, 0xc0, !PT ;  /* 0x0000000404047c12 */ /* 0x002fc8000f8ec0ff */
[----:B--2---:R-:W1:Y:S01]  /*ede0*/  POPC R7, R4 ;  /* 0x0000000400077309 */ /* 0x004e620000000000 */
[----:B---3--:R-:W1:Y:S02]  /*edf0*/  SHFL.IDX PT, R0, R3, R0, 0x1f ;  /* 0x00001f0003007589 */ /* 0x008e6400000e0000 */
[----:B-1----:R-:W-:Y:S01]  /*ee00*/  IADD3 R24, R0, UR38, R7 ;  /* 0x0000002600187c10 */ /* 0x002fe2000fffe007 */
[----:B------:R-:W-:Y:S06]  /*ee10*/  BRA `(.L_x_226) ;  /* 0x00000040001c7947 */ /* 0x000fec0003800000 */
.L_x_225:
[----:B------:R-:W-:Y:S01]  /*ee20*/  VIADD R0, R17, 0x16a00 ;  /* 0x00016a0011007836 */ /* 0x000fe20000000000 */
[----:B------:R-:W-:Y:S04]  /*ee30*/  BSSY B6, `(.L_x_227) ;  /* 0x0000013000067945 */ /* 0x000fe80003800000 */
[----:B------:R-:W-:-:S13]  /*ee40*/  LOP3.LUT P0, RZ, R0, 0x1bf, RZ, 0xc0, !PT ;  /* 0x000001bf00ff7812 */ /* 0x000fda000780c0ff */
[----:B------:R-:W-:Y:S05]  /*ee50*/  @!P0 BRA `(.L_x_228) ;  /* 0x0000000000408947 */ /* 0x000fea0003800000 */
[----:B------:R-:W-:Y:S01]  /*ee60*/  MOV R2, 0x0 ;  /* 0x0000000000027802 */ /* 0x000fe20000000f00 */
[----:B------:R-:W-:Y:S01]  /*ee70*/  ULDC.64 UR6, c[0x4][0xa8] ;  /* 0x01002a0000067ab9 */ /* 0x000fe20000000a00 */
[----:B------:R-:W-:Y:S01]  /*ee80*/  ULDC.64 UR8, c[0x4][0xb0] ;  /* 0x01002c0000087ab9 */ /* 0x000fe20000000a00 */
[----:B------:R-:W-:Y:S01]  /*ee90*/  ULDC.64 UR4, c[0x4][0x8] ;  /* 0x0100020000047ab9 */ /* 0x000fe20000000a00 */
[----:B------:R-:W-:Y:S02]  /*eea0*/  IMAD.U32 R4, RZ, RZ, UR6 ;  /* 0x00000006ff047e24 */ /* 0x000fe4000f8e00ff */
[----:B-1----:R-:W1:Y:S01]  /*eeb0*/  LDC.64 R2, c[0x4][R2] ;  /* 0x0100000002027b82 */ /* 0x002e620000000a00 */
[----:B------:R-:W-:Y:S02]  /*eec0*/  IMAD.U32 R5, RZ, RZ, UR7 ;  /* 0x00000007ff057e24 */ /* 0x000fe4000f8e00ff */
[----:B------:R-:W-:Y:S02]  /*eed0*/  IMAD.U32 R6, RZ, RZ, UR8 ;  /* 0x00000008ff067e24 */ /* 0x000fe4000f8e00ff */
[----:B--2---:R-:W-:-:S02]  /*eee0*/  IMAD.U32 R7, RZ, RZ, UR9 ;  /* 0x00000009ff077e24 */ /* 0x004fc4000f8e00ff */
[----:B0-----:R-:W-:Y:S02]  /*eef0*/  IMAD.U32 R10, RZ, RZ, UR4 ;  /* 0x00000004ff0a7e24 */ /* 0x001fe4000f8e00ff */
[----:B------:R-:W-:Y:S02]  /*ef00*/  IMAD.U32 R11, RZ, RZ, UR5 ;  /* 0x00000005ff0b7e24 */ /* 0x000fe4000f8e00ff */
[----:B------:R-:W-:Y:S02]  /*ef10*/  IMAD.MOV.U32 R8, RZ, RZ, 0x70 ;  /* 0x00000070ff087424 */ /* 0x000fe400078e00ff */
[----:B------:R-:W-:Y:S02]  /*ef20*/  IMAD.MOV.U32 R12, RZ, RZ, 0x1 ;  /* 0x00000001ff0c7424 */ /* 0x000fe400078e00ff */
[----:B------:R-:W-:-:S07]  /*ef30*/  IMAD.MOV.U32 R13, RZ, RZ, RZ ;  /* 0x000000ffff0d7224 */ /* 0x000fce00078e00ff */
[----:B------:R-:W-:-:S07]  /*ef40*/  LEPC R20, `(.L_x_228) ;  /* 0x000000001014794e */ /* 0x000fce0000000000 */
[----:B-1----:R-:W-:Y:S05]  /*ef50*/  CALL.ABS.NOINC R2 ;  /* 0x0000000002007343 */ /* 0x002fea0003c00000 */
.L_x_228:
[----:B------:R-:W-:Y:S05]  /*ef60*/  BSYNC B6 ;  /* 0x0000000000067941 */ /* 0x000fea0003800000 */
.L_x_227:
        /* <DEDUP_REMOVED lines=8> */
[----:B-1----:R1:W3:Y:S01]  /*eff0*/  LDC.64 R2, c[0x4][R29] ;  /* 0x010000001d027b82 */ /* 0x0022e20000000a00 */
[----:B------:R-:W-:Y:S02]  /*f000*/  IMAD.U32 R4, RZ, RZ, UR6 ;  /* 0x00000006ff047e24 */ /* 0x000fe4000f8e00ff */
[----:B------:R-:W-:Y:S02]  /*f010*/  IMAD.U32 R5, RZ, RZ, UR7 ;  /* 0x00000007ff057e24 */ /* 0x000fe4000f8e00ff */
[----:B------:R-:W-:Y:S02]  /*f020*/  IMAD.U32 R6, RZ, RZ, UR8 ;  /* 0x00000008ff067e24 */ /* 0x000fe4000f8e00ff */
[----:B--2---:R-:W-:-:S02]  /*f030*/  IMAD.U32 R7, RZ, RZ, UR9 ;  /* 0x00000009ff077e24 */ /* 0x004fc4000f8e00ff */
[----:B0-----:R-:W-:Y:S02]  /*f040*/  IMAD.U32 R10, RZ, RZ, UR4 ;  /* 0x00000004ff0a7e24 */ /* 0x001fe4000f8e00ff */
[----:B------:R-:W-:Y:S02]  /*f050*/  IMAD.U32 R11, RZ, RZ, UR5 ;  /* 0x00000005ff0b7e24 */ /* 0x000fe4000f8e00ff */
[----:B------:R-:W-:Y:S02]  /*f060*/  IMAD.MOV.U32 R8, RZ, RZ, 0x70 ;  /* 0x00000070ff087424 */ /* 0x000fe400078e00ff */
[----:B------:R-:W-:Y:S02]  /*f070*/  IMAD.MOV.U32 R12, RZ, RZ, 0x1 ;  /* 0x00000001ff0c7424 */ /* 0x000fe400078e00ff */
[----:B-1----:R-:W-:-:S07]  /*f080*/  IMAD.MOV.U32 R13, RZ, RZ, RZ ;  /* 0x000000ffff0d7224 */ /* 0x002fce00078e00ff */
[----:B------:R-:W-:-:S07]  /*f090*/  LEPC R20, `(.L_x_231) ;  /* 0x000000001014794e */ /* 0x000fce0000000000 */
[----:B---3--:R-:W-:Y:S05]  /*f0a0*/  CALL.ABS.NOINC R2 ;  /* 0x0000000002007343 */ /* 0x008fea0003c00000 */
.L_x_231:
[----:B------:R0:W1:Y:S01]  /*f0b0*/  LDC.64 R2, c[0x4][R29] ;  /* 0x010000001d027b82 */ /* 0x0000620000000a00 */
[----:B------:R-:W-:Y:S01]  /*f0c0*/  ULDC.64 UR6, c[0x4][0xa8] ;  /* 0x01002a0000067ab9 */ /* 0x000fe20000000a00 */
[----:B------:R-:W-:Y:S01]  /*f0d0*/  ULDC.64 UR8, c[0x4][0xb0] ;  /* 0x01002c0000087ab9 */ /* 0x000fe20000000a00 */
[----:B------:R-:W-:Y:S01]  /*f0e0*/  ULDC.64 UR4, c[0x4][0x18] ;  /* 0x0100060000047ab9 */ /* 0x000fe20000000a00 */
[----:B------:R-:W-:Y:S02]  /*f0f0*/  IMAD.U32 R4, RZ, RZ, UR6 ;  /* 0x00000006ff047e24 */ /* 0x000fe4000f8e00ff */
[----:B------:R-:W-:Y:S02]  /*f100*/  IMAD.U32 R5, RZ, RZ, UR7 ;  /* 0x00000007ff057e24 */ /* 0x000fe4000f8e00ff */
[----:B------:R-:W-:Y:S02]  /*f110*/  IMAD.U32 R6, RZ, RZ, UR8 ;  /* 0x00000008ff067e24 */ /* 0x000fe4000f8e00ff */
[----:B------:R-:W-:-:S02]  /*f120*/  IMAD.U32 R7, RZ, RZ, UR9 ;  /* 0x00000009ff077e24 */ /* 0x000fc4000f8e00ff */
[----:B------:R-:W-:Y:S02]  /*f130*/  IMAD.U32 R10, RZ, RZ, UR4 ;  /* 0x00000004ff0a7e24 */ /* 0x000fe4000f8e00ff */
[----:B------:R-:W-:Y:S02]  /*f140*/  IMAD.U32 R11, RZ, RZ, UR5 ;  /* 0x00000005ff0b7e24 */ /* 0x000fe4000f8e00ff */
[----:B------:R-:W-:Y:S02]  /*f150*/  IMAD.MOV.U32 R8, RZ, RZ, 0x70 ;  /* 0x00000070ff087424 */ /* 0x000fe400078e00ff */
[----:B------:R-:W-:Y:S02]  /*f160*/  IMAD.MOV.U32 R12, RZ, RZ, 0x1 ;  /* 0x00000001ff0c7424 */ /* 0x000fe400078e00ff */
[----:B0-----:R-:W-:-:S07]  /*f170*/  IMAD.MOV.U32 R13, RZ, RZ, RZ ;  /* 0x000000ffff0d7224 */ /* 0x001fce00078e00ff */
[----:B------:R-:W-:-:S07]  /*f180*/  LEPC R20, `(.L_x_230) ;  /* 0x000000001014794e */ /* 0x000fce0000000000 */
[----:B-1----:R-:W-:Y:S05]  /*f190*/  CALL.ABS.NOINC R2 ;  /* 0x0000000002007343 */ /* 0x002fea0003c00000 */
.L_x_230:
[----:B------:R-:W-:Y:S05]  /*f1a0*/  BSYNC B6 ;  /* 0x0000000000067941 */ /* 0x000fea0003800000 */
.L_x_229:
[----:B------:R-:W-:Y:S01]  /*f1b0*/  ULDC.64 UR4, c[0x0][0x9f8] ;  /* 0x00027e0000047ab9 */ /* 0x000fe20000000a00 */
[----:B------:R-:W3:Y:S01]  /*f1c0*/  LDL R20, [R1+0x1c] ;  /* 0x00001c0001147983 */ /* 0x000ee20000100800 */
[----:B------:R-:W-:Y:S01]  /*f1d0*/  ISETP.NE.U32.AND P0, PT, RZ, UR4, PT ;  /* 0x00000004ff007c0c */ /* 0x000fe2000bf05070 */
[----:B------:R-:W-:-:S03]  /*f1e0*/  ULDC.64 UR6, c[0x0][0x208] ;  /* 0x0000820000067ab9 */ /* 0x000fc60000000a00 */
[----:B------:R-:W-:-:S13]  /*f1f0*/  ISETP.NE.AND.EX P0, PT, RZ, UR5, PT, P0 ;  /* 0x00000005ff007c0c */ /* 0x000fda000bf05300 */
[----:B------:R-:W-:-:S04]  /*f200*/  @P0 IADD3 R2, P1, R19, UR4, RZ ;  /* 0x0000000413020c10 */ /* 0x000fc8000ff3e0ff */
[----:B-1----:R-:W-:Y:S01]  /*f210*/  @P0 IADD3.X R3, R22, UR5, RZ, P1, !PT ;  /* 0x0000000516030c10 */ /* 0x002fe20008ffe4ff */
[----:B------:R-:W-:-:S04]  /*f220*/  ULDC.64 UR4, c[0x0][0xa08] ;  /* 0x0002820000047ab9 */ /* 0x000fc80000000a00 */
[----:B------:R1:W4:Y:S02]  /*f230*/  @P0 LDG.E R23, desc[UR6][R2.64] ;  /* 0x0000000602170981 */ /* 0x000324000c1e1900 */
[----:B-1----:R-:W1:Y:S02]  /*f240*/  LDC.64 R2, c[0x0][0x418] ;  /* 0x00010600ff027b82 */ /* 0x002e640000000a00 */
[----:B-1----:R-:W-:Y:S01]  /*f250*/  LOP3.LUT P0, RZ, R2, UR4, RZ, 0xfc, !PT ;  /* 0x0000000402ff7c12 */ /* 0x002fe2000f80fcff */
[----:B------:R-:W-:-:S03]  /*f260*/  UMOV UR4, 0xffffffff ;  /* 0xffffffff00047882 */ /* 0x000fc60000000000 */
[----:B------:R-:W-:Y:S01]  /*f270*/  LOP3.LUT P0, RZ, R3, UR5, RZ, 0xfc, P0 ;  /* 0x0000000503ff7c12 */ /* 0x000fe2000800fcff */
[----:B---3--:R-:W-:Y:S01]  /*f280*/  VIADD R22, R20, 0xffffffff ;  /* 0xffffffff14167836 */ /* 0x008fe20000000000 */
[----:B----4-:R-:W-:Y:S02]  /*f290*/  SHF.R.S32.HI R29, RZ, 0x1f, R23 ;  /* 0x0000001fff1d7819 */ /* 0x010fe40000011417 */
[----:B------:R-:W-:Y:S01]  /*f2a0*/  SEL R19, R23, RZ, !P0 ;  /* 0x000000ff17137207 */ /* 0x000fe20004000000 */
[----:B------:R-:W-:Y:S08]  /*f2b0*/  BRA.DIV UR4, `(.L_x_232) ;  /* 0x0000004e04747947 */ /* 0x000ff0000b800000 */
[----:B------:R-:W1:Y:S02]  /*f2c0*/  S2R R0, SR_TID.X ;  /* 0x0000000000007919 */ /* 0x000e640000002100 */
[----:B-1----:R-:W-:-:S04]  /*f2d0*/  SHF.R.U32.HI R0, RZ, 0x5, R0 ;  /* 0x00000005ff007819 */ /* 0x002fc80000011600 */
[----:B------:R-:W-:-:S05]  /*f2e0*/  LOP3.LUT R0, R0, 0x3, RZ, 0xc0, !PT ;  /* 0x0000000300007812 */ /* 0x000fca00078ec0ff */
[----:B------:R1:W3:Y:S02]  /*f2f0*/  SHFL.IDX PT, R14, R0, RZ, 0x1f ;  /* 0x00001fff000e7589 */ /* 0x0002e400000e0000 */
.L_x_338:
[----:B------:R-:W-:Y:S02]  /*f300*/  PLOP3.LUT P1, PT, PT, PT, PT, 0x8, 0x0 ;  /* 0x000000000000781c */ /* 0x000fe40003f2e170 */
[----:B---3--:R-:W-:Y:S02]  /*f310*/  ISETP.NE.AND P0, PT, R14, RZ, PT ;  /* 0x000000ff0e00720c */ /* 0x008fe40003f05270 */
[----:B-1----:R-:W-:-:S05]  /*f320*/  P2R R0, PR, RZ, 0x2 ;  /* 0x00000002ff007803 */ /* 0x002fca0000000000 */
[----:B------:R1:W-:Y:S06]  /*f330*/  STL [R1], R0 ;  /* 0x0000000001007387 */ /* 0x0003ec0000100800 */
[----:B------:R-:W-:Y:S05]  /*f340*/  @P0 BRA `(.L_x_233) ;  /* 0x00000004001c0947 */ /* 0x000fea0003800000 */
[----:B------:R-:W-:-:S03]  /*f350*/  UMOV UR4, 0xffffffff ;  /* 0xffffffff00047882 */ /* 0x000fc60000000000 */
[----:B------:R-:W-:Y:S05]  /*f360*/  BRA.DIV UR4, `(.L_x_234) ;  /* 0x0000004e047c7947 */ /* 0x000fea000b800000 */
[----:B------:R-:W-:-:S13]  /*f370*/  ELECT P6, URZ, PT ;  /* 0x00000000003f782f */ /* 0x000fda00038c0000 */
.L_x_341:
[----:B------:R-:W-:Y:S05]  /*f380*/  @!P6 BRA `(.L_x_233) ;  /* 0x00000004000ce947 */ /* 0x000fea0003800000 */
[----:B------:R-:W-:-:S04]  /*f390*/  ISETP.NE.U32.AND P0, PT, R2, RZ, PT ;  /* 0x000000ff0200720c */ /* 0x000fc80003f05070 */
[----:B------:R-:W-:-:S13]  /*f3a0*/  ISETP.NE.AND.EX P0, PT, R3, RZ, PT, P0 ;  /* 0x000000ff0300720c */ /* 0x000fda0003f05300 */
[----:B------:R-:W-:Y:S05]  /*f3b0*/  @!P0 BRA `(.L_x_235) ;  /* 0x0000000000488947 */ /* 0x000fea0003800000 */
[----:B------:R-:W3:Y:S01]  /*f3c0*/  LDC R6, c[0x0][0x43c] ;  /* 0x00010f00ff067b82 */ /* 0x000ee20000000800 */
[----:B------:R-:W-:Y:S01]  /*f3d0*/  ULDC.64 UR4, c[0x0][0x428] ;  /* 0x00010a0000047ab9 */ /* 0x000fe20000000a00 */
[----:B------:R-:W-:Y:S01]  /*f3e0*/  ULDC.64 UR6, c[0x0][0x208] ;  /* 0x0000820000067ab9 */ /* 0x000fe20000000a00 */
[----:B---3--:R-:W-:-:S13]  /*f3f0*/  ISETP.NE.AND P0, PT, R6, 0x1, PT ;  /* 0x000000010600780c */ /* 0x008fda0003f05270 */
[----:B------:R-:W1:Y:S02]  /*f400*/  @P0 LDC.64 R4, c[0x0][0x440] ;  /* 0x00011000ff040b82 */ /* 0x000e640000000a00 */
[----:B-1----:R-:W-:-:S04]  /*f410*/  @P0 IMAD.HI.U32 R0, R22, R4, RZ ;  /* 0x0000000416000227 */ /* 0x002fc800078e00ff */
[----:B------:R-:W-:Y:S01]  /*f420*/  IMAD.MOV.U32 R4, RZ, RZ, R22 ;  /* 0x000000ffff047224 */ /* 0x000fe200078e0016 */
[----:B------:R-:W-:-:S04]  /*f430*/  @P0 SHF.R.U32.HI R4, RZ, R5, R0 ;  /* 0x00000005ff040219 */ /* 0x000fc80000011600 */
[--C-:B------:R-:W-:Y:S01]  /*f440*/  SHF.R.S32.HI R5, RZ, 0x1f, R4.reuse ;  /* 0x0000001fff057819 */ /* 0x100fe20000011404 */
[----:B------:R-:W-:-:S04]  /*f450*/  IMAD.MOV R0, RZ, RZ, -R4 ;  /* 0x000000ffff007224 */ /* 0x000fc800078e0a04 */
[----:B------:R-:W-:Y:S02]  /*f460*/  IMAD R22, R6, R0, R22 ;  /* 0x0000000006167224 */ /* 0x000fe400078e0216 */
[----:B------:R-:W-:Y:S02]  /*f470*/  IMAD R0, R29, UR4, RZ ;  /* 0x000000041d007c24 */ /* 0x000fe4000f8e02ff */
[----:B------:R-:W-:-:S04]  /*f480*/  IMAD.WIDE.U32 R4, R23, UR4, R4 ;  /* 0x0000000417047c25 */ /* 0x000fc8000f8e0004 */
[----:B------:R-:W-:Y:S01]  /*f490*/  IMAD R0, R23, UR5, R0 ;  /* 0x0000000517007c24 */ /* 0x000fe2000f8e0200 */
[----:B------:R-:W-:-:S03]  /*f4a0*/  LEA R2, P0, R4, R2, 0x2 ;  /* 0x0000000204027211 */ /* 0x000fc600078010ff */
[----:B------:R-:W-:-:S05]  /*f4b0*/  IMAD.IADD R0, R5, 0x1, R0 ;  /* 0x0000000105007824 */ /* 0x000fca00078e0200 */
[----:B------:R-:W-:-:S05]  /*f4c0*/  LEA.HI.X R3, R4, R3, R0, 0x2, P0 ;  /* 0x0000000304037211 */ /* 0x000fca00000f1400 */
[----:B------:R3:W5:Y:S02]  /*f4d0*/  LDG.E R19, desc[UR6][R2.64] ;  /* 0x0000000602137981 */ /* 0x000764000c1e1900 */
.L_x_235:
[----:B-1----:R-:W-:Y:S01]  /*f4e0*/  IMAD R0, R18, 0x8, R17 ;  /* 0x0000000812007824 */ /* 0x002fe200078e0211 */
[----:B---3--:R-:W-:-:S04]  /*f4f0*/  SHF.L.U32 R2, R28, 0x1f, RZ ;  /* 0x0000001f1c027819 */ /* 0x008fc800000006ff */
[----:B------:R-:W1:Y:S02]  /*f500*/  SYNCS.PHASECHK.TRANS64.TRYWAIT P0, [R0+URZ+0x31c40], R2 ;  /* 0x031c4002000075a7 */ /* 0x000e64000800017f */
[----:B-1----:R-:W-:Y:S05]  /*f510*/  @!P0 BRA `(.L_x_236) ;  /* 0x0000004c00308947 */ /* 0x002fea0003800000 */
.L_x_342:
[----:B------:R-:W3:Y:S02]  /*f520*/  S2R R3, SR_TID.X ;  /* 0x0000000000037919 */ /* 0x000ee40000002100 */
[----:B---3--:R-:W-:-:S04]  /*f530*/  LOP3.LUT R3, R3, 0x7f, RZ, 0xc0, !PT ;  /* 0x0000007f03037812 */ /* 0x008fc800078ec0ff */
[----:B------:R-:W-:-:S13]  /*f540*/  ISETP.NE.AND P0, PT, R3, RZ, PT ;  /* 0x000000ff0300720c */ /* 0x000fda0003f05270 */
[----:B------:R-:W-:Y:S05]  /*f550*/  @P0 BRA `(.L_x_237) ;  /* 0x00000000001c0947 */ /* 0x000fea0003800000 */
[----:B------:R-:W3:Y:S01]  /*f560*/  S2R R3, SR_TID.X ;  /* 0x0000000000037919 */ /* 0x000ee20000002100 */
[----:B-1----:R-:W-:-:S04]  /*f570*/  IMAD.MOV.U32 R2, RZ, RZ, 0x6c00 ;  /* 0x00006c00ff027424 */ /* 0x002fc800078e00ff */
[----:B------:R4:W-:Y:S01]  /*f580*/  SYNCS.ARRIVE.TRANS64 RZ, [R0+URZ+0x31c30], R2 ;  /* 0x031c300200ff79a7 */ /* 0x0009e2000800003f */
[----:B---3--:R-:W-:-:S04]  /*f590*/  LOP3.LUT R3, R3, 0x1f, RZ, 0xc0, !PT ;  /* 0x0000001f03037812 */ /* 0x008fc800078ec0ff */
[----:B------:R-:W-:-:S13]  /*f5a0*/  ISETP.NE.AND P0, PT, R3, RZ, PT ;  /* 0x000000ff0300720c */ /* 0x000fda0003f05270 */
[----:B----4-:R-:W-:Y:S05]  /*f5b0*/  @!P0 BRA `(.L_x_237) ;  /* 0x0000000000048947 */ /* 0x010fea0003800000 */
[----:B------:R-:W-:Y:S01]  /*f5c0*/  BPT.TRAP 0x1 ;  /* 0x000000040000795c */ /* 0x000fe20000300000 */
.L_x_237:
[----:B------:R-:W-:Y:S01]  /*f5d0*/  R2UR UR9, R0 ;  /* 0x00000000000972ca */ /* 0x000fe200000e0000 */
[----:B-1----:R-:W-:Y:S01]  /*f5e0*/  IMAD R0, R18, 0x6c00, R17 ;  /* 0x00006c0012007824 */ /* 0x002fe200078e0211 */
[----:B------:R-:W-:Y:S01]  /*f5f0*/  R2UR UR11, R22 ;  /* 0x00000000160b72ca */ /* 0x000fe200000e0000 */
[----:B------:R-:W-:Y:S01]  /*f600*/  UIADD3 UR4, UP0, UR36, 0x370, URZ ;  /* 0x0000037024047890 */ /* 0x000fe2000ff1e03f */
[----:B------:R-:W-:Y:S01]  /*f610*/  R2UR UR5, R26 ;  /* 0x000000001a0572ca */ /* 0x000fe200000e0000 */
[----:B------:R-:W-:Y:S01]  /*f620*/  UMOV UR10, URZ ;  /* 0x0000003f000a7c82 */ /* 0x000fe20008000000 */
[----:B------:R-:W-:Y:S01]  /*f630*/  R2UR UR8, R0 ;  /* 0x00000000000872ca */ /* 0x000fe200000e0000 */
[----:B------:R-:W-:Y:S01]  /*f640*/  UMOV UR6, 0x0 ;  /* 0x0000000000067882 */ /* 0x000fe20000000000 */
[----:B------:R-:W-:Y:S01]  /*f650*/  R2UR UR12, R16 ;  /* 0x00000000100c72ca */ /* 0x000fe200000e0000 */
[----:B------:R-:W-:Y:S01]  /*f660*/  UMOV UR7, 0x14f00000 ;  /* 0x14f0000000077882 */ /* 0x000fe20000000000 */
[----:B-----5:R-:W-:Y:S01]  /*f670*/  R2UR UR13, R19 ;  /* 0x00000000130d72ca */ /* 0x020fe200000e0000 */
[----:B------:R-:W-:Y:S01]  /*f680*/  UMOV UR16, 0x20 ;  /* 0x0000002000107882 */ /* 0x000fe20000000000 */
[----:B------:R-:W-:Y:S01]  /*f690*/  PLOP3.LUT P0, PT, PT, PT, PT, 0x80, 0x0 ;  /* 0x000000000000781c */ /* 0x000fe20003f0f070 */
[----:B------:R-:W-:-:S03]  /*f6a0*/  UIADD3 UR9, UR9, 0x31c30, URZ ;  /* 0x00031c3009097890 */ /* 0x000fc6000fffe03f */
[----:B------:R-:W-:Y:S01]  /*f6b0*/  P2R R0, PR, RZ, 0x1 ;  /* 0x00000001ff007803 */ /* 0x000fe20000000000 */
[----:B------:R-:W-:Y:S02]  /*f6c0*/  UIMAD UR11, UR11, 0x90, UR5 ;  /* 0x000000900b0b78a4 */ /* 0x000fe4000f8e0205 */
[----:B------:R-:W-:Y:S02]  /*f6d0*/  UIADD3 UR14, UR8, 0x16a00, URZ ;  /* 0x00016a00080e7890 */ /* 0x000fe4000fffe03f */
[----:B------:R-:W-:Y:S01]  /*f6e0*/  UIADD3.X UR5, URZ, UR37, URZ, UP0, !UPT ;  /* 0x000000253f057290 */ /* 0x000fe200087fe43f */
[----:B------:R3:W-:Y:S01]  /*f6f0*/  STL [R1], R0 ;  /* 0x0000000001007387 */ /* 0x0007e20000100800 */
[----:B------:R-:W-:Y:S02]  /*f700*/  UIADD3 UR15, UR8, 0x18e00, URZ ;  /* 0x00018e00080f7890 */ /* 0x000fe4000fffe03f */
[----:B------:R-:W-:-:S03]  /*f710*/  UIADD3 UR17, UR8, 0x1b200, URZ ;  /* 0x0001b20008117890 */ /* 0x000fc6000fffe03f */
[----:B------:R-:W-:Y:S01]  /*f720*/  UMOV UR8, UR14 ;  /* 0x0000000e00087c82 */ /* 0x000fe20008000000 */
[----:B------:R-:W-:Y:S01]  /*f730*/  UMOV UR14, 0x40 ;  /* 0x00000040000e7882 */ /* 0x000fe20000000000 */
[----:B------:R1:W-:Y:S02]  /*f740*/  UTMALDG.4D [UR8], [UR4], desc[UR6] ;  /* 0x00000608040075b4 */ /* 0x0003e40008019000 */
[----:B-1----:R-:W-:Y:S01]  /*f750*/  UMOV UR8, UR15 ;  /* 0x0000000f00087c82 */ /* 0x002fe20008000000 */
[----:B------:R-:W-:Y:S02]  /*f760*/  UMOV UR10, UR16 ;  /* 0x00000010000a7c82 */ /* 0x000fe40008000000 */
[----:B------:R1:W-:Y:S02]  /*f770*/  UTMALDG.4D [UR8], [UR4], desc[UR6] ;  /* 0x00000608040075b4 */ /* 0x0003e40008019000 */
[----:B-1----:R-:W-:Y:S01]  /*f780*/  UMOV UR8, UR17 ;  /* 0x0000001100087c82 */ /* 0x002fe20008000000 */
[----:B------:R-:W-:-:S02]  /*f790*/  UMOV UR10, UR14 ;  /* 0x0000000e000a7c82 */ /* 0x000fc40008000000 */
[----:B------:R3:W-:Y:S02]  /*f7a0*/  UTMALDG.4D [UR8], [UR4], desc[UR6] ;  /* 0x00000608040075b4 */ /* 0x0007e40008019000 */
[----:B---3--:R-:W-:Y:S01]  /*f7b0*/  NOP ;  /* 0x0000000000007918 */ /* 0x008fe20000000000 */
.L_x_233:
[----:B------:R-:W3:Y:S04]  /*f7c0*/  LDL.LU R4, [R1+0x10] ;  /* 0x0000100001047983 */ /* 0x000ee80000300800 */
[----:B------:R-:W4:Y:S04]  /*f7d0*/  LDL.LU R6, [R1+0xc] ;  /* 0x00000c0001067983 */ /* 0x000f280000300800 */
[----:B------:R-:W5:Y:S01]  /*f7e0*/  LDL.LU R3, [R1+0x20] ;  /* 0x0000200001037983 */ /* 0x000f620000300800 */
[----:B------:R-:W-:Y:S05]  /*f7f0*/  WARPSYNC.ALL ;  /* 0x0000000000007948 */ /* 0x000fea0003800000 */
[----:B------:R-:W-:Y:S01]  /*f800*/  ULDC.64 UR6, c[0x0][0xa00] ;  /* 0x0002800000067ab9 */ /* 0x000fe20000000a00 */
[----:B------:R-:W-:Y:S01]  /*f810*/  ULDC.64 UR4, c[0x0][0x298] ;  /* 0x0000a60000047ab9 */ /* 0x000fe20000000a00 */
[----:B-1----:R-:W-:Y:S01]  /*f820*/  VIADD R0, R17, 0xda00 ;  /* 0x0000da0011007836 */ /* 0x002fe20000000000 */
[----:B------:R-:W-:Y:S01]  /*f830*/  BAR.SYNC.DEFER_BLOCKING 0x8, 0x200 ;  /* 0x0208000000007b1d */ /* 0x000fe20000010000 */
[----:B------:R-:W-:-:S03]  /*f840*/  ISETP.NE.U32.AND P0, PT, RZ, UR6, PT ;  /* 0x00000006ff007c0c */ /* 0x000fc6000bf05070 */
[----:B------:R-:W-:Y:S02]  /*f850*/  LOP3.LUT P1, RZ, R0, 0x1bf, RZ, 0xc0, !PT ;  /* 0x000001bf00ff7812 */ /* 0x000fe4000782c0ff */
[----:B------:R-:W-:Y:S01]  /*f860*/  ISETP.NE.AND.EX P0, PT, RZ, UR7, PT, P0 ;  /* 0x00000007ff007c0c */ /* 0x000fe2000bf05300 */
[----:B------:R-:W-:Y:S01]  /*f870*/  BSSY B6, `(.L_x_238) ;  /* 0x000001d000067945 */ /* 0x000fe20003800000 */
[----:B---3--:R-:W-:Y:S02]  /*f880*/  SHF.R.S32.HI R2, RZ, 0x1f, R4 ;  /* 0x0000001fff027819 */ /* 0x008fe40000011404 */
[----:B----4-:R-:W-:-:S03]  /*f890*/  SEL R6, R6, RZ, !P0 ;  /* 0x000000ff06067207 */ /* 0x010fc60004000000 */
[----:B------:R-:W-:-:S04]  /*f8a0*/  IMAD R2, R2, UR4, RZ ;  /* 0x0000000402027c24 */ /* 0x000fc8000f8e02ff */
[C---:B------:R-:W-:Y:S01]  /*f8b0*/  IMAD R0, R4.reuse, UR5, R2 ;  /* 0x0000000504007c24 */ /* 0x040fe2000f8e0202 */
[----:B-----5:R-:W-:Y:S01]  /*f8c0*/  SEL R2, R3, RZ, !P0 ;  /* 0x000000ff03027207 */ /* 0x020fe20004000000 */
[----:B------:R-:W-:-:S04]  /*f8d0*/  IMAD.WIDE.U32 R4, R4, UR4, RZ ;  /* 0x0000000404047c25 */ /* 0x000fc8000f8e00ff */
[----:B------:R-:W-:Y:S01]  /*f8e0*/  IMAD.IADD R0, R5, 0x1, R0 ;  /* 0x0000000105007824 */ /* 0x000fe200078e0200 */
[----:B------:R1:W-:Y:S04]  /*f8f0*/  STL.64 [R1+0x28], R4 ;  /* 0x0000280401007387 */ /* 0x0003e80000100a00 */
[----:B------:R1:W-:Y:S04]  /*f900*/  STL [R1+0xc], R6 ;  /* 0x00000c0601007387 */ /* 0x0003e80000100800 */
[----:B------:R1:W-:Y:S04]  /*f910*/  STL [R1+0x20], R2 ;  /* 0x0000200201007387 */ /* 0x0003e80000100800 */
[----:B------:R1:W-:Y:S01]  /*f920*/  STL [R1+0x10], R0 ;  /* 0x0000100001007387 */ /* 0x0003e20000100800 */
[----:B------:R-:W-:Y:S05]  /*f930*/  @!P1 BRA `(.L_x_239) ;  /* 0x0000000000409947 */ /* 0x000fea0003800000 */
[----:B-1----:R-:W-:Y:S01]  /*f940*/  MOV R2, 0x0 ;  /* 0x0000000000027802 */ /* 0x002fe20000000f00 */
[----:B------:R-:W-:Y:S01]  /*f950*/  ULDC.64 UR6, c[0x4][0xa8] ;  /* 0x01002a0000067ab9 */ /* 0x000fe20000000a00 */
[----:B------:R-:W-:Y:S01]  /*f960*/  ULDC.64 UR8, c[0x4][0xb0] ;  /* 0x01002c0000087ab9 */ /* 0x000fe20000000a00 */
[----:B------:R-:W-:Y:S01]  /*f970*/  ULDC.64 UR4, c[0x4][0x20] ;  /* 0x0100080000047ab9 */ /* 0x000fe20000000a00 */
[----:B------:R-:W-:Y:S02]  /*f980*/  IMAD.U32 R4, RZ, RZ, UR6 ;  /* 0x00000006ff047e24 */ /* 0x000fe4000f8e00ff */
[----:B------:R-:W1:Y:S01]  /*f990*/  LDC.64 R2, c[0x4][R2] ;  /* 0x0100000002027b82 */ /* 0x000e620000000a00 */
        /* <DEDUP_REMOVED lines=10> */
.L_x_239:
[----:B------:R-:W-:Y:S05]  /*fa40*/  BSYNC B6 ;  /* 0x0000000000067941 */ /* 0x000fea0003800000 */
.L_x_238:
[----:B------:R-:W3:Y:S01]  /*fa50*/  LDL.LU R20, [R1+0x10] ;  /* 0x0000100001147983 */ /* 0x000ee20000300800 */
[----:B------:R-:W4:Y:S01]  /*fa60*/  LDC R9, c[0x0][0x448] ;  /* 0x00011200ff097b82 */ /* 0x000f220000000800 */
[----:B------:R-:W-:Y:S01]  /*fa70*/  ULDC.64 UR4, c[0x0][0x2d8] ;  /* 0x0000b60000047ab9 */ /* 0x000fe20000000a00 */
[----:B------:R-:W-:Y:S01]  /*fa80*/  ULDC.64 UR6, c[0x0][0x2e0] ;  /* 0x0000b80000067ab9 */ /* 0x000fe20000000a00 */
[----:B-1----:R-:W3:Y:S01]  /*fa90*/  LDL.LU.64 R2, [R1+0x28] ;  /* 0x0000280001027983 */ /* 0x002ee20000300a00 */
[----:B------:R-:W-:-:S03]  /*faa0*/  ULDC.64 UR8, c[0x0][0x280] ;  /* 0x0000a00000087ab9 */ /* 0x000fc60000000a00 */
[----:B------:R-:W2:Y:S04]  /*fab0*/  LDL.LU R21, [R1+0x20] ;  /* 0x0000200001157983 */ /* 0x000ea80000300800 */
[----:B------:R-:W2:Y:S01]  /*fac0*/  LDL.LU R4, [R1+0xc] ;  /* 0x00000c0001047983 */ /* 0x000ea20000300800 */
[----:B0-----:R-:W0:Y:S01]  /*fad0*/  S2R R10, SR_TID.X ;  /* 0x00000000000a7919 */ /* 0x001e220000002100 */
[----:B------:R-:W1:Y:S01]  /*fae0*/  S2R R11, SR_TID.X ;  /* 0x00000000000b7919 */ /* 0x000e620000002100 */
[----:B----4-:R-:W-:-:S13]  /*faf0*/  ISETP.NE.AND P0, PT, R9, 0x1, PT ;  /* 0x000000010900780c */ /* 0x010fda0003f05270 */
[----:B------:R-:W4:Y:S08]  /*fb00*/  @P0 LDC R5, c[0x0][0x450] ;  /* 0x00011400ff050b82 */ /* 0x000f300000000800 */
[----:B------:R-:W4:Y:S01]  /*fb10*/  @P0 LDC R8, c[0x0][0x450] ;  /* 0x00011400ff080b82 */ /* 0x000f220000000800 */
[----:B---3--:R-:W-:Y:S02]  /*fb20*/  IMAD.MOV.U32 R3, RZ, RZ, R20 ;  /* 0x000000ffff037224 */ /* 0x008fe400078e0014 */
[----:B------:R-:W3:Y:S01]  /*fb30*/  S2R R20, SR_TID.X ;  /* 0x0000000000147919 */ /* 0x000ee20000002100 */
[----:B------:R-:W-:-:S04]  /*fb40*/  IMAD.WIDE.U32 R2, R16, UR4, R2 ;  /* 0x0000000410027c25 */ /* 0x000fc8000f8e0002 */
[----:B------:R-:W-:Y:S01]  /*fb50*/  IMAD R3, R16, UR5, R3 ;  /* 0x0000000510037c24 */ /* 0x000fe2000f8e0203 */
[----:B------:R-:W-:Y:S01]  /*fb60*/  ULDC.64 UR4, c[0x0][0x2d0] ;  /* 0x0000b40000047ab9 */ /* 0x000fe20000000a00 */
[----:B--2---:R-:W-:Y:S02]  /*fb70*/  IMAD R0, R21, UR6, RZ ;  /* 0x0000000615007c24 */ /* 0x004fe4000f8e02ff */
[----:B------:R-:W-:-:S04]  /*fb80*/  IMAD.WIDE.U32 R2, R4, UR6, R2 ;  /* 0x0000000604027c25 */ /* 0x000fc8000f8e0002 */
[----:B------:R-:W-:Y:S01]  /*fb90*/  IMAD R0, R4, UR7, R0 ;  /* 0x0000000704007c24 */ /* 0x000fe2000f8e0200 */
[----:B------:R-:W-:Y:S01]  /*fba0*/  ULDC.64 UR6, c[0x0][0x2c8] ;  /* 0x0000b20000067ab9 */ /* 0x000fe20000000a00 */
[----:B------:R-:W2:Y:S02]  /*fbb0*/  @P0 LDC R4, c[0x0][0x44c] ;  /* 0x00011300ff040b82 */ /* 0x000ea40000000800 */
[----:B------:R-:W-:Y:S01]  /*fbc0*/  IMAD.IADD R3, R3, 0x1, R0 ;  /* 0x0000000103037824 */ /* 0x000fe200078e0200 */
[C---:B---3--:R-:W-:Y:S01]  /*fbd0*/  LOP3.LUT R21, R20.reuse, 0x7f, RZ, 0xc0, !PT ;  /* 0x0000007f14157812 */ /* 0x048fe200078ec0ff */
[----:B------:R-:W-:-:S03]  /*fbe0*/  IMAD.SHL.U32 R20, R20, 0x20, RZ ;  /* 0x0000002014147824 */ /* 0x000fc600078e00ff */
[----:B------:R-:W-:-:S04]  /*fbf0*/  SHF.R.U32.HI R21, RZ, 0x2, R21 ;  /* 0x00000002ff157819 */ /* 0x000fc80000011615 */
[----:B------:R-:W-:Y:S01]  /*fc00*/  LOP3.LUT R20, R21, 0x60, R20, 0xf8, !PT ;  /* 0x0000006015147812 */ /* 0x000fe200078ef814 */
[----:B0-----:R-:W-:-:S04]  /*fc10*/  IMAD.SHL.U32 R21, R10, 0x8, RZ ;  /* 0x000000080a157824 */ /* 0x001fc800078e00ff */
[----:B------:R-:W-:Y:S01]  /*fc20*/  IMAD R6, R25, 0xc0, R20 ;  /* 0x000000c019067824 */ /* 0x000fe200078e0214 */
[----:B------:R-:W-:Y:S01]  /*fc30*/  LOP3.LUT R21, R21, 0x18, RZ, 0xc0, !PT ;  /* 0x0000001815157812 */ /* 0x000fe200078ec0ff */
[----:B-1----:R-:W-:Y:S02]  /*fc40*/  IMAD.SHL.U32 R20, R11, 0x8, RZ ;  /* 0x000000080b147824 */ /* 0x002fe400078e00ff */
[----:B--2---:R-:W-:Y:S01]  /*fc50*/  @P0 IMAD.HI.U32 R0, R6, R4, RZ ;  /* 0x0000000406000227 */ /* 0x004fe200078e00ff */
[C---:B------:R-:W-:Y:S02]  /*fc60*/  LOP3.LUT R10, R21.reuse, 0x40, RZ, 0xfc, !PT ;  /* 0x00000040150a7812 */ /* 0x040fe400078efcff */
[----:B------:R-:W-:Y:S01]  /*fc70*/  LOP3.LUT R20, R20, 0x18, RZ, 0xc0, !PT ;  /* 0x0000001814147812 */ /* 0x000fe200078ec0ff */
[----:B------:R-:W-:Y:S01]  /*fc80*/  IMAD.MOV.U32 R4, RZ, RZ, R6 ;  /* 0x000000ffff047224 */ /* 0x000fe200078e0006 */
[----:B----4-:R-:W-:Y:S02]  /*fc90*/  @P0 SHF.R.U32.HI R4, RZ, R5, R0 ;  /* 0x00000005ff040219 */ /* 0x010fe40000011600 */
[----:B------:R-:W-:-:S02]  /*fca0*/  LOP3.LUT R12, R21, 0x20, RZ, 0xfc, !PT ;  /* 0x00000020150c7812 */ /* 0x000fc400078efcff */
[----:B------:R-:W-:-:S05]  /*fcb0*/  SHF.R.S32.HI R0, RZ, 0x1f, R4 ;  /* 0x0000001fff007819 */ /* 0x000fca0000011404 */
[----:B------:R-:W-:-:S04]  /*fcc0*/  IMAD R0, R0, UR4, RZ ;  /* 0x0000000400007c24 */ /* 0x000fc8000f8e02ff */
[C---:B------:R-:W-:Y:S02]  /*fcd0*/  IMAD R7, R4.reuse, UR5, R0 ;  /* 0x0000000504077c24 */ /* 0x040fe4000f8e0200 */
[----:B------:R-:W-:Y:S02]  /*fce0*/  IMAD.MOV R0, RZ, RZ, -R4 ;  /* 0x000000ffff007224 */ /* 0x000fe400078e0a04 */
[----:B------:R-:W-:-:S04]  /*fcf0*/  IMAD.WIDE.U32 R4, R4, UR4, R2 ;  /* 0x0000000404047c25 */ /* 0x000fc8000f8e0002 */
[----:B------:R-:W-:Y:S02]  /*fd00*/  IMAD R0, R9, R0, R6 ;  /* 0x0000000009007224 */ /* 0x000fe400078e0206 */
[----:B------:R-:W-:-:S03]  /*fd10*/  IMAD.IADD R5, R5, 0x1, R7 ;  /* 0x0000000105057824 */ /* 0x000fc600078e0207 */
[----:B------:R-:W-:Y:S01]  /*fd20*/  SHF.R.S32.HI R7, RZ, 0x1f, R0 ;  /* 0x0000001fff077819 */ /* 0x000fe20000011400 */
[----:B------:R-:W-:-:S04]  /*fd30*/  IMAD.WIDE.U32 R4, R0, UR6, R4 ;  /* 0x0000000600047c25 */ /* 0x000fc8000f8e0004 */
[----:B------:R-:W-:-:S04]  /*fd40*/  IMAD R7, R7, UR6, RZ ;  /* 0x0000000607077c24 */ /* 0x000fc8000f8e02ff */
[----:B------:R-:W-:Y:S01]  /*fd50*/  IMAD R7, R0, UR7, R7 ;  /* 0x0000000700077c24 */ /* 0x000fe2000f8e0207 */
[----:B------:R-:W-:-:S03]  /*fd60*/  LEA R0, P1, R4, UR8, 0x1 ;  /* 0x0000000804007c11 */ /* 0x000fc6000f8208ff */
[----:B------:R-:W-:Y:S02]  /*fd70*/  IMAD.IADD R5, R5, 0x1, R7 ;  /* 0x0000000105057824 */ /* 0x000fe400078e0207 */
[----:B------:R-:W0:Y:S03]  /*fd80*/  @P0 LDC R7, c[0x0][0x44c] ;  /* 0x00011300ff070b82 */ /* 0x000e260000000800 */
[----:B------:R-:W-:Y:S01]  /*fd90*/  LEA.HI.X R4, R4, UR9, R5, 0x1, P1 ;  /* 0x0000000904047c11 */ /* 0x000fe200088f0c05 */
[----:B------:R-:W-:-:S04]  /*fda0*/  VIADD R5, R6, 0x80 ;  /* 0x0000008006057836 */ /* 0x000fc80000000000 */
[----:B------:R-:W-:Y:S02]  /*fdb0*/  IMAD.MOV.U32 R6, RZ, RZ, R5 ;  /* 0x000000ffff067224 */ /* 0x000fe400078e0005 */
[----:B0-----:R-:W-:-:S05]  /*fdc0*/  @P0 IMAD.HI.U32 R7, R5, R7, RZ ;  /* 0x0000000705070227 */ /* 0x001fca00078e00ff */
[----:B------:R-:W-:-:S05]  /*fdd0*/  @P0 SHF.R.U32.HI R6, RZ, R8, R7 ;  /* 0x00000008ff060219 */ /* 0x000fca0000011607 */
[----:B------:R-:W-:Y:S02]  /*fde0*/  IMAD.MOV R7, RZ, RZ, -R6 ;  /* 0x000000ffff077224 */ /* 0x000fe400078e0a06 */
[----:B------:R-:W-:-:S04]  /*fdf0*/  IMAD.WIDE.U32 R2, R6, UR4, R2 ;  /* 0x0000000406027c25 */ /* 0x000fc8000f8e0002 */
[----:B------:R-:W-:Y:S01]  /*fe00*/  IMAD R5, R9, R7, R5 ;  /* 0x0000000709057224 */ /* 0x000fe200078e0205 */
[----:B------:R-:W-:-:S05]  /*fe10*/  SHF.R.S32.HI R7, RZ, 0x1f, R6 ;  /* 0x0000001fff077819 */ /* 0x000fca0000011406 */
[----:B------:R-:W-:Y:S01]  /*fe20*/  IMAD R7, R7, UR4, RZ ;  /* 0x0000000407077c24 */ /* 0x000fe2000f8e02ff */
[----:B------:R-:W-:Y:S02]  /*fe30*/  ULDC UR4, c[0x0][0x2b8] ;  /* 0x0000ae0000047ab9 */ /* 0x000fe40000000800 */
[----:B------:R-:W-:Y:S01]  /*fe40*/  ISETP.GE.AND P0, PT, R10, UR4, PT ;  /* 0x000000040a007c0c */ /* 0x000fe2000bf06270 */
[----:B------:R-:W-:Y:S01]  /*fe50*/  IMAD R7, R6, UR5, R7 ;  /* 0x0000000506077c24 */ /* 0x000fe2000f8e0207 */
[----:B------:R0:W5:Y:S01]  /*fe60*/  LDL R10, [R1+0x8] ;  /* 0x00000800010a7983 */ /* 0x0001620000100800 */
[----:B------:R-:W-:Y:S02]  /*fe70*/  SHF.R.S32.HI R6, RZ, 0x1f, R5 ;  /* 0x0000001fff067819 */ /* 0x000fe40000011405 */
[----:B------:R-:W-:Y:S01]  /*fe80*/  IMAD.IADD R3, R3, 0x1, R7 ;  /* 0x0000000103037824 */ /* 0x000fe200078e0207 */
[----:B------:R-:W-:Y:S02]  /*fe90*/  ISETP.GE.AND P2, PT, R20, UR4, PT ;  /* 0x0000000414007c0c */ /* 0x000fe4000bf46270 */
[----:B------:R-:W-:Y:S01]  /*fea0*/  IMAD R6, R6, UR6, RZ ;  /* 0x0000000606067c24 */ /* 0x000fe2000f8e02ff */
[----:B------:R-:W-:Y:S01]  /*feb0*/  ISETP.GE.AND P1, PT, R12, UR4, PT ;  /* 0x000000040c007c0c */ /* 0x000fe2000bf26270 */
[----:B------:R-:W-:-:S04]  /*fec0*/  IMAD.WIDE.U32 R2, R5, UR6, R2 ;  /* 0x0000000605027c25 */ /* 0x000fc8000f8e0002 */
[----:B------:R-:W-:Y:S01]  /*fed0*/  IMAD R6, R5, UR7, R6 ;  /* 0x0000000705067c24 */ /* 0x000fe2000f8e0206 */
[----:B------:R-:W-:-:S03]  /*fee0*/  LEA R7, P3, R2, UR8, 0x1 ;  /* 0x0000000802077c11 */ /* 0x000fc6000f8608ff */
[----:B------:R-:W-:Y:S01]  /*fef0*/  IMAD.IADD R6, R3, 0x1, R6 ;  /* 0x0000000103067824 */ /* 0x000fe200078e0206 */
[----:B------:R-:W-:Y:S01]  /*ff00*/  UMOV UR4, 0xffffffff ;  /* 0xffffffff00047882 */ /* 0x000fe20000000000 */
[----:B------:R-:W-:-:S03]  /*ff10*/  LOP3.LUT R21, R11, 0x7f, RZ, 0xc0, !PT ;  /* 0x0000007f0b157812 */ /* 0x000fc600078ec0ff */
[----:B------:R-:W-:Y:S02]  /*ff20*/  LEA.HI.X R6, R2, UR9, R6, 0x1, P3 ;  /* 0x0000000902067c11 */ /* 0x000fe400098f0c06 */
[----:B------:R-:W-:Y:S01]  /*ff30*/  SHF.R.U32.HI R21, RZ, 0x2, R21 ;  /* 0x00000002ff157819 */ /* 0x000fe20000011615 */
[----:B0-----:R-:W-:Y:S06]  /*ff40*/  BRA.DIV UR4, `(.L_x_240) ;  /* 0x0000004204b87947 */ /* 0x001fec000b800000 */
[----:B------:R-:W2:Y:S01]  /*ff50*/  LDL.LU R3, [R1+0x24] ;  /* 0x0000240001037983 */ /* 0x000ea20000300800 */
[----:B------:R-:W-:Y:S01]  /*ff60*/  IMAD R25, R25, 0xc0, R21 ;  /* 0x000000c019197824 */ /* 0x000fe200078e0215 */
[----:B------:R-:W-:Y:S02]  /*ff70*/  ULDC.64 UR4, c[0x0][0x208] ;  /* 0x0000820000047ab9 */ /* 0x000fe40000000a00 */
[----:B------:R-:W-:Y:S01]  /*ff80*/  SHFL.IDX PT, R2, R4, RZ, 0x1c1f ;  /* 0x001c1fff04027589 */ /* 0x000fe200000e0000 */
[----:B--2---:R-:W-:-:S03]  /*ff90*/  IMAD R5, R3, R9, RZ ;  /* 0x0000000903057224 */ /* 0x004fc600078e02ff */
[----:B------:R-:W0:Y:S02]  /*ffa0*/  SHFL.IDX PT, R3, R0, RZ, 0x1c1f ;  /* 0x001c1fff00037589 */ /* 0x000e2400000e0000 */
[----:B------:R-:W-:-:S13]  /*ffb0*/  ISETP.GE.AND P4, PT, R25, R5, PT ;  /* 0x000000051900720c */ /* 0x000fda0003f86270 */
[----:B0-----:R-:W-:-:S05]  /*ffc0*/  @!P4 LEA R3, P3, R20, R3, 0x1 ;  /* 0x000000031403c211 */ /* 0x001fca00078608ff */
[----:B------:R-:W-:-:S05]  /*ffd0*/  @!P4 IMAD.X R2, RZ, RZ, R2, P3 ;  /* 0x000000ffff02c224 */ /* 0x000fca00018e0602 */
[----:B------:R-:W-:-:S04]  /*ffe0*/  @!P4 LOP3.LUT R3, R3, R2, RZ, 0x3c, !PT ;  /* 0x000000020303c212 */ /* 0x000fc800078e3cff */
[----:B------:R-:W-:-:S04]  /*fff0*/  @!P4 LOP3.LUT R2, R3, R2, RZ, 0x3c, !PT ;  /* 0x000000020302c212 */ /* 0x000fc800078e3cff */
[----:B------:R-:W-:-:S05]  /*10000*/  @!P4 LOP3.LUT R3, R3, R2, RZ, 0x3c, !PT ;  /* 0x000000020303c212 */ /* 0x000fca00078e3cff */
[----:B------:R-:W-:Y:S01]  /*10010*/  @!PT LDS RZ, [RZ] ;  /* 0x00000000fffff984 */ /* 0x000fe20000000800 */
[----:B-----5:R-:W-:Y:S04]  /*10020*/  @!P4 LDGSTS.E.BYPASS.LTC128B.128 [R10+0xda00], desc[UR4][R2.64], !P2 ;  /* 0x0da00000020acfae */ /* 0x020fe8000d101d44 */
[----:B------:R-:W-:Y:S04]  /*10030*/  @!P4 LDGSTS.E.BYPASS.LTC128B.128 [R10+0x10a00], desc[UR4][R2.64+0x40], !P1 ;  /* 0x10a00040020acfae */ /* 0x000fe8000c901d44 */
[----:B------:R0:W-:Y:S02]  /*10040*/  @!P4 LDGSTS.E.BYPASS.LTC128B.128 [R10+0x13a00], desc[UR4][R2.64+0x80], !P0 ;  /* 0x13a00080020acfae */ /* 0x0001e4000c101d44 */
[----:B0-----:R-:W-:-:S02]  /*10050*/  VIADD R2, R25, 0x20 ;  /* 0x0000002019027836 */ /* 0x001fc40000000000 */
[----:B------:R-:W0:Y:S03]  /*10060*/  SHFL.IDX PT, R3, R0, 0x1, 0x1c1f ;  /* 0x003c1f0000037f89 */ /* 0x000e2600000e0000 */
[----:B------:R-:W-:Y:S02]  /*10070*/  ISETP.GE.AND P3, PT, R2, R5, PT ;  /* 0x000000050200720c */ /* 0x000fe40003f66270 */
[----:B------:R-:W1:Y:S11]  /*10080*/  SHFL.IDX PT, R2, R4, 0x1, 0x1c1f ;  /* 0x003c1f0004027f89 */ /* 0x000e7600000e0000 */
[----:B0-----:R-:W-:-:S05]  /*10090*/  @!P3 LEA R3, P4, R20, R3, 0x1 ;  /* 0x000000031403b211 */ /* 0x001fca00078808ff */
[----:B-1----:R-:W-:-:S05]  /*100a0*/  @!P3 IMAD.X R2, RZ, RZ, R2, P4 ;  /* 0x000000ffff02b224 */ /* 0x002fca00020e0602 */
[----:B------:R-:W-:-:S04]  /*100b0*/  @!P3 LOP3.LUT R3, R3, R2, RZ, 0x3c, !PT ;  /* 0x000000020303b212 */ /* 0x000fc800078e3cff */
[----:B------:R-:W-:-:S04]  /*100c0*/  @!P3 LOP3.LUT R2, R3, R2, RZ, 0x3c, !PT ;  /* 0x000000020302b212 */ /* 0x000fc800078e3cff */
[----:B------:R-:W-:-:S05]  /*100d0*/  @!P3 LOP3.LUT R3, R3, R2, RZ, 0x3c, !PT ;  /* 0x000000020303b212 */ /* 0x000fca00078e3cff */
[----:B------:R-:W-:Y:S04]  /*100e0*/  @!P3 LDGSTS.E.BYPASS.LTC128B.128 [R10+0xe200], desc[UR4][R2.64], !P2 ;  /* 0x0e200000020abfae */ /* 0x000fe8000d101d44 */
[----:B------:R-:W-:Y:S04]  /*100f0*/  @!P3 LDGSTS.E.BYPASS.LTC128B.128 [R10+0x11200], desc[UR4][R2.64+0x40], !P1 ;  /* 0x11200040020abfae */ /* 0x000fe8000c901d44 */
[----:B------:R0:W-:Y:S02]  /*10100*/  @!P3 LDGSTS.E.BYPASS.LTC128B.128 [R10+0x14200], desc[UR4][R2.64+0x80], !P0 ;  /* 0x14200080020abfae */ /* 0x0001e4000c101d44 */
[----:B0-----:R-:W-:-:S02]  /*10110*/  VIADD R2, R25, 0x40 ;  /* 0x0000004019027836 */ /* 0x001fc40000000000 */
[----:B------:R-:W0:Y:S03]  /*10120*/  SHFL.IDX PT, R3, R0, 0x2, 0x1c1f ;  /* 0x005c1f0000037f89 */ /* 0x000e2600000e0000 */
[----:B------:R-:W-:Y:S02]  /*10130*/  ISETP.GE.AND P3, PT, R2, R5, PT ;  /* 0x000000050200720c */ /* 0x000fe40003f66270 */
[----:B------:R-:W1:Y:S04]  /*10140*/  SHFL.IDX PT, R2, R4, 0x2, 0x1c1f ;  /* 0x005c1f0004027f89 */ /* 0x000e6800000e0000 */
[----:B------:R-:W-:Y:S07]  /*10150*/  SHFL.IDX PT, R4, R4, 0x3, 0x1c1f ;  /* 0x007c1f0004047f89 */ /* 0x000fee00000e0000 */
[----:B0-----:R-:W-:-:S05]  /*10160*/  @!P3 LEA R3, P4, R20, R3, 0x1 ;  /* 0x000000031403b211 */ /* 0x001fca00078808ff */
[----:B-1----:R-:W-:-:S05]  /*10170*/  @!P3 IMAD.X R2, RZ, RZ, R2, P4 ;  /* 0x000000ffff02b224 */ /* 0x002fca00020e0602 */
[----:B------:R-:W-:-:S04]  /*10180*/  @!P3 LOP3.LUT R3, R3, R2, RZ, 0x3c, !PT ;  /* 0x000000020303b212 */ /* 0x000fc800078e3cff */
[----:B------:R-:W-:-:S04]  /*10190*/  @!P3 LOP3.LUT R2, R3, R2, RZ, 0x3c, !PT ;  /* 0x000000020302b212 */ /* 0x000fc800078e3cff */
[----:B------:R-:W-:-:S05]  /*101a0*/  @!P3 LOP3.LUT R3, R3, R2, RZ, 0x3c, !PT ;  /* 0x000000020303b212 */ /* 0x000fca00078e3cff */
[----:B------:R-:W-:Y:S04]  /*101b0*/  @!P3 LDGSTS.E.BYPASS.LTC128B.128 [R10+0xea00], desc[UR4][R2.64], !P2 ;  /* 0x0ea00000020abfae */ /* 0x000fe8000d101d44 */
[----:B------:R-:W-:Y:S04]  /*101c0*/  @!P3 LDGSTS.E.BYPASS.LTC128B.128 [R10+0x11a00], desc[UR4][R2.64+0x40], !P1 ;  /* 0x11a00040020abfae */ /* 0x000fe8000c901d44 */
[----:B------:R0:W-:Y:S04]  /*101d0*/  @!P3 LDGSTS.E.BYPASS.LTC128B.128 [R10+0x14a00], desc[UR4][R2.64+0x80], !P0 ;  /* 0x14a00080020abfae */ /* 0x0001e8000c101d44 */
[----:B0-----:R0:W1:Y:S02]  /*101e0*/  SHFL.IDX PT, R2, R0, 0x3, 0x1c1f ;  /* 0x007c1f0000027f89 */ /* 0x00106400000e0000 */
[----:B0-----:R-:W-:-:S05]  /*101f0*/  VIADD R0, R25, 0x80 ;  /* 0x0000008019007836 */ /* 0x001fca0000000000 */
[----:B------:R-:W-:Y:S01]  /*10200*/  ISETP.GE.AND P3, PT, R0, R5, PT ;  /* 0x000000050000720c */ /* 0x000fe20003f66270 */
[----:B------:R-:W-:-:S05]  /*10210*/  VIADD R0, R25, 0x60 ;  /* 0x0000006019007836 */ /* 0x000fca0000000000 */
[----:B------:R-:W-:Y:S02]  /*10220*/  ISETP.GE.AND P4, PT, R0, R5, PT ;  /* 0x000000050000720c */ /* 0x000fe40003f86270 */
[----:B------:R-:W-:Y:S04]  /*10230*/  SHFL.IDX PT, R0, R6, RZ, 0x1c1f ;  /* 0x001c1fff06007589 */ /* 0x000fe800000e0000 */
[----:B------:R-:W-:Y:S07]  /*10240*/  SHFL.IDX PT, R6, R6, 0x1, 0x1c1f ;  /* 0x003c1f0006067f89 */ /* 0x000fee00000e0000 */
[----:B-1----:R-:W-:-:S05]  /*10250*/  @!P4 LEA R2, P5, R20, R2, 0x1 ;  /* 0x000000021402c211 */ /* 0x002fca00078a08ff */
[----:B------:R-:W-:Y:S02]  /*10260*/  @!P4 IMAD.X R3, RZ, RZ, R4, P5 ;  /* 0x000000ffff03c224 */ /* 0x000fe400028e0604 */
[----:B------:R-:W0:Y:S04]  /*10270*/  SHFL.IDX PT, R4, R7, RZ, 0x1c1f ;  /* 0x001c1fff07047589 */ /* 0x000e2800000e0000 */
[----:B------:R-:W-:Y:S04]  /*10280*/  @!P4 LDGSTS.E.BYPASS.LTC128B.128 [R10+0xf200], desc[UR4][R2.64], !P2 ;  /* 0x0f200000020acfae */ /* 0x000fe8000d101d44 */
[----:B------:R-:W-:Y:S04]  /*10290*/  @!P4 LDGSTS.E.BYPASS.LTC128B.128 [R10+0x12200], desc[UR4][R2.64+0x40], !P1 ;  /* 0x12200040020acfae */ /* 0x000fe8000c901d44 */
[----:B------:R1:W-:Y:S01]  /*102a0*/  @!P4 LDGSTS.E.BYPASS.LTC128B.128 [R10+0x15200], desc[UR4][R2.64+0x80], !P0 ;  /* 0x15200080020acfae */ /* 0x0003e2000c101d44 */
[----:B0-----:R-:W-:-:S05]  /*102b0*/  @!P3 LEA R4, P5, R20, R4, 0x1 ;  /* 0x000000041404b211 */ /* 0x001fca00078a08ff */
[----:B------:R-:W-:Y:S02]  /*102c0*/  @!P3 IMAD.X R0, RZ, RZ, R0, P5 ;  /* 0x000000ffff00b224 */ /* 0x000fe400028e0600 */
[----:B-1----:R-:W-:Y:S02]  /*102d0*/  @!P3 IMAD.MOV.U32 R2, RZ, RZ, R4 ;  /* 0x000000ffff02b224 */ /* 0x002fe400078e0004 */
[----:B------:R-:W-:-:S05]  /*102e0*/  @!P3 IMAD.MOV.U32 R3, RZ, RZ, R0 ;  /* 0x000000ffff03b224 */ /* 0x000fca00078e0000 */
[----:B------:R-:W-:Y:S04]  /*102f0*/  @!P3 LDGSTS.E.BYPASS.LTC128B.128 [R10+0xfa00], desc[UR4][R2.64], !P2 ;  /* 0x0fa00000020abfae */ /* 0x000fe8000d101d44 */
[----:B------:R-:W-:Y:S04]  /*10300*/  @!P3 LDGSTS.E.BYPASS.LTC128B.128 [R10+0x12a00], desc[UR4][R2.64+0x40], !P1 ;  /* 0x12a00040020abfae */ /* 0x000fe8000c901d44 */
[----:B------:R0:W-:Y:S04]  /*10310*/  @!P3 LDGSTS.E.BYPASS.LTC128B.128 [R10+0x15a00], desc[UR4][R2.64+0x80], !P0 ;  /* 0x15a00080020abfae */ /* 0x0001e8000c101d44 */
[----:B0-----:R0:W1:Y:S02]  /*10320*/  SHFL.IDX PT, R2, R7, 0x1, 0x1c1f ;  /* 0x003c1f0007027f89 */ /* 0x00106400000e0000 */
.L_x_355:
[----:B------:R-:W-:Y:S01]  /*10330*/  VIADD R25, R25, 0xa0 ;  /* 0x000000a019197836 */ /* 0x000fe20000000000 */
[----:B------:R-:W-:Y:S01]  /*10340*/  ULDC.64 UR4, c[0x0][0x208] ;  /* 0x0000820000047ab9 */ /* 0x000fe20000000a00 */
[----:B------:R-:W-:-:S03]  /*10350*/  VIADD R8, R17, 0x31c00 ;  /* 0x00031c0011087836 */ /* 0x000fc60000000000 */
[----:B------:R-:W-:-:S13]  /*10360*/  ISETP.GE.AND P3, PT, R25, R5, PT ;  /* 0x000000051900720c */ /* 0x000fda0003f66270 */
[----:B-1----:R-:W-:-:S05]  /*10370*/  @!P3 LEA R2, P4, R20, R2, 0x1 ;  /* 0x000000021402b211 */ /* 0x002fca00078808ff */
[----:B------:R-:W-:-:S05]  /*10380*/  @!P3 IMAD.X R3, RZ, RZ, R6, P4 ;  /* 0x000000ffff03b224 */ /* 0x000fca00020e0606 */
[----:B------:R-:W-:Y:S01]  /*10390*/  @!PT LDS RZ, [RZ] ;  /* 0x00000000fffff984 */ /* 0x000fe20000000800 */
[----:B------:R-:W-:Y:S01]  /*103a0*/  @!PT LDS RZ, [RZ] ;  /* 0x00000000fffff984 */ /* 0x000fe20000000800 */
[----:B------:R-:W-:Y:S01]  /*103b0*/  @!PT LDS RZ, [RZ] ;  /* 0x00000000fffff984 */ /* 0x000fe20000000800 */
[----:B------:R1:W-:Y:S04]  /*103c0*/  @!P3 LDGSTS.E.BYPASS.LTC128B.128 [R10+0x10200], desc[UR4][R2.64], !P2 ;  /* 0x10200000020abfae */ /* 0x0003e8000d101d44 */
[----:B------:R1:W-:Y:S04]  /*103d0*/  @!P3 LDGSTS.E.BYPASS.LTC128B.128 [R10+0x13200], desc[UR4][R2.64+0x40], !P1 ;  /* 0x13200040020abfae */ /* 0x0003e8000c901d44 */
[----:B------:R1:W-:Y:S01]  /*103e0*/  @!P3 LDGSTS.E.BYPASS.LTC128B.128 [R10+0x16200], desc[UR4][R2.64+0x80], !P0 ;  /* 0x16200080020abfae */ /* 0x0003e2000c101d44 */
[----:B------:R-:W-:Y:S01]  /*103f0*/  PLOP3.LUT P0, PT, PT, PT, PT, 0x80, 0x0 ;  /* 0x000000000000781c */ /* 0x000fe20003f0f070 */
[----:B------:R-:W-:-:S12]  /*10400*/  NOP ;  /* 0x0000000000007918 */ /* 0x000fd80000000000 */
.L_x_241:
[----:B------:R-:W-:Y:S02]  /*10410*/  PLOP3.LUT P1, PT, P1, P0, PT, 0xa2, 0x0 ;  /* 0x000000000000781c */ /* 0x000fe40000f21472 */
[----:B------:R-:W-:-:S08]  /*10420*/  @P0 R2UR P1, UR4, R17 ;  /* 0x00000000110402ca */ /* 0x000fd00000020000 */
[----:B------:R-:W-:-:S05]  /*10430*/  @P0 PLOP3.LUT P0, PT, P1, PT, PT, 0x80, 0x0 ;  /* 0x000000000000081c */ /* 0x000fca0000f0f070 */
[----:B------:R-:W-:Y:S01]  /*10440*/  @!P1 SYNCS.ARRIVE.TRANS64.RED.A0T1 RZ, [UR4+0x31c00], RZ ;  /* 0x031c00ffffff99a7 */ /* 0x000fe20008200404 */
[----:B------:R-:W-:Y:S07]  /*10450*/  @!P1 ARRIVES.LDGSTSBAR.64.TRANSCNT [UR4+0x31c00] ;  /* 0x031c0000ff0099b0 */ /* 0x000fee0008000a84 */
[----:B------:R-:W-:Y:S05]  /*10460*/  @P0 BRA.U.ANY `(.L_x_241) ;  /* 0xfffffffd00e80947 */ /* 0x000fea000393ffff */
[----:B-1----:R-:W2:Y:S02]  /*10470*/  LDL.LU R2, [R1+0x34] ;  /* 0x0000340001027983 */ /* 0x002ea40000300800 */
[----:B--2---:R-:W-:-:S05]  /*10480*/  VIADD R2, R2, 0x1 ;  /* 0x0000000102027836 */ /* 0x004fca0000000000 */
[----:B------:R1:W-:Y:S01]  /*10490*/  STL [R1+0x34], R2 ;  /* 0x0000340201007387 */ /* 0x0003e20000100800 */
[----:B------:R-:W-:-:S04]  /*104a0*/  LEA.HI R0, R2, R2, RZ, 0x1 ;  /* 0x0000000202007211 */ /* 0x000fc800078f08ff */
[----:B------:R-:W-:-:S05]  /*104b0*/  LOP3.LUT R0, R0, 0xfffffffe, RZ, 0xc0, !PT ;  /* 0xfffffffe00007812 */ /* 0x000fca00078ec0ff */
[----:B------:R-:W-:-:S05]  /*104c0*/  IMAD.IADD R0, R2, 0x1, -R0 ;  /* 0x0000000102007824 */ /* 0x000fca00078e0a00 */
[----:B------:R-:W-:Y:S01]  /*104d0*/  SHF.L.U32 R0, R0, 0x1f, RZ ;  /* 0x0000001f00007819 */ /* 0x000fe200000006ff */
[----:B------:R-:W-:Y:S01]  /*104e0*/  NOP ;  /* 0x0000000000007918 */ /* 0x000fe20000000000 */
[----:B------:R1:W-:Y:S01]  /*104f0*/  SYNCS.ARRIVE.TRANS64.A1T0 RZ, [R17+URZ+0x31c00], RZ ;  /* 0x031c00ff11ff79a7 */ /* 0x0003e2000810003f */
[----:B------:R-:W-:Y:S01]  /*10500*/  BSSY B0, `(.L_x_242) ;  /* 0x0000003000007945 */ /* 0x000fe20003800000 */
[----:B------:R-:W2:Y:S03]  /*10510*/  SYNCS.PHASECHK.TRANS64.TRYWAIT P0, [R17+URZ+0x31c20], R0 ;  /* 0x031c2000110075a7 */ /* 0x000ea6000800017f */
[----:B-12---:R-:W-:Y:S05]  /*10520*/  @!P0 BRA `(.L_x_243) ;  /* 0x0000004400648947 */ /* 0x006fea0003800000 */
.L_x_356:
[----:B------:R-:W-:Y:S05]  /*10530*/  BSYNC B0 ;  /* 0x0000000000007941 */ /* 0x000fea0003800000 */
.L_x_242:
[----:B------:R-:W1:Y:S04]  /*10540*/  LDL R2, [R1+0x1c] ;  /* 0x00001c0001027983 */ /* 0x000e680000100800 */
[----:B------:R-:W2:Y:S01]  /*10550*/  LDL R3, [R1+0x4] ;  /* 0x0000040001037983 */ /* 0x000ea20000100800 */
[----:B------:R-:W-:Y:S01]  /*10560*/  BSSY B0, `(.L_x_244) ;  /* 0x0000232000007945 */ /* 0x000fe20003800000 */
[----:B-1----:R-:W-:-:S05]  /*10570*/  VIADD R0, R2, 0xfffffffe ;  /* 0xfffffffe02007836 */ /* 0x002fca0000000000 */
[----:B--2---:R-:W-:-:S13]  /*10580*/  ISETP.GE.AND P0, PT, R0, R3, PT ;  /* 0x000000030000720c */ /* 0x004fda0003f06270 */
[----:B------:R-:W-:Y:S05]  /*10590*/  @!P0 BRA `(.L_x_245) ;  /* 0x0000002000b88947 */ /* 0x000fea0003800000 */
[----:B------:R-:W2:Y:S04]  /*105a0*/  LDL.LU R2, [R1+0x38] ;  /* 0x0000380001027983 */ /* 0x000ea80000300800 */
[----:B------:R-:W3:Y:S04]  /*105b0*/  LDL.LU R5, [R1+0x18] ;  /* 0x0000180001057983 */ /* 0x000ee80000300800 */
[----:B------:R-:W4:Y:S01]  /*105c0*/  LDL.LU R4, [R1+0x30] ;  /* 0x0000300001047983 */ /* 0x000f220000300800 */
[----:B0-----:R-:W-:Y:S01]  /*105d0*/  LOP3.LUT R7, RZ, R3, RZ, 0x33, !PT ;  /* 0x00000003ff077212 */ /* 0x001fe200078e33ff */
[----:B------:R-:W-:Y:S01]  /*105e0*/  BSSY B2, `(.L_x_246) ;  /* 0x00000bf000027945 */ /* 0x000fe20003800000 */
[----:B--2---:R-:W-:-:S04]  /*105f0*/  VIADD R2, R2, 0x1 ;  /* 0x0000000102027836 */ /* 0x004fc80000000000 */
[----:B---3--:R-:W-:-:S05]  /*10600*/  IMAD R2, R2, R5, RZ ;  /* 0x0000000502027224 */ /* 0x008fca00078e02ff */
[----:B----4-:R-:W-:-:S05]  /*10610*/  VIMNMX R9, R4, R2, PT ;  /* 0x0000000204097248 */ /* 0x010fca0003fe0100 */
[----:B------:R-:W-:-:S05]  /*10620*/  IMAD.MOV R2, RZ, RZ, -R9 ;  /* 0x000000ffff027224 */ /* 0x000fca00078e0a09 */
[----:B------:R-:W-:-:S05]  /*10630*/  VIADDMNMX R7, R2, 0x1, R7, !PT ;  /* 0x0000000102077846 */ /* 0x000fca0007800107 */
[----:B------:R-:W-:-:S05]  /*10640*/  IMAD.IADD R2, R9, 0x1, R7 ;  /* 0x0000000109027824 */ /* 0x000fca00078e0207 */
[----:B------:R-:W-:-:S04]  /*10650*/  LOP3.LUT R2, R2, 0x1, RZ, 0xc0, !PT ;  /* 0x0000000102027812 */ /* 0x000fc800078ec0ff */
[----:B------:R-:W-:-:S13]  /*10660*/  ISETP.NE.U32.AND P0, PT, R2, 0x1, PT ;  /* 0x000000010200780c */ /* 0x000fda0003f05070 */
[----:B------:R-:W-:Y:S05]  /*10670*/  @P0 BRA `(.L_x_247) ;  /* 0x0000000800d40947 */ /* 0x000fea0003800000 */
[----:B------:R-:W2:Y:S01]  /*10680*/  LDL R3, [R1] ;  /* 0x0000000001037983 */ /* 0x000ea20000100800 */
[----:B------:R-:W-:Y:S01]  /*10690*/  VIADD R6, R18, 0x1 ;  /* 0x0000000112067836 */ /* 0x000fe20000000000 */
[----:B------:R-:W-:Y:S04]  /*106a0*/  BSSY B1, `(.L_x_248) ;  /* 0x00000ae000017945 */ /* 0x000fe80003800000 */
[----:B------:R-:W-:-:S04]  /*106b0*/  ISETP.NE.AND P0, PT, R6, 0x2, PT ;  /* 0x000000020600780c */ /* 0x000fc80003f05270 */
[----:B------:R-:W-:Y:S02]  /*106c0*/  SEL R10, RZ, 0x1, P0 ;  /* 0x00000001ff0a7807 */ /* 0x000fe40000000000 */
[----:B------:R-:W-:Y:S02]  /*106d0*/  SEL R6, R6, RZ, P0 ;  /* 0x000000ff06067207 */ /* 0x000fe40000000000 */
[----:B------:R-:W-:Y:S02]  /*106e0*/  LOP3.LUT R10, R28, R10, RZ, 0x3c, !PT ;  /* 0x0000000a1c0a7212 */ /* 0x000fe400078e3cff */
[----:B--2---:R-:W-:-:S13]  /*106f0*/  ISETP.NE.AND P1, PT, R3, RZ, PT ;  /* 0x000000ff0300720c */ /* 0x004fda0003f25270 */
[----:B------:R-:W-:Y:S05]  /*10700*/  @!P1 BRA `(.L_x_249) ;  /* 0x00000008009c9947 */ /* 0x000fea0003800000 */
[----:B------:R-:W-:Y:S01]  /*10710*/  ULDC.64 UR4, c[0x0][0x418] ;  /* 0x0001060000047ab9 */ /* 0x000fe20000000a00 */
[----:B------:R-:W-:Y:S01]  /*10720*/  IMAD.MOV.U32 R5, RZ, RZ, R19 ;  /* 0x000000ffff057224 */ /* 0x000fe200078e0013 */
[----:B------:R-:W-:-:S04]  /*10730*/  ISETP.NE.U32.AND P0, PT, RZ, UR4, PT ;  /* 0x00000004ff007c0c */ /* 0x000fc8000bf05070 */
[----:B------:R-:W-:-:S13]  /*10740*/  ISETP.NE.AND.EX P0, PT, RZ, UR5, PT, P0 ;  /* 0x00000005ff007c0c */ /* 0x000fda000bf05300 */
[----:B------:R-:W-:Y:S05]  /*10750*/  @!P0 BRA `(.L_x_250) ;  /* 0x0000000000488947 */ /* 0x000fea0003800000 */
[----:B------:R-:W0:Y:S01]  /*10760*/  LDC R5, c[0x0][0x43c] ;  /* 0x00010f00ff057b82 */ /* 0x000e220000000800 */
[----:B------:R-:W-:Y:S01]  /*10770*/  ULDC.64 UR6, c[0x0][0x428] ;  /* 0x00010a0000067ab9 */ /* 0x000fe20000000a00 */
[----:B------:R-:W-:Y:S01]  /*10780*/  ULDC.64 UR8, c[0x0][0x208] ;  /* 0x0000820000087ab9 */ /* 0x000fe20000000a00 */
[----:B0-----:R-:W-:-:S13]  /*10790*/  ISETP.NE.AND P0, PT, R5, 0x1, PT ;  /* 0x000000010500780c */ /* 0x001fda0003f05270 */
[----:B------:R-:W0:Y:S02]  /*107a0*/  @P0 LDC.64 R2, c[0x0][0x440] ;  /* 0x00011000ff020b82 */ /* 0x000e240000000a00 */
[----:B0-----:R-:W-:-:S04]  /*107b0*/  @P0 IMAD.HI.U32 R4, R0, R2, RZ ;  /* 0x0000000200040227 */ /* 0x001fc800078e00ff */
[----:B------:R-:W-:Y:S01]  /*107c0*/  IMAD.MOV.U32 R2, RZ, RZ, R0 ;  /* 0x000000ffff027224 */ /* 0x000fe200078e0000 */
[----:B------:R-:W-:Y:S01]  /*107d0*/  @P0 SHF.R.U32.HI R2, RZ, R3, R4 ;  /* 0x00000003ff020219 */ /* 0x000fe20000011604 */
[----:B------:R-:W-:-:S04]  /*107e0*/  IMAD R4, R29, UR6, RZ ;  /* 0x000000061d047c24 */ /* 0x000fc8000f8e02ff */
[----:B------:R-:W-:Y:S02]  /*107f0*/  IMAD.MOV R3, RZ, RZ, -R2 ;  /* 0x000000ffff037224 */ /* 0x000fe400078e0a02 */
[----:B------:R-:W-:Y:S02]  /*10800*/  IMAD R4, R23, UR7, R4 ;  /* 0x0000000717047c24 */ /* 0x000fe4000f8e0204 */
[----:B------:R-:W-:Y:S01]  /*10810*/  IMAD R0, R5, R3, R0 ;  /* 0x0000000305007224 */ /* 0x000fe200078e0200 */
[----:B------:R-:W-:-:S03]  /*10820*/  SHF.R.S32.HI R3, RZ, 0x1f, R2 ;  /* 0x0000001fff037819 */ /* 0x000fc60000011402 */
[----:B------:R-:W-:-:S04]  /*10830*/  IMAD.WIDE.U32 R2, R23, UR6, R2 ;  /* 0x0000000617027c25 */ /* 0x000fc8000f8e0002 */
[----:B------:R-:W-:Y:S01]  /*10840*/  IMAD.IADD R3, R4, 0x1, R3 ;  /* 0x0000000104037824 */ /* 0x000fe200078e0203 */
[----:B------:R-:W-:-:S04]  /*10850*/  LEA R4, P0, R2, UR4, 0x2 ;  /* 0x0000000402047c11 */ /* 0x000fc8000f8010ff */
[----:B------:R-:W-:-:S06]  /*10860*/  LEA.HI.X R5, R2, UR5, R3, 0x2, P0 ;  /* 0x0000000502057c11 */ /* 0x000fcc00080f1403 */
[----:B------:R0:W5:Y:S03]  /*10870*/  LDG.E R5, desc[UR8][R4.64] ;  /* 0x0000000804057981 */ /* 0x000166000c1e1900 */
.L_x_250:
[----:B------:R-:W-:Y:S01]  /*10880*/  IMAD R3, R6, 0x8, R17 ;  /* 0x0000000806037824 */ /* 0x000fe200078e0211 */
[----:B------:R-:W-:Y:S01]  /*10890*/  SHF.L.U32 R2, R10, 0x1f, RZ ;  /* 0x0000001f0a027819 */ /* 0x000fe200000006ff */
[----:B------:R-:W-:Y:S03]  /*108a0*/  BSSY B3, `(.L_x_251) ;  /* 0x0000003000037945 */ /* 0x000fe60003800000 */
[----:B------:R-:W1:Y:S02]  /*108b0*/  SYNCS.PHASECHK.TRANS64.TRYWAIT P0, [R3+URZ+0x31c40], R2 ;  /* 0x031c4002030075a7 */ /* 0x000e64000800017f */
[----:B-1----:R-:W-:Y:S05]  /*108c0*/  @!P0 BRA `(.L_x_252) ;  /* 0x0000004000908947 */ /* 0x002fea0003800000 */
.L_x_357:
[----:B------:R-:W-:Y:S05]  /*108d0*/  BSYNC B3 ;  /* 0x0000000000037941 */ /* 0x000fea0003800000 */
.L_x_251:
[----:B0-----:R-:W0:Y:S01]  /*108e0*/  S2R R4, SR_TID.X ;  /* 0x0000000000047919 */ /* 0x001e220000002100 */
[----:B------:R-:W-:Y:S01]  /*108f0*/  BSSY B3, `(.L_x_253) ;  /* 0x000000b000037945 */ /* 0x000fe20003800000 */
[----:B0-----:R-:W-:-:S04]  /*10900*/  LOP3.LUT R4, R4, 0x7f, RZ, 0xc0, !PT ;  /* 0x0000007f04047812 */ /* 0x001fc800078ec0ff */
[----:B------:R-:W-:-:S13]  /*10910*/  ISETP.NE.AND P1, PT, R4, RZ, PT ;  /* 0x000000ff0400720c */ /* 0x000fda0003f25270 */
[----:B------:R-:W-:Y:S05]  /*10920*/  @P1 BRA `(.L_x_254) ;  /* 0x00000000001c1947 */ /* 0x000fea0003800000 */
[----:B------:R-:W0:Y:S01]  /*10930*/  S2R R4, SR_TID.X ;  /* 0x0000000000047919 */ /* 0x000e220000002100 */
[----:B-1----:R-:W-:-:S04]  /*10940*/  IMAD.MOV.U32 R2, RZ, RZ, 0x6c00 ;  /* 0x00006c00ff027424 */ /* 0x002fc800078e00ff */
[----:B------:R2:W-:Y:S01]  /*10950*/  SYNCS.ARRIVE.TRANS64 RZ, [R3+URZ+0x31c30], R2 ;  /* 0x031c300203ff79a7 */ /* 0x0005e2000800003f */
[----:B0-----:R-:W-:-:S04]  /*10960*/  LOP3.LUT R4, R4, 0x1f, RZ, 0xc0, !PT ;  /* 0x0000001f04047812 */ /* 0x001fc800078ec0ff */
[----:B------:R-:W-:-:S13]  /*10970*/  ISETP.NE.AND P0, PT, R4, RZ, PT ;  /* 0x000000ff0400720c */ /* 0x000fda0003f05270 */
[----:B--2---:R-:W-:Y:S05]  /*10980*/  @!P0 BRA `(.L_x_254) ;  /* 0x0000000000048947 */ /* 0x004fea0003800000 */
[----:B------:R-:W-:Y:S01]  /*10990*/  BPT.TRAP 0x1 ;  /* 0x000000040000795c */ /* 0x000fe20000300000 */
.L_x_254:
[----:B------:R-:W-:Y:S05]  /*109a0*/  BSYNC B3 ;  /* 0x0000000000037941 */ /* 0x000fea0003800000 */
.L_x_253:
[----:B------:R-:W-:Y:S01]  /*109b0*/  IMAD.MOV.U32 R14, RZ, RZ, RZ ;  /* 0x000000ffff0e7224 */ /* 0x000fe200078e00ff */
[----:B------:R-:W-:Y:S01]  /*109c0*/  UIADD3 UR4, UP0, UR36, 0x370, URZ ;  /* 0x0000037024047890 */ /* 0x000fe2000ff1e03f */
[----:B------:R-:W-:Y:S01]  /*109d0*/  IMAD R4, R6, 0x6c00, R17 ;  /* 0x00006c0006047824 */ /* 0x000fe200078e0211 */
[----:B------:R-:W-:Y:S01]  /*109e0*/  PLOP3.LUT P0, PT, PT, PT, PT, 0x80, 0x0 ;  /* 0x000000000000781c */ /* 0x000fe20003f0f070 */
[----:B-1----:R-:W-:Y:S01]  /*109f0*/  VIADD R3, R3, 0x31c30 ;  /* 0x00031c3003037836 */ /* 0x002fe20000000000 */
[----:B------:R-:W-:Y:S01]  /*10a00*/  R2UR UR10, R14 ;  /* 0x000000000e0a72ca */ /* 0x000fe200000e0000 */
[----:B------:R-:W-:Y:S01]  /*10a10*/  IMAD R2, R0, 0x90, R26 ;  /* 0x0000009000027824 */ /* 0x000fe200078e021a */
[----:B------:R-:W-:Y:S01]  /*10a20*/  UIADD3.X UR5, URZ, UR37, URZ, UP0, !UPT ;  /* 0x000000253f057290 */ /* 0x000fe200087fe43f */
[----:B------:R-:W-:Y:S01]  /*10a30*/  VIADD R11, R4, 0x16a00 ;  /* 0x00016a00040b7836 */ /* 0x000fe20000000000 */
[----:B------:R-:W-:Y:S01]  /*10a40*/  UMOV UR6, 0x0 ;  /* 0x0000000000067882 */ /* 0x000fe20000000000 */
[----:B------:R-:W-:-:S10]  /*10a50*/  UMOV UR7, 0x14f00000 ;  /* 0x14f0000000077882 */ /* 0x000fd40000000000 */
.L_x_255:
[----:B------:R-:W-:-:S13]  /*10a60*/  @P0 ELECT P2, URZ, PT ;  /* 0x00000000003f082f */ /* 0x000fda0003840000 */
[----:B-----5:R-:W-:Y:S02]  /*10a70*/  @P2 R2UR UR13, R5 ;  /* 0x00000000050d22ca */ /* 0x020fe400000e0000 */
[----:B------:R-:W-:Y:S02]  /*10a80*/  @P2 R2UR UR12, R16 ;  /* 0x00000000100c22ca */ /* 0x000fe400000e0000 */
[----:B------:R-:W-:Y:S02]  /*10a90*/  @P2 R2UR UR11, R2 ;  /* 0x00000000020b22ca */ /* 0x000fe400000e0000 */
[----:B------:R-:W-:Y:S02]  /*10aa0*/  @P2 R2UR UR9, R3 ;  /* 0x00000000030922ca */ /* 0x000fe400000e0000 */
[----:B------:R-:W-:Y:S02]  /*10ab0*/  @P2 R2UR UR8, R11 ;  /* 0x000000000b0822ca */ /* 0x000fe400000e0000 */
[----:B------:R-:W-:-:S02]  /*10ac0*/  @P2 PLOP3.LUT P0, PT, P2, PT, PT, 0x8, 0x0 ;  /* 0x000000000000281c */ /* 0x000fc4000170e170 */
[----:B------:R-:W-:-:S09]  /*10ad0*/  PLOP3.LUT P2, PT, PT, PT, PT, 0x8, 0x0 ;  /* 0x000000000000781c */ /* 0x000fd20003f4e170 */
[----:B------:R0:W-:Y:S02]  /*10ae0*/  UTMALDG.4D [UR8], [UR4], desc[UR6] ;  /* 0x00000608040075b4 */ /* 0x0001e40008019000 */
[----:B0-----:R-:W-:Y:S05]  /*10af0*/  @P0 BRA.U.ANY `(.L_x_255) ;  /* 0xfffffffd00d80947 */ /* 0x001fea000393ffff */
[----:B------:R-:W-:Y:S01]  /*10b00*/  IMAD.MOV.U32 R20, RZ, RZ, 0x20 ;  /* 0x00000020ff147424 */ /* 0x000fe200078e00ff */
[----:B------:R-:W-:Y:S01]  /*10b10*/  PLOP3.LUT P0, PT, PT, PT, PT, 0x80, 0x0 ;  /* 0x000000000000781c */ /* 0x000fe20003f0f070 */
[----:B------:R-:W-:Y:S01]  /*10b20*/  VIADD R11, R4, 0x18e00 ;  /* 0x00018e00040b7836 */ /* 0x000fe20000000000 */
[----:B------:R-:W-:Y:S01]  /*10b30*/  UMOV UR6, 0x0 ;  /* 0x0000000000067882 */ /* 0x000fe20000000000 */
[----:B------:R-:W-:Y:S01]  /*10b40*/  UMOV UR7, 0x14f00000 ;  /* 0x14f0000000077882 */ /* 0x000fe20000000000 */
[----:B------:R-:W-:-:S15]  /*10b50*/  R2UR UR10, R20 ;  /* 0x00000000140a72ca */ /* 0x000fde00000e0000 */
.L_x_256:
[----:B------:R-:W-:-:S13]  /*10b60*/  @P0 ELECT P2, URZ, PT ;  /* 0x00000000003f082f */ /* 0x000fda0003840000 */
[----:B------:R-:W-:Y:S02]  /*10b70*/  @P2 R2UR UR13, R5 ;  /* 0x00000000050d22ca */ /* 0x000fe400000e0000 */
        /* <DEDUP_REMOVED lines=14> */
.L_x_257:
        /* <DEDUP_REMOVED lines=10> */
[----:B------:R-:W-:Y:S01]  /*10d00*/  SHF.L.U32 R3, R28, 0x1f, RZ ;  /* 0x0000001f1c037819 */ /* 0x000fe200000006ff */
[----:B------:R-:W-:Y:S01]  /*10d10*/  IMAD R2, R18, 0x8, R8 ;  /* 0x0000000812027824 */ /* 0x000fe200078e0208 */
[----:B------:R-:W-:Y:S03]  /*10d20*/  BSSY B3, `(.L_x_258) ;  /* 0x0000003000037945 */ /* 0x000fe60003800000 */
[----:B------:R-:W0:Y:S02]  /*10d30*/  SYNCS.PHASECHK.TRANS64.TRYWAIT P0, [R2+URZ+0x60], R3 ;  /* 0x00006003020075a7 */ /* 0x000e24000800017f */
[----:B0-----:R-:W-:Y:S05]  /*10d40*/  @!P0 BRA `(.L_x_259) ;  /* 0x0000003c00848947 */ /* 0x001fea0003800000 */
.L_x_358:
[----:B------:R-:W-:Y:S05]  /*10d50*/  BSYNC B3 ;  /* 0x0000000000037941 */ /* 0x000fea0003800000 */
.L_x_258:
[----:B------:R-:W-:Y:S01]  /*10d60*/  BSSY B3, `(.L_x_260) ;  /* 0x000000c000037945 */ /* 0x000fe20003800000 */
[----:B------:R-:W-:Y:S02]  /*10d70*/  IMAD.MOV.U32 R12, RZ, RZ, 0x0 ;  /* 0x00000000ff0c7424 */ /* 0x000fe400078e00ff */
[----:B------:R-:W-:Y:S01]  /*10d80*/  IMAD.MOV.U32 R13, RZ, RZ, 0x14f00000 ;  /* 0x14f00000ff0d7424 */ /* 0x000fe200078e00ff */
[----:B------:R-:W-:Y:S06]  /*10d90*/  @P1 BRA `(.L_x_261) ;  /* 0x0000000000201947 */ /* 0x000fec0003800000 */
[----:B------:R-:W1:Y:S01]  /*10da0*/  S2R R4, SR_TID.X ;  /* 0x0000000000047919 */ /* 0x000e620000002100 */
[----:B0-----:R-:W-:Y:S02]  /*10db0*/  IMAD R2, R18, 0x8, R17 ;  /* 0x0000000812027824 */ /* 0x001fe400078e0211 */
[----:B------:R-:W-:-:S04]  /*10dc0*/  IMAD.MOV.U32 R3, RZ, RZ, 0x6c00 ;  /* 0x00006c00ff037424 */ /* 0x000fc800078e00ff */
[----:B------:R2:W-:Y:S01]  /*10dd0*/  SYNCS.ARRIVE.TRANS64 RZ, [R2+URZ+0x31c50], R3 ;  /* 0x031c500302ff79a7 */ /* 0x0005e2000800003f */
[----:B-1----:R-:W-:-:S04]  /*10de0*/  LOP3.LUT R4, R4, 0x1f, RZ, 0xc0, !PT ;  /* 0x0000001f04047812 */ /* 0x002fc800078ec0ff */
[----:B------:R-:W-:-:S13]  /*10df0*/  ISETP.NE.AND P0, PT, R4, RZ, PT ;  /* 0x000000ff0400720c */ /* 0x000fda0003f05270 */
[----:B--2---:R-:W-:Y:S05]  /*10e00*/  @!P0 BRA `(.L_x_261) ;  /* 0x0000000000048947 */ /* 0x004fea0003800000 */
[----:B------:R-:W-:Y:S01]  /*10e10*/  BPT.TRAP 0x1 ;  /* 0x000000040000795c */ /* 0x000fe20000300000 */
.L_x_261:
[----:B------:R-:W-:Y:S05]  /*10e20*/  BSYNC B3 ;  /* 0x0000000000037941 */ /* 0x000fea0003800000 */
.L_x_260:
[----:B------:R-:W-:Y:S01]  /*10e30*/  R2UR UR10, R14 ;  /* 0x000000000e0a72ca */ /* 0x000fe200000e0000 */
[--C-:B0-----:R-:W-:Y:S01]  /*10e40*/  IMAD R2, R18, 0x8, R17.reuse ;  /* 0x0000000812027824 */ /* 0x101fe200078e0211 */
[----:B------:R-:W-:Y:S01]  /*10e50*/  R2UR UR6, R12 ;  /* 0x000000000c0672ca */ /* 0x000fe200000e0000 */
[----:B------:R-:W-:Y:S01]  /*10e60*/  IMAD R3, R18, 0x6c00, R17 ;  /* 0x00006c0012037824 */ /* 0x000fe200078e0211 */
[----:B------:R-:W-:Y:S01]  /*10e70*/  R2UR UR7, R13 ;  /* 0x000000000d0772ca */ /* 0x000fe200000e0000 */
[----:B------:R-:W-:Y:S01]  /*10e80*/  UIADD3 UR4, UP0, UR36, 0x470, URZ ;  /* 0x0000047024047890 */ /* 0x000fe2000ff1e03f */
[----:B------:R-:W-:Y:S01]  /*10e90*/  PLOP3.LUT P0, PT, PT, PT, PT, 0x80, 0x0 ;  /* 0x000000000000781c */ /* 0x000fe20003f0f070 */
[----:B------:R-:W-:Y:S02]  /*10ea0*/  IMAD R4, R22, 0x90, R26 ;  /* 0x0000009016047824 */ /* 0x000fe400078e021a */
[----:B------:R-:W-:Y:S01]  /*10eb0*/  VIADD R2, R2, 0x31c50 ;  /* 0x00031c5002027836 */ /* 0x000fe20000000000 */
[----:B------:R-:W-:Y:S01]  /*10ec0*/  UIADD3.X UR5, URZ, UR37, URZ, UP0, !UPT ;  /* 0x000000253f057290 */ /* 0x000fe200087fe43f */
[----:B------:R-:W-:-:S11]  /*10ed0*/  VIADD R11, R3, 0x200 ;  /* 0x00000200030b7836 */ /* 0x000fd60000000000 */
.L_x_262:
        /* <DEDUP_REMOVED lines=10> */
[----:B------:R-:W-:Y:S01]  /*10f80*/  R2UR UR10, R20 ;  /* 0x00000000140a72ca */ /* 0x000fe200000e0000 */
[----:B------:R-:W-:Y:S01]  /*10f90*/  VIADD R11, R3, 0x2600 ;  /* 0x00002600030b7836 */ /* 0x000fe20000000000 */
[----:B------:R-:W-:Y:S02]  /*10fa0*/  R2UR UR6, R12 ;  /* 0x000000000c0672ca */ /* 0x000fe400000e0000 */
[----:B------:R-:W-:Y:S02]  /*10fb0*/  R2UR UR7, R13 ;  /* 0x000000000d0772ca */ /* 0x000fe400000e0000 */
[----:B------:R-:W-:-:S13]  /*10fc0*/  PLOP3.LUT P0, PT, PT, PT, PT, 0x80, 0x0 ;  /* 0x000000000000781c */ /* 0x000fda0003f0f070 */
.L_x_263:
        /* <DEDUP_REMOVED lines=15> */
.L_x_264:
        /* <DEDUP_REMOVED lines=10> */
[----:B------:R-:W-:Y:S02]  /*11160*/  IMAD.MOV.U32 R19, RZ, RZ, R5 ;  /* 0x000000ffff137224 */ /* 0x000fe400078e0005 */
[----:B------:R-:W-:-:S07]  /*11170*/  IMAD.MOV.U32 R22, RZ, RZ, R0 ;  /* 0x000000ffff167224 */ /* 0x000fce00078e0000 */
.L_x_249:
[----:B------:R-:W-:Y:S05]  /*11180*/  BSYNC B1 ;  /* 0x0000000000017941 */ /* 0x000fea0003800000 */
.L_x_248:
[----:B------:R-:W2:Y:S01]  /*11190*/  LDL.LU R0, [R1+0x1c] ;  /* 0x00001c0001007983 */ /* 0x000ea20000300800 */
[----:B------:R-:W-:Y:S02]  /*111a0*/  IMAD.MOV.U32 R28, RZ, RZ, R10 ;  /* 0x000000ffff1c7224 */ /* 0x000fe400078e000a */
[----:B------:R-:W-:Y:S02]  /*111b0*/  IMAD.MOV.U32 R18, RZ, RZ, R6 ;  /* 0x000000ffff127224 */ /* 0x000fe400078e0006 */
[----:B--2---:R-:W-:-:S07]  /*111c0*/  VIADD R0, R0, 0xfffffffd ;  /* 0xfffffffd00007836 */ /* 0x004fce0000000000 */
.L_x_247:
[----:B------:R-:W-:Y:S05]  /*111d0*/  BSYNC B2 ;  /* 0x0000000000027941 */ /* 0x000fea0003800000 */
.L_x_246:
[----:B------:R-:W-:Y:S01]  /*111e0*/  VIADD R7, R7, 0xfffffffe ;  /* 0xfffffffe07077836 */ /* 0x000fe20000000000 */
[----:B------:R-:W-:-:S04]  /*111f0*/  LOP3.LUT R2, RZ, R9, RZ, 0x33, !PT ;  /* 0x00000009ff027212 */ /* 0x000fc800078e33ff */
[----:B------:R-:W-:-:S13]  /*11200*/  ISETP.NE.AND P0, PT, R7, R2, PT ;  /* 0x000000020700720c */ /* 0x000fda0003f05270 */
[----:B------:R-:W-:Y:S05]  /*11210*/  @!P0 BRA `(.L_x_245) ;  /* 0x0000001400988947 */ /* 0x000fea0003800000 */
[----:B------:R-:W-:-:S07]  /*11220*/  IMAD.MOV.U32 R4, RZ, RZ, R19 ;  /* 0x000000ffff047224 */ /* 0x000fce00078e0013 */
.L_x_299:
[----:B------:R-:W2:Y:S01]  /*11230*/  LDL R2, [R1] ;  /* 0x0000000001027983 */ /* 0x000ea20000100800 */
[----:B------:R-:W-:Y:S01]  /*11240*/  VIADD R6, R18, 0x1 ;  /* 0x0000000112067836 */ /* 0x000fe20000000000 */
[----:B------:R-:W-:Y:S05]  /*11250*/  YIELD ;  /* 0x0000000000007946 */ /* 0x000fea0003800000 */
[----:B------:R-:W-:Y:S01]  /*11260*/  ISETP.NE.AND P0, PT, R6, 0x2, PT ;  /* 0x000000020600780c */ /* 0x000fe20003f05270 */
[----:B------:R-:W-:Y:S03]  /*11270*/  BSSY B1, `(.L_x_265) ;  /* 0x00000ab000017945 */ /* 0x000fe60003800000 */
[----:B------:R-:W-:-:S02]  /*11280*/  SEL R7, RZ, 0x1, P0 ;  /* 0x00000001ff077807 */ /* 0x000fc40000000000 */
        /* <DEDUP_REMOVED lines=25> */
[----:B------:R-:W-:-:S05]  /*11420*/  LEA.HI.X R5, R2, UR5, R3, 0x2, P0 ;  /* 0x0000000502057c11 */ /* 0x000fca00080f1403 */
[----:B------:R0:W5:Y:S04]  /*11430*/  LDG.E R4, desc[UR8][R4.64] ;  /* 0x0000000804047981 */ /* 0x000168000c1e1900 */
.L_x_267:
[----:B------:R-:W-:Y:S01]  /*11440*/  IMAD R3, R6, 0x8, R17 ;  /* 0x0000000806037824 */ /* 0x000fe200078e0211 */
[----:B------:R-:W-:Y:S01]  /*11450*/  SHF.L.U32 R2, R7, 0x1f, RZ ;  /* 0x0000001f07027819 */ /* 0x000fe200000006ff */
[----:B------:R-:W-:Y:S03]  /*11460*/  BSSY B2, `(.L_x_268) ;  /* 0x0000003000027945 */ /* 0x000fe60003800000 */
[----:B------:R-:W1:Y:S02]  /*11470*/  SYNCS.PHASECHK.TRANS64.TRYWAIT P0, [R3+URZ+0x31c40], R2 ;  /* 0x031c4002030075a7 */ /* 0x000e64000800017f */
[----:B-1----:R-:W-:Y:S05]  /*11480*/  @!P0 BRA `(.L_x_269) ;  /* 0x0000003400c88947 */ /* 0x002fea0003800000 */
.L_x_359:
[----:B------:R-:W-:Y:S05]  /*11490*/  BSYNC B2 ;  /* 0x0000000000027941 */ /* 0x000fea0003800000 */
.L_x_268:
        /* <DEDUP_REMOVED lines=12> */
.L_x_271:
[----:B------:R-:W-:Y:S05]  /*11560*/  BSYNC B2 ;  /* 0x0000000000027941 */ /* 0x000fea0003800000 */
.L_x_270:
        /* <DEDUP_REMOVED lines=11> */
.L_x_272:
        /* <DEDUP_REMOVED lines=16> */
.L_x_273:
        /* <DEDUP_REMOVED lines=16> */
.L_x_274:
        /* <DEDUP_REMOVED lines=15> */
.L_x_360:
[----:B------:R-:W-:Y:S05]  /*11910*/  BSYNC B2 ;  /* 0x0000000000027941 */ /* 0x000fea0003800000 */
.L_x_275:
[----:B------:R-:W-:Y:S01]  /*11920*/  BSSY B2, `(.L_x_277) ;  /* 0x000000b000027945 */ /* 0x000fe20003800000 */
[----:B------:R-:W-:Y:S02]  /*11930*/  IMAD.MOV.U32 R2, RZ, RZ, 0x0 ;  /* 0x00000000ff027424 */ /* 0x000fe400078e00ff */
[----:B------:R-:W-:Y:S01]  /*11940*/  IMAD.MOV.U32 R3, RZ, RZ, 0x14f00000 ;  /* 0x14f00000ff037424 */ /* 0x000fe200078e00ff */
[----:B------:R-:W-:Y:S06]  /*11950*/  @P1 BRA `(.L_x_278) ;  /* 0x00000000001c1947 */ /* 0x000fec0003800000 */
[----:B------:R-:W1:Y:S02]  /*11960*/  S2R R13, SR_TID.X ;  /* 0x00000000000d7919 */ /* 0x000e640000002100 */
[----:B-1----:R-:W-:Y:S01]  /*11970*/  LOP3.LUT R14, R13, 0x1f, RZ, 0xc0, !PT ;  /* 0x0000001f0d0e7812 */ /* 0x002fe200078ec0ff */
[----:B------:R-:W-:-:S03]  /*11980*/  IMAD.MOV.U32 R13, RZ, RZ, 0x6c00 ;  /* 0x00006c00ff0d7424 */ /* 0x000fc600078e00ff */
[----:B------:R-:W-:Y:S01]  /*11990*/  ISETP.NE.AND P0, PT, R14, RZ, PT ;  /* 0x000000ff0e00720c */ /* 0x000fe20003f05270 */
[----:B------:R1:W-:-:S12]  /*119a0*/  SYNCS.ARRIVE.TRANS64 RZ, [R12+URZ+0x50], R13 ;  /* 0x0000500d0cff79a7 */ /* 0x0003d8000800003f */
[----:B-1----:R-:W-:Y:S05]  /*119b0*/  @!P0 BRA `(.L_x_278) ;  /* 0x0000000000048947 */ /* 0x002fea0003800000 */
[----:B------:R-:W-:Y:S01]  /*119c0*/  BPT.TRAP 0x1 ;  /* 0x000000040000795c */ /* 0x000fe20000300000 */
.L_x_278:
[----:B------:R-:W-:Y:S05]  /*119d0*/  BSYNC B2 ;  /* 0x0000000000027941 */ /* 0x000fea0003800000 */
.L_x_277:
[----:B------:R-:W-:Y:S01]  /*119e0*/  R2UR UR6, R2 ;  /* 0x00000000020672ca */ /* 0x000fe200000e0000 */
[----:B------:R-:W-:Y:S01]  /*119f0*/  IMAD R18, R18, 0x6c00, R17 ;  /* 0x00006c0012127824 */ /* 0x000fe200078e0211 */
[----:B------:R-:W-:Y:S01]  /*11a00*/  R2UR UR7, R3 ;  /* 0x00000000030772ca */ /* 0x000fe200000e0000 */
[----:B------:R-:W-:Y:S01]  /*11a10*/  UIADD3 UR4, UP0, UR36, 0x470, URZ ;  /* 0x0000047024047890 */ /* 0x000fe2000ff1e03f */
[----:B------:R-:W-:Y:S01]  /*11a20*/  R2UR UR10, R5 ;  /* 0x00000000050a72ca */ /* 0x000fe200000e0000 */
[----:B------:R-:W-:Y:S01]  /*11a30*/  IMAD R5, R22, 0x90, R26 ;  /* 0x0000009016057824 */ /* 0x000fe200078e021a */
[----:B------:R-:W-:Y:S01]  /*11a40*/  PLOP3.LUT P0, PT, PT, PT, PT, 0x80, 0x0 ;  /* 0x000000000000781c */ /* 0x000fe20003f0f070 */
[----:B0-----:R-:W-:Y:S01]  /*11a50*/  VIADD R12, R12, 0x50 ;  /* 0x000000500c0c7836 */ /* 0x001fe20000000000 */
[----:B------:R-:W-:Y:S01]  /*11a60*/  UIADD3.X UR5, URZ, UR37, URZ, UP0, !UPT ;  /* 0x000000253f057290 */ /* 0x000fe200087fe43f */
[----:B------:R-:W-:-:S11]  /*11a70*/  VIADD R13, R18, 0x200 ;  /* 0x00000200120d7836 */ /* 0x000fd60000000000 */
.L_x_279:
        /* <DEDUP_REMOVED lines=10> */
[----:B------:R-:W-:Y:S02]  /*11b20*/  R2UR UR6, R2 ;  /* 0x00000000020672ca */ /* 0x000fe400000e0000 */
[----:B------:R-:W-:Y:S02]  /*11b30*/  R2UR UR7, R3 ;  /* 0x00000000030772ca */ /* 0x000fe400000e0000 */
[----:B------:R-:W-:Y:S01]  /*11b40*/  R2UR UR10, R10 ;  /* 0x000000000a0a72ca */ /* 0x000fe200000e0000 */
[----:B------:R-:W-:Y:S01]  /*11b50*/  VIADD R10, R18, 0x2600 ;  /* 0x00002600120a7836 */ /* 0x000fe20000000000 */
[----:B------:R-:W-:-:S13]  /*11b60*/  PLOP3.LUT P0, PT, PT, PT, PT, 0x80, 0x0 ;  /* 0x000000000000781c */ /* 0x000fda0003f0f070 */
.L_x_280:
        /* <DEDUP_REMOVED lines=15> */
.L_x_281:
        /* <DEDUP_REMOVED lines=12> */
.L_x_266:
[----:B------:R-:W-:Y:S05]  /*11d20*/  BSYNC B1 ;  /* 0x0000000000017941 */ /* 0x000fea0003800000 */
.L_x_265:
[----:B------:R-:W2:Y:S01]  /*11d30*/  LDL R2, [R1] ;  /* 0x0000000001027983 */ /* 0x000ea20000100800 */
[----:B------:R-:W-:Y:S01]  /*11d40*/  VIADD R18, R6, 0x1 ;  /* 0x0000000106127836 */ /* 0x000fe20000000000 */
[----:B------:R-:W-:Y:S01]  /*11d50*/  BSSY B1, `(.L_x_282) ;  /* 0x00000ae000017945 */ /* 0x000fe20003800000 */
[----:B------:R-:W-:-:S03]  /*11d60*/  VIADD R9, R0, 0xffffffff ;  /* 0xffffffff00097836 */ /* 0x000fc60000000000 */
        /* <DEDUP_REMOVED lines=29> */
.L_x_284:
[----:B------:R-:W-:Y:S01]  /*11f40*/  IMAD R2, R18, 0x8, R17 ;  /* 0x0000000812027824 */ /* 0x000fe200078e0211 */
[----:B------:R-:W-:Y:S01]  /*11f50*/  SHF.L.U32 R3, R28, 0x1f, RZ ;  /* 0x0000001f1c037819 */ /* 0x000fe200000006ff */
[----:B------:R-:W-:Y:S03]  /*11f60*/  BSSY B2, `(.L_x_285) ;  /* 0x0000003000027945 */ /* 0x000fe60003800000 */
[----:B------:R-:W1:Y:S02]  /*11f70*/  SYNCS.PHASECHK.TRANS64.TRYWAIT P0, [R2+URZ+0x31c40], R3 ;  /* 0x031c4003020075a7 */ /* 0x000e64000800017f */
[----:B-1----:R-:W-:Y:S05]  /*11f80*/  @!P0 BRA `(.L_x_286) ;  /* 0x0000002c00308947 */ /* 0x002fea0003800000 */
.L_x_361:
[----:B------:R-:W-:Y:S05]  /*11f90*/  BSYNC B2 ;  /* 0x0000000000027941 */ /* 0x000fea0003800000 */
.L_x_285:
        /* <DEDUP_REMOVED lines=12> */
.L_x_288:
[----:B------:R-:W-:Y:S05]  /*12060*/  BSYNC B2 ;  /* 0x0000000000027941 */ /* 0x000fea0003800000 */
.L_x_287:
[----:B------:R-:W-:Y:S01]  /*12070*/  IMAD.MOV.U32 R13, RZ, RZ, RZ ;  /* 0x000000ffff0d7224 */ /* 0x000fe200078e00ff */
[----:B------:R-:W-:Y:S01]  /*12080*/  UIADD3 UR4, UP0, UR36, 0x370, URZ ;  /* 0x0000037024047890 */ /* 0x000fe2000ff1e03f */
[C---:B-1----:R-:W-:Y:S01]  /*12090*/  IMAD R3, R18.reuse, 0x8, R8 ;  /* 0x0000000812037824 */ /* 0x042fe200078e0208 */
[----:B------:R-:W-:Y:S01]  /*120a0*/  PLOP3.LUT P0, PT, PT, PT, PT, 0x80, 0x0 ;  /* 0x000000000000781c */ /* 0x000fe20003f0f070 */
[----:B------:R-:W-:Y:S01]  /*120b0*/  IMAD R12, R18, 0x6c00, R17 ;  /* 0x00006c00120c7824 */ /* 0x000fe200078e0211 */
[----:B------:R-:W-:Y:S01]  /*120c0*/  R2UR UR10, R13 ;  /* 0x000000000d0a72ca */ /* 0x000fe200000e0000 */
[----:B------:R-:W-:Y:S01]  /*120d0*/  VIADD R3, R3, 0x30 ;  /* 0x0000003003037836 */ /* 0x000fe20000000000 */
[----:B------:R-:W-:Y:S01]  /*120e0*/  UIADD3.X UR5, URZ, UR37, URZ, UP0, !UPT ;  /* 0x000000253f057290 */ /* 0x000fe200087fe43f */
[----:B------:R-:W-:Y:S01]  /*120f0*/  IMAD R2, R10, 0x90, R26 ;  /* 0x000000900a027824 */ /* 0x000fe200078e021a */
[----:B------:R-:W-:Y:S01]  /*12100*/  UMOV UR6, 0x0 ;  /* 0x0000000000067882 */ /* 0x000fe20000000000 */
[----:B------:R-:W-:Y:S01]  /*12110*/  VIADD R5, R12, 0x16a00 ;  /* 0x00016a000c057836 */ /* 0x000fe20000000000 */
[----:B------:R-:W-:-:S09]  /*12120*/  UMOV UR7, 0x14f00000 ;  /* 0x14f0000000077882 */ /* 0x000fd20000000000 */
.L_x_289:
        /* <DEDUP_REMOVED lines=16> */
.L_x_290:
        /* <DEDUP_REMOVED lines=16> */
.L_x_291:
        /* <DEDUP_REMOVED lines=15> */
.L_x_362:
[----:B------:R-:W-:Y:S05]  /*12420*/  BSYNC B2 ;  /* 0x0000000000027941 */ /* 0x000fea0003800000 */
.L_x_292:
[----:B------:R-:W-:Y:S01]  /*12430*/  BSSY B2, `(.L_x_294) ;  /* 0x000000b000027945 */ /* 0x000fe20003800000 */
[----:B0-----:R-:W-:Y:S02]  /*12440*/  IMAD.MOV.U32 R2, RZ, RZ, 0x0 ;  /* 0x00000000ff027424 */ /* 0x001fe400078e00ff */
[----:B------:R-:W-:Y:S01]  /*12450*/  IMAD.MOV.U32 R3, RZ, RZ, 0x14f00000 ;  /* 0x14f00000ff037424 */ /* 0x000fe200078e00ff */
[----:B------:R-:W-:Y:S06]  /*12460*/  @P1 BRA `(.L_x_295) ;  /* 0x00000000001c1947 */ /* 0x000fec0003800000 */
[----:B------:R-:W0:Y:S02]  /*12470*/  S2R R12, SR_TID.X ;  /* 0x00000000000c7919 */ /* 0x000e240000002100 */
[----:B0-----:R-:W-:Y:S01]  /*12480*/  LOP3.LUT R14, R12, 0x1f, RZ, 0xc0, !PT ;  /* 0x0000001f0c0e7812 */ /* 0x001fe200078ec0ff */
[----:B------:R-:W-:-:S03]  /*12490*/  IMAD.MOV.U32 R12, RZ, RZ, 0x6c00 ;  /* 0x00006c00ff0c7424 */ /* 0x000fc600078e00ff */
[----:B------:R-:W-:Y:S01]  /*124a0*/  ISETP.NE.AND P0, PT, R14, RZ, PT ;  /* 0x000000ff0e00720c */ /* 0x000fe20003f05270 */
[----:B------:R0:W-:-:S12]  /*124b0*/  SYNCS.ARRIVE.TRANS64 RZ, [R7+URZ+0x50], R12 ;  /* 0x0000500c07ff79a7 */ /* 0x0001d8000800003f */
[----:B0-----:R-:W-:Y:S05]  /*124c0*/  @!P0 BRA `(.L_x_295) ;  /* 0x0000000000048947 */ /* 0x001fea0003800000 */
[----:B------:R-:W-:Y:S01]  /*124d0*/  BPT.TRAP 0x1 ;  /* 0x000000040000795c */ /* 0x000fe20000300000 */
.L_x_295:
[----:B------:R-:W-:Y:S05]  /*124e0*/  BSYNC B2 ;  /* 0x0000000000027941 */ /* 0x000fea0003800000 */
.L_x_294:
[----:B------:R-:W-:Y:S01]  /*124f0*/  R2UR UR6, R2 ;  /* 0x00000000020672ca */ /* 0x000fe200000e0000 */
[----:B------:R-:W-:Y:S01]  /*12500*/  IMAD R6, R6, 0x6c00, R17 ;  /* 0x00006c0006067824 */ /* 0x000fe200078e0211 */
[----:B------:R-:W-:Y:S01]  /*12510*/  R2UR UR7, R3 ;  /* 0x00000000030772ca */ /* 0x000fe200000e0000 */
[----:B------:R-:W-:Y:S01]  /*12520*/  UIADD3 UR4, UP0, UR36, 0x470, URZ ;  /* 0x0000047024047890 */ /* 0x000fe2000ff1e03f */
[----:B------:R-:W-:Y:S01]  /*12530*/  R2UR UR10, R13 ;  /* 0x000000000d0a72ca */ /* 0x000fe200000e0000 */
[----:B------:R-:W-:Y:S01]  /*12540*/  IMAD R12, R22, 0x90, R26 ;  /* 0x00000090160c7824 */ /* 0x000fe200078e021a */
[----:B------:R-:W-:Y:S01]  /*12550*/  PLOP3.LUT P0, PT, PT, PT, PT, 0x80, 0x0 ;  /* 0x000000000000781c */ /* 0x000fe20003f0f070 */
[----:B------:R-:W-:Y:S01]  /*12560*/  VIADD R7, R7, 0x50 ;  /* 0x0000005007077836 */ /* 0x000fe20000000000 */
[----:B------:R-:W-:Y:S01]  /*12570*/  UIADD3.X UR5, URZ, UR37, URZ, UP0, !UPT ;  /* 0x000000253f057290 */ /* 0x000fe200087fe43f */
[----:B------:R-:W-:-:S11]  /*12580*/  VIADD R13, R6, 0x200 ;  /* 0x00000200060d7836 */ /* 0x000fd60000000000 */
.L_x_296:
        /* <DEDUP_REMOVED lines=15> */
.L_x_297:
        /* <DEDUP_REMOVED lines=15> */
.L_x_298:
        /* <DEDUP_REMOVED lines=12> */
.L_x_283:
[----:B------:R-:W-:Y:S05]  /*12830*/  BSYNC B1 ;  /* 0x0000000000017941 */ /* 0x000fea0003800000 */
.L_x_282:
[----:B------:R-:W2:Y:S01]  /*12840*/  LDL R2, [R1+0x4] ;  /* 0x0000040001027983 */ /* 0x000ea20000100800 */
[----:B------:R-:W-:Y:S01]  /*12850*/  VIADD R0, R0, 0xfffffffe ;  /* 0xfffffffe00007836 */ /* 0x000fe20000000000 */
[----:B--2---:R-:W-:-:S13]  /*12860*/  ISETP.GT.AND P0, PT, R9, R2, PT ;  /* 0x000000020900720c */ /* 0x004fda0003f04270 */
[----:B------:R-:W-:Y:S05]  /*12870*/  @P0 BRA `(.L_x_299) ;  /* 0xffffffe8006c0947 */ /* 0x000fea000383ffff */
.L_x_245:
[----:B------:R-:W-:Y:S05]  /*12880*/  BSYNC B0 ;  /* 0x0000000000007941 */ /* 0x000fea0003800000 */
.L_x_244:
[----:B------:R-:W1:Y:S01]  /*12890*/  S2R R2, SR_TID.X ;  /* 0x0000000000027919 */ /* 0x000e620000002100 */
[----:B------:R-:W-:Y:S01]  /*128a0*/  BSSY B0, `(.L_x_300) ;  /* 0x0000011000007945 */ /* 0x000fe20003800000 */
[----:B-1----:R-:W-:-:S04]  /*128b0*/  LOP3.LUT R6, R2, 0x7f, RZ, 0xc0, !PT ;  /* 0x0000007f02067812 */ /* 0x002fc800078ec0ff */
[----:B------:R-:W-:-:S13]  /*128c0*/  ISETP.NE.AND P0, PT, R6, RZ, PT ;  /* 0x000000ff0600720c */ /* 0x000fda0003f05270 */
[----:B------:R-:W-:Y:S05]  /*128d0*/  @P0 BRA `(.L_x_301) ;  /* 0x0000000000340947 */ /* 0x000fea0003800000 */
[----:B------:R-:W1:Y:S01]  /*128e0*/  S2R R5, SR_LANEID ;  /* 0x0000000000057919 */ /* 0x000e620000000000 */
[----:B------:R-:W-:Y:S01]  /*128f0*/  VOTEU.ANY UR4, UPT, PT ;  /* 0x0000000000047886 */ /* 0x000fe200038e0100 */
[----:B------:R-:W2:Y:S01]  /*12900*/  LDC.64 R2, c[0x0][0xc60] ;  /* 0x00031800ff027b82 */ /* 0x000ea20000000a00 */
[----:B------:R-:W1:Y:S01]  /*12910*/  FLO.U32 R0, UR4 ;  /* 0x0000000400007d00 */ /* 0x000e6200080e0000 */
[----:B------:R-:W-:Y:S01]  /*12920*/  ULDC.64 UR6, c[0x0][0x208] ;  /* 0x0000820000067ab9 */ /* 0x000fe20000000a00 */
[----:B-1----:R-:W-:-:S06]  /*12930*/  ISETP.EQ.U32.AND P0, PT, R0, R5, PT ;  /* 0x000000050000720c */ /* 0x002fcc0003f02070 */
[----:B------:R-:W2:Y:S07]  /*12940*/  POPC R5, UR4 ;  /* 0x0000000400057d09 */ /* 0x000eae0008000000 */
[----:B--2---:R-:W2:Y:S01]  /*12950*/  @P0 ATOMG.E.ADD.STRONG.GPU PT, R3, desc[UR6][R2.64], R5 ;  /* 0x00000005020309a8 */ /* 0x004ea200081ee1c6 */
[----:B------:R-:W1:Y:S02]  /*12960*/  S2R R4, SR_LTMASK ;  /* 0x0000000000047919 */ /* 0x000e640000003900 */
[----:B-1----:R-:W-:-:S04]  /*12970*/  LOP3.LUT R4, R4, UR4, RZ, 0xc0, !PT ;  /* 0x0000000404047c12 */ /* 0x002fc8000f8ec0ff */
[----:B0-----:R-:W0:Y:S01]  /*12980*/  POPC R7, R4 ;  /* 0x0000000400077309 */ /* 0x001e220000000000 */
[----:B--2---:R-:W0:Y:S02]  /*12990*/  SHFL.IDX PT, R0, R3, R0, 0x1f ;  /* 0x00001f0003007589 */ /* 0x004e2400000e0000 */
[----:B0-----:R-:W-:-:S07]  /*129a0*/  IADD3 R24, R0, UR38, R7 ;  /* 0x0000002600187c10 */ /* 0x001fce000fffe007 */
.L_x_301:
[----:B------:R-:W-:Y:S05]  /*129b0*/  BSYNC B0 ;  /* 0x0000000000007941 */ /* 0x000fea0003800000 */
.L_x_300:
[----:B------:R-:W2:Y:S01]  /*129c0*/  LDL.LU R0, [R1] ;  /* 0x0000000001007983 */ /* 0x000ea20000300800 */
[----:B------:R-:W-:Y:S01]  /*129d0*/  BSSY B0, `(.L_x_302) ;  /* 0x0000046000007945 */ /* 0x000fe20003800000 */
[----:B--2---:R-:W-:-:S13]  /*129e0*/  ISETP.NE.AND P0, PT, R0, RZ, PT ;  /* 0x000000ff0000720c */ /* 0x004fda0003f05270 */
[----:B------:R-:W-:Y:S05]  /*129f0*/  @!P0 BRA `(.L_x_303) ;  /* 0x00000004000c8947 */ /* 0x000fea0003800000 */
[----:B------:R-:W-:Y:S01]  /*12a00*/  IMAD R3, R18, 0x8, R17 ;  /* 0x0000000812037824 */ /* 0x000fe200078e0211 */
[----:B------:R-:W-:Y:S01]  /*12a10*/  SHF.L.U32 R0, R28, 0x1f, RZ ;  /* 0x0000001f1c007819 */ /* 0x000fe200000006ff */
[----:B------:R-:W-:Y:S01]  /*12a20*/  BSSY B1, `(.L_x_304) ;  /* 0x0000004000017945 */ /* 0x000fe20003800000 */
[----:B------:R-:W-:Y:S02]  /*12a30*/  ISETP.NE.AND P1, PT, R6, RZ, PT ;  /* 0x000000ff0600720c */ /* 0x000fe40003f25270 */
[----:B------:R-:W1:Y:S02]  /*12a40*/  SYNCS.PHASECHK.TRANS64.TRYWAIT P0, [R3+URZ+0x31c60], R0 ;  /* 0x031c6000030075a7 */ /* 0x000e64000800017f */
[----:B-1----:R-:W-:Y:S09]  /*12a50*/  @!P0 BRA `(.L_x_305) ;  /* 0x0000002000a48947 */ /* 0x002ff20003800000 */
.L_x_363:
[----:B------:R-:W-:Y:S05]  /*12a60*/  BSYNC B1 ;  /* 0x0000000000017941 */ /* 0x000fea0003800000 */
.L_x_304:
[----:B------:R-:W-:Y:S04]  /*12a70*/  BSSY B1, `(.L_x_306) ;  /* 0x0000009000017945 */ /* 0x000fe80003800000 */
[----:B------:R-:W-:Y:S05]  /*12a80*/  @P1 BRA `(.L_x_307) ;  /* 0x00000000001c1947 */ /* 0x000fea0003800000 */
[----:B------:R-:W2:Y:S01]  /*12a90*/  S2R R2, SR_TID.X ;  /* 0x0000000000027919 */ /* 0x000ea20000002100 */
[----:B-1----:R-:W-:-:S04]  /*12aa0*/  IMAD.MOV.U32 R0, RZ, RZ, 0x6c00 ;  /* 0x00006c00ff007424 */ /* 0x002fc800078e00ff */
[----:B------:R3:W-:Y:S01]  /*12ab0*/  SYNCS.ARRIVE.TRANS64 RZ, [R3+URZ+0x31c50], R0 ;  /* 0x031c500003ff79a7 */ /* 0x0007e2000800003f */
[----:B--2---:R-:W-:-:S04]  /*12ac0*/  LOP3.LUT R2, R2, 0x1f, RZ, 0xc0, !PT ;  /* 0x0000001f02027812 */ /* 0x004fc800078ec0ff */
[----:B------:R-:W-:-:S13]  /*12ad0*/  ISETP.NE.AND P0, PT, R2, RZ, PT ;  /* 0x000000ff0200720c */ /* 0x000fda0003f05270 */
[----:B---3--:R-:W-:Y:S05]  /*12ae0*/  @!P0 BRA `(.L_x_307) ;  /* 0x0000000000048947 */ /* 0x008fea0003800000 */
[----:B------:R-:W-:Y:S01]  /*12af0*/  BPT.TRAP 0x1 ;  /* 0x000000040000795c */ /* 0x000fe20000300000 */
.L_x_307:
[----:B------:R-:W-:Y:S05]  /*12b00*/  BSYNC B1 ;  /* 0x0000000000017941 */ /* 0x000fea0003800000 */
.L_x_306:
[----:B-1----:R-:W-:Y:S01]  /*12b10*/  IMAD R0, R18, 0x6c00, R17 ;  /* 0x00006c0012007824 */ /* 0x002fe200078e0211 */
[----:B------:R-:W-:Y:S01]  /*12b20*/  UIADD3 UR4, UP0, UR36, 0x470, URZ ;  /* 0x0000047024047890 */ /* 0x000fe2000ff1e03f */
[----:B------:R-:W-:Y:S01]  /*12b30*/  VIADD R2, R3, 0x31c50 ;  /* 0x00031c5003027836 */ /* 0x000fe20000000000 */
[----:B------:R-:W-:Y:S01]  /*12b40*/  PLOP3.LUT P0, PT, PT, PT, PT, 0x80, 0x0 ;  /* 0x000000000000781c */ /* 0x000fe20003f0f070 */
[----:B------:R-:W-:Y:S01]  /*12b50*/  IMAD R22, R22, 0x90, R26 ;  /* 0x0000009016167824 */ /* 0x000fe200078e021a */
[----:B------:R-:W-:Y:S01]  /*12b60*/  UIADD3.X UR5, URZ, UR37, URZ, UP0, !UPT ;  /* 0x000000253f057290 */ /* 0x000fe200087fe43f */
[----:B------:R-:W-:Y:S01]  /*12b70*/  VIADD R3, R0, 0x200 ;  /* 0x0000020000037836 */ /* 0x000fe20000000000 */
[----:B------:R-:W-:Y:S01]  /*12b80*/  UMOV UR6, 0x0 ;  /* 0x0000000000067882 */ /* 0x000fe20000000000 */
[----:B------:R-:W-:Y:S01]  /*12b90*/  UMOV UR7, 0x14f00000 ;  /* 0x14f0000000077882 */ /* 0x000fe20000000000 */
[----:B------:R-:W-:-:S08]  /*12ba0*/  UMOV UR10, URZ ;  /* 0x0000003f000a7c82 */ /* 0x000fd00008000000 */
.L_x_308:
        /* <DEDUP_REMOVED lines=9> */
[----:B-1----:R-:W-:Y:S05]  /*12c40*/  @P0 BRA.U.ANY `(.L_x_308) ;  /* 0xfffffffd00d80947 */ /* 0x002fea000393ffff */
[----:B------:R-:W-:Y:S01]  /*12c50*/  PLOP3.LUT P0, PT, PT, PT, PT, 0x80, 0x0 ;  /* 0x000000000000781c */ /* 0x000fe20003f0f070 */
[----:B------:R-:W-:Y:S01]  /*12c60*/  VIADD R3, R0, 0x2600 ;  /* 0x0000260000037836 */ /* 0x000fe20000000000 */
[----:B------:R-:W-:Y:S01]  /*12c70*/  UMOV UR6, 0x0 ;  /* 0x0000000000067882 */ /* 0x000fe20000000000 */
[----:B------:R-:W-:Y:S01]  /*12c80*/  UMOV UR7, 0x14f00000 ;  /* 0x14f0000000077882 */ /* 0x000fe20000000000 */
[----:B------:R-:W-:-:S09]  /*12c90*/  UMOV UR10, 0x20 ;  /* 0x00000020000a7882 */ /* 0x000fd20000000000 */
.L_x_309:
        /* <DEDUP_REMOVED lines=15> */
.L_x_310:
        /* <DEDUP_REMOVED lines=10> */
.L_x_303:
[----:B------:R-:W-:Y:S05]  /*12e30*/  BSYNC B0 ;  /* 0x0000000000007941 */ /* 0x000fea0003800000 */
.L_x_302:
[----:B------:R-:W-:-:S05]  /*12e40*/  VIADD R18, R18, 0x1 ;  /* 0x0000000112127836 */ /* 0x000fca0000000000 */
[----:B------:R-:W-:-:S04]  /*12e50*/  ISETP.NE.AND P0, PT, R18, 0x2, PT ;  /* 0x000000021200780c */ /* 0x000fc80003f05270 */
[----:B------:R-:W-:Y:S02]  /*12e60*/  SEL R3, RZ, 0x1, P0 ;  /* 0x00000001ff037807 */ /* 0x000fe40000000000 */
[----:B------:R-:W-:Y:S02]  /*12e70*/  SEL R18, R18, RZ, P0 ;  /* 0x000000ff12127207 */ /* 0x000fe40000000000 */
[----:B------:R-:W-:-:S07]  /*12e80*/  LOP3.LUT R28, R28, R3, RZ, 0x3c, !PT ;  /* 0x000000031c1c7212 */ /* 0x000fce00078e3cff */
.L_x_226:
[----:B------:R-:W-:Y:S05]  /*12e90*/  BSYNC B7 ;  /* 0x0000000000077941 */ /* 0x000fea0003800000 */
.L_x_224:
[----:B------:R-:W3:Y:S02]  /*12ea0*/  LDL R0, [R1+0x3c] ;  /* 0x00003c0001007983 */ /* 0x000ee40000100800 */
[----:B---3--:R-:W-:-:S13]  /*12eb0*/  ISETP.NE.AND P0, PT, R0, RZ, PT ;  /* 0x000000ff0000720c */ /* 0x008fda0003f05270 */
[----:B------:R-:W-:Y:S05]  /*12ec0*/  @!P0 BRA `(.L_x_311) ;  /* 0x0000000000248947 */ /* 0x000fea0003800000 */
[----:B------:R-:W-:Y:S05]  /*12ed0*/  WARPSYNC.ALL ;  /* 0x0000000000007948 */ /* 0x000fea0003800000 */
[----:B------:R-:W3:Y:S08]  /*12ee0*/  S2UR UR5, SR_CgaCtaId ;  /* 0x00000000000579c3 */ /* 0x000ef00000008800 */
[----:B------:R-:W-:Y:S06]  /*12ef0*/  BAR.SYNC.DEFER_BLOCKING 0x5, 0x200 ;  /* 0x0148000000007b1d */ /* 0x000fec0000010000 */
[----:B------:R-:W-:-:S02]  /*12f00*/  UMOV UR4, 0x400 ;  /* 0x0000040000047882 */ /* 0x000fc40000000000 */
[----:B---3--:R-:W-:-:S06]  /*12f10*/  ULEA UR4, UR5, UR4, 0x18 ;  /* 0x0000000405047291 */ /* 0x008fcc000f8ec03f */
[----:B------:R-:W-:-:S05]  /*12f20*/  IMAD.U32 R17, RZ, RZ, UR4 ;  /* 0x00000004ff117e24 */ /* 0x000fca000f8e00ff */
[----:B------:R3:W4:Y:S01]  /*12f30*/  LDS.128 R24, [R17+0x31cd0] ;  /* 0x031cd00011187984 */ /* 0x0007220000000c00 */
[----:B------:R-:W-:Y:S06]  /*12f40*/  BAR.ARV 0x4, 0x200 ;  /* 0x0108000000007b1d */ /* 0x000fec0000002000 */
[----:B------:R-:W-:Y:S05]  /*12f50*/  BRA `(.L_x_312) ;  /* 0x0000000800d87947 */ /* 0x000fea0003800000 */
.L_x_311:
[----:B------:R-:W1:Y:S01]  /*12f60*/  S2R R0, SR_TID.X ;  /* 0x0000000000007919 */ /* 0x000e620000002100 */
[----:B------:R-:W-:Y:S01]  /*12f70*/  UMOV UR4, 0xffffffff ;  /* 0xffffffff00047882 */ /* 0x000fe20000000000 */
[----:B-1----:R-:W-:-:S04]  /*12f80*/  LOP3.LUT R9, R0, 0x1f, RZ, 0xc0, !PT ;  /* 0x0000001f00097812 */ /* 0x002fc800078ec0ff */
[----:B------:R-:W-:Y:S01]  /*12f90*/  ISETP.NE.AND P0, PT, R9, 0x1f, PT ;  /* 0x0000001f0900780c */ /* 0x000fe20003f05270 */
[----:B------:R-:W-:-:S12]  /*12fa0*/  BRA.DIV UR4, `(.L_x_313) ;  /* 0x0000001e04647947 */ /* 0x000fd8000b800000 */
[----:B0-2---:R-:W-:Y:S01]  /*12fb0*/  IMAD.IADD R7, R27, 0x1, R9 ;  /* 0x000000011b077824 */ /* 0x005fe200078e0209 */
[----:B------:R-:W-:Y:S01]  /*12fc0*/  ULDC UR4, c[0x0][0xc3c] ;  /* 0x00030f0000047ab9 */ /* 0x000fe20000000800 */
[----:B------:R-:W-:-:S03]  /*12fd0*/  ULDC.64 UR6, c[0x0][0x208] ;  /* 0x0000820000067ab9 */ /* 0x000fc60000000a00 */
[----:B------:R-:W-:-:S13]  /*12fe0*/  ISETP.GE.OR P1, PT, R7, UR4, !P0 ;  /* 0x0000000407007c0c */ /* 0x000fda000c726670 */
[----:B------:R-:W0:Y:S08]  /*12ff0*/  @!P1 LDC.64 R2, c[0x0][0xc80] ;  /* 0x00032000ff029b82 */ /* 0x000e300000000a00 */
[----:B------:R-:W1:Y:S01]  /*13000*/  @!P1 LDC.64 R4, c[0x0][0xc78] ;  /* 0x00031e00ff049b82 */ /* 0x000e620000000a00 */
[----:B0-----:R-:W-:-:S05]  /*13010*/  @!P1 IMAD.WIDE R2, R7, 0x4, R2 ;  /* 0x0000000407029825 */ /* 0x001fca00078e0202 */
[----:B------:R1:W2:Y:S02]  /*13020*/  @!P1 LDG.E R8, desc[UR6][R2.64] ;  /* 0x0000000602089981 */ /* 0x0002a4000c1e1900 */
[----:B-1----:R-:W-:-:S05]  /*13030*/  @!P1 IMAD.WIDE R2, R7, 0x4, R4 ;  /* 0x0000000407029825 */ /* 0x002fca00078e0204 */
[----:B------:R-:W3:Y:S01]  /*13040*/  @!P1 LDG.E R5, desc[UR6][R2.64] ;  /* 0x0000000602059981 */ /* 0x000ee2000c1e1900 */
[----:B------:R-:W-:Y:S01]  /*13050*/  IMAD.MOV.U32 R7, RZ, RZ, RZ ;  /* 0x000000ffff077224 */ /* 0x000fe200078e00ff */
[C---:B------:R-:W-:Y:S01]  /*13060*/  ISETP.GE.U32.AND P2, PT, R9.reuse, 0x2, PT ;  /* 0x000000020900780c */ /* 0x040fe20003f46070 */
[----:B------:R-:W-:Y:S01]  /*13070*/  IMAD.MOV.U32 R4, RZ, RZ, RZ ;  /* 0x000000ffff047224 */ /* 0x000fe200078e00ff */
[C---:B------:R-:W-:Y:S01]  /*13080*/  ISETP.GE.U32.AND P3, PT, R9.reuse, 0x4, PT ;  /* 0x000000040900780c */ /* 0x040fe20003f66070 */
[----:B------:R-:W-:Y:S01]  /*13090*/  SHFL.IDX PT, R0, R24, RZ, 0x1f ;  /* 0x00001fff18007589 */ /* 0x000fe200000e0000 */
[C---:B------:R-:W-:Y:S02]  /*130a0*/  ISETP.GE.U32.AND P4, PT, R9.reuse, 0x8, PT ;  /* 0x000000080900780c */ /* 0x040fe40003f86070 */
[----:B------:R-:W-:Y:S01]  /*130b0*/  ISETP.GE.U32.AND P5, PT, R9, 0x10, PT ;  /* 0x000000100900780c */ /* 0x000fe20003fa6070 */
[----:B------:R0:W-:Y:S02]  /*130c0*/  SHFL.IDX PT, R6, R24, 0x1, 0x1f ;  /* 0x00201f0018067f89 */ /* 0x0001e400000e0000 */
[----:B0-----:R-:W-:-:S02]  /*130d0*/  IMAD.MOV.U32 R24, RZ, RZ, RZ ;  /* 0x000000ffff187224 */ /* 0x001fc400078e00ff */
[----:B--2---:R-:W-:Y:S02]  /*130e0*/  @!P1 IMAD.MOV.U32 R7, RZ, RZ, R8 ;  /* 0x000000ffff079224 */ /* 0x004fe400078e0008 */
[----:B---3--:R-:W-:Y:S01]  /*130f0*/  @!P1 IMAD.MOV.U32 R4, RZ, RZ, R5 ;  /* 0x000000ffff049224 */ /* 0x008fe200078e0005 */
[----:B------:R-:W-:-:S03]  /*13100*/  ISETP.NE.AND P1, PT, R9, RZ, PT ;  /* 0x000000ff0900720c */ /* 0x000fc60003f25270 */
[----:B------:R-:W-:-:S05]  /*13110*/  IMAD R13, R4, R7, RZ ;  /* 0x00000007040d7224 */ /* 0x000fca00078e02ff */
        /* <DEDUP_REMOVED lines=15> */
[----:B------:R0:W1:Y:S02]  /*13210*/  SHFL.IDX PT, R14, R3, 0x1f, 0x1f ;  /* 0x03e01f00030e7f89 */ /* 0x00006400000e0000 */
.L_x_373:
[----:B------:R-:W-:Y:S02]  /*13220*/  ULDC UR4, c[0x0][0xc38] ;  /* 0x00030e0000047ab9 */ /* 0x000fe40000000800 */
[----:B------:R-:W-:-:S04]  /*13230*/  IMAD.U32 R2, RZ, RZ, UR4 ;  /* 0x00000004ff027e24 */ /* 0x000fc8000f8e00ff */
[----:B-1----:R-:W-:-:S04]  /*13240*/  IMAD R5, R14, R2, RZ ;  /* 0x000000020e057224 */ /* 0x002fc800078e02ff */
[----:B------:R-:W-:-:S05]  /*13250*/  IMAD.IADD R6, R6, 0x1, R5 ;  /* 0x0000000106067824 */ /* 0x000fca00078e0205 */
[----:B------:R-:W-:-:S13]  /*13260*/  ISETP.GT.AND P6, PT, R6, R0, PT ;  /* 0x000000000600720c */ /* 0x000fda0003fc4270 */
[----:B------:R-:W-:Y:S05]  /*13270*/  @P6 BRA `(.L_x_314) ;  /* 0x0000000000a86947 */ /* 0x000fea0003800000 */
.L_x_317:
[----:B------:R-:W1:Y:S01]  /*13280*/  LDC R2, c[0x0][0xc3c] ;  /* 0x00030f00ff027b82 */ /* 0x000e620000000800 */
[----:B------:R-:W-:-:S05]  /*13290*/  VIADD R27, R27, 0x1f ;  /* 0x0000001f1b1b7836 */ /* 0x000fca0000000000 */
[----:B-1----:R-:W-:-:S13]  /*132a0*/  ISETP.GE.AND P6, PT, R27, R2, PT ;  /* 0x000000021b00720c */ /* 0x002fda0003fc6270 */
[----:B------:R-:W-:Y:S05]  /*132b0*/  @P6 BRA `(.L_x_315) ;  /* 0x0000000400bc6947 */ /* 0x000fea0003800000 */
[----:B0-----:R-:W0:Y:S01]  /*132c0*/  S2R R3, SR_TID.X ;  /* 0x0000000000037919 */ /* 0x001e220000002100 */
[----:B------:R-:W-:Y:S01]  /*132d0*/  IMAD.MOV.U32 R7, RZ, RZ, RZ ;  /* 0x000000ffff077224 */ /* 0x000fe200078e00ff */
[----:B------:R-:W-:Y:S01]  /*132e0*/  ULDC.64 UR4, c[0x0][0x208] ;  /* 0x0000820000047ab9 */ /* 0x000fe20000000a00 */
[----:B0-----:R-:W-:-:S05]  /*132f0*/  LOP3.LUT R3, R3, 0x1f, RZ, 0xc0, !PT ;  /* 0x0000001f03037812 */ /* 0x001fca00078ec0ff */
[----:B------:R-:W-:-:S05]  /*13300*/  IMAD.IADD R9, R27, 0x1, R3 ;  /* 0x000000011b097824 */ /* 0x000fca00078e0203 */
[----:B------:R-:W-:-:S13]  /*13310*/  ISETP.GE.OR P6, PT, R9, R2, !P0 ;  /* 0x000000020900720c */ /* 0x000fda00047c6670 */
[----:B------:R-:W0:Y:S08]  /*13320*/  @!P6 LDC.64 R2, c[0x0][0xc80] ;  /* 0x00032000ff02eb82 */ /* 0x000e300000000a00 */
[----:B------:R-:W1:Y:S01]  /*13330*/  @!P6 LDC.64 R4, c[0x0][0xc78] ;  /* 0x00031e00ff04eb82 */ /* 0x000e620000000a00 */
[----:B0-----:R-:W-:-:S05]  /*13340*/  @!P6 IMAD.WIDE R2, R9, 0x4, R2 ;  /* 0x000000040902e825 */ /* 0x001fca00078e0202 */
[----:B------:R1:W2:Y:S02]  /*13350*/  @!P6 LDG.E R7, desc[UR4][R2.64] ;  /* 0x000000040207e981 */ /* 0x0002a4000c1e1900 */
[----:B-1----:R-:W-:-:S04]  /*13360*/  @!P6 IMAD.WIDE R2, R9, 0x4, R4 ;  /* 0x000000040902e825 */ /* 0x002fc800078e0204 */
[----:B------:R-:W-:-:S06]  /*13370*/  IMAD.MOV.U32 R4, RZ, RZ, RZ ;  /* 0x000000ffff047224 */ /* 0x000fcc00078e00ff */
[----:B------:R-:W2:Y:S01]  /*13380*/  @!P6 LDG.E R4, desc[UR4][R2.64] ;  /* 0x000000040204e981 */ /* 0x000ea2000c1e1900 */
[----:B------:R-:W-:Y:S01]  /*13390*/  UMOV UR4, 0xffffffff ;  /* 0xffffffff00047882 */ /* 0x000fe20000000000 */
[----:B--2---:R-:W-:Y:S02]  /*133a0*/  IMAD R13, R4, R7, RZ ;  /* 0x00000007040d7224 */ /* 0x004fe400078e02ff */
[----:B------:R-:W-:Y:S05]  /*133b0*/  BRA.DIV UR4, `(.L_x_316) ;  /* 0x0000001e04a07947 */ /* 0x000fea000b800000 */
        /* <DEDUP_REMOVED lines=16> */
.L_x_381:
[----:B------:R-:W-:Y:S02]  /*134c0*/  ULDC UR4, c[0x0][0xc38] ;  /* 0x00030e0000047ab9 */ /* 0x000fe40000000800 */
[----:B------:R-:W-:-:S04]  /*134d0*/  IMAD.U32 R2, RZ, RZ, UR4 ;  /* 0x00000004ff027e24 */ /* 0x000fc8000f8e00ff */
[----:B-1----:R-:W-:-:S04]  /*134e0*/  IMAD R5, R14, R2, RZ ;  /* 0x000000020e057224 */ /* 0x002fc800078e02ff */
[----:B------:R-:W-:-:S05]  /*134f0*/  IMAD.IADD R6, R5, 0x1, R6 ;  /* 0x0000000105067824 */ /* 0x000fca00078e0206 */
[----:B------:R-:W-:-:S13]  /*13500*/  ISETP.GT.AND P6, PT, R6, R0, PT ;  /* 0x000000000600720c */ /* 0x000fda0003fc4270 */
[----:B------:R-:W-:Y:S05]  /*13510*/  @!P6 BRA `(.L_x_317) ;  /* 0xfffffffc0058e947 */ /* 0x000fea000383ffff */
.L_x_314:
[----:B------:R-:W-:Y:S01]  /*13520*/  IMAD.IADD R6, R6, 0x1, -R5 ;  /* 0x0000000106067824 */ /* 0x000fe200078e0a05 */
[----:B------:R-:W-:-:S03]  /*13530*/  UMOV UR4, 0xffffffff ;  /* 0xffffffff00047882 */ /* 0x000fc60000000000 */
[----:B------:R-:W-:-:S05]  /*13540*/  IMAD R5, R3, R2, R6 ;  /* 0x0000000203057224 */ /* 0x000fca00078e0206 */
[----:B------:R-:W-:Y:S01]  /*13550*/  ISETP.GT.AND P6, PT, R5, R0, PT ;  /* 0x000000000500720c */ /* 0x000fe20003fc4270 */
[----:B------:R-:W-:-:S12]  /*13560*/  BRA.DIV UR4, `(.L_x_318) ;  /* 0x0000001e04ec7947 */ /* 0x000fd8000b800000 */
[----:B------:R-:W-:-:S04]  /*13570*/  VOTE.ANY R8, PT, !P6 ;  /* 0x0000000000087806 */ /* 0x000fc800070e0100 */
[----:B------:R-:W1:Y:S02]  /*13580*/  POPC R5, R8 ;  /* 0x0000000800057309 */ /* 0x000e640000000000 */
[----:B-1----:R1:W2:Y:S04]  /*13590*/  SHFL.IDX PT, R7, R7, R5, 0x1f ;  /* 0x00001f0507077589 */ /* 0x0022a800000e0000 */
[----:B------:R1:W3:Y:S02]  /*135a0*/  SHFL.IDX PT, R4, R4, R5, 0x1f ;  /* 0x00001f0504047589 */ /* 0x0002e400000e0000 */
.L_x_386:
[----:B------:R-:W-:-:S13]  /*135b0*/  ISETP.NE.AND P0, PT, R8, RZ, PT ;  /* 0x000000ff0800720c */ /* 0x000fda0003f05270 */
[----:B------:R-:W-:Y:S05]  /*135c0*/  @!P0 BRA `(.L_x_319) ;  /* 0x0000000000108947 */ /* 0x000fea0003800000 */
[----:B------:R-:W-:Y:S01]  /*135d0*/  UMOV UR4, 0xffffffff ;  /* 0xffffffff00047882 */ /* 0x000fe20000000000 */
[----:B------:R-:W-:Y:S02]  /*135e0*/  VIADD R12, R5, 0xffffffff ;  /* 0xffffffff050c7836 */ /* 0x000fe40000000000 */
[----:B------:R-:W-:Y:S05]  /*135f0*/  BRA.DIV UR4, `(.L_x_320) ;  /* 0x0000002204247947 */ /* 0x000fea000b800000 */
[----:B------:R4:W0:Y:S02]  /*13600*/  SHFL.IDX PT, R24, R3, R12, 0x1f ;  /* 0x00001f0c03187589 */ /* 0x00082400000e0000 */
.L_x_319:
[----:B--2---:R-:W-:Y:S01]  /*13610*/  IABS R8, R7 ;  /* 0x0000000700087213 */ /* 0x004fe20000000000 */
[----:B0-----:R-:W-:Y:S01]  /*13620*/  IMAD R24, R24, R2, R6 ;  /* 0x0000000218187224 */ /* 0x001fe200078e0206 */
[----:B---3--:R-:W-:Y:S01]  /*13630*/  IABS R6, R4 ;  /* 0x0000000400067213 */ /* 0x008fe20000000000 */
[----:B------:R-:W-:Y:S01]  /*13640*/  IMAD.MOV.U32 R2, RZ, RZ, RZ ;  /* 0x000000ffff027224 */ /* 0x000fe200078e00ff */
[----:B------:R-:W0:Y:S01]  /*13650*/  I2F.RP R9, R8 ;  /* 0x0000000800097306 */ /* 0x000e220000209400 */
[----:B------:R-:W-:Y:S02]  /*13660*/  IMAD.IADD R0, R0, 0x1, -R24 ;  /* 0x0000000100007824 */ /* 0x000fe400078e0a18 */
[----:B------:R-:W-:-:S05]  /*13670*/  IMAD.IADD R27, R5, 0x1, R27 ;  /* 0x00000001051b7824 */ /* 0x000fca00078e021b */
[----:B------:R-:W2:Y:S08]  /*13680*/  I2F.RP R10, R6 ;  /* 0x00000006000a7306 */ /* 0x000eb00000209400 */
[----:B0-----:R-:W4:Y:S08]  /*13690*/  MUFU.RCP R9, R9 ;  /* 0x0000000900097308 */ /* 0x001f300000001000 */
[----:B--2---:R-:W-:Y:S01]  /*136a0*/  MUFU.RCP R10, R10 ;  /* 0x0000000a000a7308 */ /* 0x004fe20000001000 */
[----:B----4-:R-:W-:-:S07]  /*136b0*/  VIADD R3, R9, 0xffffffe ;  /* 0x0ffffffe09037836 */ /* 0x010fce0000000000 */
[----:B------:R-:W0:Y:S02]  /*136c0*/  F2I.FTZ.U32.TRUNC.NTZ R3, R3 ;  /* 0x0000000300037305 */ /* 0x000e24000021f000 */
[----:B0-----:R-:W-:-:S04]  /*136d0*/  IMAD.MOV R11, RZ, RZ, -R3 ;  /* 0x000000ffff0b7224 */ /* 0x001fc800078e0a03 */
[----:B------:R-:W-:-:S04]  /*136e0*/  IMAD R11, R11, R8, RZ ;  /* 0x000000080b0b7224 */ /* 0x000fc800078e02ff */
[----:B------:R-:W-:Y:S01]  /*136f0*/  IMAD.HI.U32 R2, R3, R11, R2 ;  /* 0x0000000b03027227 */ /* 0x000fe200078e0002 */
[----:B------:R-:W-:Y:S02]  /*13700*/  IABS R3, R7 ;  /* 0x0000000700037213 */ /* 0x000fe40000000000 */
[----:B------:R-:W-:-:S03]  /*13710*/  IABS R11, R0 ;  /* 0x00000000000b7213 */ /* 0x000fc60000000000 */
[----:B------:R-:W-:Y:S02]  /*13720*/  IMAD.MOV R12, RZ, RZ, -R3 ;  /* 0x000000ffff0c7224 */ /* 0x000fe400078e0a03 */
[----:B------:R-:W-:-:S04]  /*13730*/  IMAD.HI.U32 R9, R2, R11, RZ ;  /* 0x0000000b02097227 */ /* 0x000fc800078e00ff */
[----:B------:R-:W-:Y:S02]  /*13740*/  IMAD R11, R9, R12, R11 ;  /* 0x0000000c090b7224 */ /* 0x000fe400078e020b */
[----:B------:R-:W-:Y:S02]  /*13750*/  VIADD R12, R10, 0xffffffe ;  /* 0x0ffffffe0a0c7836 */ /* 0x000fe40000000000 */
[----:B------:R-:W-:Y:S01]  /*13760*/  IMAD.MOV.U32 R2, RZ, RZ, RZ ;  /* 0x000000ffff027224 */ /* 0x000fe200078e00ff */
[----:B------:R-:W-:Y:S01]  /*13770*/  ISETP.GT.U32.AND P1, PT, R8, R11, PT ;  /* 0x0000000b0800720c */ /* 0x000fe20003f24070 */
[----:B------:R-:W0:-:S12]  /*13780*/  F2I.FTZ.U32.TRUNC.NTZ R3, R12 ;  /* 0x0000000c00037305 */ /* 0x000e18000021f000 */
[----:B------:R-:W-:Y:S02]  /*13790*/  @!P1 IMAD.IADD R11, R11, 0x1, -R8 ;  /* 0x000000010b0b9824 */ /* 0x000fe400078e0a08 */
[----:B------:R-:W-:Y:S01]  /*137a0*/  @!P1 VIADD R9, R9, 0x1 ;  /* 0x0000000109099836 */ /* 0x000fe20000000000 */
[----:B------:R-:W-:Y:S02]  /*137b0*/  ISETP.NE.AND P1, PT, R7, RZ, PT ;  /* 0x000000ff0700720c */ /* 0x000fe40003f25270 */
[----:B------:R-:W-:Y:S01]  /*137c0*/  ISETP.GE.U32.AND P0, PT, R11, R8, PT ;  /* 0x000000080b00720c */ /* 0x000fe20003f06070 */
[----:B0-----:R-:W-:Y:S01]  /*137d0*/  IMAD.MOV R11, RZ, RZ, -R3 ;  /* 0x000000ffff0b7224 */ /* 0x001fe200078e0a03 */
[----:B------:R-:W-:-:S03]  /*137e0*/  IABS R8, R4 ;  /* 0x0000000400087213 */ /* 0x000fc60000000000 */
[----:B------:R-:W-:Y:S02]  /*137f0*/  IMAD R11, R11, R6, RZ ;  /* 0x000000060b0b7224 */ /* 0x000fe400078e02ff */
[----:B------:R-:W-:Y:S02]  /*13800*/  IMAD.MOV R8, RZ, RZ, -R8 ;  /* 0x000000ffff087224 */ /* 0x000fe400078e0a08 */
[----:B------:R-:W-:Y:S01]  /*13810*/  IMAD.HI.U32 R2, R3, R11, R2 ;  /* 0x0000000b03027227 */ /* 0x000fe200078e0002 */
[----:B------:R-:W-:-:S03]  /*13820*/  LOP3.LUT R3, R0, R7, RZ, 0x3c, !PT ;  /* 0x0000000700037212 */ /* 0x000fc600078e3cff */
[----:B------:R-:W-:Y:S01]  /*13830*/  @P0 VIADD R9, R9, 0x1 ;  /* 0x0000000109090836 */ /* 0x000fe20000000000 */
[----:B------:R-:W-:-:S13]  /*13840*/  ISETP.GE.AND P2, PT, R3, RZ, PT ;  /* 0x000000ff0300720c */ /* 0x000fda0003f46270 */
[----:B------:R-:W-:Y:S01]  /*13850*/  @!P2 IMAD.MOV R9, RZ, RZ, -R9 ;  /* 0x000000ffff09a224 */ /* 0x000fe200078e0a09 */
[----:B------:R-:W-:-:S04]  /*13860*/  @!P1 LOP3.LUT R9, RZ, R7, RZ, 0x33, !PT ;  /* 0x00000007ff099212 */ /* 0x000fc800078e33ff */
[-C--:B------:R-:W-:Y:S01]  /*13870*/  IABS R3, R9.reuse ;  /* 0x0000000900037213 */ /* 0x080fe20000000000 */
[----:B------:R-:W-:-:S04]  /*13880*/  IMAD R7, R7, R9, RZ ;  /* 0x0000000907077224 */ /* 0x000fc800078e02ff */
[----:B------:R-:W-:-:S04]  /*13890*/  IMAD.HI.U32 R2, R2, R3, RZ ;  /* 0x0000000302027227 */ /* 0x000fc800078e00ff */
[----:B------:R-:W-:Y:S02]  /*138a0*/  IMAD R3, R2, R8, R3 ;  /* 0x0000000802037224 */ /* 0x000fe400078e0203 */
[----:B------:R-:W-:-:S03]  /*138b0*/  IMAD.IADD R25, R0, 0x1, -R7 ;  /* 0x0000000100197824 */ /* 0x000fc600078e0a07 */
[----:B------:R-:W-:-:S13]  /*138c0*/  ISETP.GT.U32.AND P1, PT, R6, R3, PT ;  /* 0x000000030600720c */ /* 0x000fda0003f24070 */
[----:B------:R-:W-:Y:S02]  /*138d0*/  @!P1 IMAD.IADD R3, R3, 0x1, -R6 ;  /* 0x0000000103039824 */ /* 0x000fe400078e0a06 */
[----:B------:R-:W-:Y:S01]  /*138e0*/  @!P1 VIADD R2, R2, 0x1 ;  /* 0x0000000102029836 */ /* 0x000fe20000000000 */
[----:B------:R-:W-:Y:S02]  /*138f0*/  ISETP.NE.AND P1, PT, R4, RZ, PT ;  /* 0x000000ff0400720c */ /* 0x000fe40003f25270 */
[----:B------:R-:W-:Y:S02]  /*13900*/  ISETP.GE.U32.AND P0, PT, R3, R6, PT ;  /* 0x000000060300720c */ /* 0x000fe40003f06070 */
[----:B------:R-:W-:-:S04]  /*13910*/  LOP3.LUT R3, R9, R4, RZ, 0x3c, !PT ;  /* 0x0000000409037212 */ /* 0x000fc800078e3cff */
[----:B------:R-:W-:-:S07]  /*13920*/  ISETP.GE.AND P2, PT, R3, RZ, PT ;  /* 0x000000ff0300720c */ /* 0x000fce0003f46270 */
[----:B------:R-:W-:-:S06]  /*13930*/  @P0 VIADD R2, R2, 0x1 ;  /* 0x0000000102020836 */ /* 0x000fcc0000000000 */
[----:B------:R-:W-:Y:S01]  /*13940*/  @!P2 IMAD.MOV R2, RZ, RZ, -R2 ;  /* 0x000000ffff02a224 */ /* 0x000fe200078e0a02 */
[----:B------:R-:W-:-:S05]  /*13950*/  @!P1 LOP3.LUT R2, RZ, R4, RZ, 0x33, !PT ;  /* 0x00000004ff029212 */ /* 0x000fca00078e33ff */
[--C-:B------:R-:W-:Y:S02]  /*13960*/  IMAD.MOV R3, RZ, RZ, -R2.reuse ;  /* 0x000000ffff037224 */ /* 0x100fe400078e0a02 */
[C---:B------:R-:W-:Y:S02]  /*13970*/  IMAD R2, R4.reuse, 0x1000000, R2 ;  /* 0x0100000004027824 */ /* 0x040fe400078e0202 */
[----:B------:R-:W-:-:S04]  /*13980*/  IMAD R9, R4, R3, R9 ;  /* 0x0000000304097224 */ /* 0x000fc800078e0209 */
[----:B------:R-:W-:Y:S01]  /*13990*/  IMAD R26, R9, 0x10000, R2 ;  /* 0x00010000091a7824 */ /* 0x000fe200078e0202 */
[----:B------:R-:W-:Y:S06]  /*139a0*/  BRA `(.L_x_321) ;  /* 0x00000000001c7947 */ /* 0x000fec0003800000 */
.L_x_315:
[----:B------:R-:W-:Y:S01]  /*139b0*/  UMOV UR4, URZ ;  /* 0x0000003f00047c82 */ /* 0x000fe20008000000 */
[----:B------:R-:W-:Y:S01]  /*139c0*/  UMOV UR5, URZ ;  /* 0x0000003f00057c82 */ /* 0x000fe20008000000 */
[----:B------:R-:W-:Y:S01]  /*139d0*/  ULDC UR6, c[0x0][0xc3c] ;  /* 0x00030f0000067ab9 */ /* 0x000fe20000000800 */
[----:B------:R-:W-:Y:S02]  /*139e0*/  IMAD.MOV.U32 R24, RZ, RZ, R0 ;  /* 0x000000ffff187224 */ /* 0x000fe400078e0000 */
[----:B------:R-:W-:Y:S02]  /*139f0*/  IMAD.U32 R25, RZ, RZ, UR4 ;  /* 0x00000004ff197e24 */ /* 0x000fe4000f8e00ff */
[----:B------:R-:W-:Y:S02]  /*13a00*/  IMAD.U32 R26, RZ, RZ, UR5 ;  /* 0x00000005ff1a7e24 */ /* 0x000fe4000f8e00ff */
[----:B------:R-:W-:-:S07]  /*13a10*/  IMAD.U32 R27, RZ, RZ, UR6 ;  /* 0x00000006ff1b7e24 */ /* 0x000fce000f8e00ff */
.L_x_321:
[----:B------:R-:W2:Y:S01]  /*13a20*/  S2R R0, SR_TID.X ;  /* 0x0000000000007919 */ /* 0x000ea20000002100 */
[----:B------:R-:W-:Y:S05]  /*13a30*/  WARPSYNC.ALL ;  /* 0x0000000000007948 */ /* 0x000fea0003800000 */
[----:B------:R-:W-:Y:S01]  /*13a40*/  BAR.SYNC.DEFER_BLOCKING 0x4, 0x200 ;  /* 0x0108000000007b1d */ /* 0x000fe20000010000 */
[----:B--2---:R-:W-:-:S04]  /*13a50*/  LOP3.LUT R0, R0, 0x1f, RZ, 0xc0, !PT ;  /* 0x0000001f00007812 */ /* 0x004fc800078ec0ff */
[----:B------:R-:W-:-:S13]  /*13a60*/  ISETP.NE.AND P0, PT, R0, RZ, PT ;  /* 0x000000ff0000720c */ /* 0x000fda0003f05270 */
[----:B0-----:R-:W0:Y:S01]  /*13a70*/  @!P0 S2R R3, SR_CgaCtaId ;  /* 0x0000000000038919 */ /* 0x001e220000008800 */
[----:B------:R-:W-:-:S04]  /*13a80*/  @!P0 MOV R0, 0x400 ;  /* 0x0000040000008802 */ /* 0x000fc80000000f00 */
[----:B0-----:R-:W-:-:S05]  /*13a90*/  @!P0 LEA R17, R3, R0, 0x18 ;  /* 0x0000000003118211 */ /* 0x001fca00078ec0ff */
[----:B------:R0:W-:Y:S01]  /*13aa0*/  @!P0 STS.128 [R17+0x31cd0], R24 ;  /* 0x031cd01811008388 */ /* 0x0001e20000000c00 */
[----:B------:R-:W-:Y:S06]  /*13ab0*/  BAR.ARV 0x5, 0x200 ;  /* 0x0148000000007b1d */ /* 0x000fec0000002000 */
.L_x_312:
[----:B------:R-:W-:Y:S02]  /*13ac0*/  ULDC UR4, c[0x0][0xc3c] ;  /* 0x00030f0000047ab9 */ /* 0x000fe40000000800 */
[----:B----4-:R-:W-:-:S13]  /*13ad0*/  ISETP.GE.AND P0, PT, R27, UR4, PT ;  /* 0x000000041b007c0c */ /* 0x010fda000bf06270 */
[----:B------:R-:W-:Y:S05]  /*13ae0*/  @!P0 BRA `(.L_x_322) ;  /* 0xffffffa800788947 */ /* 0x000fea000383ffff */
[----:B------:R-:W-:Y:S05]  /*13af0*/  BSYNC B8 ;  /* 0x0000000000087941 */ /* 0x000fea0003800000 */
.L_x_218:
[----:B0-2---:R-:W2:Y:S01]  /*13b00*/  LDL.LU R0, [R1+0x34] ;  /* 0x0000340001007983 */ /* 0x005ea20000300800 */
[----:B------:R-:W-:Y:S01]  /*13b10*/  BSSY B0, `(.L_x_323) ;  /* 0x000000b000007945 */ /* 0x000fe20003800000 */
[----:B-1----:R-:W0:Y:S01]  /*13b20*/  S2R R5, SR_CgaCtaId ;  /* 0x0000000000057919 */ /* 0x002e220000008800 */
[----:B--2---:R-:W-:-:S05]  /*13b30*/  VIADD R0, R0, 0x1 ;  /* 0x0000000100007836 */ /* 0x004fca0000000000 */
[----:B------:R-:W-:-:S04]  /*13b40*/  LEA.HI R2, R0, R0, RZ, 0x1 ;  /* 0x0000000000027211 */ /* 0x000fc800078f08ff */
[----:B------:R-:W-:Y:S02]  /*13b50*/  LOP3.LUT R3, R2, 0xfffffffe, RZ, 0xc0, !PT ;  /* 0xfffffffe02037812 */ /* 0x000fe400078ec0ff */
[----:B------:R-:W-:-:S03]  /*13b60*/  MOV R2, 0x400 ;  /* 0x0000040000027802 */ /* 0x000fc60000000f00 */
[----:B------:R-:W-:Y:S01]  /*13b70*/  IMAD.IADD R0, R0, 0x1, -R3 ;  /* 0x0000000100007824 */ /* 0x000fe200078e0a03 */
[----:B0-----:R-:W-:-:S04]  /*13b80*/  LEA R9, R5, R2, 0x18 ;  /* 0x0000000205097211 */ /* 0x001fc800078ec0ff */
[----:B------:R-:W-:-:S04]  /*13b90*/  SHF.L.U32 R0, R0, 0x1f, RZ ;  /* 0x0000001f00007819 */ /* 0x000fc800000006ff */
[----:B------:R-:W0:Y:S02]  /*13ba0*/  SYNCS.PHASECHK.TRANS64.TRYWAIT P0, [R9+URZ+0x31c20], R0 ;  /* 0x031c2000090075a7 */ /* 0x000e24000800017f */
[----:B0-----:R-:W-:Y:S05]  /*13bb0*/  @!P0 BRA `(.L_x_324) ;  /* 0x0000001800dc8947 */ /* 0x001fea0003800000 */
.L_x_389:
[----:B------:R-:W-:Y:S05]  /*13bc0*/  BSYNC B0 ;  /* 0x0000000000007941 */ /* 0x000fea0003800000 */
.L_x_323:
[----:B------:R-:W-:-:S03]  /*13bd0*/  UMOV UR4, 0xffffffff ;  /* 0xffffffff00047882 */ /* 0x000fc60000000000 */
[----:B------:R-:W-:Y:S05]  /*13be0*/  BRA.DIV UR4, `(.L_x_325) ;  /* 0x0000001a04e47947 */ /* 0x000fea000b800000 */
[----:B0-----:R-:W0:Y:S02]  /*13bf0*/  S2R R0, SR_TID.X ;  /* 0x0000000000007919 */ /* 0x001e240000002100 */
[----:B0-----:R-:W-:-:S04]  /*13c00*/  SHF.R.U32.HI R0, RZ, 0x5, R0 ;  /* 0x00000005ff007819 */ /* 0x001fc80000011600 */
[----:B------:R-:W-:-:S05]  /*13c10*/  LOP3.LUT R0, R0, 0x3, RZ, 0xc0, !PT ;  /* 0x0000000300007812 */ /* 0x000fca00078ec0ff */
[----:B------:R0:W1:Y:S02]  /*13c20*/  SHFL.IDX PT, R14, R0, RZ, 0x1f ;  /* 0x00001fff000e7589 */ /* 0x00006400000e0000 */
.L_x_392:
[----:B-1----:R-:W-:Y:S01]  /*13c30*/  ISETP.NE.AND P0, PT, R14, RZ, PT ;  /* 0x000000ff0e00720c */ /* 0x002fe20003f05270 */
[----:B------:R-:W-:-:S12]  /*13c40*/  BSSY B0, `(.L_x_326) ;  /* 0x0000026000007945 */ /* 0x000fd80003800000 */
[----:B------:R-:W-:Y:S05]  /*13c50*/  @P0 BRA `(.L_x_327) ;  /* 0x0000000000900947 */ /* 0x000fea0003800000 */
[----:B------:R-:W-:-:S03]  /*13c60*/  UMOV UR4, 0xffffffff ;  /* 0xffffffff00047882 */ /* 0x000fc60000000000 */
[----:B------:R-:W-:Y:S05]  /*13c70*/  BRA.DIV UR4, `(.L_x_328) ;  /* 0x0000001a04f47947 */ /* 0x000fea000b800000 */
[----:B------:R-:W-:-:S13]  /*13c80*/  ELECT P6, URZ, PT ;  /* 0x00000000003f782f */ /* 0x000fda00038c0000 */
.L_x_395:
[----:B------:R-:W-:Y:S05]  /*13c90*/  @!P6 BRA `(.L_x_327) ;  /* 0x000000000080e947 */ /* 0x000fea0003800000 */
[----:B0-----:R-:W2:Y:S02]  /*13ca0*/  LDL R0, [R1+0x50] ;  /* 0x0000500001007983 */ /* 0x001ea40000100800 */
[----:B--2---:R-:W-:-:S13]  /*13cb0*/  R2UR UR4, R0 ;  /* 0x00000000000472ca */ /* 0x004fda00000e0000 */
[----:B------:R-:W-:-:S06]  /*13cc0*/  ULOP3.LUT UR4, UR4, 0x2, URZ, 0xfc, !UPT ;  /* 0x0000000204047892 */ /* 0x000fcc000f8efc3f */
[----:B------:R-:W-:-:S05]  /*13cd0*/  IMAD.U32 R0, RZ, RZ, UR4 ;  /* 0x00000004ff007e24 */ /* 0x000fca000f8e00ff */
[----:B------:R-:W-:-:S13]  /*13ce0*/  ISETP.NE.AND P2, PT, R0, 0x3, PT ;  /* 0x000000030000780c */ /* 0x000fda0003f45270 */
[----:B------:R-:W-:Y:S05]  /*13cf0*/  @!P2 BRA `(.L_x_329) ;  /* 0x000000000004a947 */ /* 0x000fea0003800000 */
[----:B------:R-:W-:Y:S01]  /*13d00*/  BPT.TRAP 0x1 ;  /* 0x000000040000795c */ /* 0x000fe20000300000 */
.L_x_329:
[----:B------:R-:W-:Y:S01]  /*13d10*/  VIADD R3, R9, 0x31c40 ;  /* 0x00031c4009037836 */ /* 0x000fe20000000000 */
[----:B------:R-:W-:Y:S01]  /*13d20*/  SHF.L.U32 R2, R28, 0x1f, RZ ;  /* 0x0000001f1c027819 */ /* 0x000fe200000006ff */
[C---:B------:R-:W-:Y:S02]  /*13d30*/  VIADD R0, R18.reuse, 0x1 ;  /* 0x0000000112007836 */ /* 0x040fe40000000000 */
[----:B------:R-:W-:-:S03]  /*13d40*/  IMAD R7, R18, 0x8, R3 ;  /* 0x0000000812077824 */ /* 0x000fc600078e0203 */
[C---:B------:R-:W-:Y:S01]  /*13d50*/  ISETP.NE.AND P1, PT, R0.reuse, 0x2, PT ;  /* 0x000000020000780c */ /* 0x040fe20003f25270 */
[----:B------:R-:W0:Y:S03]  /*13d60*/  SYNCS.PHASECHK.TRANS64.TRYWAIT P0, [R7+URZ], R2 ;  /* 0x00000002070075a7 */ /* 0x000e26000800017f */
[----:B------:R-:W-:Y:S02]  /*13d70*/  SEL R5, RZ, 0x1, P1 ;  /* 0x00000001ff057807 */ /* 0x000fe40000800000 */
[----:B------:R-:W-:Y:S02]  /*13d80*/  SEL R4, R0, RZ, P1 ;  /* 0x000000ff00047207 */ /* 0x000fe40000800000 */
[----:B------:R-:W-:-:S03]  /*13d90*/  LOP3.LUT R0, R28, R5, RZ, 0x3c, !PT ;  /* 0x000000051c007212 */ /* 0x000fc600078e3cff */
[----:B------:R-:W-:Y:S01]  /*13da0*/  IMAD R3, R4, 0x8, R3 ;  /* 0x0000000804037824 */ /* 0x000fe200078e0203 */
[----:B------:R-:W-:Y:S01]  /*13db0*/  SHF.L.U32 R0, R0, 0x1f, RZ ;  /* 0x0000001f00007819 */ /* 0x000fe200000006ff */
[----:B0-----:R-:W-:Y:S06]  /*13dc0*/  @!P0 BRA `(.L_x_330) ;  /* 0x0000001800c08947 */ /* 0x001fec0003800000 */
.L_x_396:
[----:B------:R-:W1:Y:S02]  /*13dd0*/  SYNCS.PHASECHK.TRANS64.TRYWAIT P0, [R3+URZ], R0 ;  /* 0x00000000030075a7 */ /* 0x000e64000800017f */
[----:B-1----:R-:W-:Y:S05]  /*13de0*/  @!P0 BRA `(.L_x_331) ;  /* 0x0000001800cc8947 */ /* 0x002fea0003800000 */
.L_x_397:
[----:B------:R-:W-:Y:S05]  /*13df0*/  @!P2 BRA `(.L_x_332) ;  /* 0x000000000004a947 */ /* 0x000fea0003800000 */
[----:B------:R-:W-:Y:S01]  /*13e00*/  BPT.TRAP 0x1 ;  /* 0x000000040000795c */ /* 0x000fe20000300000 */
.L_x_332:
[----:B-1----:R-:W-:-:S04]  /*13e10*/  VIADD R3, R9, 0x31c60 ;  /* 0x00031c6009037836 */ /* 0x002fc80000000000 */
[----:B------:R-:W-:-:S04]  /*13e20*/  IMAD R5, R18, 0x8, R3 ;  /* 0x0000000812057824 */ /* 0x000fc800078e0203 */
[----:B------:R-:W1:Y:S02]  /*13e30*/  SYNCS.PHASECHK.TRANS64.TRYWAIT P0, [R5+URZ], R2 ;  /* 0x00000002050075a7 */ /* 0x000e64000800017f */
[----:B-1----:R-:W-:Y:S05]  /*13e40*/  @!P0 BRA `(.L_x_333) ;  /* 0x0000001800c88947 */ /* 0x002fea0003800000 */
.L_x_398:
[----:B------:R-:W-:-:S07]  /*13e50*/  IMAD R3, R4, 0x8, R3 ;  /* 0x0000000804037824 */ /* 0x000fce00078e0203 */
.L_x_334:
[----:B--2---:R2:W4:Y:S02]  /*13e60*/  SYNCS.PHASECHK.TRANS64.TRYWAIT P0, [R3+URZ], R0 ;  /* 0x00000000030075a7 */ /* 0x004524000800017f */
[----:B----4-:R-:W-:Y:S05]  /*13e70*/  @!P0 NANOSLEEP.SYNCS 0x989680 ;  /* 0x009896800000895d */ /* 0x010fea0003900000 */
[----:B------:R-:W4:Y:S02]  /*13e80*/  @!P0 SYNCS.PHASECHK.TRANS64 P0, [R3+URZ], R0 ;  /* 0x00000000030085a7 */ /* 0x000f24000800007f */
[----:B----4-:R-:W-:Y:S05]  /*13e90*/  @!P0 BRA `(.L_x_334) ;  /* 0xfffffffc00f08947 */ /* 0x010fea000383ffff */
.L_x_327:
[----:B------:R-:W-:Y:S05]  /*13ea0*/  BSYNC B0 ;  /* 0x0000000000007941 */ /* 0x000fea0003800000 */
.L_x_326:
[----:B------:R-:W-:Y:S05]  /*13eb0*/  EXIT ;  /* 0x000000000000794d */ /* 0x000fea0003800000 */
.L_x_177:
[----:B0-----:R-:W-:-:S04]  /*13ec0*/  IMAD.U32 R3, RZ, RZ, UR37 ;  /* 0x00000025ff037e24 */ /* 0x001fc8000f8e00ff */
[----:B------:R0:W1:Y:S03]  /*13ed0*/  SYNCS.PHASECHK.TRANS64.TRYWAIT P1, [R3+URZ+0x31c00], R0 ;  /* 0x031c0000030075a7 */ /* 0x000066000802017f */
[----:B-1----:R-:W-:Y:S05]  /*13ee0*/  @!P1 NANOSLEEP.SYNCS 0x989680 ;  /* 0x009896800000995d */ /* 0x002fea0003900000 */
[----:B------:R-:W1:Y:S02]  /*13ef0*/  @!P1 SYNCS.PHASECHK.TRANS64 P1, [R3+URZ+0x31c00], R0 ;  /* 0x031c0000030095a7 */ /* 0x000e64000802007f */
[----:B-1----:R-:W-:Y:S05]  /*13f00*/  @!P1 BRA `(.L_x_177) ;  /* 0xfffffffc00ec9947 */ /* 0x002fea000383ffff */
[----:B------:R-:W-:Y:S05]  /*13f10*/  BRA `(.L_x_335) ;  /* 0xfffffedc00947947 */ /* 0x000fea000383ffff */
.L_x_181:
[----:B-1----:R1:W2:Y:S02]  /*13f20*/  SYNCS.PHASECHK.TRANS64.TRYWAIT P2, [R0+URZ+0x31c30], R3 ;  /* 0x031c3003000075a7 */ /* 0x0022a4000804017f */
[----:B--2---:R-:W-:Y:S05]  /*13f30*/  @!P2 NANOSLEEP.SYNCS 0x989680 ;  /* 0x009896800000a95d */ /* 0x004fea0003900000 */
[----:B------:R-:W2:Y:S02]  /*13f40*/  @!P2 SYNCS.PHASECHK.TRANS64 P2, [R0+URZ+0x31c30], R3 ;  /* 0x031c30030000a5a7 */ /* 0x000ea4000804007f */
[----:B--2---:R-:W-:Y:S05]  /*13f50*/  @!P2 BRA `(.L_x_181) ;  /* 0xfffffffc00f0a947 */ /* 0x004fea000383ffff */
[----:B------:R-:W-:Y:S05]  /*13f60*/  BRA `(.L_x_180) ;  /* 0xfffffedc00bc7947 */ /* 0x000fea000383ffff */
.L_x_186:
[----:B--2---:R-:W-:-:S04]  /*13f70*/  IMAD.U32 R7, RZ, RZ, UR4 ;  /* 0x00000004ff077e24 */ /* 0x004fc8000f8e00ff */
[----:B------:R2:W3:Y:S03]  /*13f80*/  SYNCS.PHASECHK.TRANS64.TRYWAIT P2, [R7+URZ+0x31c30], R6 ;  /* 0x031c3006070075a7 */ /* 0x0004e6000804017f */
[----:B---3--:R-:W-:Y:S05]  /*13f90*/  @!P2 NANOSLEEP.SYNCS 0x989680 ;  /* 0x009896800000a95d */ /* 0x008fea0003900000 */
[----:B------:R-:W3:Y:S02]  /*13fa0*/  @!P2 SYNCS.PHASECHK.TRANS64 P2, [R7+URZ+0x31c30], R6 ;  /* 0x031c30060700a5a7 */ /* 0x000ee4000804007f */
[----:B---3--:R-:W-:Y:S05]  /*13fb0*/  @!P2 BRA `(.L_x_186) ;  /* 0xfffffffc00eca947 */ /* 0x008fea000383ffff */
[----:B------:R-:W-:Y:S05]  /*13fc0*/  BRA `(.L_x_183) ;  /* 0xffffff2000287947 */ /* 0x000fea000383ffff */
.L_x_190:
[----:B--2---:R-:W-:-:S04]  /*13fd0*/  IMAD.U32 R7, RZ, RZ, UR4 ;  /* 0x00000004ff077e24 */ /* 0x004fc8000f8e00ff */
[----:B------:R2:W3:Y:S03]  /*13fe0*/  SYNCS.PHASECHK.TRANS64.TRYWAIT P2, [R7+URZ+0x31c50], R6 ;  /* 0x031c5006070075a7 */ /* 0x0004e6000804017f */
[----:B---3--:R-:W-:Y:S05]  /*13ff0*/  @!P2 NANOSLEEP.SYNCS 0x989680 ;  /* 0x009896800000a95d */ /* 0x008fea0003900000 */
[----:B------:R-:W3:Y:S02]  /*14000*/  @!P2 SYNCS.PHASECHK.TRANS64 P2, [R7+URZ+0x31c50], R6 ;  /* 0x031c50060700a5a7 */ /* 0x000ee4000804007f */
[----:B---3--:R-:W-:Y:S05]  /*14010*/  @!P2 BRA `(.L_x_190) ;  /* 0xfffffffc00eca947 */ /* 0x008fea000383ffff */
[----:B------:R-:W-:Y:S05]  /*14020*/  BRA `(.L_x_187) ;  /* 0xffffff3400c87947 */ /* 0x000fea000383ffff */
.L_x_195:
[----:B---3--:R-:W-:-:S04]  /*14030*/  IMAD.U32 R3, RZ, RZ, UR9 ;  /* 0x00000009ff037e24 */ /* 0x008fc8000f8e00ff */
[----:B------:R3:W4:Y:S03]  /*14040*/  SYNCS.PHASECHK.TRANS64.TRYWAIT P0, [R3+URZ+0x31c50], R0 ;  /* 0x031c5000030075a7 */ /* 0x000726000800017f */
[----:B----4-:R-:W-:Y:S05]  /*14050*/  @!P0 NANOSLEEP.SYNCS 0x989680 ;  /* 0x009896800000895d */ /* 0x010fea0003900000 */
[----:B------:R-:W4:Y:S02]  /*14060*/  @!P0 SYNCS.PHASECHK.TRANS64 P0, [R3+URZ+0x31c50], R0 ;  /* 0x031c5000030085a7 */ /* 0x000f24000800007f */
[----:B----4-:R-:W-:Y:S05]  /*14070*/  @!P0 BRA `(.L_x_195) ;  /* 0xfffffffc00ec8947 */ /* 0x010fea000383ffff */
[----:B------:R-:W-:Y:S05]  /*14080*/  BRA `(.L_x_194) ;  /* 0xffffff5c00f07947 */ /* 0x000fea000383ffff */
.L_x_232:
[----:B------:R-:W1:Y:S01]  /*14090*/  S2R R20, SR_TID.X ;  /* 0x0000000000147919 */ /* 0x000e620000002100 */
[----:B------:R-:W-:Y:S01]  /*140a0*/  BSSY B0, `(.L_x_336) ;  /* 0x000000a000007945 */ /* 0x000fe20003800000 */
[----:B------:R-:W-:Y:S02]  /*140b0*/  IMAD.MOV.U32 R12, RZ, RZ, RZ ;  /* 0x000000ffff0c7224 */ /* 0x000fe400078e00ff */
[----:B------:R-:W-:Y:S02]  /*140c0*/  IMAD.MOV.U32 R11, RZ, RZ, 0x1f ;  /* 0x0000001fff0b7424 */ /* 0x000fe400078e00ff */
[----:B------:R-:W-:Y:S01]  /*140d0*/  IMAD.MOV.U32 R15, RZ, RZ, -0x1 ;  /* 0xffffffffff0f7424 */ /* 0x000fe200078e00ff */
[----:B-1----:R-:W-:-:S04]  /*140e0*/  SHF.R.U32.HI R20, RZ, 0x5, R20 ;  /* 0x00000005ff147819 */ /* 0x002fc80000011614 */
[----:B------:R-:W-:-:S05]  /*140f0*/  LOP3.LUT R20, R20, 0x3, RZ, 0xc0, !PT ;  /* 0x0000000314147812 */ /* 0x000fca00078ec0ff */
[----:B------:R-:W-:-:S07]  /*14100*/  IMAD.MOV.U32 R13, RZ, RZ, R20 ;  /* 0x000000ffff0d7224 */ /* 0x000fce00078e0014 */
[----:B0-2---:R-:W-:Y:S05]  /*14110*/  WARPSYNC.COLLECTIVE R15, `(.L_x_337) ;  /* 0x000000000f087348 */ /* 0x005fea0003c00000 */
[----:B------:R1:W3:Y:S02]  /*14120*/  SHFL.IDX P6, R14, R13, R12, R11 ;  /* 0x0000000c0d0e7389 */ /* 0x0002e400000c000b */
[----:B0123--:R-:W-:Y:S01]  /*14130*/  ENDCOLLECTIVE ;  /* 0x000000000000791b */ /* 0x00ffe20003800000 */
.L_x_337:
[----:B------:R-:W-:Y:S05]  /*14140*/  BSYNC B0 ;  /* 0x0000000000007941 */ /* 0x000fea0003800000 */
.L_x_336:
[----:B------:R-:W-:Y:S05]  /*14150*/  BRA `(.L_x_338) ;  /* 0xffffffb000687947 */ /* 0x000fea000383ffff */
.L_x_234:
[----:B------:R-:W-:Y:S01]  /*14160*/  BSSY B0, `(.L_x_339) ;  /* 0x0000006000007945 */ /* 0x000fe20003800000 */
[----:B------:R-:W-:-:S07]  /*14170*/  IMAD.MOV.U32 R15, RZ, RZ, -0x1 ;  /* 0xffffffffff0f7424 */ /* 0x000fce00078e00ff */
[----:B012---:R-:W-:Y:S05]  /*14180*/  WARPSYNC.COLLECTIVE R15, `(.L_x_340) ;  /* 0x000000000f0c7348 */ /* 0x007fea0003c00000 */
[----:B------:R-:W-:Y:S02]  /*14190*/  ELECT P6, UR62, PT ;  /* 0x00000000003e782f */ /* 0x000fe400038c0000 */
[----:B------:R-:W-:Y:S01]  /*141a0*/  MOV R14, UR62 ;  /* 0x0000003e000e7c02 */ /* 0x000fe20008000f00 */
[----:B012---:R-:W-:Y:S10]  /*141b0*/  ENDCOLLECTIVE ;  /* 0x000000000000791b */ /* 0x007ff40003800000 */
.L_x_340:
[----:B------:R-:W-:Y:S05]  /*141c0*/  BSYNC B0 ;  /* 0x0000000000007941 */ /* 0x000fea0003800000 */
.L_x_339:
[----:B------:R-:W-:Y:S05]  /*141d0*/  BRA `(.L_x_341) ;  /* 0xffffffb000687947 */ /* 0x000fea000383ffff */
.L_x_236:
[----:B-1----:R1:W3:Y:S02]  /*141e0*/  SYNCS.PHASECHK.TRANS64.TRYWAIT P0, [R0+URZ+0x31c40], R2 ;  /* 0x031c4002000075a7 */ /* 0x0022e4000800017f */
[----:B---3--:R-:W-:Y:S05]  /*141f0*/  @!P0 NANOSLEEP.SYNCS 0x989680 ;  /* 0x009896800000895d */ /* 0x008fea0003900000 */
[----:B------:R-:W3:Y:S02]  /*14200*/  @!P0 SYNCS.PHASECHK.TRANS64 P0, [R0+URZ+0x31c40], R2 ;  /* 0x031c4002000085a7 */ /* 0x000ee4000800007f */
[----:B---3--:R-:W-:Y:S05]  /*14210*/  @!P0 BRA `(.L_x_236) ;  /* 0xfffffffc00f08947 */ /* 0x008fea000383ffff */
[----:B------:R-:W-:Y:S05]  /*14220*/  BRA `(.L_x_342) ;  /* 0xffffffb000bc7947 */ /* 0x000fea000383ffff */
.L_x_240:
[----:B------:R-:W2:Y:S01]  /*14230*/  LDL.LU R11, [R1+0x24] ;  /* 0x00002400010b7983 */ /* 0x000ea20000300800 */
[----:B------:R-:W-:Y:S02]  /*14240*/  IMAD.MOV.U32 R13, RZ, RZ, R4 ;  /* 0x000000ffff0d7224 */ /* 0x000fe400078e0004 */
[----:B------:R-:W-:Y:S02]  /*14250*/  IMAD.MOV.U32 R12, RZ, RZ, RZ ;  /* 0x000000ffff0c7224 */ /* 0x000fe400078e00ff */
[----:B------:R-:W-:Y:S02]  /*14260*/  IMAD.MOV.U32 R15, RZ, RZ, -0x1 ;  /* 0xffffffffff0f7424 */ /* 0x000fe400078e00ff */
[----:B------:R-:W-:-:S04]  /*14270*/  IMAD R25, R25, 0xc0, R21 ;  /* 0x000000c019197824 */ /* 0x000fc800078e0215 */
[----:B------:R-:W-:Y:S02]  /*14280*/  VIADD R8, R25, 0x20 ;  /* 0x0000002019087836 */ /* 0x000fe40000000000 */
[----:B--2---:R-:W-:Y:S02]  /*14290*/  IMAD R5, R11, R9, RZ ;  /* 0x000000090b057224 */ /* 0x004fe400078e02ff */
[----:B------:R-:W-:-:S03]  /*142a0*/  IMAD.MOV.U32 R11, RZ, RZ, 0x1c1f ;  /* 0x00001c1fff0b7424 */ /* 0x000fc600078e00ff */
[----:B------:R-:W-:-:S13]  /*142b0*/  ISETP.GE.AND P4, PT, R25, R5, PT ;  /* 0x000000051900720c */ /* 0x000fda0003f86270 */
[----:B-----5:R-:W-:Y:S05]  /*142c0*/  WARPSYNC.COLLECTIVE R15, `(.L_x_343) ;  /* 0x000000000f087348 */ /* 0x020fea0003c00000 */
[----:B------:R0:W1:Y:S02]  /*142d0*/  SHFL.IDX P6, R14, R13, R12, R11 ;  /* 0x0000000c0d0e7389 */ /* 0x00006400000c000b */
[----:B01---5:R-:W-:Y:S01]  /*142e0*/  ENDCOLLECTIVE ;  /* 0x000000000000791b */ /* 0x023fe20003800000 */
.L_x_343:
[----:B------:R-:W-:Y:S02]  /*142f0*/  IMAD.MOV.U32 R13, RZ, RZ, R0 ;  /* 0x000000ffff0d7224 */ /* 0x000fe400078e0000 */
[----:B------:R-:W-:-:S07]  /*14300*/  IMAD.MOV.U32 R2, RZ, RZ, R14 ;  /* 0x000000ffff027224 */ /* 0x000fce00078e000e */
[----:B------:R-:W-:Y:S05]  /*14310*/  WARPSYNC.COLLECTIVE R15, `(.L_x_344) ;  /* 0x000000000f087348 */ /* 0x000fea0003c00000 */
[----:B------:R0:W1:Y:S02]  /*14320*/  SHFL.IDX P6, R14, R13, R12, R11 ;  /* 0x0000000c0d0e7389 */ /* 0x00006400000c000b */
[----:B01----:R-:W-:Y:S01]  /*14330*/  ENDCOLLECTIVE ;  /* 0x000000000000791b */ /* 0x003fe20003800000 */
.L_x_344:
[----:B------:R-:W-:Y:S01]  /*14340*/  ULDC.64 UR4, c[0x0][0x208] ;  /* 0x0000820000047ab9 */ /* 0x000fe20000000a00 */
[----:B------:R-:W-:Y:S02]  /*14350*/  IMAD.MOV.U32 R13, RZ, RZ, R4 ;  /* 0x000000ffff0d7224 */ /* 0x000fe400078e0004 */
[----:B------:R-:W-:Y:S02]  /*14360*/  IMAD.MOV.U32 R12, RZ, RZ, 0x1 ;  /* 0x00000001ff0c7424 */ /* 0x000fe400078e00ff */
[----:B------:R-:W-:-:S05]  /*14370*/  IMAD.MOV.U32 R3, RZ, RZ, R14 ;  /* 0x000000ffff037224 */ /* 0x000fca00078e000e */
[----:B------:R-:W-:-:S05]  /*14380*/  @!P4 LEA R3, P3, R20, R3, 0x1 ;  /* 0x000000031403c211 */ /* 0x000fca00078608ff */
[----:B------:R-:W-:Y:S01]  /*14390*/  @!P4 IMAD.X R2, RZ, RZ, R2, P3 ;  /* 0x000000ffff02c224 */ /* 0x000fe200018e0602 */
[----:B------:R-:W-:-:S04]  /*143a0*/  ISETP.GE.AND P3, PT, R8, R5, PT ;  /* 0x000000050800720c */ /* 0x000fc80003f66270 */
[----:B------:R-:W-:-:S04]  /*143b0*/  @!P4 LOP3.LUT R3, R3, R2, RZ, 0x3c, !PT ;  /* 0x000000020303c212 */ /* 0x000fc800078e3cff */
[----:B------:R-:W-:-:S04]  /*143c0*/  @!P4 LOP3.LUT R2, R3, R2, RZ, 0x3c, !PT ;  /* 0x000000020302c212 */ /* 0x000fc800078e3cff */
[----:B------:R-:W-:-:S05]  /*143d0*/  @!P4 LOP3.LUT R3, R3, R2, RZ, 0x3c, !PT ;  /* 0x000000020303c212 */ /* 0x000fca00078e3cff */
[----:B------:R-:W-:Y:S01]  /*143e0*/  @!PT LDS RZ, [RZ] ;  /* 0x00000000fffff984 */ /* 0x000fe20000000800 */
[----:B------:R-:W-:Y:S01]  /*143f0*/  @!PT LDS RZ, [RZ] ;  /* 0x00000000fffff984 */ /* 0x000fe20000000800 */
[----:B------:R-:W-:Y:S01]  /*14400*/  @!PT LDS RZ, [RZ] ;  /* 0x00000000fffff984 */ /* 0x000fe20000000800 */
[----:B------:R0:W-:Y:S04]  /*14410*/  @!P4 LDGSTS.E.BYPASS.LTC128B.128 [R10+0xda00], desc[UR4][R2.64], !P2 ;  /* 0x0da00000020acfae */ /* 0x0001e8000d101d44 */
[----:B------:R0:W-:Y:S04]  /*14420*/  @!P4 LDGSTS.E.BYPASS.LTC128B.128 [R10+0x10a00], desc[UR4][R2.64+0x40], !P1 ;  /* 0x10a00040020acfae */ /* 0x0001e8000c901d44 */
[----:B------:R0:W-:Y:S02]  /*14430*/  @!P4 LDGSTS.E.BYPASS.LTC128B.128 [R10+0x13a00], desc[UR4][R2.64+0x80], !P0 ;  /* 0x13a00080020acfae */ /* 0x0001e4000c101d44 */
[----:B0-----:R-:W-:Y:S05]  /*14440*/  WARPSYNC.COLLECTIVE R15, `(.L_x_345) ;  /* 0x000000000f087348 */ /* 0x001fea0003c00000 */
[----:B------:R1:W2:Y:S02]  /*14450*/  SHFL.IDX P6, R14, R13, R12, R11 ;  /* 0x0000000c0d0e7389 */ /* 0x0002a400000c000b */
[----:B012---:R-:W-:Y:S01]  /*14460*/  ENDCOLLECTIVE ;  /* 0x000000000000791b */ /* 0x007fe20003800000 */
.L_x_345:
[----:B------:R-:W-:Y:S02]  /*14470*/  IMAD.MOV.U32 R13, RZ, RZ, R0 ;  /* 0x000000ffff0d7224 */ /* 0x000fe400078e0000 */
[----:B------:R-:W-:-:S07]  /*14480*/  IMAD.MOV.U32 R2, RZ, RZ, R14 ;  /* 0x000000ffff027224 */ /* 0x000fce00078e000e */
[----:B------:R-:W-:Y:S05]  /*14490*/  WARPSYNC.COLLECTIVE R15, `(.L_x_346) ;  /* 0x000000000f087348 */ /* 0x000fea0003c00000 */
[----:B------:R0:W1:Y:S02]  /*144a0*/  SHFL.IDX P6, R14, R13, R12, R11 ;  /* 0x0000000c0d0e7389 */ /* 0x00006400000c000b */
[----:B01----:R-:W-:Y:S01]  /*144b0*/  ENDCOLLECTIVE ;  /* 0x000000000000791b */ /* 0x003fe20003800000 */
.L_x_346:
[----:B------:R-:W-:Y:S01]  /*144c0*/  ULDC.64 UR4, c[0x0][0x208] ;  /* 0x0000820000047ab9 */ /* 0x000fe20000000a00 */
[----:B------:R-:W-:Y:S02]  /*144d0*/  IMAD.MOV.U32 R13, RZ, RZ, R4 ;  /* 0x000000ffff0d7224 */ /* 0x000fe400078e0004 */
[----:B------:R-:W-:Y:S02]  /*144e0*/  IMAD.MOV.U32 R12, RZ, RZ, 0x2 ;  /* 0x00000002ff0c7424 */ /* 0x000fe400078e00ff */
[----:B------:R-:W-:-:S05]  /*144f0*/  IMAD.MOV.U32 R3, RZ, RZ, R14 ;  /* 0x000000ffff037224 */ /* 0x000fca00078e000e */
[----:B------:R-:W-:-:S05]  /*14500*/  @!P3 LEA R3, P4, R20, R3, 0x1 ;  /* 0x000000031403b211 */ /* 0x000fca00078808ff */
[----:B------:R-:W-:-:S05]  /*14510*/  @!P3 IMAD.X R2, RZ, RZ, R2, P4 ;  /* 0x000000ffff02b224 */ /* 0x000fca00020e0602 */
        /* <DEDUP_REMOVED lines=12> */
.L_x_347:
[----:B------:R-:W-:-:S05]  /*145e0*/  VIADD R2, R25, 0x40 ;  /* 0x0000004019027836 */ /* 0x000fca0000000000 */
[----:B------:R-:W-:Y:S01]  /*145f0*/  ISETP.GE.AND P3, PT, R2, R5, PT ;  /* 0x000000050200720c */ /* 0x000fe20003f66270 */
[----:B------:R-:W-:Y:S02]  /*14600*/  IMAD.MOV.U32 R13, RZ, RZ, R0 ;  /* 0x000000ffff0d7224 */ /* 0x000fe400078e0000 */
[----:B------:R-:W-:-:S10]  /*14610*/  IMAD.MOV.U32 R2, RZ, RZ, R14 ;  /* 0x000000ffff027224 */ /* 0x000fd400078e000e */
[----:B------:R-:W-:Y:S05]  /*14620*/  WARPSYNC.COLLECTIVE R15, `(.L_x_348) ;  /* 0x000000000f087348 */ /* 0x000fea0003c00000 */
[----:B------:R0:W1:Y:S02]  /*14630*/  SHFL.IDX P6, R14, R13, R12, R11 ;  /* 0x0000000c0d0e7389 */ /* 0x00006400000c000b */
[----:B01----:R-:W-:Y:S01]  /*14640*/  ENDCOLLECTIVE ;  /* 0x000000000000791b */ /* 0x003fe20003800000 */
.L_x_348:
        /* <DEDUP_REMOVED lines=18> */
.L_x_349:
[----:B------:R-:W-:Y:S02]  /*14770*/  IMAD.MOV.U32 R13, RZ, RZ, R0 ;  /* 0x000000ffff0d7224 */ /* 0x000fe400078e0000 */
[----:B------:R-:W-:-:S05]  /*14780*/  VIADD R0, R25, 0x60 ;  /* 0x0000006019007836 */ /* 0x000fca0000000000 */
[----:B------:R-:W-:Y:S01]  /*14790*/  ISETP.GE.AND P3, PT, R0, R5, PT ;  /* 0x000000050000720c */ /* 0x000fe20003f66270 */
[----:B------:R-:W-:-:S12]  /*147a0*/  IMAD.MOV.U32 R4, RZ, RZ, R14 ;  /* 0x000000ffff047224 */ /* 0x000fd800078e000e */
[----:B------:R-:W-:Y:S05]  /*147b0*/  WARPSYNC.COLLECTIVE R15, `(.L_x_350) ;  /* 0x000000000f087348 */ /* 0x000fea0003c00000 */
[----:B------:R0:W1:Y:S02]  /*147c0*/  SHFL.IDX P6, R14, R13, R12, R11 ;  /* 0x0000000c0d0e7389 */ /* 0x00006400000c000b */
[----:B01----:R-:W-:Y:S01]  /*147d0*/  ENDCOLLECTIVE ;  /* 0x000000000000791b */ /* 0x003fe20003800000 */
.L_x_350:
[----:B------:R-:W-:Y:S01]  /*147e0*/  ULDC.64 UR4, c[0x0][0x208] ;  /* 0x0000820000047ab9 */ /* 0x000fe20000000a00 */
[----:B------:R-:W-:Y:S02]  /*147f0*/  IMAD.MOV.U32 R13, RZ, RZ, R6 ;  /* 0x000000ffff0d7224 */ /* 0x000fe400078e0006 */
[----:B------:R-:W-:Y:S02]  /*14800*/  IMAD.MOV.U32 R12, RZ, RZ, RZ ;  /* 0x000000ffff0c7224 */ /* 0x000fe400078e00ff */
[----:B------:R-:W-:-:S05]  /*14810*/  IMAD.MOV.U32 R2, RZ, RZ, R14 ;  /* 0x000000ffff027224 */ /* 0x000fca00078e000e */
[----:B------:R-:W-:-:S05]  /*14820*/  @!P3 LEA R2, P5, R20, R2, 0x1 ;  /* 0x000000021402b211 */ /* 0x000fca00078a08ff */
[----:B------:R-:W-:-:S05]  /*14830*/  @!P3 IMAD.X R3, RZ, RZ, R4, P5 ;  /* 0x000000ffff03b224 */ /* 0x000fca00028e0604 */
        /* <DEDUP_REMOVED lines=9> */
.L_x_351:
[----:B------:R-:W-:-:S05]  /*148d0*/  VIADD R2, R25, 0x80 ;  /* 0x0000008019027836 */ /* 0x000fca0000000000 */
[----:B------:R-:W-:Y:S01]  /*148e0*/  ISETP.GE.AND P3, PT, R2, R5, PT ;  /* 0x000000050200720c */ /* 0x000fe20003f66270 */
[----:B------:R-:W-:Y:S02]  /*148f0*/  IMAD.MOV.U32 R13, RZ, RZ, R7 ;  /* 0x000000ffff0d7224 */ /* 0x000fe400078e0007 */
[----:B------:R-:W-:-:S10]  /*14900*/  IMAD.MOV.U32 R0, RZ, RZ, R14 ;  /* 0x000000ffff007224 */ /* 0x000fd400078e000e */
[----:B------:R-:W-:Y:S05]  /*14910*/  WARPSYNC.COLLECTIVE R15, `(.L_x_352) ;  /* 0x000000000f087348 */ /* 0x000fea0003c00000 */
[----:B------:R0:W1:Y:S02]  /*14920*/  SHFL.IDX P6, R14, R13, R12, R11 ;  /* 0x0000000c0d0e7389 */ /* 0x00006400000c000b */
[----:B01----:R-:W-:Y:S01]  /*14930*/  ENDCOLLECTIVE ;  /* 0x000000000000791b */ /* 0x003fe20003800000 */
.L_x_352:
[----:B------:R-:W-:Y:S01]  /*14940*/  ULDC.64 UR4, c[0x0][0x208] ;  /* 0x0000820000047ab9 */ /* 0x000fe20000000a00 */
[----:B------:R-:W-:Y:S02]  /*14950*/  IMAD.MOV.U32 R13, RZ, RZ, R6 ;  /* 0x000000ffff0d7224 */ /* 0x000fe400078e0006 */
[----:B------:R-:W-:Y:S02]  /*14960*/  IMAD.MOV.U32 R12, RZ, RZ, 0x1 ;  /* 0x00000001ff0c7424 */ /* 0x000fe400078e00ff */
[----:B------:R-:W-:-:S05]  /*14970*/  IMAD.MOV.U32 R4, RZ, RZ, R14 ;  /* 0x000000ffff047224 */ /* 0x000fca00078e000e */
[----:B------:R-:W-:-:S05]  /*14980*/  @!P3 LEA R4, P5, R20, R4, 0x1 ;  /* 0x000000041404b211 */ /* 0x000fca00078a08ff */
[----:B------:R-:W-:Y:S02]  /*14990*/  @!P3 IMAD.X R0, RZ, RZ, R0, P5 ;  /* 0x000000ffff00b224 */ /* 0x000fe400028e0600 */
[----:B------:R-:W-:Y:S02]  /*149a0*/  @!P3 IMAD.MOV.U32 R2, RZ, RZ, R4 ;  /* 0x000000ffff02b224 */ /* 0x000fe400078e0004 */
[----:B------:R-:W-:-:S05]  /*149b0*/  @!P3 IMAD.MOV.U32 R3, RZ, RZ, R0 ;  /* 0x000000ffff03b224 */ /* 0x000fca00078e0000 */
        /* <DEDUP_REMOVED lines=9> */
.L_x_353:
[----:B------:R-:W-:Y:S02]  /*14a50*/  IMAD.MOV.U32 R13, RZ, RZ, R7 ;  /* 0x000000ffff0d7224 */ /* 0x000fe400078e0007 */
[----:B------:R-:W-:-:S07]  /*14a60*/  IMAD.MOV.U32 R6, RZ, RZ, R14 ;  /* 0x000000ffff067224 */ /* 0x000fce00078e000e */
[----:B------:R-:W-:Y:S05]  /*14a70*/  WARPSYNC.COLLECTIVE R15, `(.L_x_354) ;  /* 0x000000000f087348 */ /* 0x000fea0003c00000 */
[----:B------:R0:W1:Y:S02]  /*14a80*/  SHFL.IDX P6, R14, R13, R12, R11 ;  /* 0x0000000c0d0e7389 */ /* 0x00006400000c000b */
[----:B01----:R-:W-:Y:S01]  /*14a90*/  ENDCOLLECTIVE ;  /* 0x000000000000791b */ /* 0x003fe20003800000 */
.L_x_354:
[----:B------:R-:W-:Y:S01]  /*14aa0*/  IMAD.MOV.U32 R2, RZ, RZ, R14 ;  /* 0x000000ffff027224 */ /* 0x000fe200078e000e */
[----:B------:R-:W-:Y:S06]  /*14ab0*/  BRA `(.L_x_355) ;  /* 0xffffffb8001c7947 */ /* 0x000fec000383ffff */
.L_x_243:
[----:B-1----:R1:W2:Y:S02]  /*14ac0*/  SYNCS.PHASECHK.TRANS64.TRYWAIT P0, [R17+URZ+0x31c20], R0 ;  /* 0x031c2000110075a7 */ /* 0x0022a4000800017f */
[----:B--2---:R-:W-:Y:S05]  /*14ad0*/  @!P0 NANOSLEEP.SYNCS 0x989680 ;  /* 0x009896800000895d */ /* 0x004fea0003900000 */
[----:B------:R-:W2:Y:S02]  /*14ae0*/  @!P0 SYNCS.PHASECHK.TRANS64 P0, [R17+URZ+0x31c20], R0 ;  /* 0x031c2000110085a7 */ /* 0x000ea4000800007f */
[----:B--2---:R-:W-:Y:S05]  /*14af0*/  @!P0 BRA `(.L_x_243) ;  /* 0xfffffffc00f08947 */ /* 0x004fea000383ffff */
[----:B------:R-:W-:Y:S05]  /*14b00*/  BRA `(.L_x_356) ;  /* 0xffffffb800887947 */ /* 0x000fea000383ffff */
.L_x_252:
[----:B-1----:R1:W2:Y:S02]  /*14b10*/  SYNCS.PHASECHK.TRANS64.TRYWAIT P0, [R3+URZ+0x31c40], R2 ;  /* 0x031c4002030075a7 */ /* 0x0022a4000800017f */
[----:B--2---:R-:W-:Y:S05]  /*14b20*/  @!P0 NANOSLEEP.SYNCS 0x989680 ;  /* 0x009896800000895d */ /* 0x004fea0003900000 */
[----:B------:R-:W2:Y:S02]  /*14b30*/  @!P0 SYNCS.PHASECHK.TRANS64 P0, [R3+URZ+0x31c40], R2 ;  /* 0x031c4002030085a7 */ /* 0x000ea4000800007f */
[----:B--2---:R-:W-:Y:S05]  /*14b40*/  @!P0 BRA `(.L_x_252) ;  /* 0xfffffffc00f08947 */ /* 0x004fea000383ffff */
[----:B------:R-:W-:Y:S05]  /*14b50*/  BRA `(.L_x_357) ;  /* 0xffffffbc005c7947 */ /* 0x000fea000383ffff */
.L_x_259:
[----:B0-----:R0:W1:Y:S02]  /*14b60*/  SYNCS.PHASECHK.TRANS64.TRYWAIT P0, [R2+URZ+0x60], R3 ;  /* 0x00006003020075a7 */ /* 0x001064000800017f */
[----:B-1----:R-:W-:Y:S05]  /*14b70*/  @!P0 NANOSLEEP.SYNCS 0x989680 ;  /* 0x009896800000895d */ /* 0x002fea0003900000 */
[----:B------:R-:W1:Y:S02]  /*14b80*/  @!P0 SYNCS.PHASECHK.TRANS64 P0, [R2+URZ+0x60], R3 ;  /* 0x00006003020085a7 */ /* 0x000e64000800007f */
[----:B-1----:R-:W-:Y:S05]  /*14b90*/  @!P0 BRA `(.L_x_259) ;  /* 0xfffffffc00f08947 */ /* 0x002fea000383ffff */
[----:B------:R-:W-:Y:S05]  /*14ba0*/  BRA `(.L_x_358) ;  /* 0xffffffc000687947 */ /* 0x000fea000383ffff */
.L_x_269:
[----:B-1----:R1:W2:Y:S02]  /*14bb0*/  SYNCS.PHASECHK.TRANS64.TRYWAIT P0, [R3+URZ+0x31c40], R2 ;  /* 0x031c4002030075a7 */ /* 0x0022a4000800017f */
[----:B--2---:R-:W-:Y:S05]  /*14bc0*/  @!P0 NANOSLEEP.SYNCS 0x989680 ;  /* 0x009896800000895d */ /* 0x004fea0003900000 */
[----:B------:R-:W2:Y:S02]  /*14bd0*/  @!P0 SYNCS.PHASECHK.TRANS64 P0, [R3+URZ+0x31c40], R2 ;  /* 0x031c4002030085a7 */ /* 0x000ea4000800007f */
[----:B--2---:R-:W-:Y:S05]  /*14be0*/  @!P0 BRA `(.L_x_269) ;  /* 0xfffffffc00f08947 */ /* 0x004fea000383ffff */
[----:B------:R-:W-:Y:S05]  /*14bf0*/  BRA `(.L_x_359) ;  /* 0xffffffc800247947 */ /* 0x000fea000383ffff */
.L_x_276:
[----:B0-----:R0:W1:Y:S02]  /*14c00*/  SYNCS.PHASECHK.TRANS64.TRYWAIT P0, [R12+URZ+0x60], R28 ;  /* 0x0000601c0c0075a7 */ /* 0x001064000800017f */
[----:B-1----:R-:W-:Y:S05]  /*14c10*/  @!P0 NANOSLEEP.SYNCS 0x989680 ;  /* 0x009896800000895d */ /* 0x002fea0003900000 */
[----:B------:R-:W1:Y:S02]  /*14c20*/  @!P0 SYNCS.PHASECHK.TRANS64 P0, [R12+URZ+0x60], R28 ;  /* 0x0000601c0c0085a7 */ /* 0x000e64000800007f */
[----:B-1----:R-:W-:Y:S05]  /*14c30*/  @!P0 BRA `(.L_x_276) ;  /* 0xfffffffc00f08947 */ /* 0x002fea000383ffff */
[----:B------:R-:W-:Y:S05]  /*14c40*/  BRA `(.L_x_360) ;  /* 0xffffffcc00307947 */ /* 0x000fea000383ffff */
.L_x_286:
[----:B-1----:R1:W2:Y:S02]  /*14c50*/  SYNCS.PHASECHK.TRANS64.TRYWAIT P0, [R2+URZ+0x31c40], R3 ;  /* 0x031c4003020075a7 */ /* 0x0022a4000800017f */
[----:B--2---:R-:W-:Y:S05]  /*14c60*/  @!P0 NANOSLEEP.SYNCS 0x989680 ;  /* 0x009896800000895d */ /* 0x004fea0003900000 */
[----:B------:R-:W2:Y:S02]  /*14c70*/  @!P0 SYNCS.PHASECHK.TRANS64 P0, [R2+URZ+0x31c40], R3 ;  /* 0x031c4003020085a7 */ /* 0x000ea4000800007f */
[----:B--2---:R-:W-:Y:S05]  /*14c80*/  @!P0 BRA `(.L_x_286) ;  /* 0xfffffffc00f08947 */ /* 0x004fea000383ffff */
[----:B------:R-:W-:Y:S05]  /*14c90*/  BRA `(.L_x_361) ;  /* 0xffffffd000bc7947 */ /* 0x000fea000383ffff */
.L_x_293:
[----:B0-----:R0:W1:Y:S02]  /*14ca0*/  SYNCS.PHASECHK.TRANS64.TRYWAIT P0, [R7+URZ+0x60], R2 ;  /* 0x00006002070075a7 */ /* 0x001064000800017f */
[----:B-1----:R-:W-:Y:S05]  /*14cb0*/  @!P0 NANOSLEEP.SYNCS 0x989680 ;  /* 0x009896800000895d */ /* 0x002fea0003900000 */
[----:B------:R-:W1:Y:S02]  /*14cc0*/  @!P0 SYNCS.PHASECHK.TRANS64 P0, [R7+URZ+0x60], R2 ;  /* 0x00006002070085a7 */ /* 0x000e64000800007f */
[----:B-1----:R-:W-:Y:S05]  /*14cd0*/  @!P0 BRA `(.L_x_293) ;  /* 0xfffffffc00f08947 */ /* 0x002fea000383ffff */
[----:B------:R-:W-:Y:S05]  /*14ce0*/  BRA `(.L_x_362) ;  /* 0xffffffd400cc7947 */ /* 0x000fea000383ffff */
.L_x_305:
[----:B-1----:R1:W2:Y:S02]  /*14cf0*/  SYNCS.PHASECHK.TRANS64.TRYWAIT P0, [R3+URZ+0x31c60], R0 ;  /* 0x031c6000030075a7 */ /* 0x0022a4000800017f */
[----:B--2---:R-:W-:Y:S05]  /*14d00*/  @!P0 NANOSLEEP.SYNCS 0x989680 ;  /* 0x009896800000895d */ /* 0x004fea0003900000 */
[----:B------:R-:W2:Y:S02]  /*14d10*/  @!P0 SYNCS.PHASECHK.TRANS64 P0, [R3+URZ+0x31c60], R0 ;  /* 0x031c6000030085a7 */ /* 0x000ea4000800007f */
[----:B--2---:R-:W-:Y:S05]  /*14d20*/  @!P0 BRA `(.L_x_305) ;  /* 0xfffffffc00f08947 */ /* 0x004fea000383ffff */
[----:B------:R-:W-:Y:S05]  /*14d30*/  BRA `(.L_x_363) ;  /* 0xffffffdc00487947 */ /* 0x000fea000383ffff */
.L_x_313:
[----:B------:R-:W-:Y:S01]  /*14d40*/  BSSY B0, `(.L_x_364) ;  /* 0x0000008000007945 */ /* 0x000fe20003800000 */
[----:B------:R-:W-:Y:S02]  /*14d50*/  IMAD.MOV.U32 R13, RZ, RZ, R24 ;  /* 0x000000ffff0d7224 */ /* 0x000fe400078e0018 */
[----:B------:R-:W-:Y:S02]  /*14d60*/  IMAD.MOV.U32 R12, RZ, RZ, RZ ;  /* 0x000000ffff0c7224 */ /* 0x000fe400078e00ff */
[----:B------:R-:W-:Y:S02]  /*14d70*/  IMAD.MOV.U32 R11, RZ, RZ, 0x1f ;  /* 0x0000001fff0b7424 */ /* 0x000fe400078e00ff */
[----:B------:R-:W-:-:S07]  /*14d80*/  IMAD.MOV.U32 R15, RZ, RZ, -0x1 ;  /* 0xffffffffff0f7424 */ /* 0x000fce00078e00ff */
[----:B0-2---:R-:W-:Y:S05]  /*14d90*/  WARPSYNC.COLLECTIVE R15, `(.L_x_365) ;  /* 0x000000000f087348 */ /* 0x005fea0003c00000 */
[----:B------:R1:W3:Y:S02]  /*14da0*/  SHFL.IDX P6, R14, R13, R12, R11 ;  /* 0x0000000c0d0e7389 */ /* 0x0002e400000c000b */
[----:B0123--:R-:W-:Y:S01]  /*14db0*/  ENDCOLLECTIVE ;  /* 0x000000000000791b */ /* 0x00ffe20003800000 */
.L_x_365:
[----:B------:R-:W-:Y:S05]  /*14dc0*/  BSYNC B0 ;  /* 0x0000000000007941 */ /* 0x000fea0003800000 */
.L_x_364:
[----:B------:R-:W-:Y:S02]  /*14dd0*/  IMAD.MOV.U32 R13, RZ, RZ, R24 ;  /* 0x000000ffff0d7224 */ /* 0x000fe400078e0018 */
[----:B------:R-:W-:Y:S02]  /*14de0*/  IMAD.MOV.U32 R12, RZ, RZ, 0x1 ;  /* 0x00000001ff0c7424 */ /* 0x000fe400078e00ff */
[----:B------:R-:W-:Y:S02]  /*14df0*/  IMAD.MOV.U32 R11, RZ, RZ, 0x1f ;  /* 0x0000001fff0b7424 */ /* 0x000fe400078e00ff */
[----:B------:R-:W-:Y:S02]  /*14e00*/  IMAD.MOV.U32 R15, RZ, RZ, -0x1 ;  /* 0xffffffffff0f7424 */ /* 0x000fe400078e00ff */
[----:B------:R-:W-:Y:S02]  /*14e10*/  IMAD.IADD R7, R27, 0x1, R9 ;  /* 0x000000011b077824 */ /* 0x000fe400078e0209 */
[----:B------:R-:W-:-:S07]  /*14e20*/  IMAD.MOV.U32 R0, RZ, RZ, R14 ;  /* 0x000000ffff007224 */ /* 0x000fce00078e000e */
[----:B------:R-:W-:Y:S05]  /*14e30*/  WARPSYNC.COLLECTIVE R15, `(.L_x_366) ;  /* 0x000000000f087348 */ /* 0x000fea0003c00000 */
[----:B------:R0:W1:Y:S02]  /*14e40*/  SHFL.IDX P6, R14, R13, R12, R11 ;  /* 0x0000000c0d0e7389 */ /* 0x00006400000c000b */
[----:B01----:R-:W-:Y:S01]  /*14e50*/  ENDCOLLECTIVE ;  /* 0x000000000000791b */ /* 0x003fe20003800000 */
.L_x_366:
[----:B------:R-:W-:Y:S01]  /*14e60*/  ULDC UR4, c[0x0][0xc3c] ;  /* 0x00030f0000047ab9 */ /* 0x000fe20000000800 */
[----:B------:R-:W-:Y:S01]  /*14e70*/  ULDC.64 UR6, c[0x0][0x208] ;  /* 0x0000820000067ab9 */ /* 0x000fe20000000a00 */
[----:B------:R-:W-:-:S13]  /*14e80*/  ISETP.GE.OR P1, PT, R7, UR4, !P0 ;  /* 0x0000000407007c0c */ /* 0x000fda000c726670 */
[----:B------:R-:W0:Y:S08]  /*14e90*/  @!P1 LDC.64 R2, c[0x0][0xc80] ;  /* 0x00032000ff029b82 */ /* 0x000e300000000a00 */
[----:B------:R-:W1:Y:S01]  /*14ea0*/  @!P1 LDC.64 R4, c[0x0][0xc78] ;  /* 0x00031e00ff049b82 */ /* 0x000e620000000a00 */
[----:B------:R-:W-:Y:S02]  /*14eb0*/  IMAD.MOV.U32 R11, RZ, RZ, RZ ;  /* 0x000000ffff0b7224 */ /* 0x000fe400078e00ff */
[----:B------:R-:W-:-:S02]  /*14ec0*/  IMAD.MOV.U32 R6, RZ, RZ, R14 ;  /* 0x000000ffff067224 */ /* 0x000fc400078e000e */
        /* <DEDUP_REMOVED lines=8> */
[----:B------:R-:W-:Y:S01]  /*14f50*/  IMAD.MOV.U32 R24, RZ, RZ, RZ ;  /* 0x000000ffff187224 */ /* 0x000fe200078e00ff */
[C---:B------:R-:W-:Y:S02]  /*14f60*/  ISETP.GE.U32.AND P4, PT, R9.reuse, 0x8, PT ;  /* 0x000000080900780c */ /* 0x040fe40003f86070 */
[C---:B------:R-:W-:Y:S01]  /*14f70*/  ISETP.GE.U32.AND P5, PT, R9.reuse, 0x10, PT ;  /* 0x000000100900780c */ /* 0x040fe20003fa6070 */
[----:B--2---:R-:W-:Y:S02]  /*14f80*/  @!P1 IMAD.MOV.U32 R7, RZ, RZ, R8 ;  /* 0x000000ffff079224 */ /* 0x004fe400078e0008 */
[----:B---3--:R-:W-:Y:S01]  /*14f90*/  @!P1 IMAD.MOV.U32 R4, RZ, RZ, R5 ;  /* 0x000000ffff049224 */ /* 0x008fe200078e0005 */
[----:B------:R-:W-:-:S03]  /*14fa0*/  ISETP.NE.AND P1, PT, R9, RZ, PT ;  /* 0x000000ff0900720c */ /* 0x000fc60003f25270 */
[----:B------:R-:W-:-:S10]  /*14fb0*/  IMAD R13, R4, R7, RZ ;  /* 0x00000007040d7224 */ /* 0x000fd400078e02ff */
[----:B------:R-:W-:Y:S05]  /*14fc0*/  WARPSYNC.COLLECTIVE R15, `(.L_x_367) ;  /* 0x000000000f087348 */ /* 0x000fea0003c00000 */
[----:B------:R0:W1:Y:S02]  /*14fd0*/  SHFL.UP P6, R14, R13, R12, R11 ;  /* 0x0400000c0d0e7389 */ /* 0x00006400000c000b */
[----:B01----:R-:W-:Y:S01]  /*14fe0*/  ENDCOLLECTIVE ;  /* 0x000000000000791b */ /* 0x003fe20003800000 */
.L_x_367:
[----:B------:R-:W-:Y:S01]  /*14ff0*/  IMAD.MOV.U32 R12, RZ, RZ, 0x2 ;  /* 0x00000002ff0c7424 */ /* 0x000fe200078e00ff */
[----:B------:R-:W-:-:S05]  /*15000*/  SEL R14, R14, RZ, P1 ;  /* 0x000000ff0e0e7207 */ /* 0x000fca0000800000 */
[----:B------:R-:W-:-:S04]  /*15010*/  IMAD.IADD R5, R13, 0x1, R14 ;  /* 0x000000010d057824 */ /* 0x000fc800078e020e */
[----:B------:R-:W-:-:S07]  /*15020*/  IMAD.MOV.U32 R13, RZ, RZ, R5 ;  /* 0x000000ffff0d7224 */ /* 0x000fce00078e0005 */
[----:B------:R-:W-:Y:S05]  /*15030*/  WARPSYNC.COLLECTIVE R15, `(.L_x_368) ;  /* 0x000000000f087348 */ /* 0x000fea0003c00000 */
[----:B------:R0:W1:Y:S02]  /*15040*/  SHFL.UP P6, R14, R13, R12, R11 ;  /* 0x0400000c0d0e7389 */ /* 0x00006400000c000b */
[----:B01----:R-:W-:Y:S01]  /*15050*/  ENDCOLLECTIVE ;  /* 0x000000000000791b */ /* 0x003fe20003800000 */
.L_x_368:
[----:B------:R-:W-:Y:S01]  /*15060*/  IMAD.MOV.U32 R12, RZ, RZ, 0x4 ;  /* 0x00000004ff0c7424 */ /* 0x000fe200078e00ff */
[----:B------:R-:W-:-:S05]  /*15070*/  SEL R2, R14, RZ, P2 ;  /* 0x000000ff0e027207 */ /* 0x000fca0001000000 */
[----:B------:R-:W-:-:S04]  /*15080*/  IMAD.IADD R2, R5, 0x1, R2 ;  /* 0x0000000105027824 */ /* 0x000fc800078e0202 */
[----:B------:R-:W-:-:S07]  /*15090*/  IMAD.MOV.U32 R13, RZ, RZ, R2 ;  /* 0x000000ffff0d7224 */ /* 0x000fce00078e0002 */
[----:B------:R-:W-:Y:S05]  /*150a0*/  WARPSYNC.COLLECTIVE R15, `(.L_x_369) ;  /* 0x000000000f087348 */ /* 0x000fea0003c00000 */
[----:B------:R0:W1:Y:S02]  /*150b0*/  SHFL.UP P6, R14, R13, R12, R11 ;  /* 0x0400000c0d0e7389 */ /* 0x00006400000c000b */
[----:B01----:R-:W-:Y:S01]  /*150c0*/  ENDCOLLECTIVE ;  /* 0x000000000000791b */ /* 0x003fe20003800000 */
.L_x_369:
[----:B------:R-:W-:Y:S01]  /*150d0*/  IMAD.MOV.U32 R12, RZ, RZ, 0x8 ;  /* 0x00000008ff0c7424 */ /* 0x000fe200078e00ff */
[----:B------:R-:W-:-:S05]  /*150e0*/  SEL R3, R14, RZ, P3 ;  /* 0x000000ff0e037207 */ /* 0x000fca0001800000 */
[----:B------:R-:W-:-:S04]  /*150f0*/  IMAD.IADD R8, R2, 0x1, R3 ;  /* 0x0000000102087824 */ /* 0x000fc800078e0203 */
[----:B------:R-:W-:-:S07]  /*15100*/  IMAD.MOV.U32 R13, RZ, RZ, R8 ;  /* 0x000000ffff0d7224 */ /* 0x000fce00078e0008 */
[----:B------:R-:W-:Y:S05]  /*15110*/  WARPSYNC.COLLECTIVE R15, `(.L_x_370) ;  /* 0x000000000f087348 */ /* 0x000fea0003c00000 */
[----:B------:R0:W1:Y:S02]  /*15120*/  SHFL.UP P6, R14, R13, R12, R11 ;  /* 0x0400000c0d0e7389 */ /* 0x00006400000c000b */
[----:B01----:R-:W-:Y:S01]  /*15130*/  ENDCOLLECTIVE ;  /* 0x000000000000791b */ /* 0x003fe20003800000 */
.L_x_370:
[----:B------:R-:W-:Y:S01]  /*15140*/  IMAD.MOV.U32 R12, RZ, RZ, 0x10 ;  /* 0x00000010ff0c7424 */ /* 0x000fe200078e00ff */
[----:B------:R-:W-:-:S05]  /*15150*/  SEL R5, R14, RZ, P4 ;  /* 0x000000ff0e057207 */ /* 0x000fca0002000000 */
[----:B------:R-:W-:-:S04]  /*15160*/  IMAD.IADD R5, R8, 0x1, R5 ;  /* 0x0000000108057824 */ /* 0x000fc800078e0205 */
[----:B------:R-:W-:-:S07]  /*15170*/  IMAD.MOV.U32 R13, RZ, RZ, R5 ;  /* 0x000000ffff0d7224 */ /* 0x000fce00078e0005 */
[----:B------:R-:W-:Y:S05]  /*15180*/  WARPSYNC.COLLECTIVE R15, `(.L_x_371) ;  /* 0x000000000f087348 */ /* 0x000fea0003c00000 */
[----:B------:R0:W1:Y:S02]  /*15190*/  SHFL.UP P6, R14, R13, R12, R11 ;  /* 0x0400000c0d0e7389 */ /* 0x00006400000c000b */
[----:B01----:R-:W-:Y:S01]  /*151a0*/  ENDCOLLECTIVE ;  /* 0x000000000000791b */ /* 0x003fe20003800000 */
.L_x_371:
[----:B------:R-:W-:Y:S02]  /*151b0*/  IMAD.MOV.U32 R12, RZ, RZ, 0x1f ;  /* 0x0000001fff0c7424 */ /* 0x000fe400078e00ff */
[----:B------:R-:W-:Y:S01]  /*151c0*/  IMAD.MOV.U32 R11, RZ, RZ, 0x1f ;  /* 0x0000001fff0b7424 */ /* 0x000fe200078e00ff */
[----:B------:R-:W-:-:S05]  /*151d0*/  SEL R14, R14, RZ, P5 ;  /* 0x000000ff0e0e7207 */ /* 0x000fca0002800000 */
[----:B------:R-:W-:-:S04]  /*151e0*/  IMAD.IADD R3, R5, 0x1, R14 ;  /* 0x0000000105037824 */ /* 0x000fc800078e020e */
[----:B------:R-:W-:-:S07]  /*151f0*/  IMAD.MOV.U32 R13, RZ, RZ, R3 ;  /* 0x000000ffff0d7224 */ /* 0x000fce00078e0003 */
[----:B------:R-:W-:Y:S05]  /*15200*/  WARPSYNC.COLLECTIVE R15, `(.L_x_372) ;  /* 0x000000000f087348 */ /* 0x000fea0003c00000 */
[----:B------:R0:W1:Y:S02]  /*15210*/  SHFL.IDX P6, R14, R13, R12, R11 ;  /* 0x0000000c0d0e7389 */ /* 0x00006400000c000b */
[----:B01----:R-:W-:Y:S01]  /*15220*/  ENDCOLLECTIVE ;  /* 0x000000000000791b */ /* 0x003fe20003800000 */
.L_x_372:
[----:B------:R-:W-:Y:S05]  /*15230*/  BRA `(.L_x_373) ;  /* 0xffffffdc00f87947 */ /* 0x000fea000383ffff */
.L_x_316:
[----:B------:R-:W-:Y:S01]  /*15240*/  BSSY B0, `(.L_x_374) ;  /* 0x0000007000007945 */ /* 0x000fe20003800000 */
[----:B------:R-:W-:Y:S02]  /*15250*/  IMAD.MOV.U32 R12, RZ, RZ, 0x1 ;  /* 0x00000001ff0c7424 */ /* 0x000fe400078e00ff */
[----:B------:R-:W-:Y:S02]  /*15260*/  IMAD.MOV.U32 R11, RZ, RZ, RZ ;  /* 0x000000ffff0b7224 */ /* 0x000fe400078e00ff */
[----:B------:R-:W-:-:S07]  /*15270*/  IMAD.MOV.U32 R15, RZ, RZ, -0x1 ;  /* 0xffffffffff0f7424 */ /* 0x000fce00078e00ff */
[----:B------:R-:W-:Y:S05]  /*15280*/  WARPSYNC.COLLECTIVE R15, `(.L_x_375) ;  /* 0x000000000f087348 */ /* 0x000fea0003c00000 */
[----:B------:R0:W1:Y:S02]  /*15290*/  SHFL.UP P6, R14, R13, R12, R11 ;  /* 0x0400000c0d0e7389 */ /* 0x00006400000c000b */
[----:B01----:R-:W-:Y:S01]  /*152a0*/  ENDCOLLECTIVE ;  /* 0x000000000000791b */ /* 0x003fe20003800000 */
.L_x_375:
[----:B------:R-:W-:Y:S05]  /*152b0*/  BSYNC B0 ;  /* 0x0000000000007941 */ /* 0x000fea0003800000 */
.L_x_374:
[----:B------:R-:W-:Y:S01]  /*152c0*/  SEL R14, R14, RZ, P1 ;  /* 0x000000ff0e0e7207 */ /* 0x000fe20000800000 */
[----:B------:R-:W-:Y:S02]  /*152d0*/  IMAD.MOV.U32 R12, RZ, RZ, 0x2 ;  /* 0x00000002ff0c7424 */ /* 0x000fe400078e00ff */
[----:B------:R-:W-:Y:S02]  /*152e0*/  IMAD.MOV.U32 R11, RZ, RZ, RZ ;  /* 0x000000ffff0b7224 */ /* 0x000fe400078e00ff */
[----:B------:R-:W-:Y:S02]  /*152f0*/  IMAD.IADD R13, R13, 0x1, R14 ;  /* 0x000000010d0d7824 */ /* 0x000fe400078e020e */
[----:B------:R-:W-:-:S07]  /*15300*/  IMAD.MOV.U32 R15, RZ, RZ, -0x1 ;  /* 0xffffffffff0f7424 */ /* 0x000fce00078e00ff */
[----:B------:R-:W-:Y:S05]  /*15310*/  WARPSYNC.COLLECTIVE R15, `(.L_x_376) ;  /* 0x000000000f087348 */ /* 0x000fea0003c00000 */
[----:B------:R0:W1:Y:S02]  /*15320*/  SHFL.UP P6, R14, R13, R12, R11 ;  /* 0x0400000c0d0e7389 */ /* 0x00006400000c000b */
[----:B01----:R-:W-:Y:S01]  /*15330*/  ENDCOLLECTIVE ;  /* 0x000000000000791b */ /* 0x003fe20003800000 */
.L_x_376:
[----:B------:R-:W-:Y:S01]  /*15340*/  IMAD.MOV.U32 R12, RZ, RZ, 0x4 ;  /* 0x00000004ff0c7424 */ /* 0x000fe200078e00ff */
[----:B------:R-:W-:-:S05]  /*15350*/  SEL R2, R14, RZ, P2 ;  /* 0x000000ff0e027207 */ /* 0x000fca0001000000 */
[----:B------:R-:W-:-:S04]  /*15360*/  IMAD.IADD R2, R13, 0x1, R2 ;  /* 0x000000010d027824 */ /* 0x000fc800078e0202 */
[----:B------:R-:W-:-:S07]  /*15370*/  IMAD.MOV.U32 R13, RZ, RZ, R2 ;  /* 0x000000ffff0d7224 */ /* 0x000fce00078e0002 */
[----:B------:R-:W-:Y:S05]  /*15380*/  WARPSYNC.COLLECTIVE R15, `(.L_x_377) ;  /* 0x000000000f087348 */ /* 0x000fea0003c00000 */
[----:B------:R0:W1:Y:S02]  /*15390*/  SHFL.UP P6, R14, R13, R12, R11 ;  /* 0x0400000c0d0e7389 */ /* 0x00006400000c000b */
[----:B01----:R-:W-:Y:S01]  /*153a0*/  ENDCOLLECTIVE ;  /* 0x000000000000791b */ /* 0x003fe20003800000 */
.L_x_377:
[----:B------:R-:W-:Y:S01]  /*153b0*/  IMAD.MOV.U32 R12, RZ, RZ, 0x8 ;  /* 0x00000008ff0c7424 */ /* 0x000fe200078e00ff */
[----:B------:R-:W-:-:S05]  /*153c0*/  SEL R3, R14, RZ, P3 ;  /* 0x000000ff0e037207 */ /* 0x000fca0001800000 */
[----:B------:R-:W-:-:S04]  /*153d0*/  IMAD.IADD R3, R2, 0x1, R3 ;  /* 0x0000000102037824 */ /* 0x000fc800078e0203 */
[----:B------:R-:W-:-:S07]  /*153e0*/  IMAD.MOV.U32 R13, RZ, RZ, R3 ;  /* 0x000000ffff0d7224 */ /* 0x000fce00078e0003 */
[----:B------:R-:W-:Y:S05]  /*153f0*/  WARPSYNC.COLLECTIVE R15, `(.L_x_378) ;  /* 0x000000000f087348 */ /* 0x000fea0003c00000 */
[----:B------:R0:W1:Y:S02]  /*15400*/  SHFL.UP P6, R14, R13, R12, R11 ;  /* 0x0400000c0d0e7389 */ /* 0x00006400000c000b */
[----:B01----:R-:W-:Y:S01]  /*15410*/  ENDCOLLECTIVE ;  /* 0x000000000000791b */ /* 0x003fe20003800000 */
.L_x_378:
[----:B------:R-:W-:Y:S01]  /*15420*/  IMAD.MOV.U32 R12, RZ, RZ, 0x10 ;  /* 0x00000010ff0c7424 */ /* 0x000fe200078e00ff */
[----:B------:R-:W-:-:S05]  /*15430*/  SEL R14, R14, RZ, P4 ;  /* 0x000000ff0e0e7207 */ /* 0x000fca0002000000 */
[----:B------:R-:W-:-:S04]  /*15440*/  IMAD.IADD R5, R3, 0x1, R14 ;  /* 0x0000000103057824 */ /* 0x000fc800078e020e */
[----:B------:R-:W-:-:S07]  /*15450*/  IMAD.MOV.U32 R13, RZ, RZ, R5 ;  /* 0x000000ffff0d7224 */ /* 0x000fce00078e0005 */
[----:B------:R-:W-:Y:S05]  /*15460*/  WARPSYNC.COLLECTIVE R15, `(.L_x_379) ;  /* 0x000000000f087348 */ /* 0x000fea0003c00000 */
[----:B------:R0:W1:Y:S02]  /*15470*/  SHFL.UP P6, R14, R13, R12, R11 ;  /* 0x0400000c0d0e7389 */ /* 0x00006400000c000b */
[----:B01----:R-:W-:Y:S01]  /*15480*/  ENDCOLLECTIVE ;  /* 0x000000000000791b */ /* 0x003fe20003800000 */
.L_x_379:
        /* <DEDUP_REMOVED lines=8> */
.L_x_380:
[----:B------:R-:W-:Y:S05]  /*15510*/  BRA `(.L_x_381) ;  /* 0xffffffdc00e87947 */ /* 0x000fea000383ffff */
.L_x_318:
[----:B------:R-:W-:Y:S01]  /*15520*/  BSSY B0, `(.L_x_382) ;  /* 0x0000006000007945 */ /* 0x000fe20003800000 */
[----:B------:R-:W-:Y:S01]  /*15530*/  PLOP3.LUT P6, PT, P6, PT, PT, 0x8, 0x0 ;  /* 0x000000000000781c */ /* 0x000fe200037ce170 */
[----:B------:R-:W-:-:S12]  /*15540*/  IMAD.MOV.U32 R15, RZ, RZ, -0x1 ;  /* 0xffffffffff0f7424 */ /* 0x000fd800078e00ff */
[----:B0-----:R-:W-:Y:S05]  /*15550*/  WARPSYNC.COLLECTIVE R15, `(.L_x_383) ;  /* 0x000000000f087348 */ /* 0x001fea0003c00000 */
[----:B------:R-:W-:Y:S01]  /*15560*/  VOTE.ANY R14, PT, P6 ;  /* 0x00000000000e7806 */ /* 0x000fe200030e0100 */
[----:B0-----:R-:W-:Y:S06]  /*15570*/  ENDCOLLECTIVE ;  /* 0x000000000000791b */ /* 0x001fec0003800000 */
.L_x_383:
[----:B------:R-:W-:Y:S05]  /*15580*/  BSYNC B0 ;  /* 0x0000000000007941 */ /* 0x000fea0003800000 */
.L_x_382:
[----:B------:R-:W-:Y:S02]  /*15590*/  IMAD.MOV.U32 R8, RZ, RZ, R14 ;  /* 0x000000ffff087224 */ /* 0x000fe400078e000e */
[----:B------:R-:W-:Y:S02]  /*155a0*/  IMAD.MOV.U32 R13, RZ, RZ, R7 ;  /* 0x000000ffff0d7224 */ /* 0x000fe400078e0007 */
[----:B------:R-:W0:Y:S01]  /*155b0*/  POPC R5, R8 ;  /* 0x0000000800057309 */ /* 0x000e220000000000 */
[----:B------:R-:W-:Y:S02]  /*155c0*/  IMAD.MOV.U32 R11, RZ, RZ, 0x1f ;  /* 0x0000001fff0b7424 */ /* 0x000fe400078e00ff */
[----:B------:R-:W-:Y:S02]  /*155d0*/  IMAD.MOV.U32 R15, RZ, RZ, -0x1 ;  /* 0xffffffffff0f7424 */ /* 0x000fe400078e00ff */
[----:B0-----:R-:W-:-:S07]  /*155e0*/  IMAD.MOV.U32 R12, RZ, RZ, R5 ;  /* 0x000000ffff0c7224 */ /* 0x001fce00078e0005 */
[----:B------:R-:W-:Y:S05]  /*155f0*/  WARPSYNC.COLLECTIVE R15, `(.L_x_384) ;  /* 0x000000000f087348 */ /* 0x000fea0003c00000 */
[----:B------:R0:W1:Y:S02]  /*15600*/  SHFL.IDX P6, R14, R13, R12, R11 ;  /* 0x0000000c0d0e7389 */ /* 0x00006400000c000b */
[----:B01----:R-:W-:Y:S01]  /*15610*/  ENDCOLLECTIVE ;  /* 0x000000000000791b */ /* 0x003fe20003800000 */
.L_x_384:
[----:B------:R-:W-:Y:S02]  /*15620*/  IMAD.MOV.U32 R13, RZ, RZ, R4 ;  /* 0x000000ffff0d7224 */ /* 0x000fe400078e0004 */
[----:B------:R-:W-:-:S07]  /*15630*/  IMAD.MOV.U32 R7, RZ, RZ, R14 ;  /* 0x000000ffff077224 */ /* 0x000fce00078e000e */
[----:B------:R-:W-:Y:S05]  /*15640*/  WARPSYNC.COLLECTIVE R15, `(.L_x_385) ;  /* 0x000000000f087348 */ /* 0x000fea0003c00000 */
[----:B------:R0:W1:Y:S02]  /*15650*/  SHFL.IDX P6, R14, R13, R12, R11 ;  /* 0x0000000c0d0e7389 */ /* 0x00006400000c000b */
[----:B01----:R-:W-:Y:S01]  /*15660*/  ENDCOLLECTIVE ;  /* 0x000000000000791b */ /* 0x003fe20003800000 */
.L_x_385:
[----:B------:R-:W-:Y:S01]  /*15670*/  IMAD.MOV.U32 R4, RZ, RZ, R14 ;  /* 0x000000ffff047224 */ /* 0x000fe200078e000e */
[----:B------:R-:W-:Y:S06]  /*15680*/  BRA `(.L_x_386) ;  /* 0xffffffdc00c87947 */ /* 0x000fec000383ffff */
.L_x_320:
[----:B------:R-:W-:Y:S01]  /*15690*/  BSSY B0, `(.L_x_387) ;  /* 0x0000007000007945 */ /* 0x000fe20003800000 */
[----:B------:R-:W-:Y:S02]  /*156a0*/  IMAD.MOV.U32 R13, RZ, RZ, R3 ;  /* 0x000000ffff0d7224 */ /* 0x000fe400078e0003 */
[----:B------:R-:W-:Y:S02]  /*156b0*/  IMAD.MOV.U32 R11, RZ, RZ, 0x1f ;  /* 0x0000001fff0b7424 */ /* 0x000fe400078e00ff */
[----:B------:R-:W-:-:S07]  /*156c0*/  IMAD.MOV.U32 R15, RZ, RZ, -0x1 ;  /* 0xffffffffff0f7424 */ /* 0x000fce00078e00ff */
[----:B0123--:R-:W-:Y:S05]  /*156d0*/  WARPSYNC.COLLECTIVE R15, `(.L_x_388) ;  /* 0x000000000f087348 */ /* 0x00ffea0003c00000 */
[----:B------:R4:W0:Y:S02]  /*156e0*/  SHFL.IDX P6, R14, R13, R12, R11 ;  /* 0x0000000c0d0e7389 */ /* 0x00082400000c000b */
[----:B01234-:R-:W-:Y:S01]  /*156f0*/  ENDCOLLECTIVE ;  /* 0x000000000000791b */ /* 0x01ffe20003800000 */
.L_x_388:
[----:B------:R-:W-:Y:S05]  /*15700*/  BSYNC B0 ;  /* 0x0000000000007941 */ /* 0x000fea0003800000 */
.L_x_387:
[----:B------:R-:W-:Y:S01]  /*15710*/  IMAD.MOV.U32 R24, RZ, RZ, R14 ;  /* 0x000000ffff187224 */ /* 0x000fe200078e000e */
[----:B------:R-:W-:Y:S06]  /*15720*/  BRA `(.L_x_319) ;  /* 0xffffffdc00b87947 */ /* 0x000fec000383ffff */
.L_x_324:
[----:B0-----:R0:W1:Y:S02]  /*15730*/  SYNCS.PHASECHK.TRANS64.TRYWAIT P0, [R9+URZ+0x31c20], R0 ;  /* 0x031c2000090075a7 */ /* 0x001064000800017f */
[----:B-1----:R-:W-:Y:S05]  /*15740*/  @!P0 NANOSLEEP.SYNCS 0x989680 ;  /* 0x009896800000895d */ /* 0x002fea0003900000 */
[----:B------:R-:W1:Y:S02]  /*15750*/  @!P0 SYNCS.PHASECHK.TRANS64 P0, [R9+URZ+0x31c20], R0 ;  /* 0x031c2000090085a7 */ /* 0x000e64000800007f */
[----:B-1----:R-:W-:Y:S05]  /*15760*/  @!P0 BRA `(.L_x_324) ;  /* 0xfffffffc00f08947 */ /* 0x002fea000383ffff */
[----:B------:R-:W-:Y:S05]  /*15770*/  BRA `(.L_x_389) ;  /* 0xffffffe400107947 */ /* 0x000fea000383ffff */
.L_x_325:
        /* <DEDUP_REMOVED lines=8> */
[----:B0--3--:R-:W-:Y:S05]  /*15800*/  WARPSYNC.COLLECTIVE R15, `(.L_x_391) ;  /* 0x000000000f087348 */ /* 0x009fea0003c00000 */
[----:B------:R1:W2:Y:S02]  /*15810*/  SHFL.IDX P6, R14, R13, R12, R11 ;  /* 0x0000000c0d0e7389 */ /* 0x0002a400000c000b */
[----:B0123--:R-:W-:Y:S01]  /*15820*/  ENDCOLLECTIVE ;  /* 0x000000000000791b */ /* 0x00ffe20003800000 */
.L_x_391:
[----:B------:R-:W-:Y:S05]  /*15830*/  BSYNC B0 ;  /* 0x0000000000007941 */ /* 0x000fea0003800000 */
.L_x_390:
[----:B------:R-:W-:Y:S05]  /*15840*/  BRA `(.L_x_392) ;  /* 0xffffffe000f87947 */ /* 0x000fea000383ffff */
.L_x_328:
[----:B------:R-:W-:Y:S01]  /*15850*/  BSSY B1, `(.L_x_393) ;  /* 0x0000006000017945 */ /* 0x000fe20003800000 */
[----:B------:R-:W-:-:S07]  /*15860*/  IMAD.MOV.U32 R15, RZ, RZ, -0x1 ;  /* 0xffffffffff0f7424 */ /* 0x000fce00078e00ff */
[----:B0--3--:R-:W-:Y:S05]  /*15870*/  WARPSYNC.COLLECTIVE R15, `(.L_x_394) ;  /* 0x000000000f0c7348 */ /* 0x009fea0003c00000 */
[----:B------:R-:W-:Y:S02]  /*15880*/  ELECT P6, UR62, PT ;  /* 0x00000000003e782f */ /* 0x000fe400038c0000 */
[----:B------:R-:W-:Y:S01]  /*15890*/  MOV R14, UR62 ;  /* 0x0000003e000e7c02 */ /* 0x000fe20008000f00 */
[----:B0--3--:R-:W-:Y:S10]  /*158a0*/  ENDCOLLECTIVE ;  /* 0x000000000000791b */ /* 0x009ff40003800000 */
.L_x_394:
[----:B------:R-:W-:Y:S05]  /*158b0*/  BSYNC B1 ;  /* 0x0000000000017941 */ /* 0x000fea0003800000 */
.L_x_393:
[----:B------:R-:W-:Y:S05]  /*158c0*/  BRA `(.L_x_395) ;  /* 0xffffffe000f07947 */ /* 0x000fea000383ffff */
.L_x_330:
[----:B0-----:R0:W1:Y:S02]  /*158d0*/  SYNCS.PHASECHK.TRANS64.TRYWAIT P0, [R7+URZ], R2 ;  /* 0x00000002070075a7 */ /* 0x001064000800017f */
[----:B-1----:R-:W-:Y:S05]  /*158e0*/  @!P0 NANOSLEEP.SYNCS 0x989680 ;  /* 0x009896800000895d */ /* 0x002fea0003900000 */
[----:B------:R-:W1:Y:S02]  /*158f0*/  @!P0 SYNCS.PHASECHK.TRANS64 P0, [R7+URZ], R2 ;  /* 0x00000002070085a7 */ /* 0x000e64000800007f */
[----:B-1----:R-:W-:Y:S05]  /*15900*/  @!P0 BRA `(.L_x_330) ;  /* 0xfffffffc00f08947 */ /* 0x002fea000383ffff */
[----:B------:R-:W-:Y:S05]  /*15910*/  BRA `(.L_x_396) ;  /* 0xffffffe4002c7947 */ /* 0x000fea000383ffff */
.L_x_331:
[----:B-1----:R1:W2:Y:S02]  /*15920*/  SYNCS.PHASECHK.TRANS64.TRYWAIT P0, [R3+URZ], R0 ;  /* 0x00000000030075a7 */ /* 0x0022a4000800017f */
[----:B--2---:R-:W-:Y:S05]  /*15930*/  @!P0 NANOSLEEP.SYNCS 0x989680 ;  /* 0x009896800000895d */ /* 0x004fea0003900000 */
[----:B------:R-:W2:Y:S02]  /*15940*/  @!P0 SYNCS.PHASECHK.TRANS64 P0, [R3+URZ], R0 ;  /* 0x00000000030085a7 */ /* 0x000ea4000800007f */
[----:B--2---:R-:W-:Y:S05]  /*15950*/  @!P0 BRA `(.L_x_331) ;  /* 0xfffffffc00f08947 */ /* 0x004fea000383ffff */
[----:B------:R-:W-:Y:S05]  /*15960*/  BRA `(.L_x_397) ;  /* 0xffffffe400207947 */ /* 0x000fea000383ffff */
.L_x_333:
[----:B-1----:R1:W2:Y:S02]  /*15970*/  SYNCS.PHASECHK.TRANS64.TRYWAIT P0, [R5+URZ], R2 ;  /* 0x00000002050075a7 */ /* 0x0022a4000800017f */
[----:B--2---:R-:W-:Y:S05]  /*15980*/  @!P0 NANOSLEEP.SYNCS 0x989680 ;  /* 0x009896800000895d */ /* 0x004fea0003900000 */
[----:B------:R-:W2:Y:S02]  /*15990*/  @!P0 SYNCS.PHASECHK.TRANS64 P0, [R5+URZ], R2 ;  /* 0x00000002050085a7 */ /* 0x000ea4000800007f */
[----:B--2---:R-:W-:Y:S05]  /*159a0*/  @!P0 BRA `(.L_x_333) ;  /* 0xfffffffc00f08947 */ /* 0x004fea000383ffff */
[----:B------:R-:W-:Y:S05]  /*159b0*/  BRA `(.L_x_398) ;  /* 0xffffffe400247947 */ /* 0x000fea000383ffff */
.L_x_399:
        /* <DEDUP_REMOVED lines=12> */
.L_x_2777:


//--------------------- .text._ZN7cutlass13device_kernelIN5flash11enable_sm90INS1_16FlashAttnFwdSm90INS1_25CollectiveMainloopFwdSm90ILi2EN4cute5tupleIJNS5_1CILi1EEES8_S8_EEENS6_IJNS7_ILi192EEENS7_ILi144EEENS7_ILi96EEEEEELi96ENS_6half_tEfNS_4arch4Sm90ELb0ELb0ELb1ELb1ELb0ELb1ELb0ELb0ELb1ELb1ELb1ELb0EEENS1_21CollectiveEpilogueFwdINS6_IJSA_SC_SB_EEES9_SE_SG_Li384ELb1ELb1ELb1ELb0EEENS1_36VarlenDynamicPersistentTileSchedulerILi192ELi144ELi384ELi128ELb1ELb1ELb1ELb0ELb1ELb1EEEEEEEEEvNT_6ParamsE --------------------------
	.section	.text._ZN7cutlass13device_kernelIN5flash11enable_sm90INS1_16FlashAttnFwdSm90INS1_25CollectiveMainloopFwdSm90ILi2EN4cute5tupleIJNS5_1CILi1EEES8_S8_EEENS6_IJNS7_ILi192EEENS7_ILi144EEENS7_ILi96EEEEEELi96ENS_6half_tEfNS_4arch4Sm90ELb0ELb0ELb1ELb1ELb0ELb1ELb0ELb0ELb1ELb1ELb1ELb0EEENS1_21CollectiveEpilogueFwdINS6_IJSA_SC_SB_EEES9_SE_SG_Li384ELb1ELb1ELb1ELb0EEENS1_36VarlenDynamicPersistentTileSchedulerILi192ELi144ELi384ELi128ELb1ELb1ELb1ELb0ELb1ELb1EEEEEEEEEvNT_6ParamsE,"ax",@progbits
	.align	128
.text._ZN7cutlass13device_kernelIN5flash11enable_sm90INS1_16FlashAttnFwdSm90INS1_25CollectiveMainloopFwdSm90ILi2EN4cute5tupleIJNS5_1CILi1EEES8_S8_EEENS6_IJNS7_ILi192EEENS7_ILi144EEENS7_ILi96EEEEEELi96ENS_6half_tEfNS_4arch4Sm90ELb0ELb0ELb1ELb1ELb0ELb1ELb0ELb0ELb1ELb1ELb1ELb0EEENS1_21CollectiveEpilogueFwdINS6_IJSA_SC_SB_EEES9_SE_SG_Li384ELb1ELb1ELb1ELb0EEENS1_36VarlenDynamicPersistentTileSchedulerILi192ELi144ELi384ELi128ELb1ELb1ELb1ELb0ELb1ELb1EEEEEEEEEvNT_6ParamsE:
        .type           _ZN7cutlass13device_kernelIN5flash11enable_sm90INS1_16FlashAttnFwdSm90INS1_25CollectiveMainloopFwdSm90ILi2EN4cute5tupleIJNS5_1CILi1EEES8_S8_EEENS6_IJNS7_ILi192EEENS7_ILi144EEENS7_ILi96EEEEEELi96ENS_6half_tEfNS_4arch4Sm90ELb0ELb0ELb1ELb1ELb0ELb1ELb0ELb0ELb1ELb1ELb1ELb0EEENS1_21CollectiveEpilogueFwdINS6_IJSA_SC_SB_EEES9_SE_SG_Li384ELb1ELb1ELb1ELb0EEENS1_36VarlenDynamicPersistentTileSchedulerILi192ELi144ELi384ELi128ELb1ELb1ELb1ELb0ELb1ELb1EEEEEEEEEvNT_6ParamsE,@function
        .size           _ZN7cutlass13device_kernelIN5flash11enable_sm90INS1_16FlashAttnFwdSm90INS1_25CollectiveMainloopFwdSm90ILi2EN4cute5tupleIJNS5_1CILi1EEES8_S8_EEENS6_IJNS7_ILi192EEENS7_ILi144EEENS7_ILi96EEEEEELi96ENS_6half_tEfNS_4arch4Sm90ELb0ELb0ELb1ELb1ELb0ELb1ELb0ELb0ELb1ELb1ELb1ELb0EEENS1_21CollectiveEpilogueFwdINS6_IJSA_SC_SB_EEES9_SE_SG_Li384ELb1ELb1ELb1ELb0EEENS1_36VarlenDynamicPersistentTileSchedulerILi192ELi144ELi384ELi128ELb1ELb1ELb1ELb0ELb1ELb1EEEEEEEEEvNT_6ParamsE,(.L_x_2778 - _ZN7cutlass13device_kernelIN5flash11enable_sm90INS1_16FlashAttnFwdSm90INS1_25CollectiveMainloopFwdSm90ILi2EN4cute5tupleIJNS5_1CILi1EEES8_S8_EEENS6_IJNS7_ILi192EEENS7_ILi144EEENS7_ILi96EEEEEELi96ENS_6half_tEfNS_4arch4Sm90ELb0ELb0ELb1ELb1ELb0ELb1ELb0ELb0ELb1ELb1ELb1ELb0EEENS1_21CollectiveEpilogueFwdINS6_IJSA_SC_SB_EEES9_SE_SG_Li384ELb1ELb1ELb1ELb0EEENS1_36VarlenDynamicPersistentTileSchedulerILi192ELi144ELi384ELi128ELb1ELb1ELb1ELb0ELb1ELb1EEEEEEEEEvNT_6ParamsE)
        .other          _ZN7cutlass13device_kernelIN5flash11enable_sm90INS1_16FlashAttnFwdSm90INS1_25CollectiveMainloopFwdSm90ILi2EN4cute5tupleIJNS5_1CILi1EEES8_S8_EEENS6_IJNS7_ILi192EEENS7_ILi144EEENS7_ILi96EEEEEELi96ENS_6half_tEfNS_4arch4Sm90ELb0ELb0ELb1ELb1ELb0ELb1ELb0ELb0ELb1ELb1ELb1ELb0EEENS1_21CollectiveEpilogueFwdINS6_IJSA_SC_SB_EEES9_SE_SG_Li384ELb1ELb1ELb1ELb0EEENS1_36VarlenDynamicPersistentTileSchedulerILi192ELi144ELi384ELi128ELb1ELb1ELb1ELb0ELb1ELb1EEEEEEEEEvNT_6ParamsE,@"STO_CUDA_ENTRY STV_DEFAULT"
_ZN7cutlass13device_kernelIN5flash11enable_sm90INS1_16FlashAttnFwdSm90INS1_25CollectiveMainloopFwdSm90ILi2EN4cute5tupleIJNS5_1CILi1EEES8_S8_EEENS6_IJNS7_ILi192EEENS7_ILi144EEENS7_ILi96EEEEEELi96ENS_6half_tEfNS_4arch4Sm90ELb0ELb0ELb1ELb1ELb0ELb1ELb0ELb0ELb1ELb1ELb1ELb0EEENS1_21CollectiveEpilogueFwdINS6_IJSA_SC_SB_EEES9_SE_SG_Li384ELb1ELb1ELb1ELb0EEENS1_36VarlenDynamicPersistentTileSchedulerILi192ELi144ELi384ELi128ELb1ELb1ELb1ELb0ELb1ELb1EEEEEEEEEvNT_6ParamsE:
[----:B------:R-:W0:Y:S02]  /*0000*/  LDC R1, c[0x0][0x28] ;  /* 0x00000a00ff017b82 */ /* 0x000e240000000800 */
[----:B0-----:R-:W-:Y:S01]  /*0010*/  VIADD R1, R1, 0xfffffee0 ;  /* 0xfffffee001017836 */ /* 0x001fe20000000000 */
[----:B------:R-:W0:Y:S01]  /*0020*/  S2R R3, SR_TID.X ;  /* 0x0000000000037919 */ /* 0x000e220000002100 */
[----:B------:R-:W-:Y:S01]  /*0030*/  ELECT P0, URZ, PT ;  /* 0x00000000003f782f */ /* 0x000fe20003800000 */
[----:B------:R-:W-:Y:S01]  /*0040*/  BSSY B0, `(.L_x_400) ;  /* 0x0000013000007945 */ /* 0x000fe20003800000 */
[----:B0-----:R-:W-:-:S05]  /*0050*/  SHF.R.U32.HI R0, RZ, 0x5, R3 ;  /* 0x00000005ff007819 */ /* 0x001fca0000011603 */
[----:B------:R-:W0:Y:S02]  /*0060*/  SHFL.IDX PT, R2, R0, RZ, 0x1f ;  /* 0x00001fff00027589 */ /* 0x000e2400000e0000 */
[----:B0-----:R-:W-:-:S13]  /*0070*/  ISETP.EQ.AND P0, PT, R2, RZ, P0 ;  /* 0x000000ff0200720c */ /* 0x001fda0000702270 */
[----:B------:R-:W-:Y:S05]  /*0080*/  @!P0 BRA `(.L_x_401) ;  /* 0x0000000000388947 */ /* 0x000fea0003800000 */
[----:B------:R-:W-:Y:S02]  /*0090*/  ULDC.64 UR4, c[0x0][0x198] ;  /* 0x0000660000047ab9 */ /* 0x000fe40000000a00 */
[----:B------:R-:W-:Y:S02]  /*00a0*/  UIADD3 UR6, UP0, UR4, 0x370, URZ ;  /* 0x0000037004067890 */ /* 0x000fe4000ff1e03f */
[----:B------:R-:W-:Y:S02]  /*00b0*/  UIADD3 UR8, UP1, UR4, 0x470, URZ ;  /* 0x0000047004087890 */ /* 0x000fe4000ff3e03f */
[----:B------:R-:W-:Y:S02]  /*00c0*/  UIADD3 UR10, UP2, UR4, 0x570, URZ ;  /* 0x00000570040a7890 */ /* 0x000fe4000ff5e03f */
[----:B------:R-:W-:Y:S02]  /*00d0*/  UIADD3 UR4, UP3, UR4, 0x670, URZ ;  /* 0x0000067004047890 */ /* 0x000fe4000ff7e03f */
[----:B------:R-:W-:-:S02]  /*00e0*/  UIADD3.X UR7, URZ, UR5, URZ, UP0, !UPT ;  /* 0x000000053f077290 */ /* 0x000fc400087fe43f */
[----:B------:R-:W-:Y:S02]  /*00f0*/  UIADD3.X UR9, URZ, UR5, URZ, UP1, !UPT ;  /* 0x000000053f097290 */ /* 0x000fe40008ffe43f */
[----:B------:R-:W-:Y:S02]  /*0100*/  UIADD3.X UR11, URZ, UR5, URZ, UP2, !UPT ;  /* 0x000000053f0b7290 */ /* 0x000fe400097fe43f */
[----:B------:R-:W-:-:S03]  /*0110*/  UIADD3.X UR5, URZ, UR5, URZ, UP3, !UPT ;  /* 0x000000053f057290 */ /* 0x000fc60009ffe43f */
[----:B------:R0:W-:Y:S02]  /*0120*/  UTMACCTL.PF [UR6] ;  /* 0x00000000060079b9 */ /* 0x0001e40008040000 */
[----:B------:R0:W-:Y:S02]  /*0130*/  UTMACCTL.PF [UR8] ;  /* 0x00000000080079b9 */ /* 0x0001e40008040000 */
[----:B------:R0:W-:Y:S02]  /*0140*/  UTMACCTL.PF [UR10] ;  /* 0x000000000a0079b9 */ /* 0x0001e40008040000 */
[----:B------:R0:W-:Y:S02]  /*0150*/  UTMACCTL.PF [UR4] ;  /* 0x00000000040079b9 */ /* 0x0001e40008040000 */
[----:B0-----:R-:W-:Y:S01]  /*0160*/  NOP ;  /* 0x0000000000007918 */ /* 0x001fe20000000000 */
.L_x_401:
[----:B------:R-:W-:Y:S05]  /*0170*/  BSYNC B0 ;  /* 0x0000000000007941 */ /* 0x000fea0003800000 */
.L_x_400:
        /* <DEDUP_REMOVED lines=40> */
.L_x_402:
        /* <DEDUP_REMOVED lines=22> */
.L_x_403:
        /* <DEDUP_REMOVED lines=18> */
.L_x_404:
        /* <DEDUP_REMOVED lines=22> */
.L_x_405:
        /* <DEDUP_REMOVED lines=22> */
.L_x_406:
[----:B--2---:R-:W-:Y:S01]  /*0940*/  ISETP.NE.AND P0, PT, R2, RZ, PT ;  /* 0x000000ff0200720c */ /* 0x004fe20003f05270 */
[----:B------:R-:W-:Y:S01]  /*0950*/  IMAD.MOV.U32 R2, RZ, RZ, 0x1 ;  /* 0x00000001ff027424 */ /* 0x000fe200078e00ff */
[----:B------:R-:W-:Y:S01]  /*0960*/  NOP ;  /* 0x0000000000007918 */ /* 0x000fe20000000000 */
[----:B------:R-:W-:Y:S01]  /*0970*/  ULDC.64 UR60, c[0x0][0x208] ;  /* 0x00008200003c7ab9 */ /* 0x000fe20000000a00 */
[----:B------:R-:W-:Y:S02]  /*0980*/  BSSY B9, `(.L_x_407) ;  /* 0x0002008000097945 */ /* 0x000fe40003800000 */
[----:B------:R-:W-:-:S05]  /*0990*/  SEL R2, R2, 0x2, !P0 ;  /* 0x0000000202027807 */ /* 0x000fca0004000000 */
[----:B------:R2:W-:Y:S01]  /*09a0*/  STL [R1+0x58], R2 ;  /* 0x0000580201007387 */ /* 0x0005e20000100800 */
[----:B01-34-:R-:W-:Y:S06]  /*09b0*/  BAR.SYNC.DEFER_BLOCKING 0x0 ;  /* 0x0000000000007b1d */ /* 0x01bfec0000010000 */
[----:B------:R-:W-:Y:S05]  /*09c0*/  @!P0 BRA `(.L_x_408) ;  /* 0x0000018000488947 */ /* 0x000fea0003800000 */
.L_x_409:
[----:B------:R-:W-:-:S08]  /*09d0*/  NOP ;  /* 0x0000000000007918 */ /* 0x000fd00000000000 */
[----:B------:R-:W0:Y:S02]  /*09e0*/  USETMAXREG.TRY_ALLOC.CTAPOOL UP0, 0xa0 ;  /* 0x000000a0000079c8 */ /* 0x000e240008000600 */
[----:B0-----:R-:W-:-:S13]  /*09f0*/  PLOP3.LUT P0, PT, PT, PT, UP0, 0x80, 0x0 ;  /* 0x000000000000781c */ /* 0x001fda0003f0f008 */
[----:B------:R-:W-:Y:S05]  /*0a00*/  @!P0 BRA `(.L_x_409) ;  /* 0xfffffffc00f08947 */ /* 0x000fea000383ffff */
[----:B------:R-:W3:Y:S01]  /*0a10*/  LDL.LU R0, [R1+0x50] ;  /* 0x0000500001007983 */ /* 0x000ee20000300800 */
[----:B--2---:R-:W0:Y:S01]  /*0a20*/  S2R R2, SR_TID.X ;  /* 0x0000000000027919 */ /* 0x004e220000002100 */
[----:B------:R-:W1:Y:S01]  /*0a30*/  S2UR UR5, SR_CgaCtaId ;  /* 0x00000000000579c3 */ /* 0x000e620000008800 */
[----:B------:R-:W-:Y:S01]  /*0a40*/  UMOV UR4, 0x400 ;  /* 0x0000040000047882 */ /* 0x000fe20000000000 */
[----:B0-----:R-:W-:-:S06]  /*0a50*/  SHF.R.U32.HI R2, RZ, 0x7, R2 ;  /* 0x00000007ff027819 */ /* 0x001fcc0000011602 */
[----:B------:R-:W-:Y:S06]  /*0a60*/  BAR.ARV 0x8, 0x200 ;  /* 0x0208000000007b1d */ /* 0x000fec0000002000 */
[----:B------:R-:W-:-:S13]  /*0a70*/  ISETP.NE.AND P0, PT, R2, 0x1, PT ;  /* 0x000000010200780c */ /* 0x000fda0003f05270 */
[----:B------:R-:W-:Y:S08]  /*0a80*/  @!P0 BAR.ARV 0x9, 0x100 ;  /* 0x0244000000008b1d */ /* 0x000ff00000002000 */
[----:B------:R-:W-:Y:S01]  /*0a90*/  BAR.SYNC.DEFER_BLOCKING 0x5, 0x200 ;  /* 0x0148000000007b1d */ /* 0x000fe20000010000 */
[----:B-1----:R-:W-:-:S06]  /*0aa0*/  ULEA UR4, UR5, UR4, 0x18 ;  /* 0x0000000405047291 */ /* 0x002fcc000f8ec03f */
[----:B------:R-:W-:Y:S01]  /*0ab0*/  IMAD.U32 R16, RZ, RZ, UR4 ;  /* 0x00000004ff107e24 */ /* 0x000fe2000f8e00ff */
[----:B------:R-:W-:-:S04]  /*0ac0*/  ULDC UR4, c[0x0][0xc3c] ;  /* 0x00030f0000047ab9 */ /* 0x000fc80000000800 */
[----:B------:R-:W0:Y:S01]  /*0ad0*/  LDS.128 R108, [R16+0x31cd0] ;  /* 0x031cd000106c7984 */ /* 0x000e220000000c00 */
[----:B------:R-:W-:Y:S06]  /*0ae0*/  BAR.ARV 0x4, 0x200 ;  /* 0x0108000000007b1d */ /* 0x000fec0000002000 */
[----:B---3--:R-:W-:-:S04]  /*0af0*/  LOP3.LUT R0, R0, 0xfffffff7, RZ, 0xc0, !PT ;  /* 0xfffffff700007812 */ /* 0x008fc800078ec0ff */
[----:B------:R-:W-:-:S05]  /*0b00*/  @P0 LOP3.LUT R0, R0, 0x8, RZ, 0xfc, !PT ;  /* 0x0000000800000812 */ /* 0x000fca00078efcff */
[----:B------:R1:W-:Y:S01]  /*0b10*/  STL [R1+0x50], R0 ;  /* 0x0000500001007387 */ /* 0x0003e20000100800 */
[----:B0-----:R-:W-:-:S13]  /*0b20*/  ISETP.GE.AND P0, PT, R111, UR4, PT ;  /* 0x000000046f007c0c */ /* 0x001fda000bf06270 */
[----:B-1----:R-:W-:Y:S05]  /*0b30*/  @P0 BRA `(.L_x_410) ;  /* 0x000001fc00b00947 */ /* 0x002fea0003800000 */
[----:B------:R-:W2:Y:S01]  /*0b40*/  LDL.LU R17, [R1+0x58] ;  /* 0x0000580001117983 */ /* 0x000ea20000300800 */
[----:B------:R-:W0:Y:S02]  /*0b50*/  S2R R0, SR_TID.X ;  /* 0x0000000000007919 */ /* 0x000e240000002100 */
[----:B0-----:R-:W-:-:S05]  /*0b60*/  VIADD R0, R0, 0xffffff80 ;  /* 0xffffff8000007836 */ /* 0x001fca0000000000 */
[----:B------:R-:W-:Y:S02]  /*0b70*/  SHF.R.S32.HI R3, RZ, 0x1f, R0 ;  /* 0x0000001fff037819 */ /* 0x000fe40000011400 */
[-C--:B------:R-:W-:Y:S02]  /*0b80*/  LEA.HI R8, R0, R0.reuse, RZ, 0x1 ;  /* 0x0000000000087211 */ /* 0x080fe400078f08ff */
[CC--:B------:R-:W-:Y:S02]  /*0b90*/  LEA.HI R2, R3.reuse, R0.reuse, RZ, 0x7 ;  /* 0x0000000003027211 */ /* 0x0c0fe400078f38ff */
[CC--:B------:R-:W-:Y:S02]  /*0ba0*/  LEA.HI R5, R3.reuse, R0.reuse, RZ, 0x2 ;  /* 0x0000000003057211 */ /* 0x0c0fe400078f10ff */
[CC--:B------:R-:W-:Y:S02]  /*0bb0*/  LEA.HI R4, R3.reuse, R0.reuse, RZ, 0x4 ;  /* 0x0000000003047211 */ /* 0x0c0fe400078f20ff */
[----:B------:R-:W-:-:S02]  /*0bc0*/  LEA.HI R6, R3, R0, RZ, 0x5 ;  /* 0x0000000003067211 */ /* 0x000fc400078f28ff */
[----:B------:R-:W-:Y:S02]  /*0bd0*/  SHF.R.S32.HI R3, RZ, 0x7, R2 ;  /* 0x00000007ff037819 */ /* 0x000fe40000011402 */
[----:B------:R-:W-:Y:S02]  /*0be0*/  LOP3.LUT R11, R2, 0xffffff80, RZ, 0xc0, !PT ;  /* 0xffffff80020b7812 */ /* 0x000fe400078ec0ff */
[--C-:B------:R-:W-:Y:S02]  /*0bf0*/  SHF.R.S32.HI R2, RZ, 0x2, R5.reuse ;  /* 0x00000002ff027819 */ /* 0x100fe40000011405 */
[----:B------:R-:W-:Y:S02]  /*0c00*/  SHF.R.S32.HI R13, RZ, 0x1f, R5 ;  /* 0x0000001fff0d7819 */ /* 0x000fe40000011405 */
[----:B------:R-:W-:Y:S02]  /*0c10*/  SHF.R.S32.HI R19, RZ, 0x1, R8 ;  /* 0x00000001ff137819 */ /* 0x000fe40000011408 */
[----:B------:R-:W-:-:S02]  /*0c20*/  LOP3.LUT R9, R5, 0xfffffffc, RZ, 0xc0, !PT ;  /* 0xfffffffc05097812 */ /* 0x000fc400078ec0ff */
[----:B------:R-:W-:Y:S02]  /*0c30*/  LOP3.LUT R7, R8, 0xfffffffe, RZ, 0xc0, !PT ;  /* 0xfffffffe08077812 */ /* 0x000fe400078ec0ff */
[----:B------:R-:W-:Y:S02]  /*0c40*/  LOP3.LUT R5, R4, 0xfffffff0, RZ, 0xc0, !PT ;  /* 0xfffffff004057812 */ /* 0x000fe400078ec0ff */
[----:B------:R-:W-:Y:S02]  /*0c50*/  LEA.HI R13, R13, R2, RZ, 0x2 ;  /* 0x000000020d0d7211 */ /* 0x000fe400078f10ff */
[----:B------:R-:W-:Y:S01]  /*0c60*/  LEA.HI R10, R8, R19, RZ, 0x1 ;  /* 0x00000013080a7211 */ /* 0x000fe200078f08ff */
[C---:B------:R-:W-:Y:S01]  /*0c70*/  IMAD.IADD R22, R0.reuse, 0x1, -R7 ;  /* 0x0000000100167824 */ /* 0x040fe200078e0a07 */
[----:B------:R-:W-:Y:S01]  /*0c80*/  LOP3.LUT R13, R13, 0xfffffffc, RZ, 0xc0, !PT ;  /* 0xfffffffc0d0d7812 */ /* 0x000fe200078ec0ff */
[C---:B------:R-:W-:Y:S02]  /*0c90*/  IMAD.IADD R5, R0.reuse, 0x1, -R5 ;  /* 0x0000000100057824 */ /* 0x040fe400078e0a05 */
[----:B------:R-:W-:-:S02]  /*0ca0*/  IMAD.IADD R24, R0, 0x1, -R11 ;  /* 0x0000000100187824 */ /* 0x000fc400078e0a0b */
[----:B------:R-:W-:Y:S01]  /*0cb0*/  IMAD.IADD R9, R0, 0x1, -R9 ;  /* 0x0000000100097824 */ /* 0x000fe200078e0a09 */
[----:B------:R-:W-:Y:S01]  /*0cc0*/  LOP3.LUT R0, R10, 0x7fffffe, RZ, 0xc0, !PT ;  /* 0x07fffffe0a007812 */ /* 0x000fe200078ec0ff */
[----:B------:R-:W-:Y:S01]  /*0cd0*/  IMAD.HI R8, R3, 0x55555556, RZ ;  /* 0x5555555603087827 */ /* 0x000fe200078e02ff */
[----:B------:R-:W-:-:S03]  /*0ce0*/  SHF.R.S32.HI R7, RZ, 0x4, R4 ;  /* 0x00000004ff077819 */ /* 0x000fc60000011404 */
[----:B------:R-:W-:Y:S02]  /*0cf0*/  IMAD.IADD R14, R2, 0x1, -R13 ;  /* 0x00000001020e7824 */ /* 0x000fe400078e0a0d */
[----:B------:R-:W-:Y:S01]  /*0d00*/  IMAD.IADD R2, R19, 0x1, -R0 ;  /* 0x0000000113027824 */ /* 0x000fe200078e0a00 */
[----:B------:R-:W-:Y:S02]  /*0d10*/  SHF.R.S32.HI R0, RZ, 0x1f, R5 ;  /* 0x0000001fff007819 */ /* 0x000fe40000011405 */
[----:B------:R-:W-:Y:S01]  /*0d20*/  SHF.R.S32.HI R11, RZ, 0x1f, R24 ;  /* 0x0000001fff0b7819 */ /* 0x000fe20000011418 */
[----:B------:R-:W-:Y:S01]  /*0d30*/  IMAD R15, R7, 0x8, R2 ;  /* 0x00000008070f7824 */ /* 0x000fe200078e0202 */
[----:B------:R-:W-:Y:S02]  /*0d40*/  LEA.HI R8, R8, R8, RZ, 0x1 ;  /* 0x0000000808087211 */ /* 0x000fe400078f08ff */
[----:B------:R-:W-:Y:S02]  /*0d50*/  LEA.HI R4, R4, R7, RZ, 0x1 ;  /* 0x0000000704047211 */ /* 0x000fe400078f08ff */
[----:B------:R-:W-:-:S02]  /*0d60*/  LEA.HI R2, R0, R5, RZ, 0x3 ;  /* 0x0000000500027211 */ /* 0x000fc400078f18ff */
[----:B------:R-:W-:Y:S02]  /*0d70*/  LEA.HI R12, R11, R24, RZ, 0x2 ;  /* 0x000000180b0c7211 */ /* 0x000fe400078f10ff */
[----:B------:R-:W-:Y:S01]  /*0d80*/  LEA.HI R0, R0, R5, RZ, 0x2 ;  /* 0x0000000500007211 */ /* 0x000fe200078f10ff */
[----:B------:R-:W-:Y:S01]  /*0d90*/  IMAD R10, R8, -0x3, R3 ;  /* 0xfffffffd080a7824 */ /* 0x000fe200078e0203 */
[----:B------:R-:W-:Y:S01]  /*0da0*/  LOP3.LUT R4, R4, 0x1ffffffe, RZ, 0xc0, !PT ;  /* 0x1ffffffe04047812 */ /* 0x000fe200078ec0ff */
[----:B------:R-:W-:Y:S01]  /*0db0*/  IMAD.SHL.U32 R3, R2, 0x10, RZ ;  /* 0x0000001002037824 */ /* 0x000fe200078e00ff */
[----:B------:R-:W-:Y:S02]  /*0dc0*/  SHF.R.S32.HI R8, RZ, 0x5, R6 ;  /* 0x00000005ff087819 */ /* 0x000fe40000011406 */
[--C-:B------:R-:W-:Y:S02]  /*0dd0*/  SHF.R.S32.HI R13, RZ, 0x2, R12.reuse ;  /* 0x00000002ff0d7819 */ /* 0x100fe4000001140c */
[----:B------:R-:W-:-:S02]  /*0de0*/  SHF.R.S32.HI R6, RZ, 0x1f, R12 ;  /* 0x0000001fff067819 */ /* 0x000fc4000001140c */
[----:B------:R-:W-:Y:S02]  /*0df0*/  LOP3.LUT R2, R0, 0x7fffffc, RZ, 0xc0, !PT ;  /* 0x07fffffc00027812 */ /* 0x000fe400078ec0ff */
[----:B------:R-:W-:Y:S01]  /*0e00*/  SHF.R.S32.HI R0, RZ, 0x2, R0 ;  /* 0x00000002ff007819 */ /* 0x000fe20000011400 */
[----:B------:R-:W-:Y:S01]  /*0e10*/  IMAD.IADD R4, R7, 0x1, -R4 ;  /* 0x0000000107047824 */ /* 0x000fe200078e0a04 */
[----:B------:R-:W-:Y:S02]  /*0e20*/  LOP3.LUT R3, R3, 0x7fffff80, RZ, 0xc0, !PT ;  /* 0x7fffff8003037812 */ /* 0x000fe400078ec0ff */
[----:B------:R-:W-:Y:S01]  /*0e30*/  LEA.HI R7, R6, R13, RZ, 0x3 ;  /* 0x0000000d06077211 */ /* 0x000fe200078f18ff */
[----:B------:R-:W-:Y:S02]  /*0e40*/  IMAD.SHL.U32 R0, R0, 0x40, RZ ;  /* 0x0000004000007824 */ /* 0x000fe400078e00ff */
[----:B------:R-:W-:Y:S01]  /*0e50*/  IMAD.IADD R6, R5, 0x1, -R2 ;  /* 0x0000000105067824 */ /* 0x000fe200078e0a02 */
[----:B------:R-:W-:Y:S01]  /*0e60*/  LOP3.LUT R2, R7, 0xfffffff8, RZ, 0xc0, !PT ;  /* 0xfffffff807027812 */ /* 0x000fe200078ec0ff */
[----:B------:R-:W-:Y:S01]  /*0e70*/  IMAD R7, R8, 0x100, R3 ;  /* 0x0000010008077824 */ /* 0x000fe200078e0203 */
[----:B------:R-:W-:Y:S01]  /*0e80*/  LEA.HI R11, R11, R24, RZ, 0x5 ;  /* 0x000000180b0b7211 */ /* 0x000fe200078f28ff */
[----:B------:R-:W-:Y:S01]  /*0e90*/  IMAD.SHL.U32 R3, R4, 0x8, RZ ;  /* 0x0000000804037824 */ /* 0x000fe200078e00ff */
[----:B------:R-:W-:Y:S01]  /*0ea0*/  LOP3.LUT R0, R0, 0x40, RZ, 0xc0, !PT ;  /* 0x0000004000007812 */ /* 0x000fe200078ec0ff */
[----:B------:R-:W-:Y:S01]  /*0eb0*/  IMAD R18, R8, 0x10, R5 ;  /* 0x0000001008127824 */ /* 0x000fe200078e0205 */
[----:B------:R-:W-:Y:S01]  /*0ec0*/  SHF.R.S32.HI R11, RZ, 0x5, R11 ;  /* 0x00000005ff0b7819 */ /* 0x000fe2000001140b */
[----:B------:R-:W-:Y:S01]  /*0ed0*/  IMAD.IADD R4, R13, 0x1, -R2 ;  /* 0x000000010d047824 */ /* 0x000fe200078e0a02 */
[----:B------:R-:W-:-:S02]  /*0ee0*/  LOP3.LUT R2, R0, 0x8, R3, 0xf8, !PT ;  /* 0x0000000800027812 */ /* 0x000fc400078ef803 */
[----:B------:R-:W-:Y:S01]  /*0ef0*/  SHF.R.U32.HI R5, RZ, 0x3, R0 ;  /* 0x00000003ff057819 */ /* 0x000fe20000011600 */
[----:B------:R-:W-:Y:S02]  /*0f00*/  IMAD R11, R11, 0x10, R4 ;  /* 0x000000100b0b7824 */ /* 0x000fe400078e0204 */
[----:B------:R-:W-:Y:S01]  /*0f10*/  IMAD R7, R6, 0x10, R7 ;  /* 0x0000001006077824 */ /* 0x000fe200078e0207 */
[----:B------:R-:W-:Y:S01]  /*0f20*/  LOP3.LUT R2, R2, R5, RZ, 0x3c, !PT ;  /* 0x0000000502027212 */ /* 0x000fe200078e3cff */
[----:B------:R-:W-:Y:S01]  /*0f30*/  IMAD.U32 R0, R18, 0x20, R3 ;  /* 0x0000002012007824 */ /* 0x000fe200078e0003 */
[----:B------:R-:W-:Y:S01]  /*0f40*/  LEA R4, R10, R11, 0x6 ;  /* 0x0000000b0a047211 */ /* 0x000fe200078e30ff */
[----:B------:R-:W-:Y:S02]  /*0f50*/  STL [R1+0xcc], R24 ;  /* 0x0000cc1801007387 */ /* 0x000fe40000100800 */
[----:B------:R-:W-:Y:S02]  /*0f60*/  IMAD.IADD R7, R2, 0x1, R7 ;  /* 0x0000000102077824 */ /* 0x000fe400078e0207 */
[----:B------:R0:W-:Y:S01]  /*0f70*/  STL [R1+0xe8], R0 ;  /* 0x0000e80001007387 */ /* 0x0001e20000100800 */
[----:B------:R-:W-:-:S03]  /*0f80*/  IMAD.SHL.U32 R20, R22, 0x4, RZ ;  /* 0x0000000416147824 */ /* 0x000fc600078e00ff */
[----:B------:R-:W-:Y:S01]  /*0f90*/  STL [R1+0xe0], R4 ;  /* 0x0000e00401007387 */ /* 0x000fe20000100800 */
[----:B0-----:R-:W-:Y:S02]  /*0fa0*/  VIADD R0, R16, 0xda00 ;  /* 0x0000da0010007836 */ /* 0x001fe40000000000 */
[----:B------:R-:W-:Y:S02]  /*0fb0*/  IMAD.SHL.U32 R14, R14, 0x40, RZ ;  /* 0x000000400e0e7824 */ /* 0x000fe400078e00ff */
[----:B------:R-:W-:Y:S01]  /*0fc0*/  VIADD R3, R20, 0x20 ;  /* 0x0000002014037836 */ /* 0x000fe20000000000 */
[----:B------:R-:W-:Y:S01]  /*0fd0*/  LOP3.LUT R12, R12, 0x7ffffffc, RZ, 0xc0, !PT ;  /* 0x7ffffffc0c0c7812 */ /* 0x000fe200078ec0ff */
[----:B------:R-:W-:Y:S01]  /*0fe0*/  IMAD.SHL.U32 R22, R22, 0x8, RZ ;  /* 0x0000000816167824 */ /* 0x000fe200078e00ff */
[----:B------:R-:W-:-:S03]  /*0ff0*/  LEA.HI R8, R9, R9, RZ, 0x1 ;  /* 0x0000000909087211 */ /* 0x000fc600078f08ff */
[----:B------:R-:W-:Y:S01]  /*1000*/  IMAD.IADD R12, R24, 0x1, -R12 ;  /* 0x00000001180c7824 */ /* 0x000fe200078e0a0c */
[----:B------:R-:W-:-:S03]  /*1010*/  LOP3.LUT R8, R8, 0x1ffffffe, RZ, 0xc0, !PT ;  /* 0x1ffffffe08087812 */ /* 0x000fc600078ec0ff */
[----:B------:R-:W-:Y:S02]  /*1020*/  IMAD.SHL.U32 R10, R12, 0x2, RZ ;  /* 0x000000020c0a7824 */ /* 0x000fe400078e00ff */
[----:B------:R-:W-:Y:S02]  /*1030*/  IMAD.IADD R8, R9, 0x1, -R8 ;  /* 0x0000000109087824 */ /* 0x000fe400078e0a08 */
[----:B------:R-:W-:Y:S02]  /*1040*/  IMAD.SHL.U32 R9, R15, 0x20, RZ ;  /* 0x000000200f097824 */ /* 0x000fe400078e00ff */
[C---:B------:R-:W-:Y:S02]  /*1050*/  VIADD R6, R10.reuse, 0x8 ;  /* 0x000000080a067836 */ /* 0x040fe40000000000 */
[----:B------:R-:W-:Y:S01]  /*1060*/  VIADD R5, R10, 0x10 ;  /* 0x000000100a057836 */ /* 0x000fe20000000000 */
[----:B------:R-:W-:Y:S01]  /*1070*/  CS2R R154, SRZ ;  /* 0x00000000009a7805 */ /* 0x000fe2000001ff00 */
[----:B------:R-:W-:Y:S01]  /*1080*/  IMAD R18, R7, 0x2, R16 ;  /* 0x0000000207127824 */ /* 0x000fe200078e0210 */
[----:B--2---:R-:W-:-:S05]  /*1090*/  LOP3.LUT R2, R17, 0x1, RZ, 0xfc, !PT ;  /* 0x0000000111027812 */ /* 0x004fca00078efcff */
[----:B------:R-:W-:Y:S04]  /*10a0*/  STL [R1+0x4c], R2 ;  /* 0x00004c0201007387 */ /* 0x000fe80000100800 */
[----:B------:R-:W-:Y:S04]  /*10b0*/  STL [R1+0xa4], RZ ;  /* 0x0000a4ff01007387 */ /* 0x000fe80000100800 */
[----:B------:R0:W-:Y:S04]  /*10c0*/  STL [R1+0xc8], R0 ;  /* 0x0000c80001007387 */ /* 0x0001e80000100800 */
[----:B------:R-:W-:Y:S01]  /*10d0*/  STL [R1+0x60], RZ ;  /* 0x000060ff01007387 */ /* 0x000fe20000100800 */
[----:B0-----:R-:W-:Y:S01]  /*10e0*/  SHF.R.S32.HI R0, RZ, 0x1f, R19 ;  /* 0x0000001fff007819 */ /* 0x001fe20000011413 */
[----:B------:R-:W-:-:S02]  /*10f0*/  VIADD R0, R20, 0x10 ;  /* 0x0000001014007836 */ /* 0x000fc40000000000 */
[----:B------:R-:W-:Y:S01]  /*1100*/  STL [R1+0x40], R20 ;  /* 0x0000401401007387 */ /* 0x000fe20000100800 */
[----:B------:R-:W-:-:S03]  /*1110*/  LOP3.LUT R2, R14, 0xc0, RZ, 0xc0, !PT ;  /* 0x000000c00e027812 */ /* 0x000fc600078ec0ff */
[----:B------:R0:W-:Y:S04]  /*1120*/  STL [R1+0x68], R0 ;  /* 0x0000680001007387 */ /* 0x0001e80000100800 */
[----:B------:R1:W-:Y:S01]  /*1130*/  STL [R1+0x64], R3 ;  /* 0x0000640301007387 */ /* 0x0003e20000100800 */
[C---:B0-----:R-:W-:Y:S02]  /*1140*/  VIADD R0, R20.reuse, 0x8 ;  /* 0x0000000814007836 */ /* 0x041fe40000000000 */
[----:B-1----:R-:W-:-:S03]  /*1150*/  VIADD R3, R20, 0x18 ;  /* 0x0000001814037836 */ /* 0x002fc60000000000 */
[----:B------:R0:W-:Y:S04]  /*1160*/  STL [R1+0x6c], R0 ;  /* 0x00006c0001007387 */ /* 0x0001e80000100800 */
[----:B------:R1:W-:Y:S04]  /*1170*/  STL [R1+0x54], R2 ;  /* 0x0000540201007387 */ /* 0x0003e80000100800 */
[----:B------:R2:W-:Y:S01]  /*1180*/  STL [R1+0x70], R3 ;  /* 0x0000700301007387 */ /* 0x0005e20000100800 */
[----:B0-----:R-:W-:Y:S02]  /*1190*/  LOP3.LUT R0, R2, 0x8, R22, 0xf8, !PT ;  /* 0x0000000802007812 */ /* 0x001fe400078ef816 */
[----:B-1----:R-:W-:Y:S01]  /*11a0*/  SHF.R.U32.HI R2, RZ, 0x3, R2 ;  /* 0x00000003ff027819 */ /* 0x002fe20000011602 */
[----:B--2---:R-:W-:-:S04]  /*11b0*/  VIADD R3, R20, 0x28 ;  /* 0x0000002814037836 */ /* 0x004fc80000000000 */
[----:B------:R0:W-:Y:S01]  /*11c0*/  STL [R1+0x58], R2 ;  /* 0x0000580201007387 */ /* 0x0001e20000100800 */
[----:B------:R-:W-:-:S03]  /*11d0*/  LOP3.LUT R0, R0, R2, RZ, 0x3c, !PT ;  /* 0x0000000200007212 */ /* 0x000fc600078e3cff */
[----:B------:R1:W-:Y:S04]  /*11e0*/  STL [R1+0x74], R3 ;  /* 0x0000740301007387 */ /* 0x0003e80000100800 */
[----:B------:R2:W-:Y:S01]  /*11f0*/  STL [R1+0x8c], R10 ;  /* 0x00008c0a01007387 */ /* 0x0005e20000100800 */
[----:B0-----:R-:W-:-:S03]  /*1200*/  VIADD R2, R10, 0x20 ;  /* 0x000000200a027836 */ /* 0x001fc60000000000 */
[----:B------:R0:W-:Y:S01]  /*1210*/  STL [R1+0x5c], R9 ;  /* 0x00005c0901007387 */ /* 0x0001e20000100800 */
[C---:B-1----:R-:W-:Y:S02]  /*1220*/  VIADD R3, R10.reuse, 0x18 ;  /* 0x000000180a037836 */ /* 0x042fe40000000000 */
[----:B--2---:R-:W-:Y:S01]  /*1230*/  VIADD R10, R10, 0x28 ;  /* 0x000000280a0a7836 */ /* 0x004fe20000000000 */
[----:B------:R-:W-:Y:S01]  /*1240*/  STL [R1+0xc0], R6 ;  /* 0x0000c00601007387 */ /* 0x000fe20000100800 */
[----:B0-----:R-:W-:-:S03]  /*1250*/  IMAD.IADD R9, R9, 0x1, R0 ;  /* 0x0000000109097824 */ /* 0x001fc600078e0200 */
[----:B------:R0:W-:Y:S01]  /*1260*/  STL [R1+0xbc], R5 ;  /* 0x0000bc0501007387 */ /* 0x0001e20000100800 */
[----:B------:R-:W-:-:S03]  /*1270*/  SHF.R.S32.HI R0, RZ, 0x1f, R6 ;  /* 0x0000001fff007819 */ /* 0x000fc60000011406 */
[----:B------:R-:W-:Y:S04]  /*1280*/  STL [R1+0xac], R10 ;  /* 0x0000ac0a01007387 */ /* 0x000fe80000100800 */
[----:B------:R-:W-:Y:S01]  /*1290*/  STL [R1+0xb8], R3 ;  /* 0x0000b80301007387 */ /* 0x000fe20000100800 */
[----:B0-----:R-:W-:-:S03]  /*12a0*/  SHF.R.S32.HI R5, RZ, 0x1f, R5 ;  /* 0x0000001fff057819 */ /* 0x001fc60000011405 */
[----:B------:R-:W-:Y:S04]  /*12b0*/  STL [R1+0x88], R9 ;  /* 0x0000880901007387 */ /* 0x000fe80000100800 */
[----:B------:R-:W-:Y:S04]  /*12c0*/  STL [R1+0xb4], R2 ;  /* 0x0000b40201007387 */ /* 0x000fe80000100800 */
[----:B------:R0:W-:Y:S04]  /*12d0*/  STL [R1+0xdc], R0 ;  /* 0x0000dc0001007387 */ /* 0x0001e80000100800 */
[----:B------:R-:W-:Y:S01]  /*12e0*/  STL [R1+0xd8], R5 ;  /* 0x0000d80501007387 */ /* 0x000fe20000100800 */
[----:B0-----:R-:W-:-:S02]  /*12f0*/  SHF.R.S32.HI R0, RZ, 0x1f, R3 ;  /* 0x0000001fff007819 */ /* 0x001fc40000011403 */
[----:B------:R-:W-:-:S03]  /*1300*/  SHF.R.S32.HI R2, RZ, 0x1f, R2 ;  /* 0x0000001fff027819 */ /* 0x000fc60000011402 */
[----:B------:R0:W-:Y:S04]  /*1310*/  STL [R1+0xd4], R0 ;  /* 0x0000d40001007387 */ /* 0x0001e80000100800 */
[----:B------:R1:W-:Y:S01]  /*1320*/  STL [R1+0xd0], R2 ;  /* 0x0000d00201007387 */ /* 0x0003e20000100800 */
[----:B0-----:R-:W-:-:S05]  /*1330*/  IMAD R0, R8, 0x8, R4 ;  /* 0x0000000808007824 */ /* 0x001fca00078e0204 */
[----:B------:R1:W-:Y:S01]  /*1340*/  STL [R1+0xe4], R0 ;  /* 0x0000e40001007387 */ /* 0x0003e20000100800 */
[----:B------:R-:W-:-:S07]  /*1350*/  IMAD.MOV.U32 R17, RZ, RZ, RZ ;  /* 0x000000ffff117224 */ /* 0x000fce00078e00ff */
.L_x_556:
[----:B01234-:R-:W0:Y:S02]  /*1360*/  LDC.64 R2, c[0x0][0xc88] ;  /* 0x00032200ff027b82 */ /* 0x01fe240000000a00 */
[----:B0-----:R-:W-:-:S05]  /*1370*/  IMAD.WIDE R2, R111, 0x4, R2 ;  /* 0x000000046f027825 */ /* 0x001fca00078e0202 */
[----:B------:R-:W2:Y:S01]  /*1380*/  LDG.E R28, desc[UR60][R2.64] ;  /* 0x0000003c021c7981 */ /* 0x000ea2000c1e1900 */
[----:B------:R-:W-:Y:S05]  /*1390*/  YIELD ;  /* 0x0000000000007946 */ /* 0x000fea0003800000 */
[----:B------:R-:W-:Y:S01]  /*13a0*/  ULDC.64 UR4, c[0x0][0xa28] ;  /* 0x00028a0000047ab9 */ /* 0x000fe20000000a00 */
[----:B------:R-:W-:Y:S01]  /*13b0*/  ULDC.64 UR8, c[0x0][0xa18] ;  /* 0x0002860000087ab9 */ /* 0x000fe20000000a00 */
[----:B------:R-:W-:Y:S01]  /*13c0*/  ISETP.NE.U32.AND P1, PT, RZ, UR4, PT ;  /* 0x00000004ff007c0c */ /* 0x000fe2000bf25070 */
[----:B------:R-:W-:Y:S01]  /*13d0*/  ULDC.64 UR6, c[0x0][0xa08] ;  /* 0x0002820000067ab9 */ /* 0x000fe20000000a00 */
[----:B------:R-:W-:Y:S01]  /*13e0*/  IMAD.MOV.U32 R10, RZ, RZ, RZ ;  /* 0x000000ffff0a7224 */ /* 0x000fe200078e00ff */
[----:B------:R-:W-:Y:S01]  /*13f0*/  ISETP.NE.U32.AND P0, PT, RZ, UR6, PT ;  /* 0x00000006ff007c0c */ /* 0x000fe2000bf05070 */
[----:B------:R-:W-:Y:S01]  /*1400*/  IMAD.MOV.U32 R72, RZ, RZ, RZ ;  /* 0x000000ffff487224 */ /* 0x000fe200078e00ff */
[----:B------:R-:W-:-:S02]  /*1410*/  ISETP.NE.AND.EX P1, PT, RZ, UR5, PT, P1 ;  /* 0x00000005ff007c0c */ /* 0x000fc4000bf25310 */
[----:B------:R-:W-:Y:S02]  /*1420*/  ISETP.NE.AND.EX P0, PT, RZ, UR7, PT, P0 ;  /* 0x00000007ff007c0c */ /* 0x000fe4000bf05300 */
[----:B--2---:R-:W-:Y:S01]  /*1430*/  SHF.R.S32.HI R0, RZ, 0x1f, R28 ;  /* 0x0000001fff007819 */ /* 0x004fe2000001141c */
[----:B------:R-:W-:-:S08]  /*1440*/  IMAD.SHL.U32 R30, R28, 0x4, RZ ;  /* 0x000000041c1e7824 */ /* 0x000fd000078e00ff */
[C---:B------:R-:W-:Y:S01]  /*1450*/  @P1 LEA R4, P2, R28.reuse, UR4, 0x2 ;  /* 0x000000041c041c11 */ /* 0x040fe2000f8410ff */
[----:B------:R0:W-:Y:S01]  /*1460*/  STL [R1+0x98], R28 ;  /* 0x0000981c01007387 */ /* 0x0001e20000100800 */
[C-C-:B------:R-:W-:Y:S02]  /*1470*/  SHF.L.U64.HI R29, R28.reuse, 0x2, R0.reuse ;  /* 0x000000021c1d7819 */ /* 0x140fe40000010200 */
[----:B------:R-:W-:Y:S01]  /*1480*/  @P1 LEA.HI.X R5, R28, UR5, R0, 0x2, P2 ;  /* 0x000000051c051c11 */ /* 0x000fe200090f1400 */
[----:B------:R-:W-:Y:S01]  /*1490*/  ULDC UR4, c[0x0][0x288] ;  /* 0x0000a20000047ab9 */ /* 0x000fe20000000800 */
[----:B------:R-:W-:Y:S01]  /*14a0*/  ISETP.NE.U32.AND P2, PT, RZ, UR8, PT ;  /* 0x00000008ff007c0c */ /* 0x000fe2000bf45070 */
[----:B------:R0:W-:Y:S01]  /*14b0*/  STL [R1+0xc4], R0 ;  /* 0x0000c40001007387 */ /* 0x0001e20000100800 */
[C---:B------:R-:W-:Y:S02]  /*14c0*/  IADD3 R8, P3, R30.reuse, UR6, RZ ;  /* 0x000000061e087c10 */ /* 0x040fe4000ff7e0ff */
[----:B------:R-:W-:Y:S01]  /*14d0*/  ISETP.NE.AND.EX P2, PT, RZ, UR9, PT, P2 ;  /* 0x00000009ff007c0c */ /* 0x000fe2000bf45320 */
[----:B------:R0:W5:Y:S01]  /*14e0*/  @P1 LDG.E R10, desc[UR60][R4.64] ;  /* 0x0000003c040a1981 */ /* 0x000162000c1e1900 */
[----:B------:R-:W-:Y:S01]  /*14f0*/  MOV R112, UR4 ;  /* 0x0000000400707c02 */ /* 0x000fe20008000f00 */
[----:B------:R-:W-:Y:S01]  /*1500*/  ULDC.64 UR4, c[0x0][0x418] ;  /* 0x0001060000047ab9 */ /* 0x000fe20000000a00 */
[C---:B------:R-:W-:Y:S01]  /*1510*/  IADD3.X R9, R29.reuse, UR7, RZ, P3, !PT ;  /* 0x000000071d097c10 */ /* 0x040fe20009ffe4ff */
[----:B------:R0:W-:Y:S04]  /*1520*/  STL [R1+0x9c], R30 ;  /* 0x00009c1e01007387 */ /* 0x0001e80000100800 */
[----:B------:R0:W5:Y:S04]  /*1530*/  @P0 LDG.E R72, desc[UR60][R8.64] ;  /* 0x0000003c08480981 */ /* 0x000168000c1e1900 */
[----:B------:R-:W-:Y:S01]  /*1540*/  @P2 IADD3 R6, P1, R30, UR8, RZ ;  /* 0x000000081e062c10 */ /* 0x000fe2000ff3e0ff */
[----:B------:R-:W-:Y:S01]  /*1550*/  UISETP.NE.U32.AND UP0, UPT, UR4, URZ, UPT ;  /* 0x0000003f0400728c */ /* 0x000fe2000bf05070 */
[----:B------:R0:W-:Y:S02]  /*1560*/  STL [R1+0xa0], R29 ;  /* 0x0000a01d01007387 */ /* 0x0001e40000100800 */
[----:B------:R-:W-:Y:S01]  /*1570*/  @P2 IADD3.X R7, R29, UR9, RZ, P1, !PT ;  /* 0x000000091d072c10 */ /* 0x000fe20008ffe4ff */
[----:B------:R-:W-:-:S04]  /*1580*/  ULDC UR4, c[0x0][0x424] ;  /* 0x0001090000047ab9 */ /* 0x000fc80000000800 */
[----:B------:R0:W5:Y:S01]  /*1590*/  @P2 LDG.E R112, desc[UR60][R6.64] ;  /* 0x0000003c06702981 */ /* 0x000162000c1e1900 */
[----:B------:R-:W-:-:S03]  /*15a0*/  UISETP.NE.AND.EX UP0, UPT, UR5, URZ, UPT, UP0 ;  /* 0x0000003f0500728c */ /* 0x000fc6000bf05300 */
[----:B------:R-:W-:Y:S01]  /*15b0*/  ULDC UR5, c[0x0][0x2f0] ;  /* 0x0000bc0000057ab9 */ /* 0x000fe20000000800 */
[----:B------:R-:W-:-:S04]  /*15c0*/  USEL UR4, UR4, 0x1, UP0 ;  /* 0x0000000104047887 */ /* 0x000fc80008000000 */
[----:B------:R-:W-:-:S03]  /*15d0*/  UIMAD UR4, UR4, UR5, URZ ;  /* 0x00000005040472a4 */ /* 0x000fc6000f8e023f */
[----:B------:R-:W-:Y:S02]  /*15e0*/  ULDC UR5, c[0x0][0x348] ;  /* 0x0000d20000057ab9 */ /* 0x000fe40000000800 */
[----:B------:R-:W-:Y:S02]  /*15f0*/  IMAD.U32 R2, RZ, RZ, UR5 ;  /* 0x00000005ff027e24 */ /* 0x000fe4000f8e00ff */
[----:B------:R-:W-:Y:S01]  /*1600*/  IMAD.U32 R27, RZ, RZ, UR4 ;  /* 0x00000004ff1b7e24 */ /* 0x000fe2000f8e00ff */
[----:B0-----:R-:W-:Y:S06]  /*1610*/  @P2 BRA `(.L_x_411) ;  /* 0x0000000000242947 */ /* 0x001fec0003800000 */
[----:B------:R-:W-:Y:S02]  /*1620*/  ULDC.64 UR4, c[0x0][0xa00] ;  /* 0x0002800000047ab9 */ /* 0x000fe40000000a00 */
[----:B------:R-:W-:-:S04]  /*1630*/  ISETP.NE.U32.AND P1, PT, RZ, UR4, PT ;  /* 0x00000004ff007c0c */ /* 0x000fc8000bf25070 */
[----:B------:R-:W-:-:S13]  /*1640*/  ISETP.NE.AND.EX P1, PT, RZ, UR5, PT, P1 ;  /* 0x00000005ff007c0c */ /* 0x000fda000bf25310 */
[----:B------:R-:W-:Y:S05]  /*1650*/  @!P1 BRA `(.L_x_411) ;  /* 0x0000000000149947 */ /* 0x000fea0003800000 */
[----:B------:R-:W0:Y:S02]  /*1660*/  LDC.64 R4, c[0x0][0xa00] ;  /* 0x00028000ff047b82 */ /* 0x000e240000000a00 */
[----:B0-----:R-:W-:-:S05]  /*1670*/  IMAD.WIDE R4, R28, 0x4, R4 ;  /* 0x000000041c047825 */ /* 0x001fca00078e0204 */
[----:B-----5:R-:W2:Y:S04]  /*1680*/  LDG.E R112, desc[UR60][R4.64] ;  /* 0x0000003c04707981 */ /* 0x020ea8000c1e1900 */
[----:B------:R-:W2:Y:S02]  /*1690*/  LDG.E R3, desc[UR60][R4.64+0x4] ;  /* 0x0000043c04037981 */ /* 0x000ea4000c1e1900 */
[----:B--2---:R-:W-:-:S07]  /*16a0*/  IMAD.IADD R112, R3, 0x1, -R112 ;  /* 0x0000000103707824 */ /* 0x004fce00078e0a70 */
.L_x_411:
[C---:B------:R-:W-:Y:S01]  /*16b0*/  LOP3.LUT R34, R110.reuse, 0xffff, RZ, 0xc0, !PT ;  /* 0x0000ffff6e227812 */ /* 0x040fe200078ec0ff */
[----:B------:R-:W-:Y:S01]  /*16c0*/  ULDC.64 UR4, c[0x0][0xa20] ;  /* 0x0002880000047ab9 */ /* 0x000fe20000000a00 */
[----:B------:R0:W-:Y:S01]  /*16d0*/  STL [R1+0xa8], R109 ;  /* 0x0000a86d01007387 */ /* 0x0001e20000100800 */
[----:B------:R-:W-:Y:S02]  /*16e0*/  ISETP.NE.U32.AND P1, PT, RZ, UR4, PT ;  /* 0x00000004ff007c0c */ /* 0x000fe4000bf25070 */
[C---:B------:R-:W-:Y:S01]  /*16f0*/  LOP3.LUT R3, R110.reuse, 0xff000000, RZ, 0xc0, !PT ;  /* 0xff0000006e037812 */ /* 0x040fe200078ec0ff */
[----:B------:R0:W-:Y:S01]  /*1700*/  STL [R1+0x90], R34 ;  /* 0x0000902201007387 */ /* 0x0001e20000100800 */
[----:B------:R-:W-:Y:S02]  /*1710*/  ISETP.NE.AND.EX P1, PT, RZ, UR5, PT, P1 ;  /* 0x00000005ff007c0c */ /* 0x000fe4000bf25310 */
[----:B------:R-:W-:Y:S02]  /*1720*/  LOP3.LUT R0, R110, 0xff0000, RZ, 0xc0, !PT ;  /* 0x00ff00006e007812 */ /* 0x000fe400078ec0ff */
[----:B------:R-:W-:-:S04]  /*1730*/  SHF.R.U32.HI R3, RZ, 0x8, R3 ;  /* 0x00000008ff037819 */ /* 0x000fc80000011603 */
[----:B------:R-:W-:-:S05]  /*1740*/  LEA.HI R11, R0, R3, RZ, 0x10 ;  /* 0x00000003000b7211 */ /* 0x000fca00078f80ff */
[----:B0-----:R-:W-:Y:S05]  /*1750*/  @!P1 BRA `(.L_x_412) ;  /* 0x0000000000109947 */ /* 0x001fea0003800000 */
[----:B------:R-:W-:-:S04]  /*1760*/  IADD3 R4, P0, R30, UR4, RZ ;  /* 0x000000041e047c10 */ /* 0x000fc8000ff1e0ff */
[----:B------:R-:W-:-:S05]  /*1770*/  IADD3.X R5, R29, UR5, RZ, P0, !PT ;  /* 0x000000051d057c10 */ /* 0x000fca00087fe4ff */
[----:B------:R0:W5:Y:S01]  /*1780*/  LDG.E R27, desc[UR60][R4.64] ;  /* 0x0000003c041b7981 */ /* 0x000162000c1e1900 */
[----:B------:R-:W-:Y:S05]  /*1790*/  BRA `(.L_x_413) ;  /* 0x0000000000107947 */ /* 0x000fea0003800000 */
.L_x_412:
[----:B------:R-:W-:Y:S05]  /*17a0*/  @!P0 BRA `(.L_x_413) ;  /* 0x00000000000c8947 */ /* 0x000fea0003800000 */
[----:B------:R-:W2:Y:S04]  /*17b0*/  LDG.E R0, desc[UR60][R8.64] ;  /* 0x0000003c08007981 */ /* 0x000ea8000c1e1900 */
[----:B------:R-:W2:Y:S02]  /*17c0*/  LDG.E R27, desc[UR60][R8.64+0x4] ;  /* 0x0000043c081b7981 */ /* 0x000ea4000c1e1900 */
[----:B--2---:R-:W-:-:S07]  /*17d0*/  IMAD.IADD R27, R27, 0x1, -R0 ;  /* 0x000000011b1b7824 */ /* 0x004fce00078e0a00 */
.L_x_413:
[----:B------:R-:W-:Y:S01]  /*17e0*/  ULDC.64 UR4, c[0x0][0xa10] ;  /* 0x0002840000047ab9 */ /* 0x000fe20000000a00 */
[----:B------:R-:W2:Y:S01]  /*17f0*/  LDL.LU R26, [R1+0x50] ;  /* 0x00005000011a7983 */ /* 0x000ea20000300800 */
[----:B------:R-:W-:-:S04]  /*1800*/  ISETP.NE.U32.AND P0, PT, RZ, UR4, PT ;  /* 0x00000004ff007c0c */ /* 0x000fc8000bf05070 */
[----:B------:R-:W-:Y:S01]  /*1810*/  ISETP.NE.AND.EX P0, PT, RZ, UR5, PT, P0 ;  /* 0x00000005ff007c0c */ /* 0x000fe2000bf05300 */
[----:B------:R-:W-:-:S12]  /*1820*/  ULDC.64 UR4, c[0x0][0xa30] ;  /* 0x00028c0000047ab9 */ /* 0x000fd80000000a00 */
[----:B0-----:R-:W0:Y:S02]  /*1830*/  @P0 LDC.64 R4, c[0x0][0xa10] ;  /* 0x00028400ff040b82 */ /* 0x001e240000000a00 */
[----:B0-----:R-:W-:-:S05]  /*1840*/  @P0 IMAD.WIDE R4, R28, 0x4, R4 ;  /* 0x000000041c040825 */ /* 0x001fca00078e0204 */
[----:B------:R-:W3:Y:S04]  /*1850*/  @P0 LDG.E R0, desc[UR60][R4.64] ;  /* 0x0000003c04000981 */ /* 0x000ee8000c1e1900 */
[----:B------:R-:W3:Y:S01]  /*1860*/  @P0 LDG.E R3, desc[UR60][R4.64+0x4] ;  /* 0x0000043c04030981 */ /* 0x000ee2000c1e1900 */
[----:B------:R-:W-:Y:S01]  /*1870*/  ISETP.NE.U32.AND P1, PT, RZ, UR4, PT ;  /* 0x00000004ff007c0c */ /* 0x000fe2000bf25070 */
[----:B-----5:R-:W-:-:S03]  /*1880*/  IMAD.MOV.U32 R107, RZ, RZ, R27 ;  /* 0x000000ffff6b7224 */ /* 0x020fc600078e001b */
[----:B------:R-:W-:-:S13]  /*1890*/  ISETP.NE.AND.EX P1, PT, RZ, UR5, PT, P1 ;  /* 0x00000005ff007c0c */ /* 0x000fda000bf25310 */
[----:B------:R-:W-:-:S04]  /*18a0*/  @P1 IADD3 R6, P2, R30, UR4, RZ ;  /* 0x000000041e061c10 */ /* 0x000fc8000ff5e0ff */
[----:B------:R-:W-:-:S05]  /*18b0*/  @P1 IADD3.X R7, R29, UR5, RZ, P2, !PT ;  /* 0x000000051d071c10 */ /* 0x000fca00097fe4ff */
[----:B------:R0:W5:Y:S01]  /*18c0*/  @P1 LDG.E R107, desc[UR60][R6.64] ;  /* 0x0000003c066b1981 */ /* 0x000162000c1e1900 */
[----:B------:R-:W-:Y:S01]  /*18d0*/  IMAD.IADD R9, R27, 0x1, -R10 ;  /* 0x000000011b097824 */ /* 0x000fe200078e0a0a */
[----:B------:R-:W-:Y:S01]  /*18e0*/  LOP3.LUT R12, R11, 0xff, RZ, 0xc0, !PT ;  /* 0x000000ff0b0c7812 */ /* 0x000fe200078ec0ff */
[----:B------:R-:W-:Y:S01]  /*18f0*/  BSSY B0, `(.L_x_414) ;  /* 0x000002d000007945 */ /* 0x000fe20003800000 */
[----:B------:R-:W-:-:S03]  /*1900*/  SHF.R.U32.HI R8, RZ, 0x10, R11 ;  /* 0x00000010ff087819 */ /* 0x000fc6000001160b */
[----:B------:R0:W-:Y:S01]  /*1910*/  STL [R1+0xb0], R12 ;  /* 0x0000b00c01007387 */ /* 0x0001e20000100800 */
[----:B--2---:R-:W-:Y:S01]  /*1920*/  LOP3.LUT R26, R26, 0xfffffffb, RZ, 0xc0, !PT ;  /* 0xfffffffb1a1a7812 */ /* 0x004fe200078ec0ff */
[----:B---3--:R-:W-:-:S04]  /*1930*/  @P0 IMAD.IADD R2, R3, 0x1, -R0 ;  /* 0x0000000103020824 */ /* 0x008fc800078e0a00 */
[----:B------:R-:W-:-:S04]  /*1940*/  IMAD.IADD R116, R9, 0x1, R2 ;  /* 0x0000000109747824 */ /* 0x000fc800078e0202 */
[C---:B------:R-:W-:Y:S01]  /*1950*/  VIADD R0, R116.reuse, 0x8f ;  /* 0x0000008f74007836 */ /* 0x040fe20000000000 */
[----:B------:R-:W-:-:S03]  /*1960*/  ISETP.GE.AND P3, PT, R116, 0x1, PT ;  /* 0x000000017400780c */ /* 0x000fc60003f66270 */
[----:B------:R-:W-:-:S05]  /*1970*/  IMAD.HI R0, R0, 0x38e38e39, RZ ;  /* 0x38e38e3900007827 */ /* 0x000fca00078e02ff */
[----:B------:R-:W-:-:S04]  /*1980*/  SHF.R.U32.HI R111, RZ, 0x1f, R0 ;  /* 0x0000001fff6f7819 */ /* 0x000fc80000011600 */
[----:B------:R-:W-:Y:S01]  /*1990*/  LEA.HI.SX32 R111, R0, R111, 0x1b ;  /* 0x0000006f006f7211 */ /* 0x000fe200078fdaff */
[----:B------:R-:W-:Y:S01]  /*19a0*/  IMAD.MOV.U32 R0, RZ, RZ, RZ ;  /* 0x000000ffff007224 */ /* 0x000fe200078e00ff */
[----:B------:R-:W-:-:S05]  /*19b0*/  @P3 LOP3.LUT R26, R26, 0x4, RZ, 0xfc, !PT ;  /* 0x000000041a1a3812 */ /* 0x000fca00078efcff */
[----:B------:R0:W-:Y:S04]  /*19c0*/  STL [R1+0x50], R26 ;  /* 0x0000501a01007387 */ /* 0x0001e80000100800 */
[----:B------:R0:W-:Y:S01]  /*19d0*/  STL [R1+0x94], R8 ;  /* 0x0000940801007387 */ /* 0x0001e20000100800 */
[----:B------:R-:W-:Y:S05]  /*19e0*/  @!P3 BRA `(.L_x_415) ;  /* 0x000000000074b947 */ /* 0x000fea0003800000 */
[----:B------:R-:W-:Y:S01]  /*19f0*/  ISETP.NE.AND P0, PT, R8, RZ, PT ;  /* 0x000000ff0800720c */ /* 0x000fe20003f05270 */
[----:B------:R-:W-:-:S03]  /*1a00*/  ULDC UR4, c[0x0][0x9f0] ;  /* 0x00027c0000047ab9 */ /* 0x000fc60000000800 */
[----:B------:R-:W-:-:S04]  /*1a10*/  SEL R10, R8, UR4, P0 ;  /* 0x00000004080a7c07 */ /* 0x000fc80008000000 */
[-C--:B0-----:R-:W-:Y:S02]  /*1a20*/  IABS R6, R10.reuse ;  /* 0x0000000a00067213 */ /* 0x081fe40000000000 */
[----:B------:R-:W-:Y:S02]  /*1a30*/  IADD3 R0, R111, -0x1, R10 ;  /* 0xffffffff6f007810 */ /* 0x000fe40007ffe00a */
[----:B------:R-:W0:Y:S01]  /*1a40*/  I2F.RP R3, R6 ;  /* 0x0000000600037306 */ /* 0x000e220000209400 */
[----:B------:R-:W-:Y:S02]  /*1a50*/  IABS R11, R10 ;  /* 0x0000000a000b7213 */ /* 0x000fe40000000000 */
[----:B------:R-:W-:Y:S02]  /*1a60*/  IABS R8, R0 ;  /* 0x0000000000087213 */ /* 0x000fe40000000000 */
[----:B------:R-:W-:-:S04]  /*1a70*/  LOP3.LUT R0, R0, R10, RZ, 0x3c, !PT ;  /* 0x0000000a00007212 */ /* 0x000fc800078e3cff */
[----:B------:R-:W-:Y:S01]  /*1a80*/  ISETP.GE.AND P2, PT, R0, RZ, PT ;  /* 0x000000ff0000720c */ /* 0x000fe20003f46270 */
[----:B0-----:R-:W0:Y:S02]  /*1a90*/  MUFU.RCP R3, R3 ;  /* 0x0000000300037308 */ /* 0x001e240000001000 */
[----:B0-----:R-:W-:Y:S02]  /*1aa0*/  VIADD R4, R3, 0xffffffe ;  /* 0x0ffffffe03047836 */ /* 0x001fe40000000000 */
[----:B------:R-:W-:-:S04]  /*1ab0*/  IMAD.MOV R3, RZ, RZ, -R11 ;  /* 0x000000ffff037224 */ /* 0x000fc800078e0a0b */
[----:B------:R0:W1:Y:S02]  /*1ac0*/  F2I.FTZ.U32.TRUNC.NTZ R5, R4 ;  /* 0x0000000400057305 */ /* 0x000064000021f000 */
[----:B0-----:R-:W-:Y:S02]  /*1ad0*/  IMAD.MOV.U32 R4, RZ, RZ, RZ ;  /* 0x000000ffff047224 */ /* 0x001fe400078e00ff */
[----:B-1----:R-:W-:-:S04]  /*1ae0*/  IMAD.MOV R7, RZ, RZ, -R5 ;  /* 0x000000ffff077224 */ /* 0x002fc800078e0a05 */
[----:B------:R-:W-:-:S04]  /*1af0*/  IMAD R7, R7, R6, RZ ;  /* 0x0000000607077224 */ /* 0x000fc800078e02ff */
[----:B------:R-:W-:-:S06]  /*1b00*/  IMAD.HI.U32 R5, R5, R7, R4 ;  /* 0x0000000705057227 */ /* 0x000fcc00078e0004 */
[----:B------:R-:W-:-:S04]  /*1b10*/  IMAD.HI.U32 R5, R5, R8, RZ ;  /* 0x0000000805057227 */ /* 0x000fc800078e00ff */
[----:B------:R-:W-:-:S05]  /*1b20*/  IMAD R3, R5, R3, R8 ;  /* 0x0000000305037224 */ /* 0x000fca00078e0208 */
[----:B------:R-:W-:-:S13]  /*1b30*/  ISETP.GT.U32.AND P1, PT, R6, R3, PT ;  /* 0x000000030600720c */ /* 0x000fda0003f24070 */
[----:B------:R-:W-:Y:S02]  /*1b40*/  @!P1 IMAD.IADD R3, R3, 0x1, -R6 ;  /* 0x0000000103039824 */ /* 0x000fe400078e0a06 */
[----:B------:R-:W-:Y:S01]  /*1b50*/  @!P1 VIADD R5, R5, 0x1 ;  /* 0x0000000105059836 */ /* 0x000fe20000000000 */
[----:B------:R-:W-:Y:S02]  /*1b60*/  ISETP.NE.AND P1, PT, R10, RZ, PT ;  /* 0x000000ff0a00720c */ /* 0x000fe40003f25270 */
[----:B------:R-:W-:-:S13]  /*1b70*/  ISETP.GE.U32.AND P0, PT, R3, R6, PT ;  /* 0x000000060300720c */ /* 0x000fda0003f06070 */
[----:B------:R-:W-:-:S04]  /*1b80*/  @P0 VIADD R5, R5, 0x1 ;  /* 0x0000000105050836 */ /* 0x000fc80000000000 */
[----:B------:R-:W-:-:S04]  /*1b90*/  IMAD.MOV.U32 R0, RZ, RZ, R5 ;  /* 0x000000ffff007224 */ /* 0x000fc800078e0005 */
[----:B------:R-:W-:Y:S01]  /*1ba0*/  @!P2 IMAD.MOV R0, RZ, RZ, -R0 ;  /* 0x000000ffff00a224 */ /* 0x000fe200078e0a00 */
[----:B------:R-:W-:-:S07]  /*1bb0*/  @!P1 LOP3.LUT R0, RZ, R10, RZ, 0x33, !PT ;  /* 0x0000000aff009212 */ /* 0x000fce00078e33ff */
.L_x_415:
[----:B------:R-:W-:Y:S05]  /*1bc0*/  BSYNC B0 ;  /* 0x0000000000007941 */ /* 0x000fea0003800000 */
.L_x_414:
[----:B------:R-:W-:-:S05]  /*1bd0*/  IMAD R3, R12, R0, RZ ;  /* 0x000000000c037224 */ /* 0x000fca00078e02ff */
[C---:B------:R-:W-:Y:S01]  /*1be0*/  VIADDMNMX R0, R3.reuse, R0, R111, PT ;  /* 0x0000000003007246 */ /* 0x040fe2000380016f */
[----:B------:R-:W-:-:S04]  /*1bf0*/  IMAD R3, R3, 0x90, -R9 ;  /* 0x0000009003037824 */ /* 0x000fc800078e0a09 */
[----:B------:R-:W-:Y:S01]  /*1c00*/  IMAD R5, R0, 0x90, -R9 ;  /* 0x0000009000057824 */ /* 0x000fe200078e0a09 */
[----:B------:R-:W-:-:S04]  /*1c10*/  VIMNMX R3, RZ, R3, !PT ;  /* 0x00000003ff037248 */ /* 0x000fc80007fe0100 */
[----:B------:R-:W-:Y:S01]  /*1c20*/  VIMNMX R0, R5, R2, PT ;  /* 0x0000000205007248 */ /* 0x000fe20003fe0100 */
[----:B------:R-:W-:-:S03]  /*1c30*/  IMAD.WIDE.U32 R84, R3, 0x38e38e39, RZ ;  /* 0x38e38e3903547825 */ /* 0x000fc600078e00ff */
[----:B------:R-:W-:Y:S02]  /*1c40*/  ISETP.GT.AND P0, PT, R0, R3, PT ;  /* 0x000000030000720c */ /* 0x000fe40003f04270 */
[----:B------:R-:W-:-:S05]  /*1c50*/  SHF.R.U32.HI R84, RZ, 0x5, R85 ;  /* 0x00000005ff547819 */ /* 0x000fca0000011655 */
[----:B------:R-:W-:-:S06]  /*1c60*/  IMAD.MOV.U32 R24, RZ, RZ, R84 ;  /* 0x000000ffff187224 */ /* 0x000fcc00078e0054 */
[----:B------:R-:W-:-:S04]  /*1c70*/  @P0 VIADD R0, R0, 0x8f ;  /* 0x0000008f00000836 */ /* 0x000fc80000000000 */
[----:B------:R-:W-:-:S05]  /*1c80*/  @P0 IMAD.HI R0, R0, 0x38e38e39, RZ ;  /* 0x38e38e3900000827 */ /* 0x000fca00078e02ff */
[----:B------:R-:W-:-:S04]  /*1c90*/  @P0 SHF.R.U32.HI R3, RZ, 0x1f, R0 ;  /* 0x0000001fff030819 */ /* 0x000fc80000011600 */
[----:B------:R-:W-:Y:S02]  /*1ca0*/  @P0 LEA.HI.SX32 R24, R0, R3, 0x1b ;  /* 0x0000000300180211 */ /* 0x000fe400078fdaff */
[----:B------:R-:W-:Y:S02]  /*1cb0*/  PLOP3.LUT P0, PT, PT, PT, PT, 0x80, 0x0 ;  /* 0x000000000000781c */ /* 0x000fe40003f0f070 */
[----:B------:R-:W-:-:S13]  /*1cc0*/  ISETP.GT.AND P1, PT, R24, R84, PT ;  /* 0x000000541800720c */ /* 0x000fda0003f24270 */
[----:B------:R-:W-:Y:S05]  /*1cd0*/  @!P1 BRA `(.L_x_416) ;  /* 0x00000050005c9947 */ /* 0x000fea0003800000 */
[----:B------:R-:W-:Y:S01]  /*1ce0*/  VIADD R0, R16, 0x16a00 ;  /* 0x00016a0010007836 */ /* 0x000fe20000000000 */
[----:B------:R-:W-:Y:S04]  /*1cf0*/  BSSY B6, `(.L_x_417) ;  /* 0x0000013000067945 */ /* 0x000fe80003800000 */
[----:B------:R-:W-:-:S13]  /*1d00*/  LOP3.LUT P0, RZ, R0, 0x1bf, RZ, 0xc0, !PT ;  /* 0x000001bf00ff7812 */ /* 0x000fda000780c0ff */
[----:B------:R-:W-:Y:S05]  /*1d10*/  @!P0 BRA `(.L_x_418) ;  /* 0x0000000000408947 */ /* 0x000fea0003800000 */
[----:B------:R-:W-:Y:S01]  /*1d20*/  MOV R0, 0x0 ;  /* 0x0000000000007802 */ /* 0x000fe20000000f00 */
[----:B------:R-:W-:Y:S01]  /*1d30*/  ULDC.64 UR4, c[0x4][0xa8] ;  /* 0x01002a0000047ab9 */ /* 0x000fe20000000a00 */
[----:B------:R-:W-:Y:S01]  /*1d40*/  ULDC.64 UR6, c[0x4][0x18] ;  /* 0x0100060000067ab9 */ /* 0x000fe20000000a00 */
[----:B------:R-:W-:Y:S01]  /*1d50*/  IMAD.U32 R4, RZ, RZ, UR4 ;  /* 0x00000004ff047e24 */ /* 0x000fe2000f8e00ff */
[----:B------:R1:W2:Y:S01]  /*1d60*/  LDC.64 R14, c[0x4][R0] ;  /* 0x01000000000e7b82 */ /* 0x0002a20000000a00 */
[----:B------:R-:W-:Y:S01]  /*1d70*/  IMAD.U32 R5, RZ, RZ, UR5 ;  /* 0x00000005ff057e24 */ /* 0x000fe2000f8e00ff */
[----:B------:R-:W-:Y:S01]  /*1d80*/  ULDC.64 UR4, c[0x4][0xb0] ;  /* 0x01002c0000047ab9 */ /* 0x000fe20000000a00 */
[----:B------:R-:W-:Y:S01]  /*1d90*/  IMAD.U32 R10, RZ, RZ, UR6 ;  /* 0x00000006ff0a7e24 */ /* 0x000fe2000f8e00ff */
[----:B0-----:R-:W-:Y:S01]  /*1da0*/  MOV R6, UR4 ;  /* 0x0000000400067c02 */ /* 0x001fe20008000f00 */
[----:B------:R-:W-:Y:S02]  /*1db0*/  IMAD.U32 R7, RZ, RZ, UR5 ;  /* 0x00000005ff077e24 */ /* 0x000fe4000f8e00ff */
[----:B------:R-:W-:-:S02]  /*1dc0*/  IMAD.U32 R11, RZ, RZ, UR7 ;  /* 0x00000007ff0b7e24 */ /* 0x000fc4000f8e00ff */
[----:B------:R-:W-:Y:S02]  /*1dd0*/  IMAD.MOV.U32 R8, RZ, RZ, 0x70 ;  /* 0x00000070ff087424 */ /* 0x000fe400078e00ff */
[----:B------:R-:W-:Y:S02]  /*1de0*/  IMAD.MOV.U32 R12, RZ, RZ, 0x1 ;  /* 0x00000001ff0c7424 */ /* 0x000fe400078e00ff */
[----:B-1----:R-:W-:-:S07]  /*1df0*/  IMAD.MOV.U32 R13, RZ, RZ, RZ ;  /* 0x000000ffff0d7224 */ /* 0x002fce00078e00ff */
[----:B------:R-:W-:-:S07]  /*1e00*/  LEPC R20, `(.L_x_418) ;  /* 0x000000001014794e */ /* 0x000fce0000000000 */
[----:B--2--5:R-:W-:Y:S05]  /*1e10*/  CALL.ABS.NOINC R14 ;  /* 0x000000000e007343 */ /* 0x024fea0003c00000 */
.L_x_418:
[----:B------:R-:W-:Y:S05]  /*1e20*/  BSYNC B6 ;  /* 0x0000000000067941 */ /* 0x000fea0003800000 */
.L_x_417:
        /* <DEDUP_REMOVED lines=11> */
[----:B------:R-:W-:Y:S02]  /*1ee0*/  IMAD.U32 R10, RZ, RZ, UR6 ;  /* 0x00000006ff0a7e24 */ /* 0x000fe4000f8e00ff */
[----:B0-----:R-:W-:Y:S02]  /*1ef0*/  IMAD.U32 R6, RZ, RZ, UR4 ;  /* 0x00000004ff067e24 */ /* 0x001fe4000f8e00ff */
[----:B------:R-:W-:-:S02]  /*1f00*/  IMAD.U32 R7, RZ, RZ, UR5 ;  /* 0x00000005ff077e24 */ /* 0x000fc4000f8e00ff */
[----:B------:R-:W-:Y:S02]  /*1f10*/  IMAD.U32 R11, RZ, RZ, UR7 ;  /* 0x00000007ff0b7e24 */ /* 0x000fe4000f8e00ff */
[----:B------:R-:W-:Y:S02]  /*1f20*/  IMAD.MOV.U32 R8, RZ, RZ, 0x70 ;  /* 0x00000070ff087424 */ /* 0x000fe400078e00ff */
[----:B------:R-:W-:Y:S02]  /*1f30*/  IMAD.MOV.U32 R12, RZ, RZ, 0x1 ;  /* 0x00000001ff0c7424 */ /* 0x000fe400078e00ff */
[----:B-1----:R-:W-:-:S07]  /*1f40*/  IMAD.MOV.U32 R13, RZ, RZ, RZ ;  /* 0x000000ffff0d7224 */ /* 0x002fce00078e00ff */
[----:B------:R-:W-:-:S07]  /*1f50*/  LEPC R20, `(.L_x_420) ;  /* 0x000000001014794e */ /* 0x000fce0000000000 */
[----:B--2--5:R-:W-:Y:S05]  /*1f60*/  CALL.ABS.NOINC R14 ;  /* 0x000000000e007343 */ /* 0x024fea0003c00000 */
.L_x_420:
[----:B------:R-:W-:Y:S05]  /*1f70*/  BSYNC B6 ;  /* 0x0000000000067941 */ /* 0x000fea0003800000 */
.L_x_419:
[----:B------:R-:W-:Y:S01]  /*1f80*/  ULDC.64 UR4, c[0x0][0x9f8] ;  /* 0x00027e0000047ab9 */ /* 0x000fe20000000a00 */
[----:B------:R-:W-:Y:S01]  /*1f90*/  IMAD.MOV.U32 R0, RZ, RZ, R28 ;  /* 0x000000ffff007224 */ /* 0x000fe200078e001c */
[----:B------:R-:W-:Y:S01]  /*1fa0*/  ISETP.NE.U32.AND P0, PT, RZ, UR4, PT ;  /* 0x00000004ff007c0c */ /* 0x000fe2000bf05070 */
[----:B------:R-:W2:Y:S01]  /*1fb0*/  LDL.64 R44, [R1+0x40] ;  /* 0x00004000012c7983 */ /* 0x000ea20000100a00 */
[----:B------:R-:W0:Y:S02]  /*1fc0*/  LDC.64 R32, c[0x0][0x300] ;  /* 0x0000c000ff207b82 */ /* 0x000e240000000a00 */
[----:B------:R-:W-:Y:S01]  /*1fd0*/  ISETP.NE.AND.EX P0, PT, RZ, UR5, PT, P0 ;  /* 0x00000005ff007c0c */ /* 0x000fe2000bf05300 */
[----:B------:R-:W2:Y:S04]  /*1fe0*/  LDL.64 R36, [R1+0x40] ;  /* 0x0000400001247983 */ /* 0x000ea80000100a00 */
[----:B------:R-:W3:Y:S01]  /*1ff0*/  LDL R42, [R1+0x54] ;  /* 0x00005400012a7983 */ /* 0x000ee20000100800 */
[----:B------:R-:W-:Y:S01]  /*2000*/  IMAD.IADD R72, R72, 0x1, R27 ;  /* 0x0000000148487824 */ /* 0x000fe200078e021b */
[----:B------:R-:W1:Y:S02]  /*2010*/  LDC.64 R70, c[0x0][0x408] ;  /* 0x00010200ff467b82 */ /* 0x000e640000000a00 */
[----:B------:R-:W4:Y:S04]  /*2020*/  LDL R40, [R1+0x58] ;  /* 0x0000580001287983 */ /* 0x000f280000100800 */
[----:B------:R-:W-:Y:S01]  /*2030*/  @P0 IADD3 R4, P1, R30, UR4, RZ ;  /* 0x000000041e040c10 */ /* 0x000fe2000ff3e0ff */
[----:B------:R-:W4:Y:S01]  /*2040*/  LDL R41, [R1+0x5c] ;  /* 0x00005c0001297983 */ /* 0x000f220000100800 */
[----:B------:R-:W-:Y:S01]  /*2050*/  SHF.R.S32.HI R23, RZ, 0x1f, R22 ;  /* 0x0000001fff177819 */ /* 0x000fe20000011416 */
[----:B------:R-:W1:Y:S01]  /*2060*/  LDC R13, c[0x0][0x3f4] ;  /* 0x0000fd00ff0d7b82 */ /* 0x000e620000000800 */
[----:B------:R-:W-:Y:S01]  /*2070*/  @P0 IADD3.X R5, R29, UR5, RZ, P1, !PT ;  /* 0x000000051d050c10 */ /* 0x000fe20008ffe4ff */
[----:B------:R-:W1:Y:S01]  /*2080*/  S2R R28, SR_TID.X ;  /* 0x00000000001c7919 */ /* 0x000e620000002100 */
[----:B------:R-:W-:Y:S01]  /*2090*/  SHF.R.S32.HI R11, RZ, 0x1f, R72 ;  /* 0x0000001fff0b7819 */ /* 0x000fe20000011448 */
[----:B------:R-:W-:-:S02]  /*20a0*/  ULDC.64 UR4, c[0x0][0xa08] ;  /* 0x0002820000047ab9 */ /* 0x000fc40000000a00 */
[----:B------:R0:W2:Y:S02]  /*20b0*/  @P0 LDG.E R0, desc[UR60][R4.64] ;  /* 0x0000003c04000981 */ /* 0x0000a4000c1e1900 */
[CC--:B0-----:R-:W-:Y:S01]  /*20c0*/  IMAD.WIDE.U32 R6, R72.reuse, R32.reuse, RZ ;  /* 0x0000002048067225 */ /* 0x0c1fe200078e00ff */
[----:B------:R-:W-:Y:S01]  /*20d0*/  ISETP.NE.U32.AND P0, PT, RZ, UR4, PT ;  /* 0x00000004ff007c0c */ /* 0x000fe2000bf05070 */
[----:B------:R-:W0:Y:S01]  /*20e0*/  LDC.64 R78, c[0x0][0x3f8] ;  /* 0x0000fe00ff4e7b82 */ /* 0x000e220000000a00 */
[----:B------:R-:W-:Y:S01]  /*20f0*/  SHF.R.S32.HI R38, RZ, 0x1f, R19 ;  /* 0x0000001fff267819 */ /* 0x000fe20000011413 */
[----:B------:R-:W-:Y:S01]  /*2100*/  IMAD R3, R11, R32, RZ ;  /* 0x000000200b037224 */ /* 0x000fe200078e02ff */
[----:B------:R-:W-:Y:S01]  /*2110*/  ISETP.NE.AND.EX P0, PT, RZ, UR5, PT, P0 ;  /* 0x00000005ff007c0c */ /* 0x000fe2000bf05300 */
[----:B------:R-:W-:Y:S02]  /*2120*/  ULDC.64 UR4, c[0x0][0x308] ;  /* 0x0000c20000047ab9 */ /* 0x000fe40000000a00 */
[----:B------:R-:W-:-:S04]  /*2130*/  IMAD R3, R72, R33, R3 ;  /* 0x0000002148037224 */ /* 0x000fc800078e0203 */
[----:B------:R-:W-:Y:S02]  /*2140*/  IMAD.IADD R7, R7, 0x1, R3 ;  /* 0x0000000107077824 */ /* 0x000fe400078e0203 */
[----:B------:R-:W-:-:S04]  /*2150*/  IMAD.WIDE.U32 R4, R34, UR4, R6 ;  /* 0x0000000422047c25 */ /* 0x000fc8000f8e0006 */
[----:B------:R-:W-:Y:S01]  /*2160*/  IMAD R5, R34, UR5, R5 ;  /* 0x0000000522057c24 */ /* 0x000fe2000f8e0205 */
[----:B------:R-:W-:Y:S01]  /*2170*/  ULDC.64 UR4, c[0x0][0x310] ;  /* 0x0000c40000047ab9 */ /* 0x000fe20000000a00 */
[----:B------:R-:W-:-:S04]  /*2180*/  IMAD R6, R38, R32, RZ ;  /* 0x0000002026067224 */ /* 0x000fc800078e02ff */
[----:B------:R-:W-:Y:S01]  /*2190*/  IMAD R6, R19, R33, R6 ;  /* 0x0000002113067224 */ /* 0x000fe200078e0206 */
[----:B-1----:R-:W-:Y:S01]  /*21a0*/  SHF.R.U32.HI R39, RZ, 0x7, R28 ;  /* 0x00000007ff277819 */ /* 0x002fe2000001161c */
[----:B------:R-:W-:-:S03]  /*21b0*/  VIADD R8, R28, 0xffffff80 ;  /* 0xffffff801c087836 */ /* 0x000fc60000000000 */
[----:B------:R-:W-:Y:S02]  /*21c0*/  ISETP.NE.AND P6, PT, R39, 0x1, PT ;  /* 0x000000012700780c */ /* 0x000fe40003fc5270 */
[----:B------:R-:W-:-:S04]  /*21d0*/  SHF.R.S32.HI R9, RZ, 0x1f, R8 ;  /* 0x0000001fff097819 */ /* 0x000fc80000011408 */
[----:B------:R-:W-:-:S04]  /*21e0*/  LEA.HI R9, R9, R8, RZ, 0x2 ;  /* 0x0000000809097211 */ /* 0x000fc800078f10ff */
[--C-:B------:R-:W-:Y:S02]  /*21f0*/  SHF.R.S32.HI R20, RZ, 0x2, R9.reuse ;  /* 0x00000002ff147819 */ /* 0x100fe40000011409 */
[----:B------:R-:W-:-:S04]  /*2200*/  SHF.R.S32.HI R9, RZ, 0x1f, R9 ;  /* 0x0000001fff097819 */ /* 0x000fc80000011409 */
[----:B------:R-:W-:-:S04]  /*2210*/  LEA.HI R9, R9, R20, RZ, 0x2 ;  /* 0x0000001409097211 */ /* 0x000fc800078f10ff */
[----:B------:R-:W-:-:S05]  /*2220*/  LOP3.LUT R9, R9, 0xfffffffc, RZ, 0xc0, !PT ;  /* 0xfffffffc09097812 */ /* 0x000fca00078ec0ff */
[----:B------:R-:W-:Y:S02]  /*2230*/  IMAD.IADD R20, R20, 0x1, -R9 ;  /* 0x0000000114147824 */ /* 0x000fe400078e0a09 */
[----:B------:R-:W-:-:S03]  /*2240*/  IMAD R8, R38, R70, RZ ;  /* 0x0000004626087224 */ /* 0x000fc600078e02ff */
[----:B------:R-:W-:Y:S01]  /*2250*/  LOP3.LUT P2, RZ, R20, 0x2, RZ, 0xc0, !PT ;  /* 0x0000000214ff7812 */ /* 0x000fe2000784c0ff */
[----:B------:R-:W-:Y:S01]  /*2260*/  IMAD R15, R19, R71, R8 ;  /* 0x00000047130f7224 */ /* 0x000fe200078e0208 */
[----:B------:R-:W-:-:S11]  /*2270*/  LOP3.LUT R26, R26, 0xfffffffd, RZ, 0xc0, !PT ;  /* 0xfffffffd1a1a7812 */ /* 0x000fd600078ec0ff */
[----:B------:R-:W-:-:S04]  /*2280*/  @P2 LOP3.LUT R26, R26, 0x2, RZ, 0xfc, !PT ;  /* 0x000000021a1a2812 */ /* 0x000fc800078efcff */
[----:B------:R-:W-:Y:S01]  /*2290*/  LOP3.LUT R26, R26, 0xfffffffe, RZ, 0xc0, !PT ;  /* 0xfffffffe1a1a7812 */ /* 0x000fe200078ec0ff */
[----:B0-----:R-:W-:-:S04]  /*22a0*/  IMAD.WIDE.U32 R74, R19, R78, R22 ;  /* 0x0000004e134a7225 */ /* 0x001fc800078e0016 */
[----:B------:R-:W-:Y:S02]  /*22b0*/  VIADD R82, R22, 0x50 ;  /* 0x0000005016527836 */ /* 0x000fe40000000000 */
[----:B------:R-:W-:Y:S02]  /*22c0*/  IMAD R99, R71, 0x90, RZ ;  /* 0x0000009047637824 */ /* 0x000fe400078e02ff */
[----:B------:R-:W-:Y:S02]  /*22d0*/  IMAD.SHL.U32 R110, R13, 0x2, RZ ;  /* 0x000000020d6e7824 */ /* 0x000fe400078e00ff */
[----:B------:R-:W-:Y:S01]  /*22e0*/  VIADD R115, R39, 0x8 ;  /* 0x0000000827737836 */ /* 0x000fe20000000000 */
[----:B--2---:R-:W-:Y:S02]  /*22f0*/  SHF.R.S32.HI R3, RZ, 0x1f, R0 ;  /* 0x0000001fff037819 */ /* 0x004fe40000011400 */
[----:B------:R-:W-:Y:S02]  /*2300*/  SEL R21, R0, RZ, !P0 ;  /* 0x000000ff00157207 */ /* 0x000fe40004000000 */
[----:B------:R-:W-:-:S03]  /*2310*/  SEL R89, R3, RZ, !P0 ;  /* 0x000000ff03597207 */ /* 0x000fc60004000000 */
[----:B------:R-:W-:-:S04]  /*2320*/  IMAD.WIDE.U32 R28, R21, UR4, R4 ;  /* 0x00000004151c7c25 */ /* 0x000fc8000f8e0004 */
[----:B------:R-:W-:Y:S02]  /*2330*/  IMAD R0, R89, UR4, RZ ;  /* 0x0000000459007c24 */ /* 0x000fe4000f8e02ff */
[----:B------:R-:W-:-:S04]  /*2340*/  IMAD.WIDE.U32 R4, R19, R32, R22 ;  /* 0x0000002013047225 */ /* 0x000fc800078e0016 */
[----:B------:R-:W-:Y:S01]  /*2350*/  IMAD R3, R21, UR5, R0 ;  /* 0x0000000515037c24 */ /* 0x000fe2000f8e0200 */
[----:B------:R-:W-:Y:S05]  /*2360*/  @!P6 WARPSYNC.ALL ;  /* 0x000000000000e948 */ /* 0x000fea0003800000 */
[----:B------:R-:W-:Y:S01]  /*2370*/  VIADD R0, R22, 0x10 ;  /* 0x0000001016007836 */ /* 0x000fe20000000000 */
[----:B------:R-:W-:Y:S01]  /*2380*/  ULDC.64 UR4, c[0x0][0x330] ;  /* 0x0000cc0000047ab9 */ /* 0x000fe20000000a00 */
[----:B------:R-:W-:Y:S01]  /*2390*/  IMAD.IADD R3, R29, 0x1, R3 ;  /* 0x000000011d037824 */ /* 0x000fe200078e0203 */
[----:B------:R-:W-:Y:S01]  /*23a0*/  @!P6 BAR.SYNC.DEFER_BLOCKING 0x9, 0x100 ;  /* 0x024400000000eb1d */ /* 0x000fe20000010000 */
[----:B------:R-:W-:Y:S01]  /*23b0*/  IMAD.WIDE.U32 R30, R34, UR4, R22 ;  /* 0x00000004221e7c25 */ /* 0x000fe2000f8e0016 */
[----:B------:R-:W-:-:S03]  /*23c0*/  IADD3 R93, P0, R28, R4, RZ ;  /* 0x000000041c5d7210 */ /* 0x000fc60007f1e0ff */
[----:B------:R-:W-:Y:S01]  /*23d0*/  IMAD.MOV.U32 R36, RZ, RZ, R44 ;  /* 0x000000ffff247224 */ /* 0x000fe200078e002c */
[----:B------:R-:W-:Y:S01]  /*23e0*/  ULDC UR4, c[0x0][0x2f4] ;  /* 0x0000bd0000047ab9 */ /* 0x000fe20000000800 */
[----:B------:R-:W-:Y:S01]  /*23f0*/  ULDC.64 UR6, c[0x0][0x338] ;  /* 0x0000ce0000067ab9 */ /* 0x000fe20000000a00 */
[----:B------:R-:W-:Y:S01]  /*2400*/  ISETP.GE.AND P1, PT, R0, UR4, PT ;  /* 0x0000000400007c0c */ /* 0x000fe2000bf26270 */
[----:B------:R-:W-:Y:S01]  /*2410*/  IMAD R31, R34, UR5, R31 ;  /* 0x00000005221f7c24 */ /* 0x000fe2000f8e021f */
[----:B------:R-:W-:Y:S02]  /*2420*/  IADD3.X R92, R3, R5, R6, P0, !PT ;  /* 0x00000005035c7210 */ /* 0x000fe400007fe406 */
[C---:B------:R-:W-:Y:S02]  /*2430*/  ISETP.GE.AND P0, PT, R22.reuse, UR4, PT ;  /* 0x0000000416007c0c */ /* 0x040fe4000bf06270 */
[----:B------:R-:W-:Y:S01]  /*2440*/  SEL R5, RZ, 0xffffffff, P1 ;  /* 0xffffffffff057807 */ /* 0x000fe20000800000 */
[----:B------:R-:W-:Y:S01]  /*2450*/  VIADD R4, R22, 0x20 ;  /* 0x0000002016047836 */ /* 0x000fe20000000000 */
[----:B------:R-:W-:-:S02]  /*2460*/  SEL R6, RZ, 0x1, P0 ;  /* 0x00000001ff067807 */ /* 0x000fc40000000000 */
[----:B------:R-:W-:Y:S01]  /*2470*/  SHF.L.U32 R7, R5, 0x1, RZ ;  /* 0x0000000105077819 */ /* 0x000fe200000006ff */
[----:B------:R-:W-:Y:S01]  /*2480*/  VIADD R5, R22, 0x30 ;  /* 0x0000003016057836 */ /* 0x000fe20000000000 */
[----:B------:R-:W-:Y:S02]  /*2490*/  ISETP.GE.AND P0, PT, R4, UR4, PT ;  /* 0x0000000404007c0c */ /* 0x000fe4000bf06270 */
[----:B------:R-:W-:Y:S01]  /*24a0*/  LOP3.LUT R7, R7, 0x2, R6, 0xe2, !PT ;  /* 0x0000000207077812 */ /* 0x000fe200078ee206 */
[----:B------:R-:W-:Y:S01]  /*24b0*/  VIADD R6, R22, 0x40 ;  /* 0x0000004016067836 */ /* 0x000fe20000000000 */
[----:B------:R-:W-:Y:S02]  /*24c0*/  ISETP.GE.AND P1, PT, R5, UR4, PT ;  /* 0x0000000405007c0c */ /* 0x000fe4000bf26270 */
[----:B------:R-:W-:Y:S02]  /*24d0*/  SEL R8, RZ, 0x4, P0 ;  /* 0x00000004ff087807 */ /* 0x000fe40000000000 */
[----:B------:R-:W-:-:S02]  /*24e0*/  SEL R9, RZ, 0x8, P1 ;  /* 0x00000008ff097807 */ /* 0x000fc40000800000 */
[----:B------:R-:W-:Y:S02]  /*24f0*/  ISETP.GE.AND P0, PT, R6, UR4, PT ;  /* 0x0000000406007c0c */ /* 0x000fe4000bf06270 */
[----:B------:R-:W-:Y:S02]  /*2500*/  LOP3.LUT R7, R9, R7, R8, 0xfe, !PT ;  /* 0x0000000709077212 */ /* 0x000fe400078efe08 */
[----:B------:R-:W-:Y:S02]  /*2510*/  SEL R10, RZ, 0x10, P0 ;  /* 0x00000010ff0a7807 */ /* 0x000fe40000000000 */
[-C--:B------:R-:W-:Y:S02]  /*2520*/  ISETP.GE.AND P0, PT, R22, R13.reuse, PT ;  /* 0x0000000d1600720c */ /* 0x080fe40003f06270 */
[----:B------:R-:W-:Y:S01]  /*2530*/  ISETP.GE.AND P2, PT, R4, R13, PT ;  /* 0x0000000d0400720c */ /* 0x000fe20003f46270 */
[----:B------:R-:W-:Y:S01]  /*2540*/  IMAD R8, R38, R78, RZ ;  /* 0x0000004e26087224 */ /* 0x000fe200078e02ff */
[----:B------:R-:W-:-:S02]  /*2550*/  LOP3.LUT R10, R7, R10, RZ, 0xfc, !PT ;  /* 0x0000000a070a7212 */ /* 0x000fc400078efcff */
[----:B------:R-:W-:Y:S01]  /*2560*/  SEL R7, R13, RZ, P0 ;  /* 0x000000ff0d077207 */ /* 0x000fe20000000000 */
[----:B------:R-:W-:Y:S01]  /*2570*/  IMAD R27, R19, R79, R8 ;  /* 0x0000004f131b7224 */ /* 0x000fe200078e0208 */
[----:B------:R-:W-:Y:S01]  /*2580*/  ISETP.GE.AND P1, PT, R0, R13, PT ;  /* 0x0000000d0000720c */ /* 0x000fe20003f26270 */
[----:B------:R-:W-:Y:S02]  /*2590*/  IMAD R89, R89, UR6, RZ ;  /* 0x0000000659597c24 */ /* 0x000fe4000f8e02ff */
[----:B------:R-:W-:Y:S01]  /*25a0*/  IMAD.IADD R8, R22, 0x1, R7 ;  /* 0x0000000116087824 */ /* 0x000fe200078e0207 */
[----:B------:R-:W-:Y:S01]  /*25b0*/  SEL R7, R13, RZ, P2 ;  /* 0x000000ff0d077207 */ /* 0x000fe20001000000 */
[C---:B------:R-:W-:Y:S01]  /*25c0*/  IMAD R89, R21.reuse, UR7, R89 ;  /* 0x0000000715597c24 */ /* 0x040fe2000f8e0259 */
[----:B------:R-:W-:Y:S01]  /*25d0*/  SHF.R.S32.HI R37, RZ, 0x1f, R36 ;  /* 0x0000001fff257819 */ /* 0x000fe20000011424 */
[----:B------:R-:W-:Y:S01]  /*25e0*/  IMAD.WIDE.U32 R30, R21, UR6, R30 ;  /* 0x00000006151e7c25 */ /* 0x000fe2000f8e001e */
[----:B------:R-:W-:-:S02]  /*25f0*/  SEL R9, R13, RZ, P1 ;  /* 0x000000ff0d097207 */ /* 0x000fc40000800000 */
[----:B------:R-:W-:Y:S01]  /*2600*/  @P2 LOP3.LUT R26, R26, 0x1, RZ, 0xfc, !PT ;  /* 0x000000011a1a2812 */ /* 0x000fe200078efcff */
[----:B------:R-:W-:Y:S01]  /*2610*/  IMAD.IADD R21, R4, 0x1, R7 ;  /* 0x0000000104157824 */ /* 0x000fe200078e0207 */
[----:B------:R-:W-:Y:S01]  /*2620*/  STL [R1+0x44], R37 ;  /* 0x0000442501007387 */ /* 0x000fe20000100800 */
[----:B------:R-:W-:-:S03]  /*2630*/  IMAD.WIDE.U32 R34, R19, R70, R22 ;  /* 0x0000004613227225 */ /* 0x000fc600078e0016 */
[----:B------:R0:W-:Y:S01]  /*2640*/  STL [R1+0x50], R26 ;  /* 0x0000501a01007387 */ /* 0x0001e20000100800 */
[----:B------:R-:W-:-:S04]  /*2650*/  IMAD.WIDE.U32 R68, R19, R70, R36 ;  /* 0x0000004613447225 */ /* 0x000fc800078e0024 */
[----:B------:R-:W-:Y:S01]  /*2660*/  IMAD.IADD R14, R0, 0x1, R9 ;  /* 0x00000001000e7824 */ /* 0x000fe200078e0209 */
[----:B------:R-:W-:Y:S01]  /*2670*/  SHF.R.S32.HI R9, RZ, 0x1f, R8 ;  /* 0x0000001fff097819 */ /* 0x000fe20000011408 */
[----:B------:R-:W-:Y:S01]  /*2680*/  IMAD.IADD R35, R35, 0x1, R15 ;  /* 0x0000000123237824 */ /* 0x000fe200078e020f */
[----:B0-----:R-:W-:Y:S01]  /*2690*/  SHF.R.S32.HI R26, RZ, 0x1f, R21 ;  /* 0x0000001fff1a7819 */ /* 0x001fe20000011415 */
[----:B------:R-:W-:Y:S01]  /*26a0*/  IMAD.IADD R69, R15, 0x1, R69 ;  /* 0x000000010f457824 */ /* 0x000fe200078e0245 */
[----:B------:R-:W-:Y:S01]  /*26b0*/  SHF.R.S32.HI R15, RZ, 0x1f, R14 ;  /* 0x0000001fff0f7819 */ /* 0x000fe2000001140e */
[----:B------:R-:W-:Y:S01]  /*26c0*/  IMAD.WIDE.U32 R76, R19, R78, R36 ;  /* 0x0000004e134c7225 */ /* 0x000fe200078e0024 */
[CC--:B------:R-:W-:Y:S02]  /*26d0*/  LEA.HI R7, R9.reuse, R8.reuse, RZ, 0x3 ;  /* 0x0000000809077211 */ /* 0x0c0fe400078f18ff */
[----:B------:R-:W-:Y:S02]  /*26e0*/  LEA.HI R12, R9, R8, RZ, 0x5 ;  /* 0x00000008090c7211 */ /* 0x000fe400078f28ff */
[----:B------:R-:W-:-:S02]  /*26f0*/  LEA.HI R9, R26, R21, RZ, 0x3 ;  /* 0x000000151a097211 */ /* 0x000fc400078f18ff */
[----:B------:R-:W-:Y:S01]  /*2700*/  LEA.HI R21, R26, R21, RZ, 0x5 ;  /* 0x000000151a157211 */ /* 0x000fe200078f28ff */
[----:B------:R-:W-:Y:S01]  /*2710*/  IMAD.IADD R75, R75, 0x1, R27 ;  /* 0x000000014b4b7824 */ /* 0x000fe200078e021b */
[-C--:B------:R-:W-:Y:S01]  /*2720*/  LEA.HI R8, R15, R14.reuse, RZ, 0x3 ;  /* 0x0000000e0f087211 */ /* 0x080fe200078f18ff */
[----:B------:R-:W-:Y:S01]  /*2730*/  IMAD.IADD R77, R27, 0x1, R77 ;  /* 0x000000011b4d7824 */ /* 0x000fe200078e024d */
[----:B------:R-:W-:Y:S02]  /*2740*/  LEA.HI R15, R15, R14, RZ, 0x5 ;  /* 0x0000000e0f0f7211 */ /* 0x000fe400078f28ff */
[----:B------:R-:W-:Y:S02]  /*2750*/  SHF.R.S32.HI R14, RZ, 0x5, R12 ;  /* 0x00000005ff0e7819 */ /* 0x000fe4000001140c */
[----:B------:R-:W-:Y:S02]  /*2760*/  SHF.R.S32.HI R36, RZ, 0x5, R21 ;  /* 0x00000005ff247819 */ /* 0x000fe40000011415 */
[----:B---3--:R-:W-:-:S02]  /*2770*/  LOP3.LUT R27, R42, 0x18, R9, 0xf8, !PT ;  /* 0x000000182a1b7812 */ /* 0x008fc400078ef809 */
[----:B-----5:R-:W-:Y:S02]  /*2780*/  SHF.R.S32.HI R37, RZ, 0x1f, R107 ;  /* 0x0000001fff257819 */ /* 0x020fe4000001146b */
[----:B------:R-:W-:Y:S01]  /*2790*/  LOP3.LUT R12, R42, 0x18, R7, 0xf8, !PT ;  /* 0x000000182a0c7812 */ /* 0x000fe200078ef807 */
[----:B----4-:R-:W-:Y:S01]  /*27a0*/  IMAD R36, R36, 0x1200, R41 ;  /* 0x0000120024247824 */ /* 0x010fe200078e0229 */
[----:B------:R-:W-:Y:S02]  /*27b0*/  SHF.R.S32.HI R26, RZ, 0x5, R15 ;  /* 0x00000005ff1a7819 */ /* 0x000fe4000001140f */
[-C--:B------:R-:W-:Y:S01]  /*27c0*/  LOP3.LUT R27, R27, R40.reuse, RZ, 0x3c, !PT ;  /* 0x000000281b1b7212 */ /* 0x080fe200078e3cff */
[----:B------:R-:W-:Y:S01]  /*27d0*/  IMAD R14, R14, 0x1200, R41 ;  /* 0x000012000e0e7824 */ /* 0x000fe200078e0229 */
[----:B------:R-:W-:Y:S02]  /*27e0*/  LOP3.LUT R21, R42, 0x18, R8, 0xf8, !PT ;  /* 0x000000182a157812 */ /* 0x000fe400078ef808 */
[----:B------:R-:W-:Y:S01]  /*27f0*/  LOP3.LUT R15, R12, R40, RZ, 0x3c, !PT ;  /* 0x000000280c0f7212 */ /* 0x000fe200078e3cff */
[----:B------:R-:W-:Y:S01]  /*2800*/  IMAD R12, R37, R70, RZ ;  /* 0x00000046250c7224 */ /* 0x000fe200078e02ff */
[----:B------:R-:W-:Y:S01]  /*2810*/  ISETP.GE.AND P2, PT, R82, UR4, PT ;  /* 0x0000000452007c0c */ /* 0x000fe2000bf46270 */
[----:B------:R-:W-:Y:S01]  /*2820*/  IMAD.IADD R104, R36, 0x1, R27 ;  /* 0x0000000124687824 */ /* 0x000fe200078e021b */
[----:B------:R-:W-:Y:S01]  /*2830*/  LOP3.LUT R21, R21, R40, RZ, 0x3c, !PT ;  /* 0x0000002815157212 */ /* 0x000fe200078e3cff */
[----:B------:R-:W-:-:S02]  /*2840*/  IMAD R26, R26, 0x1200, R41 ;  /* 0x000012001a1a7824 */ /* 0x000fc400078e0229 */
[----:B------:R-:W-:Y:S01]  /*2850*/  IMAD.IADD R106, R14, 0x1, R15 ;  /* 0x000000010e6a7824 */ /* 0x000fe200078e020f */
[----:B------:R-:W-:Y:S01]  /*2860*/  SEL R15, RZ, 0x20, P2 ;  /* 0x00000020ff0f7807 */ /* 0x000fe20001000000 */
[----:B------:R-:W-:Y:S02]  /*2870*/  IMAD R27, R107, R71, R12 ;  /* 0x000000476b1b7224 */ /* 0x000fe400078e020c */
[----:B------:R-:W-:Y:S02]  /*2880*/  IMAD R12, R37, R78, RZ ;  /* 0x0000004e250c7224 */ /* 0x000fe400078e02ff */
[----:B------:R-:W-:Y:S01]  /*2890*/  IMAD.WIDE.U32 R34, R107, R70, R34 ;  /* 0x000000466b227225 */ /* 0x000fe200078e0022 */
[----:B------:R-:W-:-:S03]  /*28a0*/  IADD3 R72, P2, R19, R72, RZ ;  /* 0x0000004813487210 */ /* 0x000fc60007f5e0ff */
[----:B------:R-:W-:Y:S01]  /*28b0*/  IMAD.WIDE.U32 R68, R107, R70, R68 ;  /* 0x000000466b447225 */ /* 0x000fe200078e0044 */
[----:B------:R-:W-:-:S03]  /*28c0*/  LOP3.LUT R15, R10, R15, RZ, 0xfc, !PT ;  /* 0x0000000f0a0f7212 */ /* 0x000fc600078efcff */
[----:B------:R-:W-:Y:S01]  /*28d0*/  IMAD.IADD R105, R26, 0x1, R21 ;  /* 0x000000011a697824 */ /* 0x000fe200078e0215 */
[----:B------:R-:W-:Y:S01]  /*28e0*/  LOP3.LUT R81, R7, 0xfffffff8, RZ, 0xc0, !PT ;  /* 0xfffffff807517812 */ /* 0x000fe200078ec0ff */
[----:B------:R-:W-:Y:S01]  /*28f0*/  IMAD R21, R33, 0x90, RZ ;  /* 0x0000009021157824 */ /* 0x000fe200078e02ff */
[----:B------:R-:W-:Y:S01]  /*2900*/  LOP3.LUT R80, R8, 0xfffffff8, RZ, 0xc0, !PT ;  /* 0xfffffff808507812 */ /* 0x000fe200078ec0ff */
[----:B------:R-:W-:Y:S02]  /*2910*/  IMAD R85, R107, R79, R12 ;  /* 0x0000004f6b557224 */ /* 0x000fe400078e020c */
[----:B------:R-:W-:Y:S02]  /*2920*/  IMAD R37, R79, 0x90, RZ ;  /* 0x000000904f257824 */ /* 0x000fe400078e02ff */
[----:B------:R-:W-:-:S04]  /*2930*/  IMAD.WIDE.U32 R74, R107, R78, R74 ;  /* 0x0000004e6b4a7225 */ /* 0x000fc800078e004a */
[----:B------:R-:W-:-:S04]  /*2940*/  IMAD.WIDE.U32 R76, R107, R78, R76 ;  /* 0x0000004e6b4c7225 */ /* 0x000fc800078e004c */
[----:B------:R-:W-:Y:S02]  /*2950*/  IMAD.IADD R88, R35, 0x1, R27 ;  /* 0x0000000123587824 */ /* 0x000fe400078e021b */
[----:B------:R-:W-:Y:S01]  /*2960*/  IMAD.IADD R86, R27, 0x1, R69 ;  /* 0x000000011b567824 */ /* 0x000fe200078e0245 */
[----:B------:R-:W-:Y:S01]  /*2970*/  LOP3.LUT R27, R9, 0xfffffff8, RZ, 0xc0, !PT ;  /* 0xfffffff8091b7812 */ /* 0x000fe200078ec0ff */
[----:B------:R-:W-:Y:S01]  /*2980*/  IMAD.WIDE.U32 R32, R32, 0x90, RZ ;  /* 0x0000009020207825 */ /* 0x000fe200078e00ff */
[----:B------:R-:W-:-:S03]  /*2990*/  LOP3.LUT R12, R15, 0x4, RZ, 0xc0, !PT ;  /* 0x000000040f0c7812 */ /* 0x000fc600078ec0ff */
[----:B------:R-:W-:Y:S01]  /*29a0*/  IMAD.WIDE.U32 R70, R70, 0x90, RZ ;  /* 0x0000009046467825 */ /* 0x000fe200078e00ff */
[----:B------:R-:W-:-:S03]  /*29b0*/  LOP3.LUT R13, R15, 0x8, RZ, 0xc0, !PT ;  /* 0x000000080f0d7812 */ /* 0x000fc600078ec0ff */
[----:B------:R-:W-:Y:S01]  /*29c0*/  IMAD.WIDE.U32 R78, R78, 0x90, RZ ;  /* 0x000000904e4e7825 */ /* 0x000fe200078e00ff */
[----:B------:R-:W-:-:S03]  /*29d0*/  LOP3.LUT R14, R15, 0x10, RZ, 0xc0, !PT ;  /* 0x000000100f0e7812 */ /* 0x000fc600078ec0ff */
[----:B------:R-:W-:Y:S01]  /*29e0*/  IMAD.X R73, R38, 0x1, R11, P2 ;  /* 0x0000000126497824 */ /* 0x000fe200010e060b */
[----:B------:R-:W-:Y:S01]  /*29f0*/  LOP3.LUT R11, R15, 0x2, RZ, 0xc0, !PT ;  /* 0x000000020f0b7812 */ /* 0x000fe200078ec0ff */
[----:B------:R-:W-:Y:S01]  /*2a00*/  IMAD.IADD R87, R75, 0x1, R85 ;  /* 0x000000014b577824 */ /* 0x000fe200078e0255 */
[----:B------:R-:W-:Y:S01]  /*2a10*/  SHF.R.S32.HI R103, RZ, 0x1f, R81 ;  /* 0x0000001fff677819 */ /* 0x000fe20000011451 */
[----:B------:R-:W-:Y:S01]  /*2a20*/  IMAD.IADD R98, R33, 0x1, R21 ;  /* 0x0000000121627824 */ /* 0x000fe200078e0215 */
[----:B------:R-:W-:Y:S01]  /*2a30*/  SHF.R.S32.HI R102, RZ, 0x1f, R80 ;  /* 0x0000001fff667819 */ /* 0x000fe20000011450 */
[----:B------:R-:W-:Y:S01]  /*2a40*/  IMAD.IADD R99, R71, 0x1, R99 ;  /* 0x0000000147637824 */ /* 0x000fe200078e0263 */
[----:B------:R-:W-:Y:S01]  /*2a50*/  SHF.R.S32.HI R101, RZ, 0x1f, R27 ;  /* 0x0000001fff657819 */ /* 0x000fe2000001141b */
[----:B------:R-:W-:Y:S01]  /*2a60*/  IMAD.IADD R100, R79, 0x1, R37 ;  /* 0x000000014f647824 */ /* 0x000fe200078e0225 */
[----:B------:R-:W-:Y:S01]  /*2a70*/  IADD3 R89, R31, R89, RZ ;  /* 0x000000591f597210 */ /* 0x000fe20007ffe0ff */
[----:B------:R-:W-:Y:S01]  /*2a80*/  IMAD.IADD R85, R85, 0x1, R77 ;  /* 0x0000000155557824 */ /* 0x000fe200078e024d */
[----:B------:R-:W-:-:S02]  /*2a90*/  LOP3.LUT R10, R10, 0x1, RZ, 0xc0, !PT ;  /* 0x000000010a0a7812 */ /* 0x000fc400078ec0ff */
[----:B------:R-:W-:-:S07]  /*2aa0*/  LOP3.LUT R15, R15, 0x20, RZ, 0xc0, !PT ;  /* 0x000000200f0f7812 */ /* 0x000fce00078ec0ff */
.L_x_476:
[----:B------:R-:W2:Y:S01]  /*2ab0*/  LDL R26, [R1+0x88] ;  /* 0x00008800011a7983 */ /* 0x000ea20000100800 */
[----:B0-----:R-:W0:Y:S01]  /*2ac0*/  LDC R108, c[0x0][0x3f4] ;  /* 0x0000fd00ff6c7b82 */ /* 0x001e220000000800 */
[----:B------:R-:W-:Y:S01]  /*2ad0*/  LOP3.LUT P3, RZ, R20, 0x2, RZ, 0xc0, !PT ;  /* 0x0000000214ff7812 */ /* 0x000fe2000786c0ff */
[----:B---3--:R-:W-:Y:S01]  /*2ae0*/  VIADD R39, R24, 0xffffffff ;  /* 0xffffffff18277836 */ /* 0x008fe20000000000 */
[----:B------:R-:W-:Y:S05]  /*2af0*/  YIELD ;  /* 0x0000000000007946 */ /* 0x000fea0003800000 */
[----:B-1----:R-:W1:Y:S01]  /*2b00*/  LDC.64 R94, c[0x0][0x2e8] ;  /* 0x0000ba00ff5e7b82 */ /* 0x002e620000000a00 */
[----:B------:R-:W-:Y:S01]  /*2b10*/  SHF.R.S32.HI R38, RZ, 0x1f, R39 ;  /* 0x0000001fff267819 */ /* 0x000fe20000011427 */
[-C--:B------:R-:W-:Y:S01]  /*2b20*/  IMAD R21, R98, R39.reuse, RZ ;  /* 0x0000002762157224 */ /* 0x080fe200078e02ff */
[----:B------:R-:W-:Y:S01]  /*2b30*/  BSSY B0, `(.L_x_421) ;  /* 0x00003e4000007945 */ /* 0x000fe20003800000 */
[----:B------:R-:W-:-:S04]  /*2b40*/  IMAD.WIDE.U32 R64, R32, R39, RZ ;  /* 0x0000002720407225 */ /* 0x000fc800078e00ff */
[----:B------:R-:W-:Y:S01]  /*2b50*/  IMAD R37, R38, R32, R21 ;  /* 0x0000002026257224 */ /* 0x000fe200078e0215 */
[----:B------:R-:W-:-:S03]  /*2b60*/  IADD3 R21, P2, R93, R64, RZ ;  /* 0x000000405d157210 */ /* 0x000fc60007f5e0ff */
[----:B------:R-:W-:-:S04]  /*2b70*/  IMAD.IADD R96, R65, 0x1, R37 ;  /* 0x0000000141607824 */ /* 0x000fc800078e0225 */
[----:B------:R-:W-:Y:S01]  /*2b80*/  IMAD.X R36, R96, 0x1, R92, P2 ;  /* 0x0000000160247824 */ /* 0x000fe200010e065c */
[----:B-1----:R-:W-:-:S04]  /*2b90*/  LEA R40, P2, R21, R94, 0x1 ;  /* 0x0000005e15287211 */ /* 0x002fc800078408ff */
[----:B------:R-:W-:Y:S02]  /*2ba0*/  LEA.HI.X R41, R21, R95, R36, 0x1, P2 ;  /* 0x0000005f15297211 */ /* 0x000fe400010f0c24 */
[----:B------:R-:W-:Y:S01]  /*2bb0*/  ISETP.GT.AND P2, PT, R39, R84, PT ;  /* 0x000000542700720c */ /* 0x000fe20003f44270 */
[----:B--2---:R-:W-:-:S04]  /*2bc0*/  IMAD R24, R17, 0x3600, R26 ;  /* 0x0000360011187824 */ /* 0x004fc800078e021a */
[C---:B------:R-:W-:Y:S02]  /*2bd0*/  VIADD R26, R24.reuse, 0x10 ;  /* 0x00000010181a7836 */ /* 0x040fe40000000000 */
[----:B------:R-:W-:Y:S01]  /*2be0*/  @P3 VIADD R26, R24, 0xfffffff0 ;  /* 0xfffffff0181a3836 */ /* 0x000fe20000000000 */
[----:B0-----:R-:W-:Y:S01]  /*2bf0*/  ISETP.GE.AND P3, PT, R108, 0x1, PT ;  /* 0x000000016c00780c */ /* 0x001fe20003f66270 */
[----:B------:R-:W-:Y:S02]  /*2c00*/  IMAD R83, R24, 0x2, R25 ;  /* 0x0000000218537824 */ /* 0x000fe400078e0219 */
[----:B------:R-:W-:Y:S02]  /*2c10*/  IMAD.MOV.U32 R24, RZ, RZ, R39 ;  /* 0x000000ffff187224 */ /* 0x000fe400078e0027 */
[----:B------:R-:W-:-:S08]  /*2c20*/  IMAD R26, R26, 0x2, R25 ;  /* 0x000000021a1a7824 */ /* 0x000fd000078e0219 */
[----:B------:R-:W-:Y:S05]  /*2c30*/  @!P3 BRA `(.L_x_422) ;  /* 0x0000003800ccb947 */ /* 0x000fea0003800000 */
[----:B------:R-:W-:Y:S01]  /*2c40*/  ULDC.U8 UR4, c[0x0][0x410] ;  /* 0x0001040000047ab9 */ /* 0x000fe20000000000 */
[-C--:B------:R-:W-:Y:S01]  /*2c50*/  IMAD R21, R100, R39.reuse, RZ ;  /* 0x0000002764157224 */ /* 0x080fe200078e02ff */
[----:B------:R-:W-:Y:S01]  /*2c60*/  ISETP.NE.AND P3, PT, RZ, UR4, PT ;  /* 0x00000004ff007c0c */ /* 0x000fe2000bf65270 */
[-C--:B------:R-:W-:Y:S02]  /*2c70*/  IMAD R37, R99, R39.reuse, RZ ;  /* 0x0000002763257224 */ /* 0x080fe400078e02ff */
[----:B------:R-:W-:Y:S02]  /*2c80*/  IMAD R90, R24, -0x90, R2 ;  /* 0xffffff70185a7824 */ /* 0x000fe400078e0202 */
[C---:B------:R-:W-:Y:S02]  /*2c90*/  IMAD R21, R38.reuse, R78, R21 ;  /* 0x0000004e26157224 */ /* 0x040fe400078e0215 */
[----:B------:R-:W-:Y:S01]  /*2ca0*/  IMAD R37, R38, R70, R37 ;  /* 0x0000004626257224 */ /* 0x000fe200078e0225 */
[----:B------:R-:W-:Y:S01]  /*2cb0*/  VIMNMX R90, R90, 0x90, PT ;  /* 0x000000905a5a7848 */ /* 0x000fe20003fe0100 */
[----:B------:R-:W-:-:S04]  /*2cc0*/  IMAD.WIDE.U32 R62, R78, R39, RZ ;  /* 0x000000274e3e7225 */ /* 0x000fc800078e00ff */
[----:B------:R-:W-:-:S04]  /*2cd0*/  IMAD.WIDE.U32 R60, R70, R39, RZ ;  /* 0x00000027463c7225 */ /* 0x000fc800078e00ff */
[----:B------:R-:W-:Y:S02]  /*2ce0*/  IMAD.IADD R21, R63, 0x1, R21 ;  /* 0x000000013f157824 */ /* 0x000fe400078e0215 */
[----:B------:R-:W-:Y:S01]  /*2cf0*/  IMAD.IADD R91, R61, 0x1, R37 ;  /* 0x000000013d5b7824 */ /* 0x000fe200078e0225 */
[----:B------:R-:W-:Y:S06]  /*2d00*/  @!P3 BRA `(.L_x_423) ;  /* 0x0000001800acb947 */ /* 0x000fec0003800000 */
[----:B------:R-:W-:Y:S01]  /*2d10*/  ISETP.GE.AND P4, PT, R19, R90, PT ;  /* 0x0000005a1300720c */ /* 0x000fe20003f86270 */
[----:B------:R-:W-:Y:S01]  /*2d20*/  BSSY B1, `(.L_x_424) ;  /* 0x000003c000017945 */ /* 0x000fe20003800000 */
        /* <DEDUP_REMOVED lines=12> */
[----:B------:R-:W-:Y:S06]  /*2df0*/  @P4 BRA `(.L_x_425) ;  /* 0x0000000000b84947 */ /* 0x000fec0003800000 */
[----:B------:R-:W2:Y:S04]  /*2e00*/  LDL.64 R120, [R1+0x40] ;  /* 0x0000400001787983 */ /* 0x000ea80000100a00 */
[----:B------:R-:W3:Y:S04]  /*2e10*/  LDL R118, [R1+0x6c] ;  /* 0x00006c0001767983 */ /* 0x000ee80000100800 */
[----:B------:R-:W4:Y:S04]  /*2e20*/  LDL R117, [R1+0x68] ;  /* 0x0000680001757983 */ /* 0x000f280000100800 */
[----:B------:R-:W4:Y:S04]  /*2e30*/  LDL R114, [R1+0x70] ;  /* 0x0000700001727983 */ /* 0x000f280000100800 */
[----:B------:R-:W4:Y:S04]  /*2e40*/  LDL R113, [R1+0x64] ;  /* 0x0000640001717983 */ /* 0x000f280000100800 */
[----:B------:R-:W4:Y:S01]  /*2e50*/  LDL R97, [R1+0x74] ;  /* 0x0000740001617983 */ /* 0x000f220000100800 */
[----:B------:R-:W-:Y:S01]  /*2e60*/  IADD3 R62, P3, R76, R62, RZ ;  /* 0x0000003e4c3e7210 */ /* 0x000fe20007f7e0ff */
[----:B------:R-:W-:Y:S01]  /*2e70*/  ULDC.64 UR4, c[0x0][0x3e8] ;  /* 0x0000fa0000047ab9 */ /* 0x000fe20000000a00 */
[----:B------:R-:W-:-:S02]  /*2e80*/  CS2R R66, SRZ ;  /* 0x0000000000427805 */ /* 0x000fc4000001ff00 */
[----:B------:R-:W-:Y:S01]  /*2e90*/  CS2R R94, SRZ ;  /* 0x00000000005e7805 */ /* 0x000fe2000001ff00 */
[----:B------:R-:W-:Y:S01]  /*2ea0*/  IMAD.X R21, R21, 0x1, R85, P3 ;  /* 0x0000000115157824 */ /* 0x000fe200018e0655 */
[----:B------:R-:W-:-:S05]  /*2eb0*/  IADD3 R60, P3, R68, R60, RZ ;  /* 0x0000003c443c7210 */ /* 0x000fca0007f7e0ff */
[----:B------:R-:W-:Y:S01]  /*2ec0*/  IMAD.X R91, R91, 0x1, R86, P3 ;  /* 0x000000015b5b7824 */ /* 0x000fe200018e0656 */
[----:B------:R-:W-:-:S04]  /*2ed0*/  LEA R36, P3, R62, UR4, 0x1 ;  /* 0x000000043e247c11 */ /* 0x000fc8000f8608ff */
[----:B------:R-:W-:Y:S01]  /*2ee0*/  LEA.HI.X R37, R62, UR5, R21, 0x1, P3 ;  /* 0x000000053e257c11 */ /* 0x000fe200098f0c15 */
[----:B------:R-:W-:Y:S02]  /*2ef0*/  ULDC.64 UR4, c[0x0][0x400] ;  /* 0x0001000000047ab9 */ /* 0x000fe40000000a00 */
[----:B------:R-:W-:-:S04]  /*2f00*/  LEA R38, P3, R60, UR4, 0x1 ;  /* 0x000000043c267c11 */ /* 0x000fc8000f8608ff */
[----:B------:R-:W-:Y:S02]  /*2f10*/  LEA.HI.X R39, R60, UR5, R91, 0x1, P3 ;  /* 0x000000053c277c11 */ /* 0x000fe400098f0c5b */
        /* <DEDUP_REMOVED lines=10> */
[----:B--2---:R-:W-:-:S13]  /*2fc0*/  ISETP.GE.AND P3, PT, R120, R108, PT ;  /* 0x0000006c7800720c */ /* 0x004fda0003f66270 */
[----:B------:R0:W5:Y:S04]  /*2fd0*/  @!P3 LDG.E.64 R66, desc[UR60][R36.64] ;  /* 0x0000003c2442b981 */ /* 0x000168000c1e1b00 */
[----:B------:R0:W5:Y:S01]  /*2fe0*/  @!P3 LDG.E.64 R94, desc[UR60][R38.64] ;  /* 0x0000003c265eb981 */ /* 0x000162000c1e1b00 */
[----:B---3--:R-:W-:-:S13]  /*2ff0*/  ISETP.GE.AND P3, PT, R118, R108, PT ;  /* 0x0000006c7600720c */ /* 0x008fda0003f66270 */
[----:B------:R0:W5:Y:S04]  /*3000*/  @!P3 LDG.E.64 R58, desc[UR60][R36.64+0x10] ;  /* 0x0000103c243ab981 */ /* 0x000168000c1e1b00 */
[----:B------:R0:W5:Y:S01]  /*3010*/  @!P3 LDG.E.64 R64, desc[UR60][R38.64+0x10] ;  /* 0x0000103c2640b981 */ /* 0x000162000c1e1b00 */
[----:B----4-:R-:W-:-:S13]  /*3020*/  ISETP.GE.AND P3, PT, R117, R108, PT ;  /* 0x0000006c7500720c */ /* 0x010fda0003f66270 */
[----:B------:R0:W5:Y:S04]  /*3030*/  @!P3 LDG.E.64 R54, desc[UR60][R36.64+0x20] ;  /* 0x0000203c2436b981 */ /* 0x000168000c1e1b00 */
[----:B------:R0:W5:Y:S01]  /*3040*/  @!P3 LDG.E.64 R56, desc[UR60][R38.64+0x20] ;  /* 0x0000203c2638b981 */ /* 0x000162000c1e1b00 */
[----:B------:R-:W-:-:S13]  /*3050*/  ISETP.GE.AND P3, PT, R114, R108, PT ;  /* 0x0000006c7200720c */ /* 0x000fda0003f66270 */
[----:B------:R0:W5:Y:S04]  /*3060*/  @!P3 LDG.E.64 R50, desc[UR60][R36.64+0x30] ;  /* 0x0000303c2432b981 */ /* 0x000168000c1e1b00 */
[----:B------:R0:W5:Y:S01]  /*3070*/  @!P3 LDG.E.64 R52, desc[UR60][R38.64+0x30] ;  /* 0x0000303c2634b981 */ /* 0x000162000c1e1b00 */
[----:B------:R-:W-:-:S13]  /*3080*/  ISETP.GE.AND P3, PT, R113, R108, PT ;  /* 0x0000006c7100720c */ /* 0x000fda0003f66270 */
[----:B------:R0:W5:Y:S04]  /*3090*/  @!P3 LDG.E.64 R46, desc[UR60][R36.64+0x40] ;  /* 0x0000403c242eb981 */ /* 0x000168000c1e1b00 */
[----:B------:R0:W5:Y:S01]  /*30a0*/  @!P3 LDG.E.64 R48, desc[UR60][R38.64+0x40] ;  /* 0x0000403c2630b981 */ /* 0x000162000c1e1b00 */
[----:B------:R-:W-:-:S13]  /*30b0*/  ISETP.GE.AND P3, PT, R97, R108, PT ;  /* 0x0000006c6100720c */ /* 0x000fda0003f66270 */
[----:B------:R0:W5:Y:S04]  /*30c0*/  @!P3 LDG.E.64 R42, desc[UR60][R36.64+0x50] ;  /* 0x0000503c242ab981 */ /* 0x000168000c1e1b00 */
[----:B------:R0:W5:Y:S02]  /*30d0*/  @!P3 LDG.E.64 R44, desc[UR60][R38.64+0x50] ;  /* 0x0000503c262cb981 */ /* 0x000164000c1e1b00 */
.L_x_425:
[----:B------:R-:W-:Y:S05]  /*30e0*/  BSYNC B1 ;  /* 0x0000000000017941 */ /* 0x000fea0003800000 */
.L_x_424:
[----:B0-----:R-:W2:Y:S01]  /*30f0*/  LDL R37, [R1+0x4c] ;  /* 0x00004c0001257983 */ /* 0x001ea20000100800 */
[----:B-----5:R-:W-:Y:S02]  /*3100*/  IMAD.MOV.U32 R21, RZ, RZ, R42 ;  /* 0x000000ffff157224 */ /* 0x020fe400078e002a */
[----:B------:R-:W-:-:S05]  /*3110*/  IMAD.MOV.U32 R36, RZ, RZ, R43 ;  /* 0x000000ffff247224 */ /* 0x000fca00078e002b */
[----:B------:R-:W-:Y:S01]  /*3120*/  PRMT R96, R36, 0x5410, R21 ;  /* 0x0000541024607816 */ /* 0x000fe20000000015 */
[----:B------:R-:W-:Y:S02]  /*3130*/  IMAD.MOV.U32 R21, RZ, RZ, R46 ;  /* 0x000000ffff157224 */ /* 0x000fe400078e002e */
        /* <DEDUP_REMOVED lines=14> */
[----:B------:R-:W-:Y:S01]  /*3220*/  IMAD.MOV.U32 R21, RZ, RZ, R45 ;  /* 0x000000ffff157224 */ /* 0x000fe200078e002d */
[----:B------:R-:W-:-:S04]  /*3230*/  MOV R36, R44 ;  /* 0x0000002c00247202 */ /* 0x000fc80000000f00 */
        /* <DEDUP_REMOVED lines=13> */
[----:B------:R-:W-:-:S05]  /*3310*/  IMAD.MOV.U32 R21, RZ, RZ, R94 ;  /* 0x000000ffff157224 */ /* 0x000fca00078e005e */
[----:B------:R-:W-:Y:S01]  /*3320*/  PRMT R124, R21, 0x7610, R124 ;  /* 0x00007610157c7816 */ /* 0x000fe2000000007c */
[----:B------:R-:W-:-:S05]  /*3330*/  IMAD.MOV.U32 R21, RZ, RZ, R95 ;  /* 0x000000ffff157224 */ /* 0x000fca00078e005f */
[----:B------:R-:W-:Y:S02]  /*3340*/  PRMT R124, R124, 0x5410, R21 ;  /* 0x000054107c7c7816 */ /* 0x000fe40000000015 */
[----:B--2---:R-:W-:-:S13]  /*3350*/  ISETP.NE.AND P3, PT, R37, 0x3, PT ;  /* 0x000000032500780c */ /* 0x004fda0003f65270 */
[----:B------:R-:W-:Y:S05]  /*3360*/  @!P3 BRA `(.L_x_426) ;  /* 0x000000000004b947 */ /* 0x000fea0003800000 */
[----:B------:R-:W-:Y:S01]  /*3370*/  BPT.TRAP 0x1 ;  /* 0x000000040000795c */ /* 0x000fe20000300000 */
.L_x_426:
[----:B------:R-:W-:Y:S01]  /*3380*/  IMAD R21, R17, 0x8, R16 ;  /* 0x0000000811157824 */ /* 0x000fe200078e0210 */
[----:B------:R-:W-:Y:S01]  /*3390*/  SHF.L.U32 R91, R155, 0x1f, RZ ;  /* 0x0000001f9b5b7819 */ /* 0x000fe200000006ff */
[----:B------:R-:W-:Y:S03]  /*33a0*/  BSSY B1, `(.L_x_427) ;  /* 0x0000003000017945 */ /* 0x000fe60003800000 */
[----:B------:R-:W0:Y:S02]  /*33b0*/  SYNCS.PHASECHK.TRANS64.TRYWAIT P5, [R21+URZ+0x31c90], R91 ;  /* 0x031c905b150075a7 */ /* 0x000e2400080a017f */
[----:B0-----:R-:W-:Y:S05]  /*33c0*/  @!P5 BRA `(.L_x_428) ;  /* 0x000001d40094d947 */ /* 0x001fea0003800000 */
.L_x_721:
[----:B------:R-:W-:Y:S05]  /*33d0*/  BSYNC B1 ;  /* 0x0000000000017941 */ /* 0x000fea0003800000 */
.L_x_427:
[----:B------:R-:W-:Y:S05]  /*33e0*/  @P4 BRA `(.L_x_429) ;  /* 0x0000003400604947 */ /* 0x000fea0003800000 */
[----:B------:R-:W-:Y:S01]  /*33f0*/  ISETP.NE.AND P4, PT, R10, RZ, PT ;  /* 0x000000ff0a00720c */ /* 0x000fe20003f85270 */
[----:B------:R-:W-:-:S12]  /*3400*/  BSSY B1, `(.L_x_430) ;  /* 0x0000032000017945 */ /* 0x000fd80003800000 */
[----:B------:R-:W-:Y:S05]  /*3410*/  @!P4 BRA `(.L_x_431) ;  /* 0x0000000000c0c947 */ /* 0x000fea0003800000 */
[----:B------:R-:W2:Y:S01]  /*3420*/  LDL.64 R60, [R1+0x40] ;  /* 0x00004000013c7983 */ /* 0x000ea20000100a00 */
[----:B------:R-:W-:Y:S03]  /*3430*/  BSSY B2, `(.L_x_432) ;  /* 0x000002d000027945 */ /* 0x000fe60003800000 */
[----:B------:R1:W3:Y:S01]  /*3440*/  LDS.128 R36, [R83+0x16800] ;  /* 0x0168000053247984 */ /* 0x0002e20000000c00 */
[----:B--2---:R-:W-:-:S13]  /*3450*/  ISETP.GE.AND P4, PT, R60, R108, PT ;  /* 0x0000006c3c00720c */ /* 0x004fda0003f86270 */
[----:B-1-3--:R-:W-:Y:S05]  /*3460*/  @P4 BRA `(.L_x_433) ;  /* 0x0000000000a44947 */ /* 0x00afea0003800000 */
[----:B------:R-:W-:Y:S01]  /*3470*/  SHF.R.U64 R60, R66, 0x10, R67 ;  /* 0x00000010423c7819 */ /* 0x000fe20000001243 */
[----:B------:R-:W-:Y:S01]  /*3480*/  HADD2.F32 R62, -RZ, R37.H1_H1 ;  /* 0x30000025ff3e7230 */ /* 0x000fe20000004100 */
[--C-:B------:R-:W-:Y:S02]  /*3490*/  SHF.R.U64 R61, R94, 0x10, R95.reuse ;  /* 0x000000105e3d7819 */ /* 0x100fe4000000125f */
[----:B------:R-:W-:Y:S01]  /*34a0*/  SHF.R.U32.HI R94, RZ, 0x10, R95 ;  /* 0x00000010ff5e7819 */ /* 0x000fe2000001165f */
[----:B------:R-:W-:Y:S01]  /*34b0*/  HADD2.F32 R63, -RZ, R60.H0_H0 ;  /* 0x2000003cff3f7230 */ /* 0x000fe20000004100 */
[----:B------:R-:W-:Y:S01]  /*34c0*/  SHF.R.U32.HI R66, RZ, 0x10, R67 ;  /* 0x00000010ff427819 */ /* 0x000fe20000011643 */
[----:B------:R-:W-:Y:S02]  /*34d0*/  HADD2.F32 R61, -RZ, R61.H0_H0 ;  /* 0x2000003dff3d7230 */ /* 0x000fe40000004100 */
[----:B------:R-:W-:Y:S02]  /*34e0*/  HADD2.F32 R60, -RZ, R37.H0_H0 ;  /* 0x20000025ff3c7230 */ /* 0x000fe40000004100 */
[----:B------:R-:W-:-:S02]  /*34f0*/  HADD2.F32 R94, -RZ, R94.H0_H0 ;  /* 0x2000005eff5e7230 */ /* 0x000fc40000004100 */
[-C--:B------:R-:W-:Y:S01]  /*3500*/  FMUL.FTZ R37, R62, R61.reuse ;  /* 0x0000003d3e257220 */ /* 0x080fe20000410000 */
[----:B------:R-:W-:Y:S02]  /*3510*/  HADD2.F32 R66, -RZ, R66.H0_H0 ;  /* 0x20000042ff427230 */ /* 0x000fe40000004100 */
[C---:B------:R-:W-:Y:S01]  /*3520*/  FMUL.FTZ R61, R60.reuse, R61 ;  /* 0x0000003d3c3d7220 */ /* 0x040fe20000410000 */
[----:B------:R-:W-:Y:S02]  /*3530*/  IMAD.MOV.U32 R67, RZ, RZ, R38 ;  /* 0x000000ffff437224 */ /* 0x000fe400078e0026 */
[-C--:B------:R-:W-:Y:S01]  /*3540*/  FFMA.FTZ R37, R60, R63.reuse, -R37 ;  /* 0x0000003f3c257223 */ /* 0x080fe20000010825 */
[----:B------:R-:W-:Y:S02]  /*3550*/  HADD2.F32 R95, -RZ, R124.H1_H1 ;  /* 0x3000007cff5f7230 */ /* 0x000fe40000004100 */
[----:B------:R-:W-:Y:S01]  /*3560*/  FFMA.FTZ R60, R62, R63, R61 ;  /* 0x0000003f3e3c7223 */ /* 0x000fe2000001003d */
[----:B------:R-:W-:-:S02]  /*3570*/  HADD2.F32 R61, -RZ, R39.H1_H1 ;  /* 0x30000027ff3d7230 */ /* 0x000fc40000004100 */
[----:B------:R-:W-:Y:S02]  /*3580*/  HADD2.F32 R63, -RZ, R39.H0_H0 ;  /* 0x20000027ff3f7230 */ /* 0x000fe40000004100 */
[----:B------:R-:W-:Y:S02]  /*3590*/  HADD2.F32 R38, -RZ, R67.H1_H1 ;  /* 0x30000043ff267230 */ /* 0x000fe40000004100 */
[----:B------:R-:W-:Y:S01]  /*35a0*/  FMUL.FTZ R62, R61, R94 ;  /* 0x0000005e3d3e7220 */ /* 0x000fe20000410000 */
[----:B------:R-:W-:-:S03]  /*35b0*/  F2FP.F16.F32.PACK_AB R37, R60, R37 ;  /* 0x000000253c25723e */ /* 0x000fc600000000ff */
[C---:B------:R-:W-:Y:S01]  /*35c0*/  FFMA.FTZ R39, R63.reuse, R66, -R62 ;  /* 0x000000423f277223 */ /* 0x040fe2000001083e */
[----:B------:R-:W-:Y:S01]  /*35d0*/  FMUL.FTZ R62, R63, R94 ;  /* 0x0000005e3f3e7220 */ /* 0x000fe20000410000 */
[----:B------:R-:W-:Y:S02]  /*35e0*/  HADD2.F32 R94, -RZ, R124.H0_H0 ;  /* 0x2000007cff5e7230 */ /* 0x000fe40000004100 */
[--C-:B------:R-:W-:Y:S02]  /*35f0*/  HADD2.F32 R63, -RZ, R36.reuse.H0_H0 ;  /* 0x20000024ff3f7230 */ /* 0x100fe40000004100 */
[----:B------:R-:W-:Y:S01]  /*3600*/  FFMA.FTZ R62, R61, R66, R62 ;  /* 0x000000423d3e7223 */ /* 0x000fe2000001003e */
[----:B------:R-:W-:Y:S02]  /*3610*/  HADD2.F32 R61, -RZ, R36.H1_H1 ;  /* 0x30000024ff3d7230 */ /* 0x000fe40000004100 */
[----:B------:R-:W-:Y:S02]  /*3620*/  HADD2.F32 R66, -RZ, R123.H1_H1 ;  /* 0x3000007bff427230 */ /* 0x000fe40000004100 */
[----:B------:R-:W-:Y:S01]  /*3630*/  F2FP.F16.F32.PACK_AB R39, R62, R39 ;  /* 0x000000273e27723e */ /* 0x000fe200000000ff */
[-C--:B------:R-:W-:Y:S01]  /*3640*/  FMUL.FTZ R36, R61, R94.reuse ;  /* 0x0000005e3d247220 */ /* 0x080fe20000410000 */
[----:B------:R-:W-:-:S03]  /*3650*/  FMUL.FTZ R94, R63, R94 ;  /* 0x0000005e3f5e7220 */ /* 0x000fc60000410000 */
[-C--:B------:R-:W-:Y:S01]  /*3660*/  FFMA.FTZ R36, R63, R66.reuse, -R36 ;  /* 0x000000423f247223 */ /* 0x080fe20000010824 */
[----:B------:R-:W-:Y:S01]  /*3670*/  FFMA.FTZ R61, R61, R66, R94 ;  /* 0x000000423d3d7223 */ /* 0x000fe2000001005e */
[----:B------:R-:W-:Y:S02]  /*3680*/  HADD2.F32 R94, -RZ, R67.H0_H0 ;  /* 0x20000043ff5e7230 */ /* 0x000fe40000004100 */
[-C--:B------:R-:W-:Y:S01]  /*3690*/  FMUL.FTZ R67, R38, R95.reuse ;  /* 0x0000005f26437220 */ /* 0x080fe20000410000 */
[----:B------:R-:W-:Y:S01]  /*36a0*/  HADD2.F32 R63, -RZ, R123.H0_H0 ;  /* 0x2000007bff3f7230 */ /* 0x000fe20000004100 */
[----:B------:R-:W-:Y:S01]  /*36b0*/  F2FP.F16.F32.PACK_AB R36, R61, R36 ;  /* 0x000000243d24723e */ /* 0x000fe200000000ff */
[----:B------:R-:W-:-:S03]  /*36c0*/  FMUL.FTZ R95, R94, R95 ;  /* 0x0000005f5e5f7220 */ /* 0x000fc60000410000 */
[-C--:B------:R-:W-:Y:S01]  /*36d0*/  FFMA.FTZ R66, R94, R63.reuse, -R67 ;  /* 0x0000003f5e427223 */ /* 0x080fe20000010843 */
[----:B------:R-:W-:-:S05]  /*36e0*/  FFMA.FTZ R95, R38, R63, R95 ;  /* 0x0000003f265f7223 */ /* 0x000fca000001005f */
[----:B------:R-:W-:-:S07]  /*36f0*/  F2FP.F16.F32.PACK_AB R38, R95, R66 ;  /* 0x000000425f26723e */ /* 0x000fce00000000ff */
.L_x_433:
[----:B------:R-:W-:Y:S05]  /*3700*/  BSYNC B2 ;  /* 0x0000000000027941 */ /* 0x000fea0003800000 */
.L_x_432:
[----:B------:R1:W-:Y:S02]  /*3710*/  STG.E.128 desc[UR60][R40.64], R36 ;  /* 0x0000002428007986 */ /* 0x0003e4000c101d3c */
.L_x_431:
[----:B------:R-:W-:Y:S05]  /*3720*/  BSYNC B1 ;  /* 0x0000000000017941 */ /* 0x000fea0003800000 */
.L_x_430:
[----:B------:R-:W-:Y:S01]  /*3730*/  ISETP.NE.AND P4, PT, R11, RZ, PT ;  /* 0x000000ff0b00720c */ /* 0x000fe20003f85270 */
[----:B------:R-:W-:-:S12]  /*3740*/  BSSY B1, `(.L_x_434) ;  /* 0x0000034000017945 */ /* 0x000fd80003800000 */
[----:B------:R-:W-:Y:S05]  /*3750*/  @!P4 BRA `(.L_x_435) ;  /* 0x0000000000c8c947 */ /* 0x000fea0003800000 */
[----:B------:R-:W2:Y:S01]  /*3760*/  LDL R60, [R1+0x6c] ;  /* 0x00006c00013c7983 */ /* 0x000ea20000100800 */
[----:B------:R-:W-:Y:S03]  /*3770*/  BSSY B2, `(.L_x_436) ;  /* 0x000002f000027945 */ /* 0x000fe60003800000 */
[----:B-1----:R1:W3:Y:S01]  /*3780*/  LDS.128 R36, [R26+0x16800] ;  /* 0x016800001a247984 */ /* 0x0022e20000000c00 */
[----:B--2---:R-:W-:-:S13]  /*3790*/  ISETP.GE.AND P4, PT, R60, R108, PT ;  /* 0x0000006c3c00720c */ /* 0x004fda0003f86270 */
[----:B-1-3--:R-:W-:Y:S05]  /*37a0*/  @P4 BRA `(.L_x_437) ;  /* 0x0000000000ac4947 */ /* 0x00afea0003800000 */
[----:B------:R-:W-:Y:S01]  /*37b0*/  SHF.R.U64 R60, R58, 0x10, R59 ;  /* 0x000000103a3c7819 */ /* 0x000fe2000000123b */
[----:B------:R-:W-:Y:S01]  /*37c0*/  IMAD.MOV.U32 R61, RZ, RZ, R37 ;  /* 0x000000ffff3d7224 */ /* 0x000fe200078e0025 */
[----:B------:R-:W-:Y:S01]  /*37d0*/  SHF.R.U32.HI R58, RZ, 0x10, R59 ;  /* 0x00000010ff3a7819 */ /* 0x000fe2000001163b */
[----:B------:R-:W-:Y:S01]  /*37e0*/  HADD2.F32 R63, -RZ, R122.H0_H0 ;  /* 0x2000007aff3f7230 */ /* 0x000fe20000004100 */
[--C-:B------:R-:W-:Y:S02]  /*37f0*/  SHF.R.U64 R59, R64, 0x10, R65.reuse ;  /* 0x00000010403b7819 */ /* 0x100fe40000001241 */
[--C-:B------:R-:W-:Y:S01]  /*3800*/  HADD2.F32 R62, -RZ, R61.reuse.H1_H1 ;  /* 0x3000003dff3e7230 */ /* 0x100fe20000004100 */
[----:B------:R-:W-:Y:S01]  /*3810*/  SHF.R.U32.HI R64, RZ, 0x10, R65 ;  /* 0x00000010ff407819 */ /* 0x000fe20000011641 */
[----:B------:R-:W-:Y:S02]  /*3820*/  HADD2.F32 R66, -RZ, R61.H0_H0 ;  /* 0x2000003dff427230 */ /* 0x000fe40000004100 */
[----:B------:R-:W-:-:S02]  /*3830*/  HADD2.F32 R37, -RZ, R59.H0_H0 ;  /* 0x2000003bff257230 */ /* 0x000fc40000004100 */
[----:B------:R-:W-:Y:S02]  /*3840*/  HADD2.F32 R59, -RZ, R60.H0_H0 ;  /* 0x2000003cff3b7230 */ /* 0x000fe40000004100 */
[----:B------:R-:W-:Y:S02]  /*3850*/  HADD2.F32 R64, -RZ, R64.H0_H0 ;  /* 0x20000040ff407230 */ /* 0x000fe40000004100 */
[-C--:B------:R-:W-:Y:S01]  /*3860*/  FMUL.FTZ R61, R62, R37.reuse ;  /* 0x000000253e3d7220 */ /* 0x080fe20000410000 */
[----:B------:R-:W-:-:S03]  /*3870*/  FMUL.FTZ R37, R66, R37 ;  /* 0x0000002542257220 */ /* 0x000fc60000410000 */
[-C--:B------:R-:W-:Y:S01]  /*3880*/  FFMA.FTZ R60, R66, R59.reuse, -R61 ;  /* 0x0000003b423c7223 */ /* 0x080fe2000001083d */
[----:B------:R-:W-:Y:S01]  /*3890*/  FFMA.FTZ R37, R62, R59, R37 ;  /* 0x0000003b3e257223 */ /* 0x000fe20000010025 */
[----:B------:R-:W-:Y:S02]  /*38a0*/  IMAD.MOV.U32 R59, RZ, RZ, R39 ;  /* 0x000000ffff3b7224 */ /* 0x000fe400078e0027 */
[----:B------:R-:W-:Y:S02]  /*38b0*/  HADD2.F32 R62, -RZ, R58.H0_H0 ;  /* 0x2000003aff3e7230 */ /* 0x000fe40000004100 */
[----:B------:R-:W-:Y:S01]  /*38c0*/  F2FP.F16.F32.PACK_AB R37, R37, R60 ;  /* 0x0000003c2525723e */ /* 0x000fe200000000ff */
[--C-:B------:R-:W-:Y:S02]  /*38d0*/  HADD2.F32 R39, -RZ, R59.reuse.H1_H1 ;  /* 0x3000003bff277230 */ /* 0x100fe40000004100 */
[----:B------:R-:W-:-:S03]  /*38e0*/  HADD2.F32 R59, -RZ, R59.H0_H0 ;  /* 0x2000003bff3b7230 */ /* 0x000fc60000004100 */
[-C--:B------:R-:W-:Y:S02]  /*38f0*/  FMUL.FTZ R58, R39, R64.reuse ;  /* 0x00000040273a7220 */ /* 0x080fe40000410000 */
[C---:B------:R-:W-:Y:S02]  /*3900*/  FMUL.FTZ R64, R59.reuse, R64 ;  /* 0x000000403b407220 */ /* 0x040fe40000410000 */
[-C--:B------:R-:W-:Y:S01]  /*3910*/  FFMA.FTZ R58, R59, R62.reuse, -R58 ;  /* 0x0000003e3b3a7223 */ /* 0x080fe2000001083a */
[----:B------:R-:W-:Y:S02]  /*3920*/  HADD2.F32 R59, -RZ, R120.H0_H0 ;  /* 0x20000078ff3b7230 */ /* 0x000fe40000004100 */
[----:B------:R-:W-:Y:S01]  /*3930*/  FFMA.FTZ R39, R39, R62, R64 ;  /* 0x0000003e27277223 */ /* 0x000fe20000010040 */
[----:B------:R-:W-:-:S04]  /*3940*/  IMAD.MOV.U32 R62, RZ, RZ, R36 ;  /* 0x000000ffff3e7224 */ /* 0x000fc800078e0024 */
[----:B------:R-:W-:Y:S01]  /*3950*/  F2FP.F16.F32.PACK_AB R39, R39, R58 ;  /* 0x0000003a2727723e */ /* 0x000fe200000000ff */
[--C-:B------:R-:W-:Y:S02]  /*3960*/  HADD2.F32 R36, -RZ, R62.reuse.H1_H1 ;  /* 0x3000003eff247230 */ /* 0x100fe40000004100 */
[----:B------:R-:W-:-:S03]  /*3970*/  HADD2.F32 R62, -RZ, R62.H0_H0 ;  /* 0x2000003eff3e7230 */ /* 0x000fc60000004100 */
[-C--:B------:R-:W-:Y:S02]  /*3980*/  FMUL.FTZ R61, R36, R63.reuse ;  /* 0x0000003f243d7220 */ /* 0x080fe40000410000 */
[C---:B------:R-:W-:Y:S02]  /*3990*/  FMUL.FTZ R63, R62.reuse, R63 ;  /* 0x0000003f3e3f7220 */ /* 0x040fe40000410000 */
[-C--:B------:R-:W-:Y:S01]  /*39a0*/  FFMA.FTZ R61, R62, R59.reuse, -R61 ;  /* 0x0000003b3e3d7223 */ /* 0x080fe2000001083d */
[----:B------:R-:W-:Y:S02]  /*39b0*/  HADD2.F32 R62, -RZ, R38.H1_H1 ;  /* 0x30000026ff3e7230 */ /* 0x000fe40000004100 */
[----:B------:R-:W-:Y:S01]  /*39c0*/  FFMA.FTZ R36, R36, R59, R63 ;  /* 0x0000003b24247223 */ /* 0x000fe2000001003f */
[----:B------:R-:W-:Y:S02]  /*39d0*/  HADD2.F32 R59, -RZ, R122.H1_H1 ;  /* 0x3000007aff3b7230 */ /* 0x000fe40000004100 */
[----:B------:R-:W-:-:S02]  /*39e0*/  HADD2.F32 R38, -RZ, R38.H0_H0 ;  /* 0x20000026ff267230 */ /* 0x000fc40000004100 */
[----:B------:R-:W-:Y:S02]  /*39f0*/  HADD2.F32 R63, -RZ, R120.H1_H1 ;  /* 0x30000078ff3f7230 */ /* 0x000fe40000004100 */
[----:B------:R-:W-:Y:S01]  /*3a00*/  FMUL.FTZ R65, R62, R59 ;  /* 0x0000003b3e417220 */ /* 0x000fe20000410000 */
[----:B------:R-:W-:Y:S01]  /*3a10*/  F2FP.F16.F32.PACK_AB R36, R36, R61 ;  /* 0x0000003d2424723e */ /* 0x000fe200000000ff */
[C---:B------:R-:W-:Y:S02]  /*3a20*/  FMUL.FTZ R59, R38.reuse, R59 ;  /* 0x0000003b263b7220 */ /* 0x040fe40000410000 */
[-C--:B------:R-:W-:Y:S02]  /*3a30*/  FFMA.FTZ R65, R38, R63.reuse, -R65 ;  /* 0x0000003f26417223 */ /* 0x080fe40000010841 */
[----:B------:R-:W-:-:S05]  /*3a40*/  FFMA.FTZ R62, R62, R63, R59 ;  /* 0x0000003f3e3e7223 */ /* 0x000fca000001003b */
[----:B------:R-:W-:-:S07]  /*3a50*/  F2FP.F16.F32.PACK_AB R38, R62, R65 ;  /* 0x000000413e26723e */ /* 0x000fce00000000ff */
.L_x_437:
[----:B------:R-:W-:Y:S05]  /*3a60*/  BSYNC B2 ;  /* 0x0000000000027941 */ /* 0x000fea0003800000 */
.L_x_436:
[----:B------:R2:W-:Y:S02]  /*3a70*/  STG.E.128 desc[UR60][R40.64+0x20], R36 ;  /* 0x0000202428007986 */ /* 0x0005e4000c101d3c */
.L_x_435:
[----:B------:R-:W-:Y:S05]  /*3a80*/  BSYNC B1 ;  /* 0x0000000000017941 */ /* 0x000fea0003800000 */
.L_x_434:
[----:B------:R-:W-:Y:S01]  /*3a90*/  ISETP.NE.AND P4, PT, R12, RZ, PT ;  /* 0x000000ff0c00720c */ /* 0x000fe20003f85270 */
[----:B------:R-:W-:-:S12]  /*3aa0*/  BSSY B1, `(.L_x_438) ;  /* 0x0000035000017945 */ /* 0x000fd80003800000 */
[----:B------:R-:W-:Y:S05]  /*3ab0*/  @!P4 BRA `(.L_x_439) ;  /* 0x0000000000ccc947 */ /* 0x000fea0003800000 */
[----:B------:R-:W3:Y:S01]  /*3ac0*/  LDL R58, [R1+0x68] ;  /* 0x00006800013a7983 */ /* 0x000ee20000100800 */
[----:B------:R-:W-:Y:S03]  /*3ad0*/  BSSY B2, `(.L_x_440) ;  /* 0x0000030000027945 */ /* 0x000fe60003800000 */
[----:B-12---:R1:W2:Y:S01]  /*3ae0*/  LDS.128 R36, [R83+0x18c00] ;  /* 0x018c000053247984 */ /* 0x0062a20000000c00 */
[----:B---3--:R-:W-:-:S13]  /*3af0*/  ISETP.GE.AND P4, PT, R58, R108, PT ;  /* 0x0000006c3a00720c */ /* 0x008fda0003f86270 */
[----:B-12---:R-:W-:Y:S05]  /*3b00*/  @P4 BRA `(.L_x_441) ;  /* 0x0000000000b04947 */ /* 0x006fea0003800000 */
[----:B------:R-:W-:Y:S01]  /*3b10*/  SHF.R.U64 R58, R56, 0x10, R57 ;  /* 0x00000010383a7819 */ /* 0x000fe20000001239 */
[----:B------:R-:W-:Y:S01]  /*3b20*/  IMAD.MOV.U32 R56, RZ, RZ, R37 ;  /* 0x000000ffff387224 */ /* 0x000fe200078e0025 */
[----:B------:R-:W-:Y:S01]  /*3b30*/  SHF.R.U64 R54, R54, 0x10, R55 ;  /* 0x0000001036367819 */ /* 0x000fe20000001237 */
[----:B------:R-:W-:Y:S01]  /*3b40*/  HADD2.F32 R61, -RZ, R121.H1_H1 ;  /* 0x30000079ff3d7230 */ /* 0x000fe20000004100 */
[----:B------:R-:W-:Y:S01]  /*3b50*/  SHF.R.U32.HI R57, RZ, 0x10, R57 ;  /* 0x00000010ff397819 */ /* 0x000fe20000011639 */
[----:B------:R-:W-:Y:S02]  /*3b60*/  HADD2.F32 R58, -RZ, R58.H0_H0 ;  /* 0x2000003aff3a7230 */ /* 0x000fe40000004100 */
[--C-:B------:R-:W-:Y:S02]  /*3b70*/  HADD2.F32 R37, -RZ, R56.reuse.H1_H1 ;  /* 0x30000038ff257230 */ /* 0x100fe40000004100 */
[----:B------:R-:W-:Y:S02]  /*3b80*/  HADD2.F32 R59, -RZ, R56.H0_H0 ;  /* 0x20000038ff3b7230 */ /* 0x000fe40000004100 */
[----:B------:R-:W-:-:S02]  /*3b90*/  HADD2.F32 R54, -RZ, R54.H0_H0 ;  /* 0x20000036ff367230 */ /* 0x000fc40000004100 */
[-C--:B------:R-:W-:Y:S01]  /*3ba0*/  FMUL.FTZ R56, R37, R58.reuse ;  /* 0x0000003a25387220 */ /* 0x080fe20000410000 */
[----:B------:R-:W-:-:S03]  /*3bb0*/  FMUL.FTZ R58, R59, R58 ;  /* 0x0000003a3b3a7220 */ /* 0x000fc60000410000 */
[-C--:B------:R-:W-:Y:S01]  /*3bc0*/  FFMA.FTZ R56, R59, R54.reuse, -R56 ;  /* 0x000000363b387223 */ /* 0x080fe20000010838 */
[----:B------:R-:W-:Y:S02]  /*3bd0*/  HADD2.F32 R59, -RZ, R121.H0_H0 ;  /* 0x20000079ff3b7230 */ /* 0x000fe40000004100 */
[----:B------:R-:W-:Y:S01]  /*3be0*/  FFMA.FTZ R37, R37, R54, R58 ;  /* 0x0000003625257223 */ /* 0x000fe2000001003a */
[----:B------:R-:W-:Y:S01]  /*3bf0*/  IMAD.MOV.U32 R58, RZ, RZ, R39 ;  /* 0x000000ffff3a7224 */ /* 0x000fe200078e0027 */
[----:B------:R-:W-:Y:S01]  /*3c00*/  SHF.R.U32.HI R54, RZ, 0x10, R55 ;  /* 0x00000010ff367819 */ /* 0x000fe20000011637 */
[----:B------:R-:W-:Y:S02]  /*3c10*/  IMAD.MOV.U32 R55, RZ, RZ, R36 ;  /* 0x000000ffff377224 */ /* 0x000fe400078e0024 */
[----:B------:R-:W-:Y:S01]  /*3c20*/  HADD2.F32 R36, -RZ, R57.H0_H0 ;  /* 0x20000039ff247230 */ /* 0x000fe20000004100 */
[----:B------:R-:W-:Y:S01]  /*3c30*/  F2FP.F16.F32.PACK_AB R37, R37, R56 ;  /* 0x000000382525723e */ /* 0x000fe200000000ff */
[----:B------:R-:W-:-:S02]  /*3c40*/  HADD2.F32 R39, -RZ, R58.H1_H1 ;  /* 0x3000003aff277230 */ /* 0x000fc40000004100 */
[----:B------:R-:W-:Y:S02]  /*3c50*/  HADD2.F32 R57, -RZ, R58.H0_H0 ;  /* 0x2000003aff397230 */ /* 0x000fe40000004100 */
[----:B------:R-:W-:Y:S02]  /*3c60*/  HADD2.F32 R54, -RZ, R54.H0_H0 ;  /* 0x20000036ff367230 */ /* 0x000fe40000004100 */
[-C--:B------:R-:W-:Y:S01]  /*3c70*/  FMUL.FTZ R58, R39, R36.reuse ;  /* 0x00000024273a7220 */ /* 0x080fe20000410000 */
[----:B------:R-:W-:-:S03]  /*3c80*/  FMUL.FTZ R60, R57, R36 ;  /* 0x00000024393c7220 */ /* 0x000fc60000410000 */
[-C--:B------:R-:W-:Y:S01]  /*3c90*/  FFMA.FTZ R36, R57, R54.reuse, -R58 ;  /* 0x0000003639247223 */ /* 0x080fe2000001083a */
[--C-:B------:R-:W-:Y:S02]  /*3ca0*/  HADD2.F32 R58, -RZ, R55.reuse.H0_H0 ;  /* 0x20000037ff3a7230 */ /* 0x100fe40000004100 */
[----:B------:R-:W-:Y:S01]  /*3cb0*/  FFMA.FTZ R39, R39, R54, R60 ;  /* 0x0000003627277223 */ /* 0x000fe2000001003c */
[----:B------:R-:W-:Y:S02]  /*3cc0*/  IMAD.MOV.U32 R54, RZ, RZ, R38 ;  /* 0x000000ffff367224 */ /* 0x000fe400078e0026 */
[----:B------:R-:W-:Y:S02]  /*3cd0*/  HADD2.F32 R38, -RZ, R55.H1_H1 ;  /* 0x30000037ff267230 */ /* 0x000fe40000004100 */
[----:B------:R-:W-:Y:S01]  /*3ce0*/  HADD2.F32 R57, -RZ, R119.H1_H1 ;  /* 0x30000077ff397230 */ /* 0x000fe20000004100 */
[----:B------:R-:W-:Y:S02]  /*3cf0*/  F2FP.F16.F32.PACK_AB R39, R39, R36 ;  /* 0x000000242727723e */ /* 0x000fe400000000ff */
[-C--:B------:R-:W-:Y:S01]  /*3d00*/  FMUL.FTZ R55, R38, R59.reuse ;  /* 0x0000003b26377220 */ /* 0x080fe20000410000 */
[----:B------:R-:W-:-:S03]  /*3d10*/  FMUL.FTZ R59, R58, R59 ;  /* 0x0000003b3a3b7220 */ /* 0x000fc60000410000 */
[-C--:B------:R-:W-:Y:S01]  /*3d20*/  FFMA.FTZ R55, R58, R57.reuse, -R55 ;  /* 0x000000393a377223 */ /* 0x080fe20000010837 */
[--C-:B------:R-:W-:Y:S02]  /*3d30*/  HADD2.F32 R58, -RZ, R54.reuse.H0_H0 ;  /* 0x20000036ff3a7230 */ /* 0x100fe40000004100 */
[----:B------:R-:W-:Y:S01]  /*3d40*/  FFMA.FTZ R38, R38, R57, R59 ;  /* 0x0000003926267223 */ /* 0x000fe2000001003b */
[----:B------:R-:W-:Y:S02]  /*3d50*/  HADD2.F32 R54, -RZ, R54.H1_H1 ;  /* 0x30000036ff367230 */ /* 0x000fe40000004100 */
[----:B------:R-:W-:Y:S02]  /*3d60*/  HADD2.F32 R57, -RZ, R119.H0_H0 ;  /* 0x20000077ff397230 */ /* 0x000fe40000004100 */
[----:B------:R-:W-:Y:S01]  /*3d70*/  F2FP.F16.F32.PACK_AB R36, R38, R55 ;  /* 0x000000372624723e */ /* 0x000fe200000000ff */
[-C--:B------:R-:W-:Y:S01]  /*3d80*/  FMUL.FTZ R59, R54, R61.reuse ;  /* 0x0000003d363b7220 */ /* 0x080fe20000410000 */
[----:B------:R-:W-:-:S03]  /*3d90*/  FMUL.FTZ R61, R58, R61 ;  /* 0x0000003d3a3d7220 */ /* 0x000fc60000410000 */
[-C--:B------:R-:W-:Y:S01]  /*3da0*/  FFMA.FTZ R59, R58, R57.reuse, -R59 ;  /* 0x000000393a3b7223 */ /* 0x080fe2000001083b */
[----:B------:R-:W-:-:S05]  /*3db0*/  FFMA.FTZ R54, R54, R57, R61 ;  /* 0x0000003936367223 */ /* 0x000fca000001003d */
[----:B------:R-:W-:-:S07]  /*3dc0*/  F2FP.F16.F32.PACK_AB R38, R54, R59 ;  /* 0x0000003b3626723e */ /* 0x000fce00000000ff */
.L_x_441:
[----:B------:R-:W-:Y:S05]  /*3dd0*/  BSYNC B2 ;  /* 0x0000000000027941 */ /* 0x000fea0003800000 */
.L_x_440:
[----:B------:R3:W-:Y:S02]  /*3de0*/  STG.E.128 desc[UR60][R40.64+0x40], R36 ;  /* 0x0000402428007986 */ /* 0x0007e4000c101d3c */
.L_x_439:
[----:B------:R-:W-:Y:S05]  /*3df0*/  BSYNC B1 ;  /* 0x0000000000017941 */ /* 0x000fea0003800000 */
.L_x_438:
[----:B------:R-:W-:Y:S01]  /*3e00*/  ISETP.NE.AND P4, PT, R13, RZ, PT ;  /* 0x000000ff0d00720c */ /* 0x000fe20003f85270 */
[----:B------:R-:W-:-:S12]  /*3e10*/  BSSY B1, `(.L_x_442) ;  /* 0x0000034000017945 */ /* 0x000fd80003800000 */
[----:B------:R-:W-:Y:S05]  /*3e20*/  @!P4 BRA `(.L_x_443) ;  /* 0x0000000000c8c947 */ /* 0x000fea0003800000 */
[----:B------:R-:W4:Y:S01]  /*3e30*/  LDL R54, [R1+0x70] ;  /* 0x0000700001367983 */ /* 0x000f220000100800 */
[----:B------:R-:W-:Y:S03]  /*3e40*/  BSSY B2, `(.L_x_444) ;  /* 0x000002f000027945 */ /* 0x000fe60003800000 */
[----:B-123--:R1:W2:Y:S01]  /*3e50*/  LDS.128 R36, [R26+0x18c00] ;  /* 0x018c00001a247984 */ /* 0x00e2a20000000c00 */
[----:B----4-:R-:W-:-:S13]  /*3e60*/  ISETP.GE.AND P4, PT, R54, R108, PT ;  /* 0x0000006c3600720c */ /* 0x010fda0003f86270 */
[----:B-12---:R-:W-:Y:S05]  /*3e70*/  @P4 BRA `(.L_x_445) ;  /* 0x0000000000ac4947 */ /* 0x006fea0003800000 */
[----:B------:R-:W-:Y:S01]  /*3e80*/  SHF.R.U64 R52, R52, 0x10, R53 ;  /* 0x0000001034347819 */ /* 0x000fe20000001235 */
[----:B------:R-:W-:Y:S01]  /*3e90*/  IMAD.MOV.U32 R54, RZ, RZ, R37 ;  /* 0x000000ffff367224 */ /* 0x000fe200078e0025 */
[----:B------:R-:W-:Y:S02]  /*3ea0*/  SHF.R.U64 R50, R50, 0x10, R51 ;  /* 0x0000001032327819 */ /* 0x000fe40000001233 */
        /* <DEDUP_REMOVED lines=8> */
[----:B------:R-:W-:Y:S01]  /*3f30*/  SHF.R.U32.HI R55, RZ, 0x10, R51 ;  /* 0x00000010ff377819 */ /* 0x000fe20000011633 */
[----:B------:R-:W-:Y:S01]  /*3f40*/  FFMA.FTZ R37, R37, R50, R52 ;  /* 0x0000003225257223 */ /* 0x000fe20000010034 */
[----:B------:R-:W-:Y:S02]  /*3f50*/  IMAD.MOV.U32 R52, RZ, RZ, R39 ;  /* 0x000000ffff347224 */ /* 0x000fe400078e0027 */
[----:B------:R-:W-:Y:S02]  /*3f60*/  HADD2.F32 R51, -RZ, R53.H0_H0 ;  /* 0x20000035ff337230 */ /* 0x000fe40000004100 */
[----:B------:R-:W-:Y:S01]  /*3f70*/  IMAD.MOV.U32 R39, RZ, RZ, R36 ;  /* 0x000000ffff277224 */ /* 0x000fe200078e0024 */
[----:B------:R-:W-:Y:S01]  /*3f80*/  F2FP.F16.F32.PACK_AB R37, R37, R54 ;  /* 0x000000362525723e */ /* 0x000fe200000000ff */
[--C-:B------:R-:W-:Y:S02]  /*3f90*/  HADD2.F32 R50, -RZ, R52.reuse.H1_H1 ;  /* 0x30000034ff327230 */ /* 0x100fe40000004100 */
[----:B------:R-:W-:-:S02]  /*3fa0*/  HADD2.F32 R36, -RZ, R52.H0_H0 ;  /* 0x20000034ff247230 */ /* 0x000fc40000004100 */
[----:B------:R-:W-:Y:S02]  /*3fb0*/  HADD2.F32 R53, -RZ, R55.H0_H0 ;  /* 0x20000037ff357230 */ /* 0x000fe40000004100 */
[-C--:B------:R-:W-:Y:S01]  /*3fc0*/  FMUL.FTZ R55, R50, R51.reuse ;  /* 0x0000003332377220 */ /* 0x080fe20000410000 */
[----:B------:R-:W-:Y:S02]  /*3fd0*/  HADD2.F32 R52, -RZ, R118.H0_H0 ;  /* 0x20000076ff347230 */ /* 0x000fe40000004100 */
[C---:B------:R-:W-:Y:S01]  /*3fe0*/  FMUL.FTZ R57, R36.reuse, R51 ;  /* 0x0000003324397220 */ /* 0x040fe20000410000 */
[--C-:B------:R-:W-:Y:S02]  /*3ff0*/  HADD2.F32 R51, -RZ, R39.reuse.H1_H1 ;  /* 0x30000027ff337230 */ /* 0x100fe40000004100 */
[-C--:B------:R-:W-:Y:S01]  /*4000*/  FFMA.FTZ R36, R36, R53.reuse, -R55 ;  /* 0x0000003524247223 */ /* 0x080fe20000010837 */
[----:B------:R-:W-:Y:S02]  /*4010*/  HADD2.F32 R55, -RZ, R39.H0_H0 ;  /* 0x20000027ff377230 */ /* 0x000fe40000004100 */
[----:B------:R-:W-:Y:S01]  /*4020*/  FFMA.FTZ R53, R50, R53, R57 ;  /* 0x0000003532357223 */ /* 0x000fe20000010039 */
[----:B------:R-:W-:-:S02]  /*4030*/  HADD2.F32 R50, -RZ, R117.H1_H1 ;  /* 0x30000075ff327230 */ /* 0x000fc40000004100 */
[-C--:B------:R-:W-:Y:S01]  /*4040*/  FMUL.FTZ R56, R51, R52.reuse ;  /* 0x0000003433387220 */ /* 0x080fe20000410000 */
[----:B------:R-:W-:Y:S02]  /*4050*/  HADD2.F32 R118, -RZ, R118.H1_H1 ;  /* 0x30000076ff767230 */ /* 0x000fe40000004100 */
[C---:B------:R-:W-:Y:S01]  /*4060*/  FMUL.FTZ R58, R55.reuse, R52 ;  /* 0x00000034373a7220 */ /* 0x040fe20000410000 */
[--C-:B------:R-:W-:Y:S02]  /*4070*/  HADD2.F32 R39, -RZ, R38.reuse.H1_H1 ;  /* 0x30000026ff277230 */ /* 0x100fe40000004100 */
[-C--:B------:R-:W-:Y:S01]  /*4080*/  FFMA.FTZ R52, R55, R50.reuse, -R56 ;  /* 0x0000003237347223 */ /* 0x080fe20000010838 */
[----:B------:R-:W-:Y:S02]  /*4090*/  HADD2.F32 R38, -RZ, R38.H0_H0 ;  /* 0x20000026ff267230 */ /* 0x000fe40000004100 */
[----:B------:R-:W-:Y:S01]  /*40a0*/  FFMA.FTZ R51, R51, R50, R58 ;  /* 0x0000003233337223 */ /* 0x000fe2000001003a */
[----:B------:R-:W-:-:S02]  /*40b0*/  HADD2.F32 R117, -RZ, R117.H0_H0 ;  /* 0x20000075ff757230 */ /* 0x000fc40000004100 */
[-C--:B------:R-:W-:Y:S01]  /*40c0*/  FMUL.FTZ R55, R39, R118.reuse ;  /* 0x0000007627377220 */ /* 0x080fe20000410000 */
[----:B------:R-:W-:-:S03]  /*40d0*/  FMUL.FTZ R118, R38, R118 ;  /* 0x0000007626767220 */ /* 0x000fc60000410000 */
[-C--:B------:R-:W-:Y:S01]  /*40e0*/  FFMA.FTZ R55, R38, R117.reuse, -R55 ;  /* 0x0000007526377223 */ /* 0x080fe20000010837 */
[----:B------:R-:W-:Y:S01]  /*40f0*/  FFMA.FTZ R118, R39, R117, R118 ;  /* 0x0000007527767223 */ /* 0x000fe20000010076 */
[----:B------:R-:W-:Y:S02]  /*4100*/  F2FP.F16.F32.PACK_AB R39, R53, R36 ;  /* 0x000000243527723e */ /* 0x000fe400000000ff */
[----:B------:R-:W-:Y:S02]  /*4110*/  F2FP.F16.F32.PACK_AB R36, R51, R52 ;  /* 0x000000343324723e */ /* 0x000fe400000000ff */
[----:B------:R-:W-:-:S07]  /*4120*/  F2FP.F16.F32.PACK_AB R38, R118, R55 ;  /* 0x000000377626723e */ /* 0x000fce00000000ff */
.L_x_445:
[----:B------:R-:W-:Y:S05]  /*4130*/  BSYNC B2 ;  /* 0x0000000000027941 */ /* 0x000fea0003800000 */
.L_x_444:
[----:B------:R4:W-:Y:S02]  /*4140*/  STG.E.128 desc[UR60][R40.64+0x60], R36 ;  /* 0x0000602428007986 */ /* 0x0009e4000c101d3c */
.L_x_443:
[----:B------:R-:W-:Y:S05]  /*4150*/  BSYNC B1 ;  /* 0x0000000000017941 */ /* 0x000fea0003800000 */
.L_x_442:
[----:B------:R-:W-:Y:S01]  /*4160*/  ISETP.NE.AND P4, PT, R14, RZ, PT ;  /* 0x000000ff0e00720c */ /* 0x000fe20003f85270 */
[----:B------:R-:W-:-:S12]  /*4170*/  BSSY B1, `(.L_x_446) ;  /* 0x0000031000017945 */ /* 0x000fd80003800000 */
[----:B------:R-:W-:Y:S05]  /*4180*/  @!P4 BRA `(.L_x_447) ;  /* 0x0000000000bcc947 */ /* 0x000fea0003800000 */
[----:B------:R-:W5:Y:S01]  /*4190*/  LDL R50, [R1+0x64] ;  /* 0x0000640001327983 */ /* 0x000f620000100800 */
[----:B------:R-:W-:Y:S03]  /*41a0*/  BSSY B2, `(.L_x_448) ;  /* 0x000002c000027945 */ /* 0x000fe60003800000 */
[----:B-1234-:R1:W2:Y:S01]  /*41b0*/  LDS.128 R36, [R83+0x1b000] ;  /* 0x01b0000053247984 */ /* 0x01e2a20000000c00 */
[----:B-----5:R-:W-:-:S13]  /*41c0*/  ISETP.GE.AND P4, PT, R50, R108, PT ;  /* 0x0000006c3200720c */ /* 0x020fda0003f86270 */
[----:B-12---:R-:W-:Y:S05]  /*41d0*/  @P4 BRA `(.L_x_449) ;  /* 0x0000000000a04947 */ /* 0x006fea0003800000 */
[----:B------:R-:W-:Y:S02]  /*41e0*/  SHF.R.U64 R46, R46, 0x10, R47 ;  /* 0x000000102e2e7819 */ /* 0x000fe4000000122f */
[--C-:B------:R-:W-:Y:S01]  /*41f0*/  SHF.R.U64 R50, R48, 0x10, R49.reuse ;  /* 0x0000001030327819 */ /* 0x100fe20000001231 */
[--C-:B------:R-:W-:Y:S01]  /*4200*/  HADD2.F32 R48, -RZ, R39.reuse.H1_H1 ;  /* 0x30000027ff307230 */ /* 0x100fe20000004100 */
[----:B------:R-:W-:Y:S01]  /*4210*/  SHF.R.U32.HI R51, RZ, 0x10, R49 ;  /* 0x00000010ff337819 */ /* 0x000fe20000011631 */
[----:B------:R-:W-:Y:S01]  /*4220*/  HADD2.F32 R39, -RZ, R39.H0_H0 ;  /* 0x20000027ff277230 */ /* 0x000fe20000004100 */
[----:B------:R-:W-:Y:S01]  /*4230*/  SHF.R.U32.HI R52, RZ, 0x10, R47 ;  /* 0x00000010ff347819 */ /* 0x000fe2000001162f */
[----:B------:R-:W-:Y:S02]  /*4240*/  HADD2.F32 R47, -RZ, R46.H0_H0 ;  /* 0x2000002eff2f7230 */ /* 0x000fe40000004100 */
[----:B------:R-:W-:Y:S02]  /*4250*/  HADD2.F32 R46, -RZ, R37.H1_H1 ;  /* 0x30000025ff2e7230 */ /* 0x000fe40000004100 */
[----:B------:R-:W-:-:S02]  /*4260*/  HADD2.F32 R50, -RZ, R50.H0_H0 ;  /* 0x20000032ff327230 */ /* 0x000fc40000004100 */
[----:B------:R-:W-:Y:S02]  /*4270*/  HADD2.F32 R37, -RZ, R37.H0_H0 ;  /* 0x20000025ff257230 */ /* 0x000fe40000004100 */
[----:B------:R-:W-:Y:S02]  /*4280*/  HADD2.F32 R51, -RZ, R51.H0_H0 ;  /* 0x20000033ff337230 */ /* 0x000fe40000004100 */
[----:B------:R-:W-:Y:S02]  /*4290*/  HADD2.F32 R49, -RZ, R52.H0_H0 ;  /* 0x20000034ff317230 */ /* 0x000fe40000004100 */
[-C--:B------:R-:W-:Y:S01]  /*42a0*/  FMUL.FTZ R52, R46, R50.reuse ;  /* 0x000000322e347220 */ /* 0x080fe20000410000 */
[----:B------:R-:W-:Y:S01]  /*42b0*/  FMUL.FTZ R53, R37, R50 ;  /* 0x0000003225357220 */ /* 0x000fe20000410000 */
[-C--:B------:R-:W-:Y:S01]  /*42c0*/  FMUL.FTZ R50, R48, R51.reuse ;  /* 0x0000003330327220 */ /* 0x080fe20000410000 */
[----:B------:R-:W-:Y:S01]  /*42d0*/  FMUL.FTZ R51, R39, R51 ;  /* 0x0000003327337220 */ /* 0x000fe20000410000 */
[-C--:B------:R-:W-:Y:S01]  /*42e0*/  FFMA.FTZ R37, R37, R47.reuse, -R52 ;  /* 0x0000002f25257223 */ /* 0x080fe20000010834 */
[----:B------:R-:W-:Y:S01]  /*42f0*/  FFMA.FTZ R46, R46, R47, R53 ;  /* 0x0000002f2e2e7223 */ /* 0x000fe20000010035 */
[----:B------:R-:W-:-:S02]  /*4300*/  HADD2.F32 R47, -RZ, R36.H1_H1 ;  /* 0x30000024ff2f7230 */ /* 0x000fc40000004100 */
[-C--:B------:R-:W-:Y:S01]  /*4310*/  FFMA.FTZ R48, R48, R49.reuse, R51 ;  /* 0x0000003130307223 */ /* 0x080fe20000010033 */
[----:B------:R-:W-:Y:S01]  /*4320*/  FFMA.FTZ R39, R39, R49, -R50 ;  /* 0x0000003127277223 */ /* 0x000fe20000010832 */
[----:B------:R-:W-:Y:S01]  /*4330*/  HADD2.F32 R51, -RZ, R114.H0_H0 ;  /* 0x20000072ff337230 */ /* 0x000fe20000004100 */
[----:B------:R-:W-:Y:S01]  /*4340*/  F2FP.F16.F32.PACK_AB R37, R46, R37 ;  /* 0x000000252e25723e */ /* 0x000fe200000000ff */
[----:B------:R-:W-:Y:S02]  /*4350*/  HADD2.F32 R36, -RZ, R36.H0_H0 ;  /* 0x20000024ff247230 */ /* 0x000fe40000004100 */
[----:B------:R-:W-:Y:S02]  /*4360*/  HADD2.F32 R114, -RZ, R114.H1_H1 ;  /* 0x30000072ff727230 */ /* 0x000fe40000004100 */
[-C--:B------:R-:W-:Y:S01]  /*4370*/  FMUL.FTZ R53, R47, R51.reuse ;  /* 0x000000332f357220 */ /* 0x080fe20000410000 */
[--C-:B------:R-:W-:Y:S02]  /*4380*/  HADD2.F32 R49, -RZ, R38.reuse.H1_H1 ;  /* 0x30000026ff317230 */ /* 0x100fe40000004100 */
[----:B------:R-:W-:Y:S01]  /*4390*/  FMUL.FTZ R52, R36, R51 ;  /* 0x0000003324347220 */ /* 0x000fe20000410000 */
[----:B------:R-:W-:Y:S01]  /*43a0*/  HADD2.F32 R38, -RZ, R38.H0_H0 ;  /* 0x20000026ff267230 */ /* 0x000fe20000004100 */
[----:B------:R-:W-:Y:S01]  /*43b0*/  F2FP.F16.F32.PACK_AB R39, R48, R39 ;  /* 0x000000273027723e */ /* 0x000fe200000000ff */
[----:B------:R-:W-:-:S02]  /*43c0*/  HADD2.F32 R50, -RZ, R113.H0_H0 ;  /* 0x20000071ff327230 */ /* 0x000fc40000004100 */
[-C--:B------:R-:W-:Y:S01]  /*43d0*/  FMUL.FTZ R51, R49, R114.reuse ;  /* 0x0000007231337220 */ /* 0x080fe20000410000 */
[----:B------:R-:W-:Y:S02]  /*43e0*/  HADD2.F32 R113, -RZ, R113.H1_H1 ;  /* 0x30000071ff717230 */ /* 0x000fe40000004100 */
[----:B------:R-:W-:Y:S01]  /*43f0*/  FMUL.FTZ R114, R38, R114 ;  /* 0x0000007226727220 */ /* 0x000fe20000410000 */
[-C--:B------:R-:W-:Y:S01]  /*4400*/  FFMA.FTZ R53, R36, R50.reuse, -R53 ;  /* 0x0000003224357223 */ /* 0x080fe20000010835 */
[----:B------:R-:W-:Y:S01]  /*4410*/  FFMA.FTZ R52, R47, R50, R52 ;  /* 0x000000322f347223 */ /* 0x000fe20000010034 */
[-C--:B------:R-:W-:Y:S01]  /*4420*/  FFMA.FTZ R51, R38, R113.reuse, -R51 ;  /* 0x0000007126337223 */ /* 0x080fe20000010833 */
[----:B------:R-:W-:-:S03]  /*4430*/  FFMA.FTZ R114, R49, R113, R114 ;  /* 0x0000007131727223 */ /* 0x000fc60000010072 */
[----:B------:R-:W-:Y:S02]  /*4440*/  F2FP.F16.F32.PACK_AB R36, R52, R53 ;  /* 0x000000353424723e */ /* 0x000fe400000000ff */
[----:B------:R-:W-:-:S07]  /*4450*/  F2FP.F16.F32.PACK_AB R38, R114, R51 ;  /* 0x000000337226723e */ /* 0x000fce00000000ff */
.L_x_449:
[----:B------:R-:W-:Y:S05]  /*4460*/  BSYNC B2 ;  /* 0x0000000000027941 */ /* 0x000fea0003800000 */
.L_x_448:
[----:B------:R1:W-:Y:S02]  /*4470*/  STG.E.128 desc[UR60][R40.64+0x80], R36 ;  /* 0x0000802428007986 */ /* 0x0003e4000c101d3c */
.L_x_447:
[----:B------:R-:W-:Y:S05]  /*4480*/  BSYNC B1 ;  /* 0x0000000000017941 */ /* 0x000fea0003800000 */
.L_x_446:
[----:B------:R-:W-:-:S13]  /*4490*/  ISETP.NE.AND P4, PT, R15, RZ, PT ;  /* 0x000000ff0f00720c */ /* 0x000fda0003f85270 */
[----:B------:R-:W-:Y:S05]  /*44a0*/  @!P4 BRA `(.L_x_429) ;  /* 0x000000240030c947 */ /* 0x000fea0003800000 */
[----:B------:R-:W5:Y:S01]  /*44b0*/  LDL R46, [R1+0x74] ;  /* 0x00007400012e7983 */ /* 0x000f620000100800 */
[----:B------:R-:W-:Y:S03]  /*44c0*/  BSSY B1, `(.L_x_450) ;  /* 0x000002d000017945 */ /* 0x000fe60003800000 */
[----:B-1234-:R1:W2:Y:S01]  /*44d0*/  LDS.128 R36, [R26+0x1b000] ;  /* 0x01b000001a247984 */ /* 0x01e2a20000000c00 */
[----:B-----5:R-:W-:-:S13]  /*44e0*/  ISETP.GE.AND P4, PT, R46, R108, PT ;  /* 0x0000006c2e00720c */ /* 0x020fda0003f86270 */
[----:B-12---:R-:W-:Y:S05]  /*44f0*/  @P4 BRA `(.L_x_451) ;  /* 0x0000000000a44947 */ /* 0x006fea0003800000 */
[--C-:B------:R-:W-:Y:S01]  /*4500*/  SHF.R.U64 R47, R42, 0x10, R43.reuse ;  /* 0x000000102a2f7819 */ /* 0x100fe2000000122b */
[----:B------:R-:W-:Y:S01]  /*4510*/  IMAD.MOV.U32 R42, RZ, RZ, R38 ;  /* 0x000000ffff2a7224 */ /* 0x000fe200078e0026 */
[----:B------:R-:W-:Y:S01]  /*4520*/  SHF.R.U32.HI R46, RZ, 0x10, R43 ;  /* 0x00000010ff2e7819 */ /* 0x000fe2000001162b */
[--C-:B------:R-:W-:Y:S01]  /*4530*/  HADD2.F32 R38, -RZ, R37.reuse.H1_H1 ;  /* 0x30000025ff267230 */ /* 0x100fe20000004100 */
[--C-:B------:R-:W-:Y:S01]  /*4540*/  SHF.R.U64 R43, R44, 0x10, R45.reuse ;  /* 0x000000102c2b7819 */ /* 0x100fe2000000122d */
[----:B------:R-:W-:Y:S01]  /*4550*/  HADD2.F32 R37, -RZ, R37.H0_H0 ;  /* 0x20000025ff257230 */ /* 0x000fe20000004100 */
[----:B------:R-:W-:Y:S01]  /*4560*/  SHF.R.U32.HI R48, RZ, 0x10, R45 ;  /* 0x00000010ff307819 */ /* 0x000fe2000001162d */
[----:B------:R-:W-:Y:S02]  /*4570*/  HADD2.F32 R44, -RZ, R47.H0_H0 ;  /* 0x2000002fff2c7230 */ /* 0x000fe40000004100 */
[----:B------:R-:W-:Y:S02]  /*4580*/  HADD2.F32 R45, -RZ, R43.H0_H0 ;  /* 0x2000002bff2d7230 */ /* 0x000fe40000004100 */
[----:B------:R-:W-:-:S02]  /*4590*/  HADD2.F32 R48, -RZ, R48.H0_H0 ;  /* 0x20000030ff307230 */ /* 0x000fc40000004100 */
[--C-:B------:R-:W-:Y:S02]  /*45a0*/  HADD2.F32 R43, -RZ, R39.reuse.H1_H1 ;  /* 0x30000027ff2b7230 */ /* 0x100fe40000004100 */
[CC--:B------:R-:W-:Y:S01]  /*45b0*/  FMUL.FTZ R50, R38.reuse, R45.reuse ;  /* 0x0000002d26327220 */ /* 0x0c0fe20000410000 */
[C---:B------:R-:W-:Y:S01]  /*45c0*/  FMUL.FTZ R45, R37.reuse, R45 ;  /* 0x0000002d252d7220 */ /* 0x040fe20000410000 */
[----:B------:R-:W-:Y:S02]  /*45d0*/  HADD2.F32 R39, -RZ, R39.H0_H0 ;  /* 0x20000027ff277230 */ /* 0x000fe40000004100 */
[-C--:B------:R-:W-:Y:S01]  /*45e0*/  FFMA.FTZ R50, R37, R44.reuse, -R50 ;  /* 0x0000002c25327223 */ /* 0x080fe20000010832 */
[----:B------:R-:W-:Y:S01]  /*45f0*/  FFMA.FTZ R47, R38, R44, R45 ;  /* 0x0000002c262f7223 */ /* 0x000fe2000001002d */
[----:B------:R-:W-:Y:S02]  /*4600*/  HADD2.F32 R46, -RZ, R46.H0_H0 ;  /* 0x2000002eff2e7230 */ /* 0x000fe40000004100 */
[----:B------:R-:W-:Y:S01]  /*4610*/  FMUL.FTZ R52, R43, R48 ;  /* 0x000000302b347220 */ /* 0x000fe20000410000 */
[----:B------:R-:W-:-:S02]  /*4620*/  HADD2.F32 R44, -RZ, R97.H0_H0 ;  /* 0x20000061ff2c7230 */ /* 0x000fc40000004100 */
[C---:B------:R-:W-:Y:S01]  /*4630*/  FMUL.FTZ R48, R39.reuse, R48 ;  /* 0x0000003027307220 */ /* 0x040fe20000410000 */
[----:B------:R-:W-:Y:S02]  /*4640*/  HADD2.F32 R97, -RZ, R97.H1_H1 ;  /* 0x30000061ff617230 */ /* 0x000fe40000004100 */
[-C--:B------:R-:W-:Y:S01]  /*4650*/  FFMA.FTZ R52, R39, R46.reuse, -R52 ;  /* 0x0000002e27347223 */ /* 0x080fe20000010834 */
[----:B------:R-:W-:Y:S02]  /*4660*/  HADD2.F32 R37, -RZ, R36.H1_H1 ;  /* 0x30000024ff257230 */ /* 0x000fe40000004100 */
[----:B------:R-:W-:Y:S01]  /*4670*/  FFMA.FTZ R51, R43, R46, R48 ;  /* 0x0000002e2b337223 */ /* 0x000fe20000010030 */
[----:B------:R-:W-:Y:S02]  /*4680*/  HADD2.F32 R38, -RZ, R42.H1_H1 ;  /* 0x3000002aff267230 */ /* 0x000fe40000004100 */
[----:B------:R-:W-:Y:S02]  /*4690*/  HADD2.F32 R36, -RZ, R36.H0_H0 ;  /* 0x20000024ff247230 */ /* 0x000fe40000004100 */
[----:B------:R-:W-:Y:S01]  /*46a0*/  FMUL.FTZ R45, R37, R44 ;  /* 0x0000002c252d7220 */ /* 0x000fe20000410000 */
[----:B------:R-:W-:-:S02]  /*46b0*/  HADD2.F32 R42, -RZ, R42.H0_H0 ;  /* 0x2000002aff2a7230 */ /* 0x000fc40000004100 */
[-C--:B------:R-:W-:Y:S01]  /*46c0*/  FMUL.FTZ R49, R38, R97.reuse ;  /* 0x0000006126317220 */ /* 0x080fe20000410000 */
[--C-:B------:R-:W-:Y:S02]  /*46d0*/  HADD2.F32 R39, -RZ, R96.reuse.H1_H1 ;  /* 0x30000060ff277230 */ /* 0x100fe40000004100 */
[----:B------:R-:W-:Y:S01]  /*46e0*/  FMUL.FTZ R44, R36, R44 ;  /* 0x0000002c242c7220 */ /* 0x000fe20000410000 */
[----:B------:R-:W-:Y:S02]  /*46f0*/  HADD2.F32 R43, -RZ, R96.H0_H0 ;  /* 0x20000060ff2b7230 */ /* 0x000fe40000004100 */
[----:B------:R-:W-:Y:S01]  /*4700*/  FMUL.FTZ R97, R42, R97 ;  /* 0x000000612a617220 */ /* 0x000fe20000410000 */
[-C--:B------:R-:W-:Y:S01]  /*4710*/  FFMA.FTZ R45, R36, R39.reuse, -R45 ;  /* 0x00000027242d7223 */ /* 0x080fe2000001082d */
[----:B------:R-:W-:Y:S01]  /*4720*/  FFMA.FTZ R44, R37, R39, R44 ;  /* 0x00000027252c7223 */ /* 0x000fe2000001002c */
[-C--:B------:R-:W-:Y:S01]  /*4730*/  FFMA.FTZ R49, R42, R43.reuse, -R49 ;  /* 0x0000002b2a317223 */ /* 0x080fe20000010831 */
[----:B------:R-:W-:Y:S01]  /*4740*/  FFMA.FTZ R38, R38, R43, R97 ;  /* 0x0000002b26267223 */ /* 0x000fe20000010061 */
[----:B------:R-:W-:-:S02]  /*4750*/  F2FP.F16.F32.PACK_AB R37, R47, R50 ;  /* 0x000000322f25723e */ /* 0x000fc400000000ff */
[----:B------:R-:W-:Y:S02]  /*4760*/  F2FP.F16.F32.PACK_AB R39, R51, R52 ;  /* 0x000000343327723e */ /* 0x000fe400000000ff */
[----:B------:R-:W-:Y:S02]  /*4770*/  F2FP.F16.F32.PACK_AB R36, R44, R45 ;  /* 0x0000002d2c24723e */ /* 0x000fe400000000ff */
[----:B------:R-:W-:-:S07]  /*4780*/  F2FP.F16.F32.PACK_AB R38, R38, R49 ;  /* 0x000000312626723e */ /* 0x000fce00000000ff */
.L_x_451:
[----:B------:R-:W-:Y:S05]  /*4790*/  BSYNC B1 ;  /* 0x0000000000017941 */ /* 0x000fea0003800000 */
.L_x_450:
[----:B------:R1:W-:Y:S01]  /*47a0*/  STG.E.128 desc[UR60][R40.64+0xa0], R36 ;  /* 0x0000a02428007986 */ /* 0x0003e2000c101d3c */
[----:B------:R-:W-:Y:S05]  /*47b0*/  BRA `(.L_x_429) ;  /* 0x00000020006c7947 */ /* 0x000fea0003800000 */
.L_x_423:
        /* <DEDUP_REMOVED lines=15> */
[----:B------:R-:W-:Y:S01]  /*48b0*/  IADD3 R62, P3, R74, R62, RZ ;  /* 0x0000003e4a3e7210 */ /* 0x000fe20007f7e0ff */
[----:B------:R-:W-:Y:S01]  /*48c0*/  ULDC.64 UR4, c[0x0][0x3e8] ;  /* 0x0000fa0000047ab9 */ /* 0x000fe20000000a00 */
[----:B------:R-:W-:Y:S02]  /*48d0*/  CS2R R46, SRZ ;  /* 0x00000000002e7805 */ /* 0x000fe4000001ff00 */
[----:B------:R-:W-:Y:S02]  /*48e0*/  CS2R R44, SRZ ;  /* 0x00000000002c7805 */ /* 0x000fe4000001ff00 */
[----:B------:R-:W-:Y:S02]  /*48f0*/  IADD3.X R21, R21, R87, RZ, P3, !PT ;  /* 0x0000005715157210 */ /* 0x000fe40001ffe4ff */
[----:B------:R-:W-:Y:S02]  /*4900*/  CS2R R58, SRZ ;  /* 0x00000000003a7805 */ /* 0x000fe4000001ff00 */
[----:B------:R-:W-:-:S02]  /*4910*/  IADD3 R61, P3, R34, R60, RZ ;  /* 0x0000003c223d7210 */ /* 0x000fc40007f7e0ff */
[----:B------:R-:W-:-:S03]  /*4920*/  CS2R R56, SRZ ;  /* 0x0000000000387805 */ /* 0x000fc6000001ff00 */
[----:B------:R-:W-:Y:S01]  /*4930*/  IMAD.X R36, R91, 0x1, R88, P3 ;  /* 0x000000015b247824 */ /* 0x000fe200018e0658 */
[----:B------:R-:W-:-:S04]  /*4940*/  LEA R48, P3, R62, UR4, 0x1 ;  /* 0x000000043e307c11 */ /* 0x000fc8000f8608ff */
[----:B------:R-:W-:Y:S01]  /*4950*/  LEA.HI.X R49, R62, UR5, R21, 0x1, P3 ;  /* 0x000000053e317c11 */ /* 0x000fe200098f0c15 */
[----:B------:R-:W-:Y:S02]  /*4960*/  ULDC.64 UR4, c[0x0][0x400] ;  /* 0x0001000000047ab9 */ /* 0x000fe40000000a00 */
[----:B------:R-:W-:-:S04]  /*4970*/  LEA R60, P3, R61, UR4, 0x1 ;  /* 0x000000043d3c7c11 */ /* 0x000fc8000f8608ff */
[----:B------:R-:W-:Y:S02]  /*4980*/  LEA.HI.X R61, R61, UR5, R36, 0x1, P3 ;  /* 0x000000053d3d7c11 */ /* 0x000fe400098f0c24 */
[----:B------:R-:W-:Y:S02]  /*4990*/  ISETP.GE.AND P3, PT, R22, R108, PT ;  /* 0x0000006c1600720c */ /* 0x000fe40003f66270 */
[----:B------:R-:W-:Y:S02]  /*49a0*/  CS2R R42, SRZ ;  /* 0x00000000002a7805 */ /* 0x000fe4000001ff00 */
[----:B------:R-:W-:Y:S02]  /*49b0*/  CS2R R40, SRZ ;  /* 0x0000000000287805 */ /* 0x000fe4000001ff00 */
[----:B------:R-:W-:Y:S02]  /*49c0*/  CS2R R54, SRZ ;  /* 0x0000000000367805 */ /* 0x000fe4000001ff00 */
[----:B------:R-:W-:-:S05]  /*49d0*/  CS2R R52, SRZ ;  /* 0x0000000000347805 */ /* 0x000fca000001ff00 */
[----:B------:R-:W5:Y:S04]  /*49e0*/  @!P3 LDG.E.128 R44, desc[UR60][R48.64] ;  /* 0x0000003c302cb981 */ /* 0x000f68000c1e1d00 */
[----:B------:R-:W5:Y:S01]  /*49f0*/  @!P3 LDG.E.128 R56, desc[UR60][R60.64] ;  /* 0x0000003c3c38b981 */ /* 0x000f62000c1e1d00 */
[----:B------:R-:W-:Y:S02]  /*4a00*/  ISETP.GE.AND P3, PT, R0, R108, PT ;  /* 0x0000006c0000720c */ /* 0x000fe40003f66270 */
[----:B------:R-:W-:Y:S02]  /*4a10*/  CS2R R38, SRZ ;  /* 0x0000000000267805 */ /* 0x000fe4000001ff00 */
[----:B------:R-:W-:-:S09]  /*4a20*/  CS2R R36, SRZ ;  /* 0x0000000000247805 */ /* 0x000fd2000001ff00 */
[----:B------:R-:W5:Y:S04]  /*4a30*/  @!P3 LDG.E.128 R40, desc[UR60][R48.64+0x20] ;  /* 0x0000203c3028b981 */ /* 0x000f68000c1e1d00 */
[----:B------:R-:W5:Y:S01]  /*4a40*/  @!P3 LDG.E.128 R52, desc[UR60][R60.64+0x20] ;  /* 0x0000203c3c34b981 */ /* 0x000f62000c1e1d00 */
[----:B------:R-:W-:Y:S02]  /*4a50*/  ISETP.GE.AND P3, PT, R4, R108, PT ;  /* 0x0000006c0400720c */ /* 0x000fe40003f66270 */
[----:B------:R-:W-:-:S11]  /*4a60*/  CS2R R50, SRZ ;  /* 0x0000000000327805 */ /* 0x000fd6000001ff00 */
[----:B------:R0:W5:Y:S02]  /*4a70*/  @!P3 LDG.E.128 R36, desc[UR60][R48.64+0x40] ;  /* 0x0000403c3024b981 */ /* 0x000164000c1e1d00 */
[----:B0-----:R-:W-:-:S06]  /*4a80*/  CS2R R48, SRZ ;  /* 0x0000000000307805 */ /* 0x001fcc000001ff00 */
[----:B------:R0:W5:Y:S02]  /*4a90*/  @!P3 LDG.E.128 R48, desc[UR60][R60.64+0x40] ;  /* 0x0000403c3c30b981 */ /* 0x000164000c1e1d00 */
.L_x_453:
[----:B------:R-:W-:Y:S05]  /*4aa0*/  BSYNC B1 ;  /* 0x0000000000017941 */ /* 0x000fea0003800000 */
.L_x_452:
        /* <DEDUP_REMOVED lines=8> */
[----:B------:R-:W-:-:S03]  /*4b30*/  IMAD.MOV.U32 R60, RZ, RZ, R43 ;  /* 0x000000ffff3c7224 */ /* 0x000fc600078e002b */
[----:B------:R-:W-:Y:S01]  /*4b40*/  PRMT R128, R128, 0x5410, R21 ;  /* 0x0000541080807816 */ /* 0x000fe20000000015 */
[----:B------:R-:W-:Y:S01]  /*4b50*/  IMAD.MOV.U32 R21, RZ, RZ, R41 ;  /* 0x000000ffff157224 */ /* 0x000fe200078e0029 */
[----:B------:R-:W-:Y:S01]  /*4b60*/  PRMT R130, R60, 0x7610, R130 ;  /* 0x000076103c827816 */ /* 0x000fe20000000082 */
[----:B------:R-:W-:-:S03]  /*4b70*/  IMAD.MOV.U32 R60, RZ, RZ, R40 ;  /* 0x000000ffff3c7224 */ /* 0x000fc600078e0028 */
[----:B------:R-:W-:Y:S01]  /*4b80*/  PRMT R131, R21, 0x7610, R131 ;  /* 0x0000761015837816 */ /* 0x000fe20000000083 */
[----:B------:R-:W-:Y:S01]  /*4b90*/  IMAD.MOV.U32 R21, RZ, RZ, R46 ;  /* 0x000000ffff157224 */ /* 0x000fe200078e002e */
[----:B------:R-:W-:Y:S01]  /*4ba0*/  PRMT R129, R60, 0x7610, R129 ;  /* 0x000076103c817816 */ /* 0x000fe20000000081 */
[----:B------:R-:W-:-:S05]  /*4bb0*/  IMAD.MOV.U32 R60, RZ, RZ, R47 ;  /* 0x000000ffff3c7224 */ /* 0x000fca00078e002f */
[----:B------:R-:W-:Y:S01]  /*4bc0*/  PRMT R132, R21, 0x5410, R60 ;  /* 0x0000541015847816 */ /* 0x000fe2000000003c */
[----:B------:R-:W-:Y:S02]  /*4bd0*/  IMAD.MOV.U32 R21, RZ, RZ, R44 ;  /* 0x000000ffff157224 */ /* 0x000fe400078e002c */
[----:B------:R-:W-:-:S03]  /*4be0*/  IMAD.MOV.U32 R60, RZ, RZ, R45 ;  /* 0x000000ffff3c7224 */ /* 0x000fc600078e002d */
[----:B------:R-:W-:Y:S01]  /*4bf0*/  PRMT R133, R21, 0x7610, R133 ;  /* 0x0000761015857816 */ /* 0x000fe20000000085 */
[----:B------:R-:W-:Y:S01]  /*4c00*/  IMAD.MOV.U32 R21, RZ, RZ, R51 ;  /* 0x000000ffff157224 */ /* 0x000fe200078e0033 */
[----:B------:R-:W-:Y:S01]  /*4c10*/  PRMT R122, R60, 0x7610, R122 ;  /* 0x000076103c7a7816 */ /* 0x000fe2000000007a */
        /* <DEDUP_REMOVED lines=9> */
[----:B------:R-:W-:-:S04]  /*4cb0*/  PRMT R128, R60, 0x7610, R128 ;  /* 0x000076103c807816 */ /* 0x000fc80000000080 */
[----:B------:R-:W-:Y:S01]  /*4cc0*/  PRMT R129, R129, 0x5410, R21 ;  /* 0x0000541081817816 */ /* 0x000fe20000000015 */
[----:B------:R-:W-:-:S05]  /*4cd0*/  IMAD.MOV.U32 R21, RZ, RZ, R53 ;  /* 0x000000ffff157224 */ /* 0x000fca00078e0035 */
[----:B------:R-:W-:Y:S01]  /*4ce0*/  PRMT R131, R131, 0x5410, R21 ;  /* 0x0000541083837816 */ /* 0x000fe20000000015 */
[----:B------:R-:W-:-:S05]  /*4cf0*/  IMAD.MOV.U32 R21, RZ, RZ, R58 ;  /* 0x000000ffff157224 */ /* 0x000fca00078e003a */
[----:B------:R-:W-:Y:S01]  /*4d00*/  PRMT R133, R133, 0x5410, R21 ;  /* 0x0000541085857816 */ /* 0x000fe20000000015 */
[----:B------:R-:W-:-:S05]  /*4d10*/  IMAD.MOV.U32 R21, RZ, RZ, R59 ;  /* 0x000000ffff157224 */ /* 0x000fca00078e003b */
[----:B------:R-:W-:Y:S01]  /*4d20*/  PRMT R134, R21, 0x7610, R134 ;  /* 0x0000761015867816 */ /* 0x000fe20000000086 */
[----:B------:R-:W-:-:S05]  /*4d30*/  IMAD.MOV.U32 R21, RZ, RZ, R56 ;  /* 0x000000ffff157224 */ /* 0x000fca00078e0038 */
[----:B------:R-:W-:Y:S02]  /*4d40*/  PRMT R134, R134, 0x5410, R21 ;  /* 0x0000541086867816 */ /* 0x000fe40000000015 */
[----:B------:R-:W-:-:S04]  /*4d50*/  MOV R21, R57 ;  /* 0x0000003900157202 */ /* 0x000fc80000000f00 */
[----:B------:R-:W-:Y:S02]  /*4d60*/  PRMT R119, R21, 0x7610, R119 ;  /* 0x0000761015777816 */ /* 0x000fe40000000077 */
[----:B--2---:R-:W-:-:S13]  /*4d70*/  ISETP.NE.AND P3, PT, R61, 0x3, PT ;  /* 0x000000033d00780c */ /* 0x004fda0003f65270 */
[----:B------:R-:W-:Y:S05]  /*4d80*/  @!P3 BRA `(.L_x_454) ;  /* 0x000000000004b947 */ /* 0x000fea0003800000 */
[----:B------:R-:W-:Y:S01]  /*4d90*/  BPT.TRAP 0x1 ;  /* 0x000000040000795c */ /* 0x000fe20000300000 */
.L_x_454:
[----:B------:R-:W-:Y:S01]  /*4da0*/  IMAD R21, R17, 0x8, R16 ;  /* 0x0000000811157824 */ /* 0x000fe200078e0210 */
[----:B------:R-:W-:Y:S01]  /*4db0*/  SHF.L.U32 R91, R155, 0x1f, RZ ;  /* 0x0000001f9b5b7819 */ /* 0x000fe200000006ff */
[----:B------:R-:W-:Y:S03]  /*4dc0*/  BSSY B1, `(.L_x_455) ;  /* 0x0000003000017945 */ /* 0x000fe60003800000 */
[----:B------:R-:W0:Y:S02]  /*4dd0*/  SYNCS.PHASECHK.TRANS64.TRYWAIT P5, [R21+URZ+0x31c90], R91 ;  /* 0x031c905b150075a7 */ /* 0x000e2400080a017f */
[----:B0-----:R-:W-:Y:S05]  /*4de0*/  @!P5 BRA `(.L_x_456) ;  /* 0x000001bc0020d947 */ /* 0x001fea0003800000 */
.L_x_722:
[----:B------:R-:W-:Y:S05]  /*4df0*/  BSYNC B1 ;  /* 0x0000000000017941 */ /* 0x000fea0003800000 */
.L_x_455:
[----:B------:R-:W-:Y:S05]  /*4e00*/  @P4 BRA `(.L_x_429) ;  /* 0x0000001800d84947 */ /* 0x000fea0003800000 */
[----:B------:R-:W1:Y:S01]  /*4e10*/  LDC R113, c[0x0][0x2f4] ;  /* 0x0000bd00ff717b82 */ /* 0x000e620000000800 */
[----:B------:R-:W-:Y:S01]  /*4e20*/  ISETP.NE.AND P4, PT, R10, RZ, PT ;  /* 0x000000ff0a00720c */ /* 0x000fe20003f85270 */
[----:B------:R-:W-:Y:S01]  /*4e30*/  ULDC.64 UR4, c[0x0][0x300] ;  /* 0x0000c00000047ab9 */ /* 0x000fe20000000a00 */
[----:B------:R-:W-:Y:S01]  /*4e40*/  SHF.R.S32.HI R60, RZ, 0x1f, R19 ;  /* 0x0000001fff3c7819 */ /* 0x000fe20000011413 */
[----:B------:R-:W-:Y:S01]  /*4e50*/  IMAD.MOV.U32 R97, RZ, RZ, R96 ;  /* 0x000000ffff617224 */ /* 0x000fe200078e0060 */
[----:B------:R-:W-:Y:S01]  /*4e60*/  BSSY B1, `(.L_x_457) ;  /* 0x0000088000017945 */ /* 0x000fe20003800000 */
[----:B------:R-:W-:Y:S02]  /*4e70*/  IMAD.MOV.U32 R96, RZ, RZ, R64 ;  /* 0x000000ffff607224 */ /* 0x000fe400078e0040 */
[----:B------:R-:W-:Y:S02]  /*4e80*/  IMAD R60, R60, UR4, RZ ;  /* 0x000000043c3c7c24 */ /* 0x000fe4000f8e02ff */
[----:B------:R-:W-:-:S04]  /*4e90*/  IMAD.WIDE.U32 R96, R19, UR4, R96 ;  /* 0x0000000413607c25 */ /* 0x000fc8000f8e0060 */
[----:B------:R-:W-:-:S04]  /*4ea0*/  IMAD R60, R19, UR5, R60 ;  /* 0x00000005133c7c24 */ /* 0x000fc8000f8e023c */
[----:B------:R-:W-:Y:S02]  /*4eb0*/  IMAD.IADD R114, R60, 0x1, R97 ;  /* 0x000000013c727824 */ /* 0x000fe400078e0261 */
[----:B-1----:R-:W-:Y:S01]  /*4ec0*/  IMAD.IADD R117, R113, 0x1, -R110 ;  /* 0x0000000171757824 */ /* 0x002fe200078e0a6e */
[----:B------:R-:W-:Y:S06]  /*4ed0*/  @!P4 BRA `(.L_x_458) ;  /* 0x000000080000c947 */ /* 0x000fec0003800000 */
[----:B------:R-:W2:Y:S04]  /*4ee0*/  LDL R66, [R1+0x54] ;  /* 0x0000540001427983 */ /* 0x000ea80000100800 */
[----:B------:R-:W3:Y:S04]  /*4ef0*/  LDL R62, [R1+0x58] ;  /* 0x00005800013e7983 */ /* 0x000ee80000100800 */
[----:B------:R-:W4:Y:S01]  /*4f00*/  LDL R63, [R1+0x5c] ;  /* 0x00005c00013f7983 */ /* 0x000f220000100800 */
[----:B------:R-:W-:-:S04]  /*4f10*/  SEL R60, R110, R117, !P0 ;  /* 0x000000756e3c7207 */ /* 0x000fc80004000000 */
[----:B------:R-:W-:-:S04]  /*4f20*/  SHF.R.S32.HI R61, RZ, 0x1f, R60 ;  /* 0x0000001fff3d7819 */ /* 0x000fc8000001143c */
[----:B------:R-:W-:-:S04]  /*4f30*/  LEA.HI R61, R61, R60, RZ, 0x4 ;  /* 0x0000003c3d3d7211 */ /* 0x000fc800078f20ff */
[----:B------:R-:W-:-:S04]  /*4f40*/  SHF.R.S32.HI R61, RZ, 0x4, R61 ;  /* 0x00000004ff3d7819 */ /* 0x000fc8000001143d */
[----:B------:R-:W-:-:S04]  /*4f50*/  LEA.HI.SX32 R118, R7, R61, 0x1d ;  /* 0x0000003d07767211 */ /* 0x000fc800078feaff */
[----:B------:R-:W-:-:S04]  /*4f60*/  SHF.R.S32.HI R61, RZ, 0x1f, R118 ;  /* 0x0000001fff3d7819 */ /* 0x000fc80000011476 */
[----:B------:R-:W-:Y:S01]  /*4f70*/  LEA.HI R61, R61, R118, RZ, 0x2 ;  /* 0x000000763d3d7211 */ /* 0x000fe200078f10ff */
[----:B------:R-:W-:-:S03]  /*4f80*/  IMAD.SHL.U32 R118, R118, 0x8, RZ ;  /* 0x0000000876767824 */ /* 0x000fc600078e00ff */
[----:B------:R-:W-:Y:S02]  /*4f90*/  SHF.R.S32.HI R61, RZ, 0x2, R61 ;  /* 0x00000002ff3d7819 */ /* 0x000fe4000001143d */
[----:B------:R-:W-:Y:S01]  /*4fa0*/  ISETP.GE.AND P4, PT, R22, R108, PT ;  /* 0x0000006c1600720c */ /* 0x000fe20003f86270 */
[----:B------:R-:W-:Y:S01]  /*4fb0*/  BSSY B2, `(.L_x_459) ;  /* 0x0000066000027945 */ /* 0x000fe20003800000 */
[----:B--2---:R-:W-:-:S04]  /*4fc0*/  LOP3.LUT R60, R66, 0x18, R118, 0xf8, !PT ;  /* 0x00000018423c7812 */ /* 0x004fc800078ef876 */
[----:B---3--:R-:W-:Y:S01]  /*4fd0*/  LOP3.LUT R60, R60, R62, RZ, 0x3c, !PT ;  /* 0x0000003e3c3c7212 */ /* 0x008fe200078e3cff */
[----:B----4-:R-:W-:-:S04]  /*4fe0*/  IMAD R61, R61, 0x1200, R63 ;  /* 0x000012003d3d7824 */ /* 0x010fc800078e023f */
[----:B------:R-:W-:-:S04]  /*4ff0*/  IMAD.IADD R60, R61, 0x1, R60 ;  /* 0x000000013d3c7824 */ /* 0x000fc800078e023c */
[C---:B------:R-:W-:Y:S02]  /*5000*/  IMAD R64, R17.reuse, 0x3600, R60 ;  /* 0x0000360011407824 */ /* 0x040fe400078e023c */
[----:B------:R-:W-:Y:S02]  /*5010*/  IMAD R60, R17, 0x3600, R106 ;  /* 0x00003600113c7824 */ /* 0x000fe400078e026a */
[--C-:B------:R-:W-:Y:S02]  /*5020*/  IMAD R64, R64, 0x2, R16.reuse ;  /* 0x0000000240407824 */ /* 0x100fe400078e0210 */
[----:B------:R-:W-:-:S04]  /*5030*/  IMAD R60, R60, 0x2, R16 ;  /* 0x000000023c3c7824 */ /* 0x000fc800078e0210 */
[----:B------:R-:W1:Y:S04]  /*5040*/  LDS.128 R64, [R64+0x16a00] ;  /* 0x016a000040407984 */ /* 0x000e680000000c00 */
[----:B------:R-:W2:Y:S01]  /*5050*/  LDS.128 R60, [R60+0x16a00] ;  /* 0x016a00003c3c7984 */ /* 0x000ea20000000c00 */
[----:B------:R-:W-:Y:S05]  /*5060*/  @P4 BRA `(.L_x_460) ;  /* 0x0000000400684947 */ /* 0x000fea0003800000 */
[----:B-1----:R-:W-:Y:S01]  /*5070*/  IMAD.MOV.U32 R121, RZ, RZ, R65 ;  /* 0x000000ffff797224 */ /* 0x002fe200078e0041 */
[----:B------:R-:W-:Y:S01]  /*5080*/  SHF.R.U64 R44, R44, 0x10, R45 ;  /* 0x000000102c2c7819 */ /* 0x000fe2000000122d */
[----:B--2---:R-:W-:Y:S01]  /*5090*/  IMAD.MOV.U32 R120, RZ, RZ, R61 ;  /* 0x000000ffff787224 */ /* 0x004fe200078e003d */
[----:B------:R-:W-:Y:S01]  /*50a0*/  SHF.R.U32.HI R45, RZ, 0x10, R45 ;  /* 0x00000010ff2d7819 */ /* 0x000fe2000001162d */
[----:B------:R-:W-:Y:S01]  /*50b0*/  HADD2.F32 R119, -RZ, R119.H0_H0 ;  /* 0x20000077ff777230 */ /* 0x000fe20000004100 */
[----:B------:R-:W-:Y:S01]  /*50c0*/  SHF.R.U64 R46, R46, 0x10, R47 ;  /* 0x000000102e2e7819 */ /* 0x000fe2000000122f */
[----:B------:R-:W-:Y:S02]  /*50d0*/  HADD2.F32 R61, -RZ, R121.H0_H0 ;  /* 0x20000079ff3d7230 */ /* 0x000fe40000004100 */
[----:B------:R-:W-:Y:S02]  /*50e0*/  HADD2.F32 R123, -RZ, R120.H0_H0 ;  /* 0x20000078ff7b7230 */ /* 0x000fe40000004100 */
[----:B------:R-:W-:-:S02]  /*50f0*/  HADD2.F32 R122, -RZ, R122.H0_H0 ;  /* 0x2000007aff7a7230 */ /* 0x000fc40000004100 */
[-C--:B------:R-:W-:Y:S01]  /*5100*/  FMUL.FTZ R65, R61, R119.reuse ;  /* 0x000000773d417220 */ /* 0x080fe20000410000 */
[----:B------:R-:W-:Y:S02]  /*5110*/  HADD2.F32 R45, -RZ, R45.H0_H0 ;  /* 0x2000002dff2d7230 */ /* 0x000fe40000004100 */
[C---:B------:R-:W-:Y:S01]  /*5120*/  FMUL.FTZ R119, R123.reuse, R119 ;  /* 0x000000777b777220 */ /* 0x040fe20000410000 */
[----:B------:R-:W-:Y:S02]  /*5130*/  HADD2.F32 R46, -RZ, R46.H0_H0 ;  /* 0x2000002eff2e7230 */ /* 0x000fe40000004100 */
[-C--:B------:R-:W-:Y:S01]  /*5140*/  FFMA.FTZ R65, R123, R122.reuse, -R65 ;  /* 0x0000007a7b417223 */ /* 0x080fe20000010841 */
[----:B------:R-:W-:Y:S01]  /*5150*/  FFMA.FTZ R61, R61, R122, R119 ;  /* 0x0000007a3d3d7223 */ /* 0x000fe20000010077 */
[--C-:B------:R-:W-:Y:S02]  /*5160*/  SHF.R.U32.HI R122, RZ, 0x10, R57.reuse ;  /* 0x00000010ff7a7819 */ /* 0x100fe40000011639 */
[----:B------:R-:W-:Y:S01]  /*5170*/  SHF.R.U64 R119, R56, 0x10, R57 ;  /* 0x0000001038777819 */ /* 0x000fe20000001239 */
[----:B------:R-:W-:-:S02]  /*5180*/  HADD2.F32 R56, -RZ, R121.H1_H1 ;  /* 0x30000079ff387230 */ /* 0x000fc40000004100 */
[----:B------:R-:W-:Y:S02]  /*5190*/  HADD2.F32 R122, -RZ, R122.H0_H0 ;  /* 0x2000007aff7a7230 */ /* 0x000fe40000004100 */
[----:B------:R-:W-:Y:S02]  /*51a0*/  HADD2.F32 R57, -RZ, R120.H1_H1 ;  /* 0x30000078ff397230 */ /* 0x000fe40000004100 */
[----:B------:R-:W-:Y:S02]  /*51b0*/  HADD2.F32 R121, -RZ, R67.H0_H0 ;  /* 0x20000043ff797230 */ /* 0x000fe40000004100 */
[-C--:B------:R-:W-:Y:S01]  /*51c0*/  FMUL.FTZ R120, R56, R122.reuse ;  /* 0x0000007a38787220 */ /* 0x080fe20000410000 */
[----:B------:R-:W-:Y:S02]  /*51d0*/  HADD2.F32 R119, -RZ, R119.H0_H0 ;  /* 0x20000077ff777230 */ /* 0x000fe40000004100 */
[C---:B------:R-:W-:Y:S01]  /*51e0*/  FMUL.FTZ R122, R57.reuse, R122 ;  /* 0x0000007a397a7220 */ /* 0x040fe20000410000 */
[----:B------:R-:W-:Y:S01]  /*51f0*/  FFMA.FTZ R57, R57, R45, -R120 ;  /* 0x0000002d39397223 */ /* 0x000fe20000010878 */
[----:B------:R-:W-:-:S02]  /*5200*/  HADD2.F32 R120, -RZ, R134.H0_H0 ;  /* 0x20000086ff787230 */ /* 0x000fc40000004100 */
[----:B------:R-:W-:Y:S01]  /*5210*/  FFMA.FTZ R45, R56, R45, R122 ;  /* 0x0000002d382d7223 */ /* 0x000fe2000001007a */
[----:B------:R-:W-:Y:S02]  /*5220*/  IMAD.MOV.U32 R56, RZ, RZ, R63 ;  /* 0x000000ffff387224 */ /* 0x000fe400078e003f */
[----:B------:R-:W-:Y:S02]  /*5230*/  HADD2.F32 R122, -RZ, R132.H1_H1 ;  /* 0x30000084ff7a7230 */ /* 0x000fe40000004100 */
[----:B------:R-:W-:Y:S01]  /*5240*/  FMUL.FTZ R63, R121, R120 ;  /* 0x00000078793f7220 */ /* 0x000fe20000410000 */
[----:B------:R-:W-:Y:S01]  /*5250*/  F2FP.F16.F32.PACK_AB R57, R57, R65 ;  /* 0x000000413939723e */ /* 0x000fe200000000ff */
[----:B------:R-:W-:Y:S01]  /*5260*/  HADD2.F32 R123, -RZ, R56.H0_H0 ;  /* 0x20000038ff7b7230 */ /* 0x000fe20000004100 */
[----:B------:R-:W-:-:S03]  /*5270*/  F2FP.F16.F32.PACK_AB R45, R45, R61 ;  /* 0x0000003d2d2d723e */ /* 0x000fc600000000ff */
[----:B------:R-:W-:Y:S02]  /*5280*/  IMAD.MOV.U32 R61, RZ, RZ, R57 ;  /* 0x000000ffff3d7224 */ /* 0x000fe400078e0039 */
[C---:B------:R-:W-:Y:S01]  /*5290*/  FMUL.FTZ R120, R123.reuse, R120 ;  /* 0x000000787b787220 */ /* 0x040fe20000410000 */
[-C--:B------:R-:W-:Y:S01]  /*52a0*/  FFMA.FTZ R63, R123, R122.reuse, -R63 ;  /* 0x0000007a7b3f7223 */ /* 0x080fe2000001083f */
[----:B------:R-:W-:Y:S02]  /*52b0*/  HADD2.F32 R123, -RZ, R134.H1_H1 ;  /* 0x30000086ff7b7230 */ /* 0x000fe40000004100 */
[----:B------:R-:W-:Y:S01]  /*52c0*/  FFMA.FTZ R120, R121, R122, R120 ;  /* 0x0000007a79787223 */ /* 0x000fe20000010078 */
[----:B------:R-:W-:Y:S01]  /*52d0*/  SHF.R.U32.HI R121, RZ, 0x10, R47 ;  /* 0x00000010ff797819 */ /* 0x000fe2000001162f */
[----:B------:R-:W-:Y:S01]  /*52e0*/  IMAD.MOV.U32 R65, RZ, RZ, R45 ;  /* 0x000000ffff417224 */ /* 0x000fe200078e002d */
[--C-:B------:R-:W-:Y:S01]  /*52f0*/  SHF.R.U64 R47, R58, 0x10, R59.reuse ;  /* 0x000000103a2f7819 */ /* 0x100fe2000000123b */
[----:B------:R-:W-:Y:S01]  /*5300*/  HADD2.F32 R58, -RZ, R67.H1_H1 ;  /* 0x30000043ff3a7230 */ /* 0x000fe20000004100 */
[----:B------:R-:W-:Y:S01]  /*5310*/  SHF.R.U32.HI R59, RZ, 0x10, R59 ;  /* 0x00000010ff3b7819 */ /* 0x000fe2000001163b */
[----:B------:R-:W-:-:S02]  /*5320*/  HADD2.F32 R67, -RZ, R56.H1_H1 ;  /* 0x30000038ff437230 */ /* 0x000fc40000004100 */
[----:B------:R-:W-:Y:S02]  /*5330*/  HADD2.F32 R121, -RZ, R121.H0_H0 ;  /* 0x20000079ff797230 */ /* 0x000fe40000004100 */
[----:B------:R-:W-:Y:S02]  /*5340*/  HADD2.F32 R59, -RZ, R59.H0_H0 ;  /* 0x2000003bff3b7230 */ /* 0x000fe40000004100 */
[----:B------:R-:W-:-:S03]  /*5350*/  HADD2.F32 R47, -RZ, R47.H0_H0 ;  /* 0x2000002fff2f7230 */ /* 0x000fc60000004100 */
[-C--:B------:R-:W-:Y:S01]  /*5360*/  FMUL.FTZ R56, R58, R59.reuse ;  /* 0x0000003b3a387220 */ /* 0x080fe20000410000 */
[----:B------:R-:W-:-:S03]  /*5370*/  FMUL.FTZ R59, R67, R59 ;  /* 0x0000003b433b7220 */ /* 0x000fc60000410000 */
[-C--:B------:R-:W-:Y:S01]  /*5380*/  FFMA.FTZ R56, R67, R121.reuse, -R56 ;  /* 0x0000007943387223 */ /* 0x080fe20000010838 */
[----:B------:R-:W-:Y:S01]  /*5390*/  FFMA.FTZ R59, R58, R121, R59 ;  /* 0x000000793a3b7223 */ /* 0x000fe2000001003b */
[----:B------:R-:W-:Y:S02]  /*53a0*/  HADD2.F32 R58, -RZ, R64.H0_H0 ;  /* 0x20000040ff3a7230 */ /* 0x000fe40000004100 */
[----:B------:R-:W-:Y:S01]  /*53b0*/  HADD2.F32 R121, -RZ, R60.H0_H0 ;  /* 0x2000003cff797230 */ /* 0x000fe20000004100 */
[----:B------:R-:W-:Y:S01]  /*53c0*/  F2FP.F16.F32.PACK_AB R63, R56, R63 ;  /* 0x0000003f383f723e */ /* 0x000fe200000000ff */
[----:B------:R-:W-:Y:S02]  /*53d0*/  HADD2.F32 R67, -RZ, R133.H0_H0 ;  /* 0x20000085ff437230 */ /* 0x000fe40000004100 */
[-C--:B------:R-:W-:Y:S01]  /*53e0*/  FMUL.FTZ R122, R58, R123.reuse ;  /* 0x0000007b3a7a7220 */ /* 0x080fe20000410000 */
[----:B------:R-:W-:Y:S01]  /*53f0*/  F2FP.F16.F32.PACK_AB R59, R59, R120 ;  /* 0x000000783b3b723e */ /* 0x000fe200000000ff */
[----:B------:R-:W-:-:S02]  /*5400*/  FMUL.FTZ R123, R121, R123 ;  /* 0x0000007b797b7220 */ /* 0x000fc40000410000 */
[-C--:B------:R-:W-:Y:S01]  /*5410*/  FFMA.FTZ R122, R121, R67.reuse, -R122 ;  /* 0x00000043797a7223 */ /* 0x080fe2000001087a */
[----:B------:R-:W-:Y:S02]  /*5420*/  HADD2.F32 R121, -RZ, R133.H1_H1 ;  /* 0x30000085ff797230 */ /* 0x000fe40000004100 */
[----:B------:R-:W-:Y:S01]  /*5430*/  FFMA.FTZ R123, R58, R67, R123 ;  /* 0x000000433a7b7223 */ /* 0x000fe2000001007b */
[----:B------:R-:W-:Y:S02]  /*5440*/  HADD2.F32 R58, -RZ, R64.H1_H1 ;  /* 0x30000040ff3a7230 */ /* 0x000fe40000004100 */
[----:B------:R-:W-:Y:S02]  /*5450*/  HADD2.F32 R64, -RZ, R60.H1_H1 ;  /* 0x3000003cff407230 */ /* 0x000fe40000004100 */
[----:B------:R-:W-:Y:S02]  /*5460*/  HADD2.F32 R60, -RZ, R44.H0_H0 ;  /* 0x2000002cff3c7230 */ /* 0x000fe40000004100 */
[----:B------:R-:W-:Y:S01]  /*5470*/  FMUL.FTZ R44, R58, R119 ;  /* 0x000000773a2c7220 */ /* 0x000fe20000410000 */
[----:B------:R-:W-:-:S02]  /*5480*/  HADD2.F32 R67, -RZ, R62.H0_H0 ;  /* 0x2000003eff437230 */ /* 0x000fc40000004100 */
[C---:B------:R-:W-:Y:S01]  /*5490*/  FMUL.FTZ R119, R64.reuse, R119 ;  /* 0x0000007740777220 */ /* 0x040fe20000410000 */
[----:B------:R-:W-:Y:S02]  /*54a0*/  HADD2.F32 R62, -RZ, R62.H1_H1 ;  /* 0x3000003eff3e7230 */ /* 0x000fe40000004100 */
[-C--:B------:R-:W-:Y:S01]  /*54b0*/  FFMA.FTZ R44, R64, R60.reuse, -R44 ;  /* 0x0000003c402c7223 */ /* 0x080fe2000001082c */
[----:B------:R-:W-:Y:S02]  /*54c0*/  HADD2.F32 R64, -RZ, R132.H0_H0 ;  /* 0x20000084ff407230 */ /* 0x000fe40000004100 */
[----:B------:R-:W-:Y:S01]  /*54d0*/  FFMA.FTZ R58, R58, R60, R119 ;  /* 0x0000003c3a3a7223 */ /* 0x000fe20000010077 */
[--C-:B------:R-:W-:Y:S02]  /*54e0*/  HADD2.F32 R60, -RZ, R66.reuse.H0_H0 ;  /* 0x20000042ff3c7230 */ /* 0x100fe40000004100 */
[----:B------:R-:W-:Y:S01]  /*54f0*/  HADD2.F32 R66, -RZ, R66.H1_H1 ;  /* 0x30000042ff427230 */ /* 0x000fe20000004100 */
[----:B------:R-:W-:-:S02]  /*5500*/  F2FP.F16.F32.PACK_AB R44, R44, R122 ;  /* 0x0000007a2c2c723e */ /* 0x000fc400000000ff */
[-C--:B------:R-:W-:Y:S01]  /*5510*/  FMUL.FTZ R119, R60, R121.reuse ;  /* 0x000000793c777220 */ /* 0x080fe20000410000 */
[C---:B------:R-:W-:Y:S01]  /*5520*/  FMUL.FTZ R121, R67.reuse, R121 ;  /* 0x0000007943797220 */ /* 0x040fe20000410000 */
[----:B------:R-:W-:Y:S02]  /*5530*/  F2FP.F16.F32.PACK_AB R58, R58, R123 ;  /* 0x0000007b3a3a723e */ /* 0x000fe400000000ff */
[-C--:B------:R-:W-:Y:S01]  /*5540*/  FFMA.FTZ R119, R67, R64.reuse, -R119 ;  /* 0x0000004043777223 */ /* 0x080fe20000010877 */
[----:B------:R-:W-:Y:S01]  /*5550*/  FFMA.FTZ R121, R60, R64, R121 ;  /* 0x000000403c797223 */ /* 0x000fe20000010079 */
[-C--:B------:R-:W-:Y:S01]  /*5560*/  FMUL.FTZ R60, R66, R47.reuse ;  /* 0x0000002f423c7220 */ /* 0x080fe20000410000 */
[C---:B------:R-:W-:Y:S01]  /*5570*/  FMUL.FTZ R47, R62.reuse, R47 ;  /* 0x0000002f3e2f7220 */ /* 0x040fe20000410000 */
[----:B------:R-:W-:Y:S02]  /*5580*/  IMAD.MOV.U32 R64, RZ, RZ, R58 ;  /* 0x000000ffff407224 */ /* 0x000fe400078e003a */
[-C--:B------:R-:W-:Y:S01]  /*5590*/  FFMA.FTZ R60, R62, R46.reuse, -R60 ;  /* 0x0000002e3e3c7223 */ /* 0x080fe2000001083c */
[----:B------:R-:W-:Y:S01]  /*55a0*/  FFMA.FTZ R47, R66, R46, R47 ;  /* 0x0000002e422f7223 */ /* 0x000fe2000001002f */
[----:B------:R-:W-:-:S03]  /*55b0*/  IMAD.MOV.U32 R67, RZ, RZ, R59 ;  /* 0x000000ffff437224 */ /* 0x000fc600078e003b */
[----:B------:R-:W-:Y:S01]  /*55c0*/  F2FP.F16.F32.PACK_AB R119, R60, R119 ;  /* 0x000000773c77723e */ /* 0x000fe200000000ff */
[----:B------:R-:W-:Y:S01]  /*55d0*/  IMAD.MOV.U32 R60, RZ, RZ, R44 ;  /* 0x000000ffff3c7224 */ /* 0x000fe200078e002c */
[----:B------:R-:W-:-:S03]  /*55e0*/  F2FP.F16.F32.PACK_AB R47, R47, R121 ;  /* 0x000000792f2f723e */ /* 0x000fc600000000ff */
[----:B------:R-:W-:Y:S02]  /*55f0*/  IMAD.MOV.U32 R62, RZ, RZ, R119 ;  /* 0x000000ffff3e7224 */ /* 0x000fe400078e0077 */
[----:B------:R-:W-:-:S07]  /*5600*/  IMAD.MOV.U32 R66, RZ, RZ, R47 ;  /* 0x000000ffff427224 */ /* 0x000fce00078e002f */
.L_x_460:
[----:B------:R-:W-:Y:S05]  /*5610*/  BSYNC B2 ;  /* 0x0000000000027941 */ /* 0x000fea0003800000 */
.L_x_459:
[----:B------:R-:W-:-:S13]  /*5620*/  ISETP.GE.AND P4, PT, R118, R113, PT ;  /* 0x000000717600720c */ /* 0x000fda0003f86270 */
[--C-:B------:R-:W-:Y:S02]  /*5630*/  @!P4 SHF.R.S32.HI R47, RZ, 0x1f, R118.reuse ;  /* 0x0000001fff2fc819 */ /* 0x100fe40000011476 */
[----:B------:R-:W-:-:S04]  /*5640*/  @!P4 IADD3 R118, P5, P6, R28, R96, R118 ;  /* 0x000000601c76c210 */ /* 0x000fc80007ebe076 */
[----:B------:R-:W-:Y:S02]  /*5650*/  @!P4 IADD3.X R47, R3, R114, R47, P5, P6 ;  /* 0x00000072032fc210 */ /* 0x000fe40002fec42f */
[----:B------:R-:W-:-:S04]  /*5660*/  IADD3 R45, P5, P6, R28, R96, R81 ;  /* 0x000000601c2d7210 */ /* 0x000fc80007ebe051 */
[----:B------:R-:W-:Y:S02]  /*5670*/  IADD3.X R46, R3, R114, R103, P5, P6 ;  /* 0x00000072032e7210 */ /* 0x000fe40002fec467 */
[----:B------:R-:W-:-:S04]  /*5680*/  LEA R44, P5, R45, R94, 0x1 ;  /* 0x0000005e2d2c7211 */ /* 0x000fc800078a08ff */
[----:B------:R-:W-:Y:S02]  /*5690*/  LEA.HI.X R45, R45, R95, R46, 0x1, P5 ;  /* 0x0000005f2d2d7211 */ /* 0x000fe400028f0c2e */
[----:B------:R-:W-:-:S03]  /*56a0*/  @!P4 LEA R46, P5, R118, R94, 0x1 ;  /* 0x0000005e762ec211 */ /* 0x000fc600078a08ff */
[----:B--2---:R2:W-:Y:S01]  /*56b0*/  STG.E.128 desc[UR60][R44.64], R60 ;  /* 0x0000003c2c007986 */ /* 0x0045e2000c101d3c */
[----:B------:R-:W-:-:S05]  /*56c0*/  @!P4 LEA.HI.X R47, R118, R95, R47, 0x1, P5 ;  /* 0x0000005f762fc211 */ /* 0x000fca00028f0c2f */
[----:B-1----:R2:W-:Y:S04]  /*56d0*/  @!P4 STG.E.128 desc[UR60][R46.64], R64 ;  /* 0x000000402e00c986 */ /* 0x0025e8000c101d3c */
.L_x_458:
[----:B------:R-:W-:Y:S05]  /*56e0*/  BSYNC B1 ;  /* 0x0000000000017941 */ /* 0x000fea0003800000 */
.L_x_457:
[----:B------:R-:W-:Y:S01]  /*56f0*/  ISETP.NE.AND P4, PT, R11, RZ, PT ;  /* 0x000000ff0b00720c */ /* 0x000fe20003f85270 */
[----:B------:R-:W-:-:S12]  /*5700*/  BSSY B1, `(.L_x_461) ;  /* 0x0000082000017945 */ /* 0x000fd80003800000 */
[----:B------:R-:W-:Y:S05]  /*5710*/  @!P4 BRA `(.L_x_462) ;  /* 0x000000080000c947 */ /* 0x000fea0003800000 */
[----:B------:R-:W3:Y:S04]  /*5720*/  LDL R56, [R1+0x54] ;  /* 0x0000540001387983 */ /* 0x000ee80000100800 */
[----:B--2---:R-:W2:Y:S04]  /*5730*/  LDL R46, [R1+0x58] ;  /* 0x00005800012e7983 */ /* 0x004ea80000100800 */
        /* <DEDUP_REMOVED lines=12> */
[----:B---3--:R-:W-:-:S04]  /*5800*/  LOP3.LUT R44, R56, 0x18, R60, 0xf8, !PT ;  /* 0x00000018382c7812 */ /* 0x008fc800078ef83c */
[----:B--2---:R-:W-:Y:S01]  /*5810*/  LOP3.LUT R44, R44, R46, RZ, 0x3c, !PT ;  /* 0x0000002e2c2c7212 */ /* 0x004fe200078e3cff */
        /* <DEDUP_REMOVED lines=10> */
[----:B--2---:R-:W-:Y:S01]  /*58c0*/  MOV R61, R45 ;  /* 0x0000002d003d7202 */ /* 0x004fe20000000f00 */
[--C-:B------:R-:W-:Y:S01]  /*58d0*/  HADD2.F32 R63, -RZ, R131.reuse.H1_H1 ;  /* 0x30000083ff3f7230 */ /* 0x100fe20000004100 */
[--C-:B------:R-:W-:Y:S01]  /*58e0*/  SHF.R.U64 R40, R40, 0x10, R41.reuse ;  /* 0x0000001028287819 */ /* 0x100fe20000001229 */
[----:B------:R-:W-:Y:S01]  /*58f0*/  HADD2.F32 R64, -RZ, R131.H0_H0 ;  /* 0x20000083ff407230 */ /* 0x000fe20000004100 */
[----:B------:R-:W-:Y:S01]  /*5900*/  SHF.R.U32.HI R41, RZ, 0x10, R41 ;  /* 0x00000010ff297819 */ /* 0x000fe20000011629 */
[--C-:B------:R-:W-:Y:S01]  /*5910*/  HADD2.F32 R45, -RZ, R62.reuse.H0_H0 ;  /* 0x2000003eff2d7230 */ /* 0x100fe20000004100 */
[----:B------:R-:W-:Y:S01]  /*5920*/  SHF.R.U64 R42, R42, 0x10, R43 ;  /* 0x000000102a2a7819 */ /* 0x000fe2000000122b */
[----:B------:R-:W-:Y:S02]  /*5930*/  HADD2.F32 R65, -RZ, R61.H0_H0 ;  /* 0x2000003dff417230 */ /* 0x000fe40000004100 */
[----:B------:R-:W-:-:S02]  /*5940*/  HADD2.F32 R62, -RZ, R62.H1_H1 ;  /* 0x3000003eff3e7230 */ /* 0x000fc40000004100 */
[-C--:B------:R-:W-:Y:S01]  /*5950*/  FMUL.FTZ R57, R45, R63.reuse ;  /* 0x0000003f2d397220 */ /* 0x080fe20000410000 */
[----:B------:R-:W-:Y:S02]  /*5960*/  HADD2.F32 R41, -RZ, R41.H0_H0 ;  /* 0x20000029ff297230 */ /* 0x000fe40000004100 */
[C---:B------:R-:W-:Y:S01]  /*5970*/  FMUL.FTZ R63, R65.reuse, R63 ;  /* 0x0000003f413f7220 */ /* 0x040fe20000410000 */
[----:B------:R-:W-:Y:S02]  /*5980*/  HADD2.F32 R40, -RZ, R40.H0_H0 ;  /* 0x20000028ff287230 */ /* 0x000fe40000004100 */
[-C--:B------:R-:W-:Y:S01]  /*5990*/  FFMA.FTZ R57, R65, R64.reuse, -R57 ;  /* 0x0000004041397223 */ /* 0x080fe20000010839 */
[----:B------:R-:W-:Y:S02]  /*59a0*/  HADD2.F32 R42, -RZ, R42.H0_H0 ;  /* 0x2000002aff2a7230 */ /* 0x000fe40000004100 */
[----:B------:R-:W-:Y:S01]  /*59b0*/  FFMA.FTZ R45, R45, R64, R63 ;  /* 0x000000402d2d7223 */ /* 0x000fe2000001003f */
[--C-:B------:R-:W-:Y:S01]  /*59c0*/  SHF.R.U32.HI R63, RZ, 0x10, R53.reuse ;  /* 0x00000010ff3f7819 */ /* 0x100fe20000011635 */
[----:B------:R-:W-:Y:S01]  /*59d0*/  HADD2.F32 R64, -RZ, R130.H1_H1 ;  /* 0x30000082ff407230 */ /* 0x000fe20000004100 */
[----:B------:R-:W-:Y:S01]  /*59e0*/  SHF.R.U64 R53, R52, 0x10, R53 ;  /* 0x0000001034357819 */ /* 0x000fe20000001235 */
[----:B------:R-:W-:-:S02]  /*59f0*/  HADD2.F32 R52, -RZ, R61.H1_H1 ;  /* 0x3000003dff347230 */ /* 0x000fc40000004100 */
[----:B------:R-:W-:Y:S02]  /*5a00*/  HADD2.F32 R63, -RZ, R63.H0_H0 ;  /* 0x2000003fff3f7230 */ /* 0x000fe40000004100 */
[----:B------:R-:W-:-:S03]  /*5a10*/  HADD2.F32 R53, -RZ, R53.H0_H0 ;  /* 0x20000035ff357230 */ /* 0x000fc60000004100 */
[-C--:B------:R-:W-:Y:S01]  /*5a20*/  FMUL.FTZ R61, R62, R63.reuse ;  /* 0x0000003f3e3d7220 */ /* 0x080fe20000410000 */
[----:B------:R-:W-:-:S03]  /*5a30*/  FMUL.FTZ R63, R52, R63 ;  /* 0x0000003f343f7220 */ /* 0x000fc60000410000 */
[-C--:B------:R-:W-:Y:S01]  /*5a40*/  FFMA.FTZ R52, R52, R41.reuse, -R61 ;  /* 0x0000002934347223 */ /* 0x080fe2000001083d */
[----:B------:R-:W-:Y:S02]  /*5a50*/  HADD2.F32 R61, -RZ, R59.H0_H0 ;  /* 0x2000003bff3d7230 */ /* 0x000fe40000004100 */
[----:B------:R-:W-:Y:S01]  /*5a60*/  FFMA.FTZ R41, R62, R41, R63 ;  /* 0x000000293e297223 */ /* 0x000fe2000001003f */
[----:B------:R-:W-:Y:S02]  /*5a70*/  HADD2.F32 R62, -RZ, R130.H0_H0 ;  /* 0x20000082ff3e7230 */ /* 0x000fe40000004100 */
[--C-:B------:R-:W-:Y:S02]  /*5a80*/  HADD2.F32 R63, -RZ, R47.reuse.H0_H0 ;  /* 0x2000002fff3f7230 */ /* 0x100fe40000004100 */
[----:B------:R-:W-:Y:S01]  /*5a90*/  FMUL.FTZ R65, R61, R64 ;  /* 0x000000403d417220 */ /* 0x000fe20000410000 */
[----:B------:R-:W-:Y:S01]  /*5aa0*/  HADD2.F32 R47, -RZ, R47.H1_H1 ;  /* 0x3000002fff2f7230 */ /* 0x000fe20000004100 */
[----:B------:R-:W-:-:S02]  /*5ab0*/  F2FP.F16.F32.PACK_AB R52, R52, R57 ;  /* 0x000000393434723e */ /* 0x000fc400000000ff */
[C---:B------:R-:W-:Y:S01]  /*5ac0*/  FFMA.FTZ R65, R63.reuse, R62, -R65 ;  /* 0x0000003e3f417223 */ /* 0x040fe20000010841 */
[----:B------:R-:W-:Y:S01]  /*5ad0*/  FMUL.FTZ R63, R63, R64 ;  /* 0x000000403f3f7220 */ /* 0x000fe20000410000 */
[----:B------:R-:W-:Y:S01]  /*5ae0*/  F2FP.F16.F32.PACK_AB R41, R41, R45 ;  /* 0x0000002d2929723e */ /* 0x000fe200000000ff */
[----:B------:R-:W-:Y:S02]  /*5af0*/  IMAD.MOV.U32 R45, RZ, RZ, R52 ;  /* 0x000000ffff2d7224 */ /* 0x000fe400078e0034 */
[----:B------:R-:W-:Y:S01]  /*5b00*/  FFMA.FTZ R63, R61, R62, R63 ;  /* 0x0000003e3d3f7223 */ /* 0x000fe2000001003f */
[----:B------:R-:W-:Y:S01]  /*5b10*/  SHF.R.U32.HI R61, RZ, 0x10, R43 ;  /* 0x00000010ff3d7819 */ /* 0x000fe2000001162b */
[----:B------:R-:W-:Y:S01]  /*5b20*/  IMAD.MOV.U32 R57, RZ, RZ, R41 ;  /* 0x000000ffff397224 */ /* 0x000fe200078e0029 */
[--C-:B------:R-:W-:Y:S02]  /*5b30*/  SHF.R.U64 R43, R54, 0x10, R55.reuse ;  /* 0x00000010362b7819 */ /* 0x100fe40000001237 */
[----:B------:R-:W-:Y:S01]  /*5b40*/  SHF.R.U32.HI R54, RZ, 0x10, R55 ;  /* 0x00000010ff367819 */ /* 0x000fe20000011637 */
[----:B------:R-:W-:-:S02]  /*5b50*/  HADD2.F32 R55, -RZ, R59.H1_H1 ;  /* 0x3000003bff377230 */ /* 0x000fc40000004100 */
[----:B------:R-:W-:Y:S02]  /*5b60*/  HADD2.F32 R61, -RZ, R61.H0_H0 ;  /* 0x2000003dff3d7230 */ /* 0x000fe40000004100 */
[----:B------:R-:W-:Y:S02]  /*5b70*/  HADD2.F32 R54, -RZ, R54.H0_H0 ;  /* 0x20000036ff367230 */ /* 0x000fe40000004100 */
[----:B------:R-:W-:-:S03]  /*5b80*/  HADD2.F32 R43, -RZ, R43.H0_H0 ;  /* 0x2000002bff2b7230 */ /* 0x000fc60000004100 */
[----:B------:R-:W-:-:S04]  /*5b90*/  FMUL.FTZ R59, R55, R54 ;  /* 0x00000036373b7220 */ /* 0x000fc80000410000 */
[CC--:B------:R-:W-:Y:S01]  /*5ba0*/  FFMA.FTZ R59, R47.reuse, R61.reuse, -R59 ;  /* 0x0000003d2f3b7223 */ /* 0x0c0fe2000001083b */
[----:B------:R-:W-:Y:S01]  /*5bb0*/  FMUL.FTZ R47, R47, R54 ;  /* 0x000000362f2f7220 */ /* 0x000fe20000410000 */
[--C-:B------:R-:W-:Y:S02]  /*5bc0*/  HADD2.F32 R54, -RZ, R56.reuse.H0_H0 ;  /* 0x20000038ff367230 */ /* 0x100fe40000004100 */
[----:B------:R-:W-:Y:S02]  /*5bd0*/  HADD2.F32 R56, -RZ, R56.H1_H1 ;  /* 0x30000038ff387230 */ /* 0x000fe40000004100 */
[----:B------:R-:W-:Y:S01]  /*5be0*/  FFMA.FTZ R47, R55, R61, R47 ;  /* 0x0000003d372f7223 */ /* 0x000fe2000001002f */
[--C-:B------:R-:W-:Y:S01]  /*5bf0*/  HADD2.F32 R61, -RZ, R129.reuse.H1_H1 ;  /* 0x30000081ff3d7230 */ /* 0x100fe20000004100 */
[----:B------:R-:W-:Y:S01]  /*5c00*/  F2FP.F16.F32.PACK_AB R59, R59, R65 ;  /* 0x000000413b3b723e */ /* 0x000fe200000000ff */
[----:B------:R-:W-:Y:S02]  /*5c10*/  HADD2.F32 R55, -RZ, R44.H0_H0 ;  /* 0x2000002cff377230 */ /* 0x000fe40000004100 */
[----:B------:R-:W-:-:S02]  /*5c20*/  HADD2.F32 R129, -RZ, R129.H0_H0 ;  /* 0x20000081ff817230 */ /* 0x000fc40000004100 */
[CC--:B------:R-:W-:Y:S01]  /*5c30*/  FMUL.FTZ R62, R54.reuse, R61.reuse ;  /* 0x0000003d363e7220 */ /* 0x0c0fe20000410000 */
[----:B------:R-:W-:Y:S02]  /*5c40*/  HADD2.F32 R44, -RZ, R44.H1_H1 ;  /* 0x3000002cff2c7230 */ /* 0x000fe40000004100 */
[----:B------:R-:W-:Y:S01]  /*5c50*/  FMUL.FTZ R61, R55, R61 ;  /* 0x0000003d373d7220 */ /* 0x000fe20000410000 */
[----:B------:R-:W-:Y:S01]  /*5c60*/  F2FP.F16.F32.PACK_AB R63, R47, R63 ;  /* 0x0000003f2f3f723e */ /* 0x000fe200000000ff */
[-C--:B------:R-:W-:Y:S01]  /*5c70*/  FFMA.FTZ R62, R55, R129.reuse, -R62 ;  /* 0x00000081373e7223 */ /* 0x080fe2000001083e */
[--C-:B------:R-:W-:Y:S02]  /*5c80*/  HADD2.F32 R55, -RZ, R128.reuse.H0_H0 ;  /* 0x20000080ff377230 */ /* 0x100fe40000004100 */
[----:B------:R-:W-:Y:S01]  /*5c90*/  FFMA.FTZ R61, R54, R129, R61 ;  /* 0x00000081363d7223 */ /* 0x000fe2000001003d */
[-C--:B------:R-:W-:Y:S01]  /*5ca0*/  FMUL.FTZ R54, R56, R53.reuse ;  /* 0x0000003538367220 */ /* 0x080fe20000410000 */
[----:B------:R-:W-:Y:S01]  /*5cb0*/  FMUL.FTZ R53, R44, R53 ;  /* 0x000000352c357220 */ /* 0x000fe20000410000 */
[----:B------:R-:W-:-:S02]  /*5cc0*/  HADD2.F32 R128, -RZ, R128.H1_H1 ;  /* 0x30000080ff807230 */ /* 0x000fc40000004100 */
[-C--:B------:R-:W-:Y:S01]  /*5cd0*/  FFMA.FTZ R54, R44, R40.reuse, -R54 ;  /* 0x000000282c367223 */ /* 0x080fe20000010836 */
[----:B------:R-:W-:Y:S01]  /*5ce0*/  FFMA.FTZ R53, R56, R40, R53 ;  /* 0x0000002838357223 */ /* 0x000fe20000010035 */
[----:B------:R-:W-:Y:S02]  /*5cf0*/  HADD2.F32 R40, -RZ, R58.H0_H0 ;  /* 0x2000003aff287230 */ /* 0x000fe40000004100 */
[----:B------:R-:W-:Y:S01]  /*5d00*/  HADD2.F32 R44, -RZ, R46.H0_H0 ;  /* 0x2000002eff2c7230 */ /* 0x000fe20000004100 */
[----:B------:R-:W-:Y:S01]  /*5d10*/  F2FP.F16.F32.PACK_AB R54, R54, R62 ;  /* 0x0000003e3636723e */ /* 0x000fe200000000ff */
[----:B------:R-:W-:Y:S02]  /*5d20*/  HADD2.F32 R58, -RZ, R58.H1_H1 ;  /* 0x3000003aff3a7230 */ /* 0x000fe40000004100 */
[-C--:B------:R-:W-:Y:S01]  /*5d30*/  FMUL.FTZ R56, R40, R55.reuse ;  /* 0x0000003728387220 */ /* 0x080fe20000410000 */
[----:B------:R-:W-:Y:S02]  /*5d40*/  HADD2.F32 R46, -RZ, R46.H1_H1 ;  /* 0x3000002eff2e7230 */ /* 0x000fe40000004100 */
[C---:B------:R-:W-:Y:S01]  /*5d50*/  FMUL.FTZ R55, R44.reuse, R55 ;  /* 0x000000372c377220 */ /* 0x040fe20000410000 */
[----:B------:R-:W-:Y:S01]  /*5d60*/  F2FP.F16.F32.PACK_AB R53, R53, R61 ;  /* 0x0000003d3535723e */ /* 0x000fe200000000ff */
[----:B------:R-:W-:Y:S01]  /*5d70*/  FFMA.FTZ R56, R44, R128, -R56 ;  /* 0x000000802c387223 */ /* 0x000fe20000010838 */
[----:B------:R-:W-:-:S02]  /*5d80*/  IMAD.MOV.U32 R47, RZ, RZ, R59 ;  /* 0x000000ffff2f7224 */ /* 0x000fc400078e003b */
        /* <DEDUP_REMOVED lines=12> */
.L_x_464:
[----:B------:R-:W-:Y:S05]  /*5e50*/  BSYNC B2 ;  /* 0x0000000000027941 */ /* 0x000fea0003800000 */
.L_x_463:
        /* <DEDUP_REMOVED lines=12> */
.L_x_462:
[----:B------:R-:W-:Y:S05]  /*5f20*/  BSYNC B1 ;  /* 0x0000000000017941 */ /* 0x000fea0003800000 */
.L_x_461:
[----:B------:R-:W-:-:S13]  /*5f30*/  ISETP.NE.AND P4, PT, R12, RZ, PT ;  /* 0x000000ff0c00720c */ /* 0x000fda0003f85270 */
[----:B------:R-:W-:Y:S05]  /*5f40*/  @!P4 BRA `(.L_x_429) ;  /* 0x000000080088c947 */ /* 0x000fea0003800000 */
[----:B---3--:R-:W3:Y:S04]  /*5f50*/  LDL R40, [R1+0x50] ;  /* 0x0000500001287983 */ /* 0x008ee80000100800 */
[----:B------:R-:W2:Y:S04]  /*5f60*/  LDL R43, [R1+0x54] ;  /* 0x00005400012b7983 */ /* 0x000ea80000100800 */
[----:B------:R-:W4:Y:S04]  /*5f70*/  LDL R42, [R1+0x5c] ;  /* 0x00005c00012a7983 */ /* 0x000f280000100800 */
[----:B------:R-:W5:Y:S01]  /*5f80*/  LDL R41, [R1+0x58] ;  /* 0x0000580001297983 */ /* 0x000f620000100800 */
[----:B------:R-:W-:Y:S01]  /*5f90*/  BSSY B1, `(.L_x_465) ;  /* 0x0000073000017945 */ /* 0x000fe20003800000 */
[----:B---3--:R-:W-:-:S02]  /*5fa0*/  LOP3.LUT P6, RZ, R40, 0x1, RZ, 0xc0, !PT ;  /* 0x0000000128ff7812 */ /* 0x008fc400078cc0ff */
[----:B------:R-:W-:Y:S01]  /*5fb0*/  IADD3 R40, P4, P5, R28, R96, R27 ;  /* 0x000000601c287210 */ /* 0x000fe20007d9e01b */
[----:B--2---:R-:W-:Y:S02]  /*5fc0*/  IMAD.MOV.U32 R44, RZ, RZ, R43 ;  /* 0x000000ffff2c7224 */ /* 0x004fe400078e002b */
[----:B----4-:R-:W-:Y:S01]  /*5fd0*/  IMAD.MOV.U32 R43, RZ, RZ, R42 ;  /* 0x000000ffff2b7224 */ /* 0x010fe200078e002a */
[----:B------:R-:W-:Y:S01]  /*5fe0*/  SEL R117, R110, R117, !P6 ;  /* 0x000000756e757207 */ /* 0x000fe20007000000 */
[----:B-----5:R-:W-:Y:S01]  /*5ff0*/  IMAD.MOV.U32 R42, RZ, RZ, R41 ;  /* 0x000000ffff2a7224 */ /* 0x020fe200078e0029 */
[----:B------:R-:W-:Y:S02]  /*6000*/  IADD3.X R41, R3, R114, R101, P4, P5 ;  /* 0x0000007203297210 */ /* 0x000fe400027ea465 */
[----:B------:R-:W-:-:S04]  /*6010*/  LEA R52, P4, R40, R94, 0x1 ;  /* 0x0000005e28347211 */ /* 0x000fc800078808ff */
[----:B------:R-:W-:Y:S02]  /*6020*/  LEA.HI.X R53, R40, R95, R41, 0x1, P4 ;  /* 0x0000005f28357211 */ /* 0x000fe400020f0c29 */
[----:B------:R-:W-:-:S04]  /*6030*/  SHF.R.S32.HI R40, RZ, 0x1f, R117 ;  /* 0x0000001fff287819 */ /* 0x000fc80000011475 */
[----:B------:R-:W-:-:S04]  /*6040*/  LEA.HI R40, R40, R117, RZ, 0x4 ;  /* 0x0000007528287211 */ /* 0x000fc800078f20ff */
[----:B------:R-:W-:-:S04]  /*6050*/  SHF.R.S32.HI R40, RZ, 0x4, R40 ;  /* 0x00000004ff287819 */ /* 0x000fc80000011428 */
[----:B------:R-:W-:-:S04]  /*6060*/  LEA.HI.SX32 R40, R9, R40, 0x1d ;  /* 0x0000002809287211 */ /* 0x000fc800078feaff */
[----:B------:R-:W-:Y:S01]  /*6070*/  SHF.R.S32.HI R41, RZ, 0x1f, R40 ;  /* 0x0000001fff297819 */ /* 0x000fe20000011428 */
[----:B------:R-:W-:-:S03]  /*6080*/  IMAD.SHL.U32 R54, R40, 0x8, RZ ;  /* 0x0000000828367824 */ /* 0x000fc600078e00ff */
[----:B------:R-:W-:Y:S02]  /*6090*/  LEA.HI R41, R41, R40, RZ, 0x2 ;  /* 0x0000002829297211 */ /* 0x000fe400078f10ff */
[----:B------:R-:W-:Y:S02]  /*60a0*/  LOP3.LUT R40, R44, 0x18, R54, 0xf8, !PT ;  /* 0x000000182c287812 */ /* 0x000fe400078ef836 */
[----:B------:R-:W-:Y:S02]  /*60b0*/  SHF.R.S32.HI R41, RZ, 0x2, R41 ;  /* 0x00000002ff297819 */ /* 0x000fe40000011429 */
[----:B------:R-:W-:-:S03]  /*60c0*/  LOP3.LUT R40, R40, R42, RZ, 0x3c, !PT ;  /* 0x0000002a28287212 */ /* 0x000fc600078e3cff */
[----:B------:R-:W-:-:S04]  /*60d0*/  IMAD R41, R41, 0x1200, R43 ;  /* 0x0000120029297824 */ /* 0x000fc800078e022b */
[----:B------:R-:W-:Y:S02]  /*60e0*/  IMAD.IADD R40, R41, 0x1, R40 ;  /* 0x0000000129287824 */ /* 0x000fe400078e0228 */
[C---:B------:R-:W-:Y:S02]  /*60f0*/  IMAD R41, R17.reuse, 0x3600, R104 ;  /* 0x0000360011297824 */ /* 0x040fe400078e0268 */
[----:B------:R-:W-:Y:S02]  /*6100*/  IMAD R43, R17, 0x3600, R40 ;  /* 0x00003600112b7824 */ /* 0x000fe400078e0228 */
[--C-:B------:R-:W-:Y:S02]  /*6110*/  IMAD R41, R41, 0x2, R16.reuse ;  /* 0x0000000229297824 */ /* 0x100fe400078e0210 */
[----:B------:R-:W-:-:S04]  /*6120*/  IMAD R44, R43, 0x2, R16 ;  /* 0x000000022b2c7824 */ /* 0x000fc800078e0210 */
[----:B------:R-:W1:Y:S04]  /*6130*/  LDS.128 R40, [R41+0x16a00] ;  /* 0x016a000029287984 */ /* 0x000e680000000c00 */
[----:B------:R-:W2:Y:S01]  /*6140*/  LDS.128 R44, [R44+0x16a00] ;  /* 0x016a00002c2c7984 */ /* 0x000ea20000000c00 */
[----:B------:R-:W-:-:S13]  /*6150*/  ISETP.GE.AND P4, PT, R4, R108, PT ;  /* 0x0000006c0400720c */ /* 0x000fda0003f86270 */
[----:B------:R-:W-:Y:S05]  /*6160*/  @P4 BRA `(.L_x_466) ;  /* 0x0000000400544947 */ /* 0x000fea0003800000 */
[----:B------:R-:W-:Y:S01]  /*6170*/  HADD2.F32 R58, -RZ, R127.H1_H1 ;  /* 0x3000007fff3a7230 */ /* 0x000fe20000004100 */
[----:B------:R-:W-:Y:S01]  /*6180*/  SHF.R.U64 R48, R48, 0x10, R49 ;  /* 0x0000001030307819 */ /* 0x000fe20000001231 */
[----:B--2---:R-:W-:Y:S01]  /*6190*/  HADD2.F32 R55, -RZ, R45.H0_H0 ;  /* 0x2000002dff377230 */ /* 0x004fe20000004100 */
[----:B------:R-:W-:Y:S01]  /*61a0*/  SHF.R.U64 R50, R50, 0x10, R51 ;  /* 0x0000001032327819 */ /* 0x000fe20000001233 */
[----:B-1----:R-:W-:Y:S02]  /*61b0*/  HADD2.F32 R56, -RZ, R41.H0_H0 ;  /* 0x20000029ff387230 */ /* 0x002fe40000004100 */
[----:B------:R-:W-:Y:S02]  /*61c0*/  HADD2.F32 R57, -RZ, R125.H1_H1 ;  /* 0x3000007dff397230 */ /* 0x000fe40000004100 */
[-C--:B------:R-:W-:Y:S01]  /*61d0*/  FMUL.FTZ R59, R55, R58.reuse ;  /* 0x0000003a373b7220 */ /* 0x080fe20000410000 */
[----:B------:R-:W-:Y:S02]  /*61e0*/  HADD2.F32 R127, -RZ, R127.H0_H0 ;  /* 0x2000007fff7f7230 */ /* 0x000fe40000004100 */
[----:B------:R-:W-:Y:S01]  /*61f0*/  FMUL.FTZ R58, R56, R58 ;  /* 0x0000003a383a7220 */ /* 0x000fe20000410000 */
[----:B------:R-:W-:-:S02]  /*6200*/  HADD2.F32 R125, -RZ, R125.H0_H0 ;  /* 0x2000007dff7d7230 */ /* 0x000fc40000004100 */
[-C--:B------:R-:W-:Y:S01]  /*6210*/  FFMA.FTZ R56, R56, R57.reuse, -R59 ;  /* 0x0000003938387223 */ /* 0x080fe2000001083b */
[----:B------:R-:W-:Y:S01]  /*6220*/  SHF.R.U32.HI R59, RZ, 0x10, R37 ;  /* 0x00000010ff3b7819 */ /* 0x000fe20000011625 */
[----:B------:R-:W-:Y:S01]  /*6230*/  FFMA.FTZ R55, R55, R57, R58 ;  /* 0x0000003937377223 */ /* 0x000fe2000001003a */
[----:B------:R-:W-:Y:S01]  /*6240*/  SHF.R.U32.HI R58, RZ, 0x10, R49 ;  /* 0x00000010ff3a7819 */ /* 0x000fe20000011631 */
[----:B------:R-:W-:Y:S02]  /*6250*/  HADD2.F32 R57, -RZ, R45.H1_H1 ;  /* 0x3000002dff397230 */ /* 0x000fe40000004100 */
[----:B------:R-:W-:Y:S02]  /*6260*/  HADD2.F32 R49, -RZ, R47.H0_H0 ;  /* 0x2000002fff317230 */ /* 0x000fe40000004100 */
[----:B------:R-:W-:Y:S02]  /*6270*/  HADD2.F32 R45, -RZ, R58.H0_H0 ;  /* 0x2000003aff2d7230 */ /* 0x000fe40000004100 */
[----:B------:R-:W-:-:S02]  /*6280*/  HADD2.F32 R58, -RZ, R41.H1_H1 ;  /* 0x30000029ff3a7230 */ /* 0x000fc40000004100 */
[----:B------:R-:W-:Y:S02]  /*6290*/  HADD2.F32 R41, -RZ, R59.H0_H0 ;  /* 0x2000003bff297230 */ /* 0x000fe40000004100 */
[CC--:B------:R-:W-:Y:S01]  /*62a0*/  FMUL.FTZ R59, R57.reuse, R45.reuse ;  /* 0x0000002d393b7220 */ /* 0x0c0fe20000410000 */
[----:B------:R-:W-:Y:S02]  /*62b0*/  HADD2.F32 R47, -RZ, R47.H1_H1 ;  /* 0x3000002fff2f7230 */ /* 0x000fe40000004100 */
[C---:B------:R-:W-:Y:S01]  /*62c0*/  FMUL.FTZ R60, R58.reuse, R45 ;  /* 0x0000002d3a3c7220 */ /* 0x040fe20000410000 */
[-C--:B------:R-:W-:Y:S01]  /*62d0*/  FFMA.FTZ R45, R58, R41.reuse, -R59 ;  /* 0x000000293a2d7223 */ /* 0x080fe2000001083b */
[----:B------:R-:W-:Y:S02]  /*62e0*/  HADD2.F32 R58, -RZ, R126.H1_H1 ;  /* 0x3000007eff3a7230 */ /* 0x000fe40000004100 */
[----:B------:R-:W-:Y:S01]  /*62f0*/  FFMA.FTZ R41, R57, R41, R60 ;  /* 0x0000002939297223 */ /* 0x000fe2000001003c */
[----:B------:R-:W-:-:S02]  /*6300*/  HADD2.F32 R57, -RZ, R43.H0_H0 ;  /* 0x2000002bff397230 */ /* 0x000fc40000004100 */
[----:B------:R-:W-:Y:S02]  /*6310*/  HADD2.F32 R59, -RZ, R124.H1_H1 ;  /* 0x3000007cff3b7230 */ /* 0x000fe40000004100 */
[-C--:B------:R-:W-:Y:S01]  /*6320*/  FMUL.FTZ R60, R49, R58.reuse ;  /* 0x0000003a313c7220 */ /* 0x080fe20000410000 */
[----:B------:R-:W-:Y:S02]  /*6330*/  HADD2.F32 R126, -RZ, R126.H0_H0 ;  /* 0x2000007eff7e7230 */ /* 0x000fe40000004100 */
[C---:B------:R-:W-:Y:S01]  /*6340*/  FMUL.FTZ R58, R57.reuse, R58 ;  /* 0x0000003a393a7220 */ /* 0x040fe20000410000 */
[----:B------:R-:W-:Y:S02]  /*6350*/  HADD2.F32 R124, -RZ, R124.H0_H0 ;  /* 0x2000007cff7c7230 */ /* 0x000fe40000004100 */
[-C--:B------:R-:W-:Y:S01]  /*6360*/  FFMA.FTZ R60, R57, R59.reuse, -R60 ;  /* 0x0000003b393c7223 */ /* 0x080fe2000001083c */
[----:B------:R-:W-:Y:S02]  /*6370*/  HADD2.F32 R57, -RZ, R43.H1_H1 ;  /* 0x3000002bff397230 */ /* 0x000fe40000004100 */
[----:B------:R-:W-:Y:S01]  /*6380*/  FFMA.FTZ R58, R49, R59, R58 ;  /* 0x0000003b313a7223 */ /* 0x000fe2000001003a */
[----:B------:R-:W-:-:S02]  /*6390*/  SHF.R.U32.HI R49, RZ, 0x10, R51 ;  /* 0x00000010ff317819 */ /* 0x000fc40000011633 */
[--C-:B------:R-:W-:Y:S02]  /*63a0*/  SHF.R.U32.HI R59, RZ, 0x10, R39.reuse ;  /* 0x00000010ff3b7819 */ /* 0x100fe40000011627 */
[----:B------:R-:W-:Y:S01]  /*63b0*/  SHF.R.U64 R39, R38, 0x10, R39 ;  /* 0x0000001026277819 */ /* 0x000fe20000001227 */
[----:B------:R-:W-:Y:S01]  /*63c0*/  HADD2.F32 R49, -RZ, R49.H0_H0 ;  /* 0x20000031ff317230 */ /* 0x000fe20000004100 */
[----:B------:R-:W-:Y:S01]  /*63d0*/  F2FP.F16.F32.PACK_AB R45, R45, R56 ;  /* 0x000000382d2d723e */ /* 0x000fe200000000ff */
[----:B------:R-:W-:Y:S01]  /*63e0*/  HADD2.F32 R43, -RZ, R59.H0_H0 ;  /* 0x2000003bff2b7230 */ /* 0x000fe20000004100 */
[----:B------:R-:W-:Y:S01]  /*63f0*/  F2FP.F16.F32.PACK_AB R55, R41, R55 ;  /* 0x000000372937723e */ /* 0x000fe200000000ff */
[----:B------:R-:W-:Y:S02]  /*6400*/  HADD2.F32 R39, -RZ, R39.H0_H0 ;  /* 0x20000027ff277230 */ /* 0x000fe40000004100 */
[-C--:B------:R-:W-:Y:S01]  /*6410*/  FMUL.FTZ R59, R47, R49.reuse ;  /* 0x000000312f3b7220 */ /* 0x080fe20000410000 */
[----:B------:R-:W-:Y:S01]  /*6420*/  FMUL.FTZ R49, R57, R49 ;  /* 0x0000003139317220 */ /* 0x000fe20000410000 */
[----:B------:R-:W-:-:S02]  /*6430*/  IMAD.MOV.U32 R41, RZ, RZ, R45 ;  /* 0x000000ffff297224 */ /* 0x000fc400078e002d */
[-C--:B------:R-:W-:Y:S01]  /*6440*/  FFMA.FTZ R59, R57, R43.reuse, -R59 ;  /* 0x0000002b393b7223 */ /* 0x080fe2000001083b */
[----:B------:R-:W-:Y:S01]  /*6450*/  FFMA.FTZ R49, R47, R43, R49 ;  /* 0x0000002b2f317223 */ /* 0x000fe20000010031 */
[----:B------:R-:W-:Y:S02]  /*6460*/  HADD2.F32 R43, -RZ, R44.H0_H0 ;  /* 0x2000002cff2b7230 */ /* 0x000fe40000004100 */
[----:B------:R-:W-:Y:S01]  /*6470*/  HADD2.F32 R47, -RZ, R40.H0_H0 ;  /* 0x20000028ff2f7230 */ /* 0x000fe20000004100 */
[----:B------:R-:W-:Y:S01]  /*6480*/  F2FP.F16.F32.PACK_AB R59, R59, R60 ;  /* 0x0000003c3b3b723e */ /* 0x000fe200000000ff */
[----:B------:R-:W-:Y:S02]  /*6490*/  HADD2.F32 R44, -RZ, R44.H1_H1 ;  /* 0x3000002cff2c7230 */ /* 0x000fe40000004100 */
[-C--:B------:R-:W-:Y:S01]  /*64a0*/  FMUL.FTZ R57, R43, R127.reuse ;  /* 0x0000007f2b397220 */ /* 0x080fe20000410000 */
[----:B------:R-:W-:Y:S02]  /*64b0*/  IMAD.MOV.U32 R45, RZ, RZ, R55 ;  /* 0x000000ffff2d7224 */ /* 0x000fe400078e0037 */
[C---:B------:R-:W-:Y:S01]  /*64c0*/  FMUL.FTZ R127, R47.reuse, R127 ;  /* 0x0000007f2f7f7220 */ /* 0x040fe20000410000 */
[----:B------:R-:W-:-:S03]  /*64d0*/  FFMA.FTZ R57, R47, R125, -R57 ;  /* 0x0000007d2f397223 */ /* 0x000fc60000010839 */
[----:B------:R-:W-:Y:S01]  /*64e0*/  FFMA.FTZ R127, R43, R125, R127 ;  /* 0x0000007d2b7f7223 */ /* 0x000fe2000001007f */
[----:B------:R-:W-:Y:S01]  /*64f0*/  SHF.R.U64 R43, R36, 0x10, R37 ;  /* 0x00000010242b7819 */ /* 0x000fe20000001225 */
[----:B------:R-:W-:Y:S02]  /*6500*/  HADD2.F32 R37, -RZ, R48.H0_H0 ;  /* 0x20000030ff257230 */ /* 0x000fe40000004100 */
[----:B------:R-:W-:Y:S02]  /*6510*/  HADD2.F32 R36, -RZ, R40.H1_H1 ;  /* 0x30000028ff247230 */ /* 0x000fe40000004100 */
[----:B------:R-:W-:Y:S02]  /*6520*/  HADD2.F32 R43, -RZ, R43.H0_H0 ;  /* 0x2000002bff2b7230 */ /* 0x000fe40000004100 */
[-C--:B------:R-:W-:Y:S01]  /*6530*/  FMUL.FTZ R47, R44, R37.reuse ;  /* 0x000000252c2f7220 */ /* 0x080fe20000410000 */
[----:B------:R-:W-:-:S03]  /*6540*/  FMUL.FTZ R37, R36, R37 ;  /* 0x0000002524257220 */ /* 0x000fc60000410000 */
[-C--:B------:R-:W-:Y:S01]  /*6550*/  FFMA.FTZ R36, R36, R43.reuse, -R47 ;  /* 0x0000002b24247223 */ /* 0x080fe2000001082f */
[----:B------:R-:W-:Y:S02]  /*6560*/  HADD2.F32 R47, -RZ, R50.H0_H0 ;  /* 0x20000032ff2f7230 */ /* 0x000fe40000004100 */
[----:B------:R-:W-:Y:S01]  /*6570*/  FFMA.FTZ R40, R44, R43, R37 ;  /* 0x0000002b2c287223 */ /* 0x000fe20000010025 */
[----:B------:R-:W-:Y:S02]  /*6580*/  HADD2.F32 R43, -RZ, R46.H0_H0 ;  /* 0x2000002eff2b7230 */ /* 0x000fe40000004100 */
[----:B------:R-:W-:Y:S02]  /*6590*/  HADD2.F32 R37, -RZ, R42.H0_H0 ;  /* 0x2000002aff257230 */ /* 0x000fe40000004100 */
[----:B------:R-:W-:Y:S02]  /*65a0*/  HADD2.F32 R46, -RZ, R46.H1_H1 ;  /* 0x3000002eff2e7230 */ /* 0x000fe40000004100 */
[----:B------:R-:W-:Y:S01]  /*65b0*/  FMUL.FTZ R44, R43, R126 ;  /* 0x0000007e2b2c7220 */ /* 0x000fe20000410000 */
[----:B------:R-:W-:-:S02]  /*65c0*/  HADD2.F32 R42, -RZ, R42.H1_H1 ;  /* 0x3000002aff2a7230 */ /* 0x000fc40000004100 */
[C---:B------:R-:W-:Y:S01]  /*65d0*/  FMUL.FTZ R126, R37.reuse, R126 ;  /* 0x0000007e257e7220 */ /* 0x040fe20000410000 */
[-C--:B------:R-:W-:Y:S01]  /*65e0*/  FMUL.FTZ R51, R46, R47.reuse ;  /* 0x0000002f2e337220 */ /* 0x080fe20000410000 */
[-C--:B------:R-:W-:Y:S01]  /*65f0*/  FFMA.FTZ R37, R37, R124.reuse, -R44 ;  /* 0x0000007c25257223 */ /* 0x080fe2000001082c */
[----:B------:R-:W-:Y:S01]  /*6600*/  FMUL.FTZ R47, R42, R47 ;  /* 0x0000002f2a2f7220 */ /* 0x000fe20000410000 */
[----:B------:R-:W-:Y:S01]  /*6610*/  FFMA.FTZ R43, R43, R124, R126 ;  /* 0x0000007c2b2b7223 */ /* 0x000fe2000001007e */
[----:B------:R-:W-:Y:S01]  /*6620*/  F2FP.F16.F32.PACK_AB R44, R36, R57 ;  /* 0x00000039242c723e */ /* 0x000fe200000000ff */
[-C--:B------:R-:W-:Y:S01]  /*6630*/  FFMA.FTZ R42, R42, R39.reuse, -R51 ;  /* 0x000000272a2a7223 */ /* 0x080fe20000010833 */
[----:B------:R-:W-:Y:S01]  /*6640*/  FFMA.FTZ R46, R46, R39, R47 ;  /* 0x000000272e2e7223 */ /* 0x000fe2000001002f */
[----:B------:R-:W-:Y:S02]  /*6650*/  F2FP.F16.F32.PACK_AB R36, R40, R127 ;  /* 0x0000007f2824723e */ /* 0x000fe400000000ff */
[----:B------:R-:W-:Y:S01]  /*6660*/  IMAD.MOV.U32 R40, RZ, RZ, R44 ;  /* 0x000000ffff287224 */ /* 0x000fe200078e002c */
[----:B------:R-:W-:-:S02]  /*6670*/  F2FP.F16.F32.PACK_AB R47, R49, R58 ;  /* 0x0000003a312f723e */ /* 0x000fc400000000ff */
[----:B------:R-:W-:Y:S01]  /*6680*/  F2FP.F16.F32.PACK_AB R46, R46, R43 ;  /* 0x0000002b2e2e723e */ /* 0x000fe200000000ff */
[----:B------:R-:W-:Y:S01]  /*6690*/  IMAD.MOV.U32 R44, RZ, RZ, R36 ;  /* 0x000000ffff2c7224 */ /* 0x000fe200078e0024 */
[----:B------:R-:W-:Y:S01]  /*66a0*/  F2FP.F16.F32.PACK_AB R42, R42, R37 ;  /* 0x000000252a2a723e */ /* 0x000fe200000000ff */
[----:B------:R-:W-:-:S07]  /*66b0*/  IMAD.MOV.U32 R43, RZ, RZ, R59 ;  /* 0x000000ffff2b7224 */ /* 0x000fce00078e003b */
.L_x_466:
[----:B------:R-:W-:Y:S05]  /*66c0*/  BSYNC B1 ;  /* 0x0000000000017941 */ /* 0x000fea0003800000 */
.L_x_465:
[----:B-1----:R1:W-:Y:S01]  /*66d0*/  STG.E.128 desc[UR60][R52.64], R40 ;  /* 0x0000002834007986 */ /* 0x0023e2000c101d3c */
[----:B------:R-:W-:-:S13]  /*66e0*/  ISETP.GE.AND P4, PT, R54, R113, PT ;  /* 0x000000713600720c */ /* 0x000fda0003f86270 */
[----:B------:R-:W-:Y:S05]  /*66f0*/  @P4 BRA `(.L_x_429) ;  /* 0x00000000009c4947 */ /* 0x000fea0003800000 */
[--C-:B------:R-:W-:Y:S02]  /*6700*/  SHF.R.S32.HI R36, RZ, 0x1f, R54.reuse ;  /* 0x0000001fff247819 */ /* 0x100fe40000011436 */
[----:B------:R-:W-:-:S04]  /*6710*/  IADD3 R54, P4, P5, R28, R96, R54 ;  /* 0x000000601c367210 */ /* 0x000fc80007d9e036 */
[----:B------:R-:W-:Y:S02]  /*6720*/  IADD3.X R36, R3, R114, R36, P4, P5 ;  /* 0x0000007203247210 */ /* 0x000fe400027ea424 */
[----:B------:R-:W-:-:S04]  /*6730*/  LEA R94, P4, R54, R94, 0x1 ;  /* 0x0000005e365e7211 */ /* 0x000fc800078808ff */
[----:B------:R-:W-:-:S05]  /*6740*/  LEA.HI.X R95, R54, R95, R36, 0x1, P4 ;  /* 0x0000005f365f7211 */ /* 0x000fca00020f0c24 */
[----:B--2---:R2:W-:Y:S01]  /*6750*/  STG.E.128 desc[UR60][R94.64], R44 ;  /* 0x0000002c5e007986 */ /* 0x0045e2000c101d3c */
[----:B------:R-:W-:Y:S05]  /*6760*/  BRA `(.L_x_429) ;  /* 0x0000000000807947 */ /* 0x000fea0003800000 */
.L_x_422:
[----:B------:R-:W2:Y:S02]  /*6770*/  LDL R36, [R1+0x4c] ;  /* 0x00004c0001247983 */ /* 0x000ea40000100800 */
[----:B--2---:R-:W-:-:S13]  /*6780*/  ISETP.NE.AND P3, PT, R36, 0x3, PT ;  /* 0x000000032400780c */ /* 0x004fda0003f65270 */
[----:B------:R-:W-:Y:S05]  /*6790*/  @!P3 BRA `(.L_x_467) ;  /* 0x000000000004b947 */ /* 0x000fea0003800000 */
[----:B------:R-:W-:Y:S01]  /*67a0*/  BPT.TRAP 0x1 ;  /* 0x000000040000795c */ /* 0x000fe20000300000 */
.L_x_467:
[----:B------:R-:W-:Y:S01]  /*67b0*/  IMAD R21, R17, 0x8, R16 ;  /* 0x0000000811157824 */ /* 0x000fe200078e0210 */
[----:B------:R-:W-:Y:S01]  /*67c0*/  SHF.L.U32 R91, R155, 0x1f, RZ ;  /* 0x0000001f9b5b7819 */ /* 0x000fe200000006ff */
[----:B------:R-:W-:Y:S01]  /*67d0*/  IMAD R90, R24, -0x90, R2 ;  /* 0xffffff70185a7824 */ /* 0x000fe200078e0202 */
[----:B------:R-:W-:Y:S02]  /*67e0*/  BSSY B1, `(.L_x_468) ;  /* 0x0000004000017945 */ /* 0x000fe40003800000 */
[----:B------:R-:W0:Y:S02]  /*67f0*/  SYNCS.PHASECHK.TRANS64.TRYWAIT P4, [R21+URZ+0x31c90], R91 ;  /* 0x031c905b150075a7 */ /* 0x000e24000808017f */
[----:B------:R-:W-:Y:S01]  /*6800*/  VIMNMX R90, R90, 0x90, PT ;  /* 0x000000905a5a7848 */ /* 0x000fe20003fe0100 */
[----:B0-----:R-:W-:Y:S06]  /*6810*/  @!P4 BRA `(.L_x_469) ;  /* 0x000001a000a8c947 */ /* 0x001fec0003800000 */
.L_x_723:
[----:B------:R-:W-:Y:S05]  /*6820*/  BSYNC B1 ;  /* 0x0000000000017941 */ /* 0x000fea0003800000 */
.L_x_468:
[----:B------:R-:W-:-:S13]  /*6830*/  ISETP.GE.AND P4, PT, R19, R90, PT ;  /* 0x0000005a1300720c */ /* 0x000fda0003f86270 */
[----:B------:R-:W-:Y:S05]  /*6840*/  @P4 BRA `(.L_x_429) ;  /* 0x0000000000484947 */ /* 0x000fea0003800000 */
[----:B------:R-:W-:-:S13]  /*6850*/  ISETP.NE.AND P4, PT, R10, RZ, PT ;  /* 0x000000ff0a00720c */ /* 0x000fda0003f85270 */
[----:B------:R-:W1:Y:S04]  /*6860*/  @P4 LDS.128 R36, [R83+0x16800] ;  /* 0x0168000053244984 */ /* 0x000e680000000c00 */
[----:B-1----:R-:W-:Y:S01]  /*6870*/  @P4 STG.E.128 desc[UR60][R40.64], R36 ;  /* 0x0000002428004986 */ /* 0x002fe2000c101d3c */
        /* <DEDUP_REMOVED lines=14> */
[----:B-1----:R1:W-:Y:S02]  /*6960*/  @P4 STG.E.128 desc[UR60][R40.64+0xa0], R36 ;  /* 0x0000a02428004986 */ /* 0x0023e4000c101d3c */
.L_x_429:
[----:B------:R-:W-:Y:S05]  /*6970*/  BSYNC B0 ;  /* 0x0000000000007941 */ /* 0x000fea0003800000 */
.L_x_421:
[----:B-1234-:R-:W1:Y:S01]  /*6980*/  S2R R36, SR_TID.X ;  /* 0x0000000000247919 */ /* 0x01ee620000002100 */
[----:B------:R-:W-:Y:S01]  /*6990*/  @!PT LDS RZ, [RZ] ;  /* 0x00000000fffff984 */ /* 0x000fe20000000800 */
[----:B------:R-:W-:Y:S01]  /*69a0*/  @!PT LDS RZ, [RZ] ;  /* 0x00000000fffff984 */ /* 0x000fe20000000800 */
[----:B------:R-:W-:Y:S01]  /*69b0*/  @!PT LDS RZ, [RZ] ;  /* 0x00000000fffff984 */ /* 0x000fe20000000800 */
[----:B------:R-:W-:Y:S01]  /*69c0*/  @!PT LDS RZ, [RZ] ;  /* 0x00000000fffff984 */ /* 0x000fe20000000800 */
[----:B------:R2:W-:Y:S06]  /*69d0*/  MEMBAR.ALL.CTA ;  /* 0x0000000000007992 */ /* 0x0005ec0000008000 */
[----:B--2---:R-:W2:Y:S01]  /*69e0*/  FENCE.VIEW.ASYNC.S ;  /* 0x00000000000073c6 */ /* 0x004ea20000000000 */
[----:B------:R-:W-:Y:S05]  /*69f0*/  WARPSYNC.ALL ;  /* 0x0000000000007948 */ /* 0x000fea0003800000 */
[----:B------:R-:W-:Y:S01]  /*6a00*/  BSSY B0, `(.L_x_470) ;  /* 0x0000009000007945 */ /* 0x000fe20003800000 */
[----:B-1----:R-:W-:Y:S01]  /*6a10*/  LOP3.LUT R36, R36, 0x7f, RZ, 0xc0, !PT ;  /* 0x0000007f24247812 */ /* 0x002fe200078ec0ff */
[----:B--2---:R1:W-:Y:S03]  /*6a20*/  BAR.SYNC.DEFER_BLOCKING R115, 0x80 ;  /* 0x000200730000751d */ /* 0x0043e60000010000 */
[----:B------:R-:W-:-:S13]  /*6a30*/  ISETP.NE.AND P4, PT, R36, RZ, PT ;  /* 0x000000ff2400720c */ /* 0x000fda0003f85270 */
[----:B------:R-:W-:-:S05]  /*6a40*/  @!P4 VIADD R36, R21, 0x31ca0 ;  /* 0x00031ca01524c836 */ /* 0x000fca0000000000 */
[----:B------:R-:W-:-:S04]  /*6a50*/  @!P4 PRMT R36, RZ, 0x654, R36 ;  /* 0x00000654ff24c816 */ /* 0x000fc80000000024 */
[----:B------:R1:W-:Y:S01]  /*6a60*/  @!P4 SYNCS.ARRIVE.TRANS64.RED.A1T0 RZ, [R36+URZ], RZ ;  /* 0x000000ff24ffc9a7 */ /* 0x0003e2000810043f */
[----:B------:R-:W-:Y:S05]  /*6a70*/  @!P3 BRA `(.L_x_471) ;  /* 0x000000000004b947 */ /* 0x000fea0003800000 */
[----:B------:R-:W-:Y:S01]  /*6a80*/  BPT.TRAP 0x1 ;  /* 0x000000040000795c */ /* 0x000fe20000300000 */
.L_x_471:
[----:B------:R-:W-:Y:S05]  /*6a90*/  BSYNC B0 ;  /* 0x0000000000007941 */ /* 0x000fea0003800000 */
.L_x_470:
[----:B------:R-:W2:Y:S01]  /*6aa0*/  SYNCS.PHASECHK.TRANS64.TRYWAIT P3, [R21+URZ+0x31cb0], R91 ;  /* 0x031cb05b150075a7 */ /* 0x000ea2000806017f */
[----:B------:R-:W-:Y:S04]  /*6ab0*/  BSSY B0, `(.L_x_472) ;  /* 0x0000002000007945 */ /* 0x000fe80003800000 */
[----:B--2---:R-:W-:Y:S05]  /*6ac0*/  @!P3 BRA `(.L_x_473) ;  /* 0x000001a00010b947 */ /* 0x004fea0003800000 */
.L_x_724:
[----:B------:R-:W-:Y:S05]  /*6ad0*/  BSYNC B0 ;  /* 0x0000000000007941 */ /* 0x000fea0003800000 */
.L_x_472:
[----:B------:R-:W-:Y:S01]  /*6ae0*/  ISETP.GE.AND P3, PT, R19, R90, PT ;  /* 0x0000005a1300720c */ /* 0x000fe20003f66270 */
[----:B------:R-:W-:-:S12]  /*6af0*/  BSSY B0, `(.L_x_474) ;  /* 0x0000020000007945 */ /* 0x000fd80003800000 */
[----:B------:R-:W-:Y:S05]  /*6b00*/  @P3 BRA `(.L_x_475) ;  /* 0x0000000000783947 */ /* 0x000fea0003800000 */
[----:B------:R-:W-:Y:S01]  /*6b10*/  IMAD.WIDE R38, R24, 0x90, R72 ;  /* 0x0000009018267825 */ /* 0x000fe200078e0248 */
[----:B------:R-:W-:-:S03]  /*6b20*/  ULDC.64 UR4, c[0x0][0x328] ;  /* 0x0000ca0000047ab9 */ /* 0x000fc60000000a00 */
[----:B------:R-:W-:Y:S02]  /*6b30*/  IMAD R39, R39, UR4, RZ ;  /* 0x0000000427277c24 */ /* 0x000fe4000f8e02ff */
[----:B-1----:R-:W-:Y:S02]  /*6b40*/  IMAD.MOV.U32 R36, RZ, RZ, R30 ;  /* 0x000000ffff247224 */ /* 0x002fe400078e001e */
[----:B------:R-:W-:Y:S02]  /*6b50*/  IMAD.MOV.U32 R37, RZ, RZ, R89 ;  /* 0x000000ffff257224 */ /* 0x000fe400078e0059 */
[C---:B------:R-:W-:Y:S02]  /*6b60*/  IMAD R39, R38.reuse, UR5, R39 ;  /* 0x0000000526277c24 */ /* 0x040fe4000f8e0227 */
[----:B------:R-:W-:Y:S01]  /*6b70*/  IMAD.WIDE.U32 R36, R38, UR4, R36 ;  /* 0x0000000426247c25 */ /* 0x000fe2000f8e0024 */
[----:B------:R-:W-:-:S04]  /*6b80*/  ULDC.64 UR4, c[0x0][0x318] ;  /* 0x0000c60000047ab9 */ /* 0x000fc80000000a00 */
[----:B------:R-:W-:Y:S02]  /*6b90*/  IADD3 R37, R37, R39, RZ ;  /* 0x0000002725257210 */ /* 0x000fe40007ffe0ff */
[----:B------:R-:W-:Y:S01]  /*6ba0*/  LEA R40, P3, R36, UR4, 0x1 ;  /* 0x0000000424287c11 */ /* 0x000fe2000f8608ff */
[----:B------:R-:W-:-:S03]  /*6bb0*/  ULDC UR4, c[0x0][0x2f4] ;  /* 0x0000bd0000047ab9 */ /* 0x000fc60000000800 */
[----:B------:R-:W-:Y:S02]  /*6bc0*/  LEA.HI.X R41, R36, UR5, R37, 0x1, P3 ;  /* 0x0000000524297c11 */ /* 0x000fe400098f0c25 */
[----:B------:R-:W-:-:S13]  /*6bd0*/  ISETP.GE.AND P3, PT, R22, UR4, PT ;  /* 0x0000000416007c0c */ /* 0x000fda000bf66270 */
[----:B------:R-:W1:Y:S04]  /*6be0*/  @!P3 LDS.128 R36, [R83] ;  /* 0x000000005324b984 */ /* 0x000e680000000c00 */
[----:B-1----:R-:W-:Y:S01]  /*6bf0*/  @!P3 STG.E.128 desc[UR60][R40.64], R36 ;  /* 0x000000242800b986 */ /* 0x002fe2000c101d3c */
[----:B------:R-:W-:-:S13]  /*6c00*/  ISETP.GE.AND P3, PT, R4, UR4, PT ;  /* 0x0000000404007c0c */ /* 0x000fda000bf66270 */
[----:B------:R-:W1:Y:S04]  /*6c10*/  @!P3 LDS.128 R36, [R83+0x2400] ;  /* 0x002400005324b984 */ /* 0x000e680000000c00 */
[----:B-1----:R-:W-:Y:S01]  /*6c20*/  @!P3 STG.E.128 desc[UR60][R40.64+0x40], R36 ;  /* 0x000040242800b986 */ /* 0x002fe2000c101d3c */
[----:B------:R-:W-:-:S13]  /*6c30*/  ISETP.GE.AND P3, PT, R6, UR4, PT ;  /* 0x0000000406007c0c */ /* 0x000fda000bf66270 */
[----:B------:R-:W1:Y:S04]  /*6c40*/  @!P3 LDS.128 R36, [R83+0x4800] ;  /* 0x004800005324b984 */ /* 0x000e680000000c00 */
[----:B-1----:R-:W-:Y:S01]  /*6c50*/  @!P3 STG.E.128 desc[UR60][R40.64+0x80], R36 ;  /* 0x000080242800b986 */ /* 0x002fe2000c101d3c */
        /* <DEDUP_REMOVED lines=8> */
[----:B-1----:R3:W-:Y:S02]  /*6ce0*/  @!P3 STG.E.128 desc[UR60][R40.64+0xa0], R36 ;  /* 0x0000a0242800b986 */ /* 0x0027e4000c101d3c */
.L_x_475:
[----:B------:R-:W-:Y:S05]  /*6cf0*/  BSYNC B0 ;  /* 0x0000000000007941 */ /* 0x000fea0003800000 */
.L_x_474:
[----:B------:R-:W-:Y:S01]  /*6d00*/  @!PT LDS RZ, [RZ] ;  /* 0x00000000fffff984 */ /* 0x000fe20000000800 */
[----:B------:R-:W-:Y:S01]  /*6d10*/  @!PT LDS RZ, [RZ] ;  /* 0x00000000fffff984 */ /* 0x000fe20000000800 */
[----:B------:R-:W-:Y:S01]  /*6d20*/  @!PT LDS RZ, [RZ] ;  /* 0x00000000fffff984 */ /* 0x000fe20000000800 */
[----:B------:R-:W-:Y:S01]  /*6d30*/  @!PT LDS RZ, [RZ] ;  /* 0x00000000fffff984 */ /* 0x000fe20000000800 */
[----:B------:R4:W-:Y:S06]  /*6d40*/  MEMBAR.ALL.CTA ;  /* 0x0000000000007992 */ /* 0x0009ec0000008000 */
[----:B----4-:R-:W4:Y:S01]  /*6d50*/  FENCE.VIEW.ASYNC.S ;  /* 0x00000000000073c6 */ /* 0x010f220000000000 */
[----:B------:R-:W-:Y:S02]  /*6d60*/  VIADD R17, R17, 0x1 ;  /* 0x0000000111117836 */ /* 0x000fe40000000000 */
[----:B0-2---:R-:W-:Y:S01]  /*6d70*/  @!P4 VIADD R21, R21, 0x31cc0 ;  /* 0x00031cc01515c836 */ /* 0x005fe20000000000 */
[----:B----4-:R0:W-:Y:S02]  /*6d80*/  BAR.SYNC.DEFER_BLOCKING R115, 0x80 ;  /* 0x000200730000751d */ /* 0x0101e40000010000 */
[----:B------:R-:W-:-:S02]  /*6d90*/  ISETP.NE.AND P3, PT, R17, 0x2, PT ;  /* 0x000000021100780c */ /* 0x000fc40003f65270 */
[----:B------:R-:W-:Y:S02]  /*6da0*/  @!P4 PRMT R21, RZ, 0x654, R21 ;  /* 0x00000654ff15c816 */ /* 0x000fe40000000015 */
[----:B------:R-:W-:Y:S02]  /*6db0*/  SEL R26, RZ, 0x1, P3 ;  /* 0x00000001ff1a7807 */ /* 0x000fe40001800000 */
[----:B------:R-:W-:Y:S02]  /*6dc0*/  SEL R17, R17, RZ, P3 ;  /* 0x000000ff11117207 */ /* 0x000fe40001800000 */
[----:B------:R-:W-:Y:S01]  /*6dd0*/  LOP3.LUT R155, R155, R26, RZ, 0x3c, !PT ;  /* 0x0000001a9b9b7212 */ /* 0x000fe200078e3cff */
[----:B------:R0:W-:Y:S01]  /*6de0*/  @!P4 SYNCS.ARRIVE.TRANS64.RED.A1T0 RZ, [R21+URZ], RZ ;  /* 0x000000ff15ffc9a7 */ /* 0x0001e2000810043f */
[----:B------:R-:W-:Y:S05]  /*6df0*/  @P2 BRA `(.L_x_476) ;  /* 0xffffffbc002c2947 */ /* 0x000fea000383ffff */
[----:B-1-3--:R-:W1:Y:S01]  /*6e00*/  S2R R36, SR_TID.X ;  /* 0x0000000000247919 */ /* 0x00ae620000002100 */
[----:B------:R-:W-:Y:S02]  /*6e10*/  PLOP3.LUT P0, PT, PT, PT, PT, 0x8, 0x0 ;  /* 0x000000000000781c */ /* 0x000fe40003f0e170 */
[----:B-1----:R-:W-:-:S04]  /*6e20*/  SHF.R.U32.HI R36, RZ, 0x7, R36 ;  /* 0x00000007ff247819 */ /* 0x002fc80000011624 */
[----:B------:R-:W-:-:S13]  /*6e30*/  ISETP.NE.AND P5, PT, R36, 0x1, PT ;  /* 0x000000012400780c */ /* 0x000fda0003fa5270 */
[----:B------:R-:W-:Y:S06]  /*6e40*/  @!P5 BAR.ARV 0x9, 0x100 ;  /* 0x024400000000db1d */ /* 0x000fec0000002000 */
.L_x_416:
[----:B------:R-:W-:Y:S01]  /*6e50*/  IMAD.MOV.U32 R2, RZ, RZ, RZ ;  /* 0x000000ffff027224 */ /* 0x000fe200078e00ff */
[----:B------:R-:W-:Y:S06]  /*6e60*/  @P0 BRA `(.L_x_477) ;  /* 0x00000000000c0947 */ /* 0x000fec0003800000 */
[----:B------:R-:W1:Y:S01]  /*6e70*/  FENCE.VIEW.ASYNC.G ;  /* 0x00000000000073c6 */ /* 0x000e620000000100 */
[----:B------:R-:W-:Y:S05]  /*6e80*/  WARPSYNC.ALL ;  /* 0x0000000000007948 */ /* 0x000fea0003800000 */
[----:B-1----:R-:W-:Y:S06]  /*6e90*/  BAR.ARV 0xc, 0x200 ;  /* 0x0308000000007b1d */ /* 0x002fec0000002000 */
.L_x_477:
[----:B------:R-:W2:Y:S01]  /*6ea0*/  LDL R0, [R1+0x50] ;  /* 0x0000500001007983 */ /* 0x000ea20000100800 */
[----:B------:R-:W-:Y:S01]  /*6eb0*/  BSSY B0, `(.L_x_478) ;  /* 0x0000022000007945 */ /* 0x000fe20003800000 */
[----:B--2---:R-:W-:-:S13]  /*6ec0*/  LOP3.LUT P0, RZ, R0, 0x4, RZ, 0xc0, !PT ;  /* 0x0000000400ff7812 */ /* 0x004fda000780c0ff */
[----:B------:R-:W-:Y:S05]  /*6ed0*/  @!P0 BRA `(.L_x_479) ;  /* 0x00000000007c8947 */ /* 0x000fea0003800000 */
[----:B------:R-:W2:Y:S01]  /*6ee0*/  LDL R0, [R1+0x94] ;  /* 0x0000940001007983 */ /* 0x000ea20000100800 */
[----:B------:R-:W-:Y:S01]  /*6ef0*/  ULDC UR4, c[0x0][0x9f0] ;  /* 0x00027c0000047ab9 */ /* 0x000fe20000000800 */
[----:B--2---:R-:W-:-:S04]  /*6f00*/  ISETP.NE.AND P0, PT, R0, RZ, PT ;  /* 0x000000ff0000720c */ /* 0x004fc80003f05270 */
[----:B0-----:R-:W-:-:S04]  /*6f10*/  SEL R6, R0, UR4, P0 ;  /* 0x0000000400067c07 */ /* 0x001fc80008000000 */
[-C--:B------:R-:W-:Y:S02]  /*6f20*/  IABS R5, R6.reuse ;  /* 0x0000000600057213 */ /* 0x080fe40000000000 */
        /* <DEDUP_REMOVED lines=26> */
.L_x_479:
[----:B------:R-:W-:Y:S05]  /*70d0*/  BSYNC B0 ;  /* 0x0000000000007941 */ /* 0x000fea0003800000 */
.L_x_478:
[----:B------:R-:W2:Y:S01]  /*70e0*/  LDL R0, [R1+0xb0] ;  /* 0x0000b00001007983 */ /* 0x000ea20000100800 */
[----:B------:R-:W-:Y:S02]  /*70f0*/  PLOP3.LUT P0, PT, PT, PT, PT, 0x80, 0x0 ;  /* 0x000000000000781c */ /* 0x000fe40003f0f070 */
        /* <DEDUP_REMOVED lines=17> */
[----:B0-----:R-:W-:Y:S02]  /*7210*/  CS2R R20, SRZ ;  /* 0x0000000000147805 */ /* 0x001fe4000001ff00 */
[----:B------:R-:W-:Y:S02]  /*7220*/  CS2R R74, SRZ ;  /* 0x00000000004a7805 */ /* 0x000fe4000001ff00 */
[----:B------:R-:W-:Y:S02]  /*7230*/  CS2R R8, SRZ ;  /* 0x0000000000087805 */ /* 0x000fe4000001ff00 */
[----:B------:R-:W-:Y:S02]  /*7240*/  CS2R R72, SRZ ;  /* 0x0000000000487805 */ /* 0x000fe4000001ff00 */
[----:B------:R-:W-:Y:S02]  /*7250*/  CS2R R6, SRZ ;  /* 0x0000000000067805 */ /* 0x000fe4000001ff00 */
[----:B------:R-:W-:-:S02]  /*7260*/  CS2R R68, SRZ ;  /* 0x0000000000447805 */ /* 0x000fc4000001ff00 */
[----:B------:R-:W-:Y:S01]  /*7270*/  CS2R R4, SRZ ;  /* 0x0000000000047805 */ /* 0x000fe2000001ff00 */
[----:B--2---:R-:W-:Y:S02]  /*7280*/  IMAD R3, R0, R2, RZ ;  /* 0x0000000200037224 */ /* 0x004fe400078e02ff */
[----:B------:R-:W-:-:S03]  /*7290*/  IMAD.MOV.U32 R0, RZ, RZ, RZ ;  /* 0x000000ffff007224 */ /* 0x000fc600078e00ff */
[----:B------:R0:W-:Y:S01]  /*72a0*/  STL [R1+0x78], R3 ;  /* 0x0000780301007387 */ /* 0x0001e20000100800 */
[----:B------:R-:W-:Y:S01]  /*72b0*/  VIADDMNMX R111, R3, R2, R111, PT ;  /* 0x00000002036f7246 */ /* 0x000fe2000380016f */
[----:B------:R-:W-:-:S03]  /*72c0*/  IMAD.MOV.U32 R2, RZ, RZ, RZ ;  /* 0x000000ffff027224 */ /* 0x000fc600078e00ff */
[----:B------:R-:W-:-:S13]  /*72d0*/  ISETP.GT.AND P1, PT, R111, R3, PT ;  /* 0x000000036f00720c */ /* 0x000fda0003f24270 */
[----:B0-----:R-:W-:Y:S05]  /*72e0*/  @!P1 BRA `(.L_x_480) ;  /* 0x000000e800f09947 */ /* 0x001fea0003800000 */
[----:B------:R-:W0:Y:S01]  /*72f0*/  S2R R3, SR_TID.X ;  /* 0x0000000000037919 */ /* 0x000e220000002100 */
[----:B------:R-:W-:Y:S01]  /*7300*/  UMOV UR4, 0xffffffff ;  /* 0xffffffff00047882 */ /* 0x000fe20000000000 */
[----:B0-----:R-:W-:-:S05]  /*7310*/  VIADD R38, R3, 0xffffff80 ;  /* 0xffffff8003267836 */ /* 0x001fca0000000000 */
[----:B------:R-:W-:-:S04]  /*7320*/  SHF.R.S32.HI R39, RZ, 0x1f, R38 ;  /* 0x0000001fff277819 */ /* 0x000fc80000011426 */
[----:B------:R-:W-:-:S04]  /*7330*/  LEA.HI R13, R39, R38, RZ, 0x7 ;  /* 0x00000026270d7211 */ /* 0x000fc800078f38ff */
[----:B------:R-:W-:Y:S01]  /*7340*/  SHF.R.S32.HI R13, RZ, 0x7, R13 ;  /* 0x00000007ff0d7819 */ /* 0x000fe2000001140d */
[----:B------:R-:W-:Y:S06]  /*7350*/  BRA.DIV UR4, `(.L_x_481) ;  /* 0x0000019a04007947 */ /* 0x000fec000b800000 */
[----:B------:R-:W0:Y:S04]  /*7360*/  SHFL.IDX PT, R0, R13, RZ, 0x1f ;  /* 0x00001fff0d007589 */ /* 0x000e2800000e0000 */
[----:B0-----:R1:W-:Y:S02]  /*7370*/  STL [R1+0x7c], R0 ;  /* 0x00007c0001007387 */ /* 0x0013e40000100800 */
.L_x_727:
[----:B------:R-:W1:Y:S01]  /*7380*/  LDL R3, [R1+0x7c] ;  /* 0x00007c0001037983 */ /* 0x000e620000100800 */
[----:B------:R-:W-:Y:S01]  /*7390*/  BSSY B6, `(.L_x_482) ;  /* 0x000001b000067945 */ /* 0x000fe20003800000 */
[----:B-1----:R-:W-:-:S05]  /*73a0*/  IMAD.HI R0, R3, 0x55555556, RZ ;  /* 0x5555555603007827 */ /* 0x002fca00078e02ff */
[----:B------:R-:W-:-:S05]  /*73b0*/  LEA.HI R2, R0, R0, RZ, 0x1 ;  /* 0x0000000000027211 */ /* 0x000fca00078f08ff */
[----:B------:R-:W-:Y:S02]  /*73c0*/  IMAD R2, R2, -0x3, R3 ;  /* 0xfffffffd02027824 */ /* 0x000fe400078e0203 */
[----:B------:R-:W-:-:S04]  /*73d0*/  VIADD R3, R16, 0x24300 ;  /* 0x0002430010037836 */ /* 0x000fc80000000000 */
[----:B------:R-:W-:Y:S01]  /*73e0*/  IMAD R0, R2, 0x800, R3 ;  /* 0x0000080002007824 */ /* 0x000fe200078e0203 */
[----:B------:R-:W-:-:S04]  /*73f0*/  LOP3.LUT P0, RZ, R3, 0x9f, RZ, 0xc0, !PT ;  /* 0x0000009f03ff7812 */ /* 0x000fc8000780c0ff */
[----:B------:R-:W-:-:S04]  /*7400*/  SHF.R.U32.HI R0, RZ, 0x4, R0 ;  /* 0x00000004ff007819 */ /* 0x000fc80000011600 */
[----:B------:R-:W-:-:S05]  /*7410*/  LOP3.LUT R0, R0, 0x3fff, RZ, 0xc0, !PT ;  /* 0x00003fff00007812 */ /* 0x000fca00078ec0ff */
[----:B------:R1:W-:Y:S01]  /*7420*/  STL [R1+0x84], R0 ;  /* 0x0000840001007387 */ /* 0x0003e20000100800 */
[----:B------:R-:W-:Y:S05]  /*7430*/  @!P0 BRA `(.L_x_483) ;  /* 0x0000000000408947 */ /* 0x000fea0003800000 */
[----:B-1----:R-:W-:Y:S01]  /*7440*/  MOV R0, 0x0 ;  /* 0x0000000000007802 */ /* 0x002fe20000000f00 */
[----:B------:R-:W-:Y:S01]  /*7450*/  ULDC.64 UR4, c[0x4][0xa8] ;  /* 0x01002a0000047ab9 */ /* 0x000fe20000000a00 */
[----:B------:R-:W-:Y:S01]  /*7460*/  ULDC.64 UR6, c[0x4][0xb0] ;  /* 0x01002c0000067ab9 */ /* 0x000fe20000000a00 */
[----:B------:R-:W-:Y:S01]  /*7470*/  IMAD.U32 R4, RZ, RZ, UR4 ;  /* 0x00000004ff047e24 */ /* 0x000fe2000f8e00ff */
[----:B0-----:R0:W1:Y:S01]  /*7480*/  LDC.64 R14, c[0x4][R0] ;  /* 0x01000000000e7b82 */ /* 0x0010620000000a00 */
        /* <DEDUP_REMOVED lines=10> */
[----:B-1---5:R-:W-:Y:S05]  /*7530*/  CALL.ABS.NOINC R14 ;  /* 0x000000000e007343 */ /* 0x022fea0003c00000 */
.L_x_483:
[----:B------:R-:W-:Y:S05]  /*7540*/  BSYNC B6 ;  /* 0x0000000000067941 */ /* 0x000fea0003800000 */
.L_x_482:
[----:B------:R-:W-:Y:S02]  /*7550*/  ULDC UR4, c[0x0][0x3f4] ;  /* 0x0000fd0000047ab9 */ /* 0x000fe40000000800 */
[----:B------:R-:W-:-:S13]  /*7560*/  ISETP.LT.AND P0, PT, RZ, UR4, PT ;  /* 0x00000004ff007c0c */ /* 0x000fda000bf01270 */
[----:B------:R-:W-:Y:S05]  /*7570*/  @P0 BRA `(.L_x_484) ;  /* 0x0000000000400947 */ /* 0x000fea0003800000 */
[----:B------:R-:W1:Y:S02]  /*7580*/  LDL R20, [R1+0xa4] ;  /* 0x0000a40001147983 */ /* 0x000e640000100800 */
[----:B-1----:R-:W-:-:S04]  /*7590*/  LEA.HI R0, R20, R20, RZ, 0x1 ;  /* 0x0000001414007211 */ /* 0x002fc800078f08ff */
[----:B------:R-:W-:-:S05]  /*75a0*/  LOP3.LUT R0, R0, 0xfffffffe, RZ, 0xc0, !PT ;  /* 0xfffffffe00007812 */ /* 0x000fca00078ec0ff */
[----:B------:R-:W-:-:S05]  /*75b0*/  IMAD.IADD R0, R20, 0x1, -R0 ;  /* 0x0000000114007824 */ /* 0x000fca00078e0a00 */
[----:B------:R-:W-:-:S04]  /*75c0*/  SHF.L.U32 R3, R0, 0x1f, RZ ;  /* 0x0000001f00037819 */ /* 0x000fc800000006ff */
[----:B------:R1:W2:Y:S03]  /*75d0*/  SYNCS.PHASECHK.TRANS64.TRYWAIT P0, [R16+URZ+0x31c00], R3 ;  /* 0x031c0003100075a7 */ /* 0x0002a6000800017f */
[----:B--2---:R-:W-:Y:S05]  /*75e0*/  @!P0 NANOSLEEP.SYNCS 0x989680 ;  /* 0x009896800000895d */ /* 0x004fea0003900000 */
[----:B------:R-:W2:Y:S01]  /*75f0*/  @!P0 SYNCS.PHASECHK.TRANS64 P0, [R16+URZ+0x31c00], R3 ;  /* 0x031c0003100085a7 */ /* 0x000ea2000800007f */
[----:B------:R-:W-:Y:S04]  /*7600*/  BSSY B0, `(.L_x_485) ;  /* 0x0000006000007945 */ /* 0x000fe80003800000 */
[----:B--2---:R-:W-:Y:S05]  /*7610*/  @P0 BRA `(.L_x_486) ;  /* 0x0000000000100947 */ /* 0x004fea0003800000 */
.L_x_487:
[----:B--2---:R2:W3:Y:S02]  /*7620*/  SYNCS.PHASECHK.TRANS64.TRYWAIT P0, [R16+URZ+0x31c00], R3 ;  /* 0x031c0003100075a7 */ /* 0x0044e4000800017f */
[----:B---3--:R-:W-:Y:S05]  /*7630*/  @!P0 NANOSLEEP.SYNCS 0x989680 ;  /* 0x009896800000895d */ /* 0x008fea0003900000 */
[----:B------:R-:W3:Y:S02]  /*7640*/  @!P0 SYNCS.PHASECHK.TRANS64 P0, [R16+URZ+0x31c00], R3 ;  /* 0x031c0003100085a7 */ /* 0x000ee4000800007f */
[----:B---3--:R-:W-:Y:S05]  /*7650*/  @!P0 BRA `(.L_x_487) ;  /* 0xfffffffc00f08947 */ /* 0x008fea000383ffff */
.L_x_486:
[----:B------:R-:W-:Y:S05]  /*7660*/  BSYNC B0 ;  /* 0x0000000000007941 */ /* 0x000fea0003800000 */
.L_x_485:
[----:B------:R-:W-:Y:S05]  /*7670*/  BRA `(.L_x_488) ;  /* 0x0000003800f47947 */ /* 0x000fea0003800000 */
.L_x_484:
[----:B------:R-:W2:Y:S01]  /*7680*/  LDL R3, [R1+0xc8] ;  /* 0x0000c80001037983 */ /* 0x000ea20000100800 */
[----:B-1---5:R-:W-:Y:S01]  /*7690*/  SHF.R.S32.HI R0, RZ, 0x1f, R107 ;  /* 0x0000001fff007819 */ /* 0x022fe2000001146b */
[----:B------:R-:W-:Y:S01]  /*76a0*/  ULDC.64 UR4, c[0x0][0x3f8] ;  /* 0x0000fe0000047ab9 */ /* 0x000fe20000000a00 */
[----:B------:R-:W-:Y:S01]  /*76b0*/  ULDC.64 UR6, c[0x0][0x408] ;  /* 0x0001020000067ab9 */ /* 0x000fe20000000a00 */
[----:B------:R-:W-:-:S04]  /*76c0*/  IMAD.WIDE.U32 R4, R107, UR4, RZ ;  /* 0x000000046b047c25 */ /* 0x000fc8000f8e00ff */
[C---:B------:R-:W-:Y:S02]  /*76d0*/  IMAD R6, R0.reuse, UR4, RZ ;  /* 0x0000000400067c24 */ /* 0x040fe4000f8e02ff */
[----:B------:R-:W-:Y:S02]  /*76e0*/  IMAD R0, R0, UR6, RZ ;  /* 0x0000000600007c24 */ /* 0x000fe4000f8e02ff */
[C---:B------:R-:W-:Y:S01]  /*76f0*/  IMAD R25, R107.reuse, UR5, R6 ;  /* 0x000000056b197c24 */ /* 0x040fe2000f8e0206 */
[----:B------:R-:W-:Y:S01]  /*7700*/  ULDC.64 UR4, c[0x0][0x3e8] ;  /* 0x0000fa0000047ab9 */ /* 0x000fe20000000a00 */
[C---:B------:R-:W-:Y:S01]  /*7710*/  IMAD R27, R107.reuse, UR7, R0 ;  /* 0x000000076b1b7c24 */ /* 0x040fe2000f8e0200 */
[----:B------:R-:W-:Y:S01]  /*7720*/  LEA R24, P1, R4, UR4, 0x1 ;  /* 0x0000000404187c11 */ /* 0x000fe2000f8208ff */
[----:B------:R-:W-:Y:S01]  /*7730*/  IMAD.WIDE.U32 R6, R107, UR6, RZ ;  /* 0x000000066b067c25 */ /* 0x000fe2000f8e00ff */
[----:B------:R-:W-:-:S03]  /*7740*/  ULDC.64 UR6, c[0x0][0x400] ;  /* 0x0001000000067ab9 */ /* 0x000fc60000000a00 */
[----:B------:R-:W-:Y:S01]  /*7750*/  IMAD.IADD R25, R25, 0x1, R5 ;  /* 0x0000000119197824 */ /* 0x000fe200078e0205 */
[----:B------:R-:W-:Y:S01]  /*7760*/  LEA R26, P2, R6, UR6, 0x1 ;  /* 0x00000006061a7c11 */ /* 0x000fe2000f8408ff */
[----:B------:R-:W-:-:S03]  /*7770*/  IMAD.IADD R27, R27, 0x1, R7 ;  /* 0x000000011b1b7824 */ /* 0x000fc600078e0207 */
[----:B------:R-:W-:Y:S02]  /*7780*/  LEA.HI.X R25, R4, UR5, R25, 0x1, P1 ;  /* 0x0000000504197c11 */ /* 0x000fe400088f0c19 */
[----:B------:R-:W-:Y:S02]  /*7790*/  LEA.HI.X R27, R6, UR7, R27, 0x1, P2 ;  /* 0x00000007061b7c11 */ /* 0x000fe400090f0c1b */
[----:B--2---:R-:W-:-:S13]  /*77a0*/  LOP3.LUT P0, RZ, R3, 0x1bf, RZ, 0xc0, !PT ;  /* 0x000001bf03ff7812 */ /* 0x004fda000780c0ff */
[----:B------:R-:W-:Y:S05]  /*77b0*/  @!P0 BRA `(.L_x_489) ;  /* 0x0000000000408947 */ /* 0x000fea0003800000 */
[----:B------:R-:W-:Y:S01]  /*77c0*/  MOV R0, 0x0 ;  /* 0x0000000000007802 */ /* 0x000fe20000000f00 */
[----:B------:R-:W-:Y:S01]  /*77d0*/  ULDC.64 UR4, c[0x4][0xa8] ;  /* 0x01002a0000047ab9 */ /* 0x000fe20000000a00 */
[----:B------:R-:W-:Y:S01]  /*77e0*/  ULDC.64 UR6, c[0x4][0xb0] ;  /* 0x01002c0000067ab9 */ /* 0x000fe20000000a00 */
[----:B------:R-:W-:Y:S01]  /*77f0*/  IMAD.U32 R4, RZ, RZ, UR4 ;  /* 0x00000004ff047e24 */ /* 0x000fe2000f8e00ff */
[----:B0-----:R0:W1:Y:S01]  /*7800*/  LDC.64 R14, c[0x4][R0] ;  /* 0x01000000000e7b82 */ /* 0x0010620000000a00 */
        /* <DEDUP_REMOVED lines=11> */
.L_x_489:
[----:B------:R-:W-:Y:S01]  /*78c0*/  ULDC.U8 UR4, c[0x0][0x410] ;  /* 0x0001040000047ab9 */ /* 0x000fe20000000000 */
[----:B------:R-:W-:Y:S01]  /*78d0*/  BSSY B0, `(.L_x_490) ;  /* 0x000038f000007945 */ /* 0x000fe20003800000 */
[----:B------:R-:W-:Y:S01]  /*78e0*/  ISETP.NE.AND P0, PT, RZ, UR4, PT ;  /* 0x00000004ff007c0c */ /* 0x000fe2000bf05270 */
[----:B------:R-:W-:-:S12]  /*78f0*/  IMAD R7, R109, 0xc0, R19 ;  /* 0x000000c06d077824 */ /* 0x000fd800078e0213 */
[----:B------:R-:W-:Y:S05]  /*7900*/  @!P0 BRA `(.L_x_491) ;  /* 0x0000001800fc8947 */ /* 0x000fea0003800000 */
[----:B------:R-:W-:-:S03]  /*7910*/  UMOV UR4, 0xffffffff ;  /* 0xffffffff00047882 */ /* 0x000fc60000000000 */
[----:B------:R-:W-:Y:S05]  /*7920*/  BRA.DIV UR4, `(.L_x_492) ;  /* 0x0000019204b47947 */ /* 0x000fea000b800000 */
[----:B------:R1:W2:Y:S04]  /*7930*/  SHFL.IDX PT, R3, R25, RZ, 0x1e1f ;  /* 0x001e1fff19037589 */ /* 0x0002a800000e0000 */
[----:B------:R1:W3:Y:S04]  /*7940*/  SHFL.IDX PT, R0, R24, RZ, 0x1e1f ;  /* 0x001e1fff18007589 */ /* 0x0002e800000e0000 */
[----:B------:R1:W4:Y:S04]  /*7950*/  SHFL.IDX PT, R5, R27, RZ, 0x1e1f ;  /* 0x001e1fff1b057589 */ /* 0x00032800000e0000 */
[----:B------:R1:W0:Y:S02]  /*7960*/  SHFL.IDX PT, R4, R26, RZ, 0x1e1f ;  /* 0x001e1fff1a047589 */ /* 0x00022400000e0000 */
.L_x_733:
[----:B------:R-:W5:Y:S01]  /*7970*/  LDL R53, [R1+0xa4] ;  /* 0x0000a40001357983 */ /* 0x000f620000100800 */
[----:B------:R-:W-:Y:S01]  /*7980*/  ULDC UR4, c[0x0][0x448] ;  /* 0x0001120000047ab9 */ /* 0x000fe20000000800 */
[----:B------:R-:W-:Y:S01]  /*7990*/  BSSY B1, `(.L_x_493) ;  /* 0x0000060000017945 */ /* 0x000fe20003800000 */
[----:B------:R-:W-:Y:S01]  /*79a0*/  IMAD R112, R112, UR4, RZ ;  /* 0x0000000470707c24 */ /* 0x000fe2000f8e02ff */
[----:B------:R-:W-:Y:S02]  /*79b0*/  CS2R R34, SRZ ;  /* 0x0000000000227805 */ /* 0x000fe4000001ff00 */
[----:B------:R-:W-:Y:S02]  /*79c0*/  CS2R R30, SRZ ;  /* 0x00000000001e7805 */ /* 0x000fe4000001ff00 */
[----:B-1----:R-:W-:Y:S01]  /*79d0*/  CS2R R26, SRZ ;  /* 0x00000000001a7805 */ /* 0x002fe2000001ff00 */
[----:B------:R-:W-:Y:S01]  /*79e0*/  IMAD R6, R109, -0xc0, R112 ;  /* 0xffffff406d067824 */ /* 0x000fe200078e0270 */
[----:B------:R-:W-:-:S02]  /*79f0*/  ISETP.GE.AND P1, PT, R7, R112, PT ;  /* 0x000000700700720c */ /* 0x000fc40003f26270 */
[----:B------:R-:W-:Y:S02]  /*7a00*/  CS2R R20, SRZ ;  /* 0x0000000000147805 */ /* 0x000fe4000001ff00 */
[----:B------:R-:W-:Y:S02]  /*7a10*/  CS2R R12, SRZ ;  /* 0x00000000000c7805 */ /* 0x000fe4000001ff00 */
[----:B------:R-:W-:Y:S02]  /*7a20*/  CS2R R8, SRZ ;  /* 0x0000000000087805 */ /* 0x000fe4000001ff00 */
[----:B------:R-:W-:Y:S02]  /*7a30*/  VIMNMX R6, R6, 0xc0, PT ;  /* 0x000000c006067848 */ /* 0x000fe40003fe0100 */
[----:B------:R-:W-:Y:S02]  /*7a40*/  CS2R R36, SRZ ;  /* 0x0000000000247805 */ /* 0x000fe4000001ff00 */
[----:B------:R-:W-:-:S02]  /*7a50*/  CS2R R32, SRZ ;  /* 0x0000000000207805 */ /* 0x000fc4000001ff00 */
[----:B------:R-:W-:Y:S02]  /*7a60*/  CS2R R28, SRZ ;  /* 0x00000000001c7805 */ /* 0x000fe4000001ff00 */
[----:B------:R-:W-:Y:S02]  /*7a70*/  ISETP.GE.AND P0, PT, R19, R6, PT ;  /* 0x000000061300720c */ /* 0x000fe40003f06270 */
[----:B------:R-:W-:Y:S02]  /*7a80*/  CS2R R24, SRZ ;  /* 0x0000000000187805 */ /* 0x000fe4000001ff00 */
[----:B0-----:R-:W-:Y:S02]  /*7a90*/  CS2R R14, SRZ ;  /* 0x00000000000e7805 */ /* 0x001fe4000001ff00 */
[----:B------:R-:W-:Y:S02]  /*7aa0*/  CS2R R10, SRZ ;  /* 0x00000000000a7805 */ /* 0x000fe4000001ff00 */
[----:B-----5:R-:W-:Y:S01]  /*7ab0*/  LEA.HI R52, R53, R53, RZ, 0x1 ;  /* 0x0000003535347211 */ /* 0x020fe200078f08ff */
[----:B------:R-:W-:Y:S06]  /*7ac0*/  @P1 BRA `(.L_x_494) ;  /* 0x0000000400301947 */ /* 0x000fec0003800000 */
[----:B------:R-:W2:Y:S01]  /*7ad0*/  LDL R45, [R1+0x6c] ;  /* 0x00006c00012d7983 */ /* 0x000ea20000100800 */
[----:B------:R-:W-:-:S03]  /*7ae0*/  ULDC UR4, c[0x0][0x3f4] ;  /* 0x0000fd0000047ab9 */ /* 0x000fc60000000800 */
[----:B------:R-:W3:Y:S04]  /*7af0*/  LDL R44, [R1+0x68] ;  /* 0x00006800012c7983 */ /* 0x000ee80000100800 */
[----:B------:R-:W4:Y:S04]  /*7b00*/  LDL R43, [R1+0x70] ;  /* 0x00007000012b7983 */ /* 0x000f280000100800 */
[----:B------:R-:W4:Y:S04]  /*7b10*/  LDL R42, [R1+0x64] ;  /* 0x00006400012a7983 */ /* 0x000f280000100800 */
[----:B------:R-:W4:Y:S04]  /*7b20*/  LDL.64 R40, [R1+0x40] ;  /* 0x0000400001287983 */ /* 0x000f280000100a00 */
[----:B------:R-:W4:Y:S01]  /*7b30*/  LDL R14, [R1+0x74] ;  /* 0x00007400010e7983 */ /* 0x000f220000100800 */
        /* <DEDUP_REMOVED lines=8> */
[C---:B--2---:R-:W-:Y:S01]  /*7bc0*/  ISETP.GE.AND P4, PT, R45.reuse, UR4, PT ;  /* 0x000000042d007c0c */ /* 0x044fe2000bf86270 */
[C---:B------:R-:W-:Y:S01]  /*7bd0*/  IMAD.SHL.U32 R9, R45.reuse, 0x2, RZ ;  /* 0x000000022d097824 */ /* 0x040fe200078e00ff */
[----:B------:R-:W-:Y:S02]  /*7be0*/  SHF.R.S32.HI R6, RZ, 0x1f, R45 ;  /* 0x0000001fff067819 */ /* 0x000fe4000001142d */
[----:B---3--:R-:W-:Y:S02]  /*7bf0*/  ISETP.GE.AND P3, PT, R44, UR4, PT ;  /* 0x000000042c007c0c */ /* 0x008fe4000bf66270 */
[----:B------:R-:W-:-:S07]  /*7c00*/  SHF.L.U64.HI R10, R45, 0x1, R6 ;  /* 0x000000012d0a7819 */ /* 0x000fce0000010206 */
[-C--:B------:R-:W-:Y:S02]  /*7c10*/  @!P4 IADD3 R8, P2, R4, R9.reuse, RZ ;  /* 0x000000090408c210 */ /* 0x080fe40007f5e0ff */
[----:B------:R-:W-:-:S03]  /*7c20*/  @!P4 IADD3 R6, P1, R0, R9, RZ ;  /* 0x000000090006c210 */ /* 0x000fc60007f3e0ff */
[--C-:B----4-:R-:W-:Y:S01]  /*7c30*/  @!P4 IMAD.X R9, R5, 0x1, R10.reuse, P2 ;  /* 0x000000010509c824 */ /* 0x110fe200010e060a */
[----:B------:R-:W-:Y:S01]  /*7c40*/  ISETP.GE.AND P2, PT, R43, UR4, PT ;  /* 0x000000042b007c0c */ /* 0x000fe2000bf46270 */
[----:B------:R-:W-:Y:S01]  /*7c50*/  @!P4 IMAD.X R7, R3, 0x1, R10, P1 ;  /* 0x000000010307c824 */ /* 0x000fe200008e060a */
[----:B------:R-:W-:Y:S01]  /*7c60*/  SHF.R.S32.HI R10, RZ, 0x1f, R44 ;  /* 0x0000001fff0a7819 */ /* 0x000fe2000001142c */
[----:B------:R-:W-:Y:S01]  /*7c70*/  IMAD.SHL.U32 R49, R44, 0x2, RZ ;  /* 0x000000022c317824 */ /* 0x000fe200078e00ff */
[----:B------:R-:W5:Y:S01]  /*7c80*/  @!P4 LD.E.64 R30, desc[UR60][R8.64] ;  /* 0x0000003c081ec980 */ /* 0x000f62000c101b00 */
[----:B------:R-:W-:Y:S01]  /*7c90*/  ISETP.GE.AND P1, PT, R42, UR4, PT ;  /* 0x000000042a007c0c */ /* 0x000fe2000bf26270 */
[----:B------:R-:W-:Y:S01]  /*7ca0*/  IMAD.SHL.U32 R45, R43, 0x2, RZ ;  /* 0x000000022b2d7824 */ /* 0x000fe200078e00ff */
[----:B------:R-:W-:Y:S01]  /*7cb0*/  SHF.L.U64.HI R10, R44, 0x1, R10 ;  /* 0x000000012c0a7819 */ /* 0x000fe2000001020a */
[----:B------:R0:W5:Y:S01]  /*7cc0*/  @!P4 LD.E.64 R32, desc[UR60][R6.64] ;  /* 0x0000003c0620c980 */ /* 0x000162000c101b00 */
[----:B------:R-:W-:-:S02]  /*7cd0*/  @!P3 IADD3 R48, P4, R4, R49, RZ ;  /* 0x000000310430b210 */ /* 0x000fc40007f9e0ff */
[----:B------:R-:W-:Y:S02]  /*7ce0*/  @!P3 IADD3 R50, P5, R0, R49, RZ ;  /* 0x000000310032b210 */ /* 0x000fe40007fbe0ff */
[----:B------:R-:W-:Y:S01]  /*7cf0*/  SHF.R.S32.HI R11, RZ, 0x1f, R43 ;  /* 0x0000001fff0b7819 */ /* 0x000fe2000001142b */
[--C-:B------:R-:W-:Y:S01]  /*7d00*/  @!P3 IMAD.X R49, R5, 0x1, R10.reuse, P4 ;  /* 0x000000010531b824 */ /* 0x100fe200020e060a */
[-C--:B------:R-:W-:Y:S01]  /*7d10*/  @!P2 IADD3 R44, P4, R4, R45.reuse, RZ ;  /* 0x0000002d042ca210 */ /* 0x080fe20007f9e0ff */
[----:B------:R-:W-:Y:S01]  /*7d20*/  @!P3 IMAD.X R51, R3, 0x1, R10, P5 ;  /* 0x000000010333b824 */ /* 0x000fe200028e060a */
[----:B------:R-:W-:Y:S01]  /*7d30*/  SHF.R.S32.HI R12, RZ, 0x1f, R42 ;  /* 0x0000001fff0c7819 */ /* 0x000fe2000001142a */
[----:B0-----:R-:W-:Y:S01]  /*7d40*/  IMAD.SHL.U32 R7, R42, 0x2, RZ ;  /* 0x000000022a077824 */ /* 0x001fe200078e00ff */
[----:B------:R-:W-:Y:S01]  /*7d50*/  SHF.L.U64.HI R6, R43, 0x1, R11 ;  /* 0x000000012b067819 */ /* 0x000fe2000001020b */
[----:B------:R-:W-:Y:S01]  /*7d60*/  IMAD.SHL.U32 R13, R14, 0x2, RZ ;  /* 0x000000020e0d7824 */ /* 0x000fe200078e00ff */
[----:B------:R-:W-:Y:S01]  /*7d70*/  @!P2 IADD3 R46, P5, R0, R45, RZ ;  /* 0x0000002d002ea210 */ /* 0x000fe20007fbe0ff */
[----:B------:R-:W5:Y:S01]  /*7d80*/  @!P3 LD.E.64 R28, desc[UR60][R50.64] ;  /* 0x0000003c321cb980 */ /* 0x000f62000c101b00 */
[----:B------:R-:W-:Y:S01]  /*7d90*/  SHF.L.U64.HI R12, R42, 0x1, R12 ;  /* 0x000000012a0c7819 */ /* 0x000fe2000001020c */
[--C-:B------:R-:W-:Y:S01]  /*7da0*/  @!P2 IMAD.X R45, R5, 0x1, R6.reuse, P4 ;  /* 0x00000001052da824 */ /* 0x100fe200020e0606 */
[----:B------:R-:W-:Y:S01]  /*7db0*/  @!P1 IADD3 R42, P4, R0, R7, RZ ;  /* 0x00000007002a9210 */ /* 0x000fe20007f9e0ff */
[C---:B------:R-:W-:Y:S01]  /*7dc0*/  @!P2 IMAD.X R47, R3.reuse, 0x1, R6, P5 ;  /* 0x00000001032fa824 */ /* 0x040fe200028e0606 */
[----:B------:R-:W-:Y:S01]  /*7dd0*/  ISETP.GE.AND P5, PT, R40, UR4, PT ;  /* 0x0000000428007c0c */ /* 0x000fe2000bfa6270 */
[----:B------:R-:W5:Y:S01]  /*7de0*/  @!P3 LD.E.64 R26, desc[UR60][R48.64] ;  /* 0x0000003c301ab980 */ /* 0x000f62000c101b00 */
[----:B------:R-:W-:-:S02]  /*7df0*/  @!P1 IADD3.X R43, R3, R12, RZ, P4, !PT ;  /* 0x0000000c032b9210 */ /* 0x000fc400027fe4ff */
[----:B------:R-:W-:Y:S01]  /*7e00*/  @!P1 IADD3 R6, P4, R4, R7, RZ ;  /* 0x0000000704069210 */ /* 0x000fe20007f9e0ff */
[----:B------:R-:W5:Y:S04]  /*7e10*/  @!P2 LD.E.64 R24, desc[UR60][R46.64] ;  /* 0x0000003c2e18a980 */ /* 0x000f68000c101b00 */
[----:B------:R-:W-:Y:S01]  /*7e20*/  @!P1 IMAD.X R7, R5, 0x1, R12, P4 ;  /* 0x0000000105079824 */ /* 0x000fe200020e060c */
[----:B------:R-:W-:Y:S01]  /*7e30*/  ISETP.GE.AND P4, PT, R14, UR4, PT ;  /* 0x000000040e007c0c */ /* 0x000fe2000bf86270 */
[----:B------:R-:W5:Y:S02]  /*7e40*/  @!P2 LD.E.64 R20, desc[UR60][R44.64] ;  /* 0x0000003c2c14a980 */ /* 0x000f64000c101b00 */
[----:B------:R-:W-:Y:S02]  /*7e50*/  @!P5 IMAD.MOV.U32 R8, RZ, RZ, R0 ;  /* 0x000000ffff08d224 */ /* 0x000fe400078e0000 */
[----:B------:R-:W-:-:S02]  /*7e60*/  @!P5 IMAD.MOV.U32 R9, RZ, RZ, R3 ;  /* 0x000000ffff09d224 */ /* 0x000fc400078e0003 */
[----:B------:R-:W-:Y:S01]  /*7e70*/  @!P5 IMAD.WIDE R10, R40, 0x2, R4 ;  /* 0x00000002280ad825 */ /* 0x000fe200078e0204 */
[----:B------:R-:W-:-:S03]  /*7e80*/  SHF.R.S32.HI R12, RZ, 0x1f, R14 ;  /* 0x0000001fff0c7819 */ /* 0x000fc6000001140e */
[----:B------:R-:W-:Y:S01]  /*7e90*/  @!P5 IMAD.WIDE R8, R40, 0x2, R8 ;  /* 0x000000022808d825 */ /* 0x000fe200078e0208 */
[----:B------:R0:W5:Y:S01]  /*7ea0*/  @!P5 LD.E.64 R34, desc[UR60][R10.64] ;  /* 0x0000003c0a22d980 */ /* 0x000162000c101b00 */
[----:B------:R-:W-:-:S03]  /*7eb0*/  SHF.L.U64.HI R12, R14, 0x1, R12 ;  /* 0x000000010e0c7819 */ /* 0x000fc6000001020c */
[----:B------:R1:W5:Y:S01]  /*7ec0*/  @!P5 LD.E.64 R36, desc[UR60][R8.64] ;  /* 0x0000003c0824d980 */ /* 0x000362000c101b00 */
[----:B------:R-:W-:-:S05]  /*7ed0*/  @!P4 IADD3 R40, P5, R0, R13, RZ ;  /* 0x0000000d0028c210 */ /* 0x000fca0007fbe0ff */
[--C-:B------:R-:W-:Y:S01]  /*7ee0*/  @!P4 IMAD.X R41, R3, 0x1, R12.reuse, P5 ;  /* 0x000000010329c824 */ /* 0x100fe200028e060c */
[----:B------:R-:W-:Y:S02]  /*7ef0*/  @!P4 IADD3 R4, P5, R4, R13, RZ ;  /* 0x0000000d0404c210 */ /* 0x000fe40007fbe0ff */
[----:B------:R-:W-:Y:S02]  /*7f00*/  CS2R R14, SRZ ;  /* 0x00000000000e7805 */ /* 0x000fe4000001ff00 */
[----:B0-----:R-:W-:Y:S02]  /*7f10*/  CS2R R10, SRZ ;  /* 0x00000000000a7805 */ /* 0x001fe4000001ff00 */
[----:B-1----:R-:W-:Y:S01]  /*7f20*/  CS2R R8, SRZ ;  /* 0x0000000000087805 */ /* 0x002fe2000001ff00 */
[----:B------:R-:W-:Y:S01]  /*7f30*/  @!P4 IMAD.X R5, R5, 0x1, R12, P5 ;  /* 0x000000010505c824 */ /* 0x000fe200028e060c */
[----:B------:R-:W-:Y:S01]  /*7f40*/  CS2R R12, SRZ ;  /* 0x00000000000c7805 */ /* 0x000fe2000001ff00 */
[----:B------:R0:W5:Y:S04]  /*7f50*/  @!P1 LD.E.64 R14, desc[UR60][R42.64] ;  /* 0x0000003c2a0e9980 */ /* 0x000168000c101b00 */
[----:B------:R0:W5:Y:S04]  /*7f60*/  @!P4 LD.E.64 R10, desc[UR60][R40.64] ;  /* 0x0000003c280ac980 */ /* 0x000168000c101b00 */
[----:B------:R0:W5:Y:S04]  /*7f70*/  @!P1 LD.E.64 R12, desc[UR60][R6.64] ;  /* 0x0000003c060c9980 */ /* 0x000168000c101b00 */
[----:B------:R0:W5:Y:S02]  /*7f80*/  @!P4 LD.E.64 R8, desc[UR60][R4.64] ;  /* 0x0000003c0408c980 */ /* 0x000164000c101b00 */
.L_x_494:
[----:B------:R-:W-:Y:S05]  /*7f90*/  BSYNC B1 ;  /* 0x0000000000017941 */ /* 0x000fea0003800000 */
.L_x_493:
[----:B--2--5:R-:W-:Y:S01]  /*7fa0*/  IMAD.MOV.U32 R3, RZ, RZ, R35 ;  /* 0x000000ffff037224 */ /* 0x024fe200078e0023 */
[----:B------:R-:W-:Y:S01]  /*7fb0*/  LOP3.LUT R52, R52, 0xfffffffe, RZ, 0xc0, !PT ;  /* 0xfffffffe34347812 */ /* 0x000fe200078ec0ff */
[----:B---3--:R-:W-:Y:S01]  /*7fc0*/  IMAD.MOV.U32 R0, RZ, RZ, R34 ;  /* 0x000000ffff007224 */ /* 0x008fe200078e0022 */
[----:B------:R-:W-:Y:S01]  /*7fd0*/  BSSY B1, `(.L_x_495) ;  /* 0x000002b000017945 */ /* 0x000fe20003800000 */
[----:B0-----:R-:W-:Y:S01]  /*7fe0*/  IMAD.MOV.U32 R4, RZ, RZ, R30 ;  /* 0x000000ffff047224 */ /* 0x001fe200078e001e */
[----:B------:R-:W-:Y:S01]  /*7ff0*/  PRMT R47, R47, 0x5410, R3 ;  /* 0x000054102f2f7816 */ /* 0x000fe20000000003 */
[----:B------:R-:W-:Y:S01]  /*8000*/  IMAD.IADD R3, R53, 0x1, -R52 ;  /* 0x0000000135037824 */ /* 0x000fe200078e0a34 */
[----:B------:R-:W-:Y:S01]  /*8010*/  PRMT R48, R0, 0x7610, R48 ;  /* 0x0000761000307816 */ /* 0x000fe20000000030 */
[----:B------:R-:W-:Y:S01]  /*8020*/  IMAD.MOV.U32 R0, RZ, RZ, R31 ;  /* 0x000000ffff007224 */ /* 0x000fe200078e001f */
[----:B------:R-:W-:Y:S01]  /*8030*/  PRMT R56, R4, 0x7610, R56 ;  /* 0x0000761004387816 */ /* 0x000fe20000000038 */
[----:B------:R-:W-:Y:S01]  /*8040*/  IMAD.MOV.U32 R4, RZ, RZ, R26 ;  /* 0x000000ffff047224 */ /* 0x000fe200078e001a */
[----:B------:R-:W-:Y:S01]  /*8050*/  SHF.L.U32 R3, R3, 0x1f, RZ ;  /* 0x0000001f03037819 */ /* 0x000fe200000006ff */
[----:B----4-:R-:W-:Y:S01]  /*8060*/  IMAD.MOV.U32 R5, RZ, RZ, R27 ;  /* 0x000000ffff057224 */ /* 0x010fe200078e001b */
[----:B------:R-:W-:Y:S01]  /*8070*/  PRMT R56, R56, 0x5410, R0 ;  /* 0x0000541038387816 */ /* 0x000fe20000000000 */
[----:B------:R-:W-:Y:S01]  /*8080*/  IMAD.MOV.U32 R0, RZ, RZ, R20 ;  /* 0x000000ffff007224 */ /* 0x000fe200078e0014 */
[----:B------:R-:W0:Y:S01]  /*8090*/  SYNCS.PHASECHK.TRANS64.TRYWAIT P1, [R16+URZ+0x31c00], R3 ;  /* 0x031c0003100075a7 */ /* 0x000e22000802017f */
[----:B------:R-:W-:Y:S01]  /*80a0*/  PRMT R47, R4, 0x7610, R47 ;  /* 0x00007610042f7816 */ /* 0x000fe2000000002f */
[----:B------:R-:W-:Y:S01]  /*80b0*/  IMAD.MOV.U32 R4, RZ, RZ, R21 ;  /* 0x000000ffff047224 */ /* 0x000fe200078e0015 */
[----:B------:R-:W-:Y:S01]  /*80c0*/  PRMT R46, R46, 0x5410, R5 ;  /* 0x000054102e2e7816 */ /* 0x000fe20000000005 */
[----:B------:R-:W-:-:S02]  /*80d0*/  IMAD.MOV.U32 R5, RZ, RZ, R12 ;  /* 0x000000ffff057224 */ /* 0x000fc400078e000c */
[----:B------:R-:W-:Y:S01]  /*80e0*/  IMAD.MOV.U32 R6, RZ, RZ, R13 ;  /* 0x000000ffff067224 */ /* 0x000fe200078e000d */
[----:B------:R-:W-:Y:S01]  /*80f0*/  PRMT R44, R0, 0x5410, R4 ;  /* 0x00005410002c7816 */ /* 0x000fe20000000004 */
[----:B------:R-:W-:Y:S02]  /*8100*/  IMAD.MOV.U32 R0, RZ, RZ, R8 ;  /* 0x000000ffff007224 */ /* 0x000fe400078e0008 */
[----:B------:R-:W-:Y:S01]  /*8110*/  IMAD.MOV.U32 R4, RZ, RZ, R9 ;  /* 0x000000ffff047224 */ /* 0x000fe200078e0009 */
[----:B------:R-:W-:Y:S01]  /*8120*/  PRMT R42, R5, 0x5410, R6 ;  /* 0x00005410052a7816 */ /* 0x000fe20000000006 */
[----:B------:R-:W-:Y:S02]  /*8130*/  IMAD.MOV.U32 R5, RZ, RZ, R36 ;  /* 0x000000ffff057224 */ /* 0x000fe400078e0024 */
[----:B------:R-:W-:Y:S01]  /*8140*/  IMAD.MOV.U32 R6, RZ, RZ, R37 ;  /* 0x000000ffff067224 */ /* 0x000fe200078e0025 */
[----:B------:R-:W-:Y:S01]  /*8150*/  PRMT R40, R0, 0x5410, R4 ;  /* 0x0000541000287816 */ /* 0x000fe20000000004 */
[----:B------:R-:W-:Y:S01]  /*8160*/  IMAD.MOV.U32 R0, RZ, RZ, R32 ;  /* 0x000000ffff007224 */ /* 0x000fe200078e0020 */
[----:B------:R-:W-:Y:S01]  /*8170*/  PRMT R48, R48, 0x5410, R5 ;  /* 0x0000541030307816 */ /* 0x000fe20000000005 */
[----:B------:R-:W-:Y:S01]  /*8180*/  IMAD.MOV.U32 R4, RZ, RZ, R33 ;  /* 0x000000ffff047224 */ /* 0x000fe200078e0021 */
[----:B------:R-:W-:Y:S01]  /*8190*/  PRMT R57, R6, 0x7610, R57 ;  /* 0x0000761006397816 */ /* 0x000fe20000000039 */
[----:B------:R-:W-:Y:S01]  /*81a0*/  IMAD.MOV.U32 R5, RZ, RZ, R28 ;  /* 0x000000ffff057224 */ /* 0x000fe200078e001c */
[----:B------:R-:W-:-:S02]  /*81b0*/  MOV R6, R29 ;  /* 0x0000001d00067202 */ /* 0x000fc40000000f00 */
[----:B------:R-:W-:Y:S01]  /*81c0*/  PRMT R57, R57, 0x5410, R0 ;  /* 0x0000541039397816 */ /* 0x000fe20000000000 */
[----:B------:R-:W-:Y:S01]  /*81d0*/  IMAD.MOV.U32 R0, RZ, RZ, R24 ;  /* 0x000000ffff007224 */ /* 0x000fe200078e0018 */
[----:B------:R-:W-:Y:S01]  /*81e0*/  PRMT R58, R4, 0x5410, R5 ;  /* 0x00005410043a7816 */ /* 0x000fe20000000005 */
        /* <DEDUP_REMOVED lines=8> */
[----:B0-----:R-:W-:Y:S06]  /*8270*/  @!P1 BRA `(.L_x_496) ;  /* 0x0000018800d49947 */ /* 0x001fec0003800000 */
.L_x_734:
[----:B------:R-:W-:Y:S05]  /*8280*/  BSYNC B1 ;  /* 0x0000000000017941 */ /* 0x000fea0003800000 */
.L_x_495:
[----:B------:R-:W-:Y:S01]  /*8290*/  PRMT R41, R0, 0x5410, R4 ;  /* 0x0000541000297816 */ /* 0x000fe20000000004 */
[----:B------:R-:W-:Y:S06]  /*82a0*/  @P0 BRA `(.L_x_497) ;  /* 0x0000002c00c40947 */ /* 0x000fec0003800000 */
[----:B------:R-:W2:Y:S01]  /*82b0*/  LDL.64 R52, [R1+0x40] ;  /* 0x0000400001347983 */ /* 0x000ea20000100a00 */
[----:B------:R-:W2:Y:S03]  /*82c0*/  LDC R4, c[0x0][0x3f4] ;  /* 0x0000fd00ff047b82 */ /* 0x000ea60000000800 */
[----:B------:R-:W3:Y:S04]  /*82d0*/  LDL R54, [R1+0x88] ;  /* 0x0000880001367983 */ /* 0x000ee80000100800 */
[----:B------:R-:W4:Y:S04]  /*82e0*/  LDL R51, [R1+0x6c] ;  /* 0x00006c0001337983 */ /* 0x000f280000100800 */
[----:B------:R-:W5:Y:S04]  /*82f0*/  LDL R50, [R1+0x68] ;  /* 0x0000680001327983 */ /* 0x000f680000100800 */
[----:B------:R-:W5:Y:S04]  /*8300*/  LDL R49, [R1+0x70] ;  /* 0x0000700001317983 */ /* 0x000f680000100800 */
[----:B------:R-:W5:Y:S04]  /*8310*/  LDL R7, [R1+0x64] ;  /* 0x0000640001077983 */ /* 0x000f680000100800 */
[----:B------:R-:W5:Y:S01]  /*8320*/  LDL R6, [R1+0x74] ;  /* 0x0000740001067983 */ /* 0x000f620000100800 */
[----:B------:R-:W-:-:S04]  /*8330*/  LEA.HI R38, R39, R38, RZ, 0x2 ;  /* 0x0000002627267211 */ /* 0x000fc800078f10ff */
[--C-:B------:R-:W-:Y:S02]  /*8340*/  SHF.R.S32.HI R0, RZ, 0x2, R38.reuse ;  /* 0x00000002ff007819 */ /* 0x100fe40000011426 */
[----:B0-----:R-:W-:-:S04]  /*8350*/  SHF.R.S32.HI R3, RZ, 0x1f, R38 ;  /* 0x0000001fff037819 */ /* 0x001fc80000011426 */
[----:B------:R-:W-:-:S04]  /*8360*/  LEA.HI R3, R3, R0, RZ, 0x2 ;  /* 0x0000000003037211 */ /* 0x000fc800078f10ff */
[----:B------:R-:W-:Y:S01]  /*8370*/  LOP3.LUT R5, R3, 0xfffffffc, RZ, 0xc0, !PT ;  /* 0xfffffffc03057812 */ /* 0x000fe200078ec0ff */
[----:B------:R-:W-:Y:S04]  /*8380*/  BSSY B1, `(.L_x_498) ;  /* 0x0000036000017945 */ /* 0x000fe80003800000 */
[----:B------:R-:W-:-:S05]  /*8390*/  IMAD.IADD R5, R0, 0x1, -R5 ;  /* 0x0000000100057824 */ /* 0x000fca00078e0a05 */
[----:B------:R-:W-:Y:S02]  /*83a0*/  LOP3.LUT P0, RZ, R5, 0x2, RZ, 0xc0, !PT ;  /* 0x0000000205ff7812 */ /* 0x000fe4000780c0ff */
[----:B--2---:R-:W-:Y:S01]  /*83b0*/  ISETP.GE.AND P6, PT, R52, R4, PT ;  /* 0x000000043400720c */ /* 0x004fe20003fc6270 */
[----:B---3--:R-:W-:-:S04]  /*83c0*/  IMAD R3, R54, 0x2, R16 ;  /* 0x0000000236037824 */ /* 0x008fc800078e0210 */
[----:B------:R-:W-:Y:S01]  /*83d0*/  VIADD R0, R3, 0x20 ;  /* 0x0000002003007836 */ /* 0x000fe20000000000 */
[-C--:B----4-:R-:W-:Y:S02]  /*83e0*/  ISETP.GE.AND P1, PT, R51, R4.reuse, PT ;  /* 0x000000043300720c */ /* 0x090fe40003f26270 */
[-C--:B-----5:R-:W-:Y:S02]  /*83f0*/  ISETP.GE.AND P2, PT, R50, R4.reuse, PT ;  /* 0x000000043200720c */ /* 0x0a0fe40003f46270 */
[-C--:B------:R-:W-:Y:S02]  /*8400*/  ISETP.GE.AND P3, PT, R49, R4.reuse, PT ;  /* 0x000000043100720c */ /* 0x080fe40003f66270 */
[-C--:B------:R-:W-:Y:S02]  /*8410*/  ISETP.GE.AND P4, PT, R7, R4.reuse, PT ;  /* 0x000000040700720c */ /* 0x080fe40003f86270 */
[----:B------:R-:W-:Y:S01]  /*8420*/  ISETP.GE.AND P5, PT, R6, R4, PT ;  /* 0x000000040600720c */ /* 0x000fe20003fa6270 */
[----:B------:R-:W-:-:S12]  /*8430*/  @P6 BRA `(.L_x_499) ;  /* 0x0000000000a86947 */ /* 0x000fd80003800000 */
[----:B------:R-:W0:Y:S01]  /*8440*/  LDS.128 R4, [R3+0xda00] ;  /* 0x00da000003047984 */ /* 0x000e220000000c00 */
[----:B------:R-:W-:Y:S01]  /*8450*/  SHF.R.U32.HI R39, RZ, 0x10, R37 ;  /* 0x00000010ff277819 */ /* 0x000fe20000011625 */
[--C-:B------:R-:W-:Y:S01]  /*8460*/  HADD2.F32 R38, -RZ, R48.reuse.H1_H1 ;  /* 0x30000030ff267230 */ /* 0x100fe20000004100 */
[----:B------:R-:W-:Y:S01]  /*8470*/  SHF.R.U32.HI R49, RZ, 0x10, R35 ;  /* 0x00000010ff317819 */ /* 0x000fe20000011623 */
[----:B------:R-:W-:Y:S01]  /*8480*/  HADD2.F32 R48, -RZ, R48.H0_H0 ;  /* 0x20000030ff307230 */ /* 0x000fe20000004100 */
[----:B------:R-:W-:Y:S01]  /*8490*/  SHF.R.U64 R55, R36, 0x10, R37 ;  /* 0x0000001024377819 */ /* 0x000fe20000001225 */
[----:B------:R-:W-:Y:S01]  /*84a0*/  HADD2.F32 R39, -RZ, R39.H0_H0 ;  /* 0x20000027ff277230 */ /* 0x000fe20000004100 */
[----:B------:R-:W-:Y:S01]  /*84b0*/  SHF.R.U64 R53, R34, 0x10, R35 ;  /* 0x0000001022357819 */ /* 0x000fe20000001223 */
[----:B------:R-:W-:Y:S02]  /*84c0*/  HADD2.F32 R49, -RZ, R49.H0_H0 ;  /* 0x20000031ff317230 */ /* 0x000fe40000004100 */
[----:B0-----:R-:W-:-:S02]  /*84d0*/  HADD2.F32 R36, -RZ, R7.H0_H0 ;  /* 0x20000007ff247230 */ /* 0x001fc40000004100 */
[----:B------:R-:W-:Y:S02]  /*84e0*/  HADD2.F32 R37, -RZ, R7.H1_H1 ;  /* 0x30000007ff257230 */ /* 0x000fe40000004100 */
[--C-:B------:R-:W-:Y:S02]  /*84f0*/  HADD2.F32 R7, -RZ, R4.reuse.H0_H0 ;  /* 0x20000004ff077230 */ /* 0x100fe40000004100 */
[----:B------:R-:W-:Y:S02]  /*8500*/  HADD2.F32 R4, -RZ, R4.H1_H1 ;  /* 0x30000004ff047230 */ /* 0x000fe40000004100 */
[C---:B------:R-:W-:Y:S01]  /*8510*/  FMUL.FTZ R52, R37.reuse, R39 ;  /* 0x0000002725347220 */ /* 0x040fe20000410000 */
[-C--:B------:R-:W-:Y:S01]  /*8520*/  FMUL.FTZ R51, R37, R49.reuse ;  /* 0x0000003125337220 */ /* 0x080fe20000410000 */
[--C-:B------:R-:W-:Y:S02]  /*8530*/  HADD2.F32 R34, -RZ, R6.reuse.H0_H0 ;  /* 0x20000006ff227230 */ /* 0x100fe40000004100 */
[----:B------:R-:W-:Y:S01]  /*8540*/  FMUL.FTZ R50, R4, R48 ;  /* 0x0000003004327220 */ /* 0x000fe20000410000 */
[----:B------:R-:W-:Y:S01]  /*8550*/  FFMA.FTZ R54, R36, R49, R52 ;  /* 0x0000003124367223 */ /* 0x000fe20000010034 */
[----:B------:R-:W-:-:S02]  /*8560*/  HADD2.F32 R35, -RZ, R6.H1_H1 ;  /* 0x30000006ff237230 */ /* 0x000fc40000004100 */
[-C--:B------:R-:W-:Y:S01]  /*8570*/  FMUL.FTZ R52, R4, R38.reuse ;  /* 0x0000002604347220 */ /* 0x080fe20000410000 */
[C---:B------:R-:W-:Y:S01]  /*8580*/  FFMA.FTZ R50, R7.reuse, R38, -R50 ;  /* 0x0000002607327223 */ /* 0x040fe20000010832 */
[----:B------:R-:W-:Y:S02]  /*8590*/  HADD2.F32 R6, -RZ, R5.H0_H0 ;  /* 0x20000005ff067230 */ /* 0x000fe40000004100 */
[----:B------:R-:W-:Y:S01]  /*85a0*/  FFMA.FTZ R51, R36, R39, -R51 ;  /* 0x0000002724337223 */ /* 0x000fe20000010833 */
[----:B------:R-:W-:Y:S02]  /*85b0*/  HADD2.F32 R38, -RZ, R47.H1_H1 ;  /* 0x3000002fff267230 */ /* 0x000fe40000004100 */
[----:B------:R-:W-:Y:S01]  /*85c0*/  FFMA.FTZ R39, R7, R48, R52 ;  /* 0x0000003007277223 */ /* 0x000fe20000010034 */
[----:B------:R-:W-:Y:S02]  /*85d0*/  HADD2.F32 R5, -RZ, R5.H1_H1 ;  /* 0x30000005ff057230 */ /* 0x000fe40000004100 */
[----:B------:R-:W-:-:S02]  /*85e0*/  HADD2.F32 R36, -RZ, R57.H0_H0 ;  /* 0x20000039ff247230 */ /* 0x000fc40000004100 */
[C---:B------:R-:W-:Y:S01]  /*85f0*/  FMUL.FTZ R49, R35.reuse, R38 ;  /* 0x0000002623317220 */ /* 0x040fe20000410000 */
[----:B------:R-:W-:Y:S02]  /*8600*/  HADD2.F32 R37, -RZ, R53.H0_H0 ;  /* 0x20000035ff257230 */ /* 0x000fe40000004100 */
[----:B------:R-:W-:Y:S02]  /*8610*/  HADD2.F32 R4, -RZ, R55.H0_H0 ;  /* 0x20000037ff047230 */ /* 0x000fe40000004100 */
[-C--:B------:R-:W-:Y:S01]  /*8620*/  FMUL.FTZ R35, R35, R36.reuse ;  /* 0x0000002423237220 */ /* 0x080fe20000410000 */
[C---:B------:R-:W-:Y:S01]  /*8630*/  FFMA.FTZ R49, R34.reuse, R36, -R49 ;  /* 0x0000002422317223 */ /* 0x040fe20000010831 */
[C---:B------:R-:W-:Y:S01]  /*8640*/  FMUL.FTZ R7, R5.reuse, R37 ;  /* 0x0000002505077220 */ /* 0x040fe20000410000 */
[----:B------:R-:W-:Y:S01]  /*8650*/  FMUL.FTZ R48, R5, R4 ;  /* 0x0000000405307220 */ /* 0x000fe20000410000 */
[----:B------:R-:W-:Y:S02]  /*8660*/  FFMA.FTZ R34, R34, R38, R35 ;  /* 0x0000002622227223 */ /* 0x000fe40000010023 */
[----:B------:R-:W-:Y:S01]  /*8670*/  FFMA.FTZ R5, R6, R4, -R7 ;  /* 0x0000000406057223 */ /* 0x000fe20000010807 */
[----:B------:R-:W-:Y:S01]  /*8680*/  F2FP.F16.F32.PACK_AB R7, R54, R51 ;  /* 0x000000333607723e */ /* 0x000fe200000000ff */
[----:B------:R-:W-:Y:S01]  /*8690*/  FFMA.FTZ R48, R6, R37, R48 ;  /* 0x0000002506307223 */ /* 0x000fe20000010030 */
[----:B------:R-:W-:-:S02]  /*86a0*/  F2FP.F16.F32.PACK_AB R4, R39, R50 ;  /* 0x000000322704723e */ /* 0x000fc400000000ff */
[----:B------:R-:W-:Y:S02]  /*86b0*/  F2FP.F16.F32.PACK_AB R6, R34, R49 ;  /* 0x000000312206723e */ /* 0x000fe400000000ff */
[----:B------:R-:W-:-:S05]  /*86c0*/  F2FP.F16.F32.PACK_AB R5, R48, R5 ;  /* 0x000000053005723e */ /* 0x000fca00000000ff */
[----:B------:R0:W-:Y:S02]  /*86d0*/  STS.128 [R3+0xda00], R4 ;  /* 0x00da000403007388 */ /* 0x0001e40000000c00 */
.L_x_499:
[----:B------:R-:W-:Y:S05]  /*86e0*/  BSYNC B1 ;  /* 0x0000000000017941 */ /* 0x000fea0003800000 */
.L_x_498:
[----:B------:R-:W-:Y:S01]  /*86f0*/  BSSY B1, `(.L_x_500) ;  /* 0x000002d000017945 */ /* 0x000fe20003800000 */
[----:B------:R-:W-:-:S03]  /*8700*/  @P0 VIADD R0, R3, 0xffffffe0 ;  /* 0xffffffe003000836 */ /* 0x000fc60000000000 */
[----:B------:R-:W-:Y:S05]  /*8710*/  @P1 BRA `(.L_x_501) ;  /* 0x0000000000a81947 */ /* 0x000fea0003800000 */
[----:B0-----:R-:W0:Y:S01]  /*8720*/  LDS.128 R4, [R0+0xda00] ;  /* 0x00da000000047984 */ /* 0x001e220000000c00 */
[----:B------:R-:W-:Y:S01]  /*8730*/  SHF.R.U32.HI R35, RZ, 0x10, R33 ;  /* 0x00000010ff237819 */ /* 0x000fe20000011621 */
[----:B------:R-:W-:Y:S01]  /*8740*/  HADD2.F32 R36, -RZ, R56.H0_H0 ;  /* 0x20000038ff247230 */ /* 0x000fe20000004100 */
[----:B------:R-:W-:Y:S01]  /*8750*/  SHF.R.U32.HI R37, RZ, 0x10, R31 ;  /* 0x00000010ff257819 */ /* 0x000fe2000001161f */
[----:B------:R-:W-:Y:S01]  /*8760*/  HADD2.F32 R34, -RZ, R57.H1_H1 ;  /* 0x30000039ff227230 */ /* 0x000fe20000004100 */
        /* <DEDUP_REMOVED lines=16> */
[--C-:B------:R-:W-:Y:S02]  /*8870*/  HADD2.F32 R6, -RZ, R5.reuse.H0_H0 ;  /* 0x20000005ff067230 */ /* 0x100fe40000004100 */
        /* <DEDUP_REMOVED lines=20> */
.L_x_501:
[----:B------:R-:W-:Y:S05]  /*89c0*/  BSYNC B1 ;  /* 0x0000000000017941 */ /* 0x000fea0003800000 */
.L_x_500:
[----:B------:R-:W-:Y:S04]  /*89d0*/  BSSY B1, `(.L_x_502) ;  /* 0x000002c000017945 */ /* 0x000fe80003800000 */
[----:B------:R-:W-:Y:S05]  /*89e0*/  @P2 BRA `(.L_x_503) ;  /* 0x0000000000a82947 */ /* 0x000fea0003800000 */
[----:B01----:R-:W0:Y:S01]  /*89f0*/  LDS.128 R4, [R3+0x10a00] ;  /* 0x010a000003047984 */ /* 0x003e220000000c00 */
[----:B------:R-:W-:Y:S01]  /*8a00*/  SHF.R.U32.HI R32, RZ, 0x10, R27 ;  /* 0x00000010ff207819 */ /* 0x000fe2000001161b */
[----:B------:R-:W-:Y:S01]  /*8a10*/  HADD2.F32 R30, -RZ, R58.H1_H1 ;  /* 0x3000003aff1e7230 */ /* 0x000fe20000004100 */
[--C-:B------:R-:W-:Y:S01]  /*8a20*/  SHF.R.U32.HI R31, RZ, 0x10, R29.reuse ;  /* 0x00000010ff1f7819 */ /* 0x100fe2000001161d */
[----:B------:R-:W-:Y:S01]  /*8a30*/  HADD2.F32 R47, -RZ, R47.H0_H0 ;  /* 0x2000002fff2f7230 */ /* 0x000fe20000004100 */
[----:B------:R-:W-:Y:S01]  /*8a40*/  SHF.R.U64 R37, R28, 0x10, R29 ;  /* 0x000000101c257819 */ /* 0x000fe2000000121d */
[----:B------:R-:W-:Y:S01]  /*8a50*/  HADD2.F32 R32, -RZ, R32.H0_H0 ;  /* 0x20000020ff207230 */ /* 0x000fe20000004100 */
[----:B------:R-:W-:Y:S01]  /*8a60*/  SHF.R.U64 R35, R26, 0x10, R27 ;  /* 0x000000101a237819 */ /* 0x000fe2000000121b */
[----:B------:R-:W-:Y:S02]  /*8a70*/  HADD2.F32 R31, -RZ, R31.H0_H0 ;  /* 0x2000001fff1f7230 */ /* 0x000fe40000004100 */
[----:B0-----:R-:W-:-:S02]  /*8a80*/  HADD2.F32 R29, -RZ, R7.H1_H1 ;  /* 0x30000007ff1d7230 */ /* 0x001fc40000004100 */
[----:B------:R-:W-:Y:S02]  /*8a90*/  HADD2.F32 R28, -RZ, R7.H0_H0 ;  /* 0x20000007ff1c7230 */ /* 0x000fe40000004100 */
[--C-:B------:R-:W-:Y:S02]  /*8aa0*/  HADD2.F32 R7, -RZ, R4.reuse.H0_H0 ;  /* 0x20000004ff077230 */ /* 0x100fe40000004100 */
[CC--:B------:R-:W-:Y:S01]  /*8ab0*/  FMUL.FTZ R33, R29.reuse, R32.reuse ;  /* 0x000000201d217220 */ /* 0x0c0fe20000410000 */
[----:B------:R-:W-:Y:S01]  /*8ac0*/  FMUL.FTZ R29, R29, R31 ;  /* 0x0000001f1d1d7220 */ /* 0x000fe20000410000 */
[----:B------:R-:W-:Y:S02]  /*8ad0*/  HADD2.F32 R4, -RZ, R4.H1_H1 ;  /* 0x30000004ff047230 */ /* 0x000fe40000004100 */
[--C-:B------:R-:W-:Y:S02]  /*8ae0*/  HADD2.F32 R26, -RZ, R6.reuse.H0_H0 ;  /* 0x20000006ff1a7230 */ /* 0x100fe40000004100 */
[----:B------:R-:W-:Y:S01]  /*8af0*/  FFMA.FTZ R36, R28, R32, R29 ;  /* 0x000000201c247223 */ /* 0x000fe2000001001d */
[----:B------:R-:W-:-:S02]  /*8b00*/  HADD2.F32 R27, -RZ, R6.H1_H1 ;  /* 0x30000006ff1b7230 */ /* 0x000fc40000004100 */
[----:B------:R-:W-:Y:S01]  /*8b10*/  FMUL.FTZ R34, R4, R47 ;  /* 0x0000002f04227220 */ /* 0x000fe20000410000 */
[--C-:B------:R-:W-:Y:S02]  /*8b20*/  HADD2.F32 R29, -RZ, R46.reuse.H1_H1 ;  /* 0x3000002eff1d7230 */ /* 0x100fe40000004100 */
[----:B------:R-:W-:Y:S01]  /*8b30*/  FFMA.FTZ R33, R28, R31, -R33 ;  /* 0x0000001f1c217223 */ /* 0x000fe20000010821 */
[--C-:B------:R-:W-:Y:S02]  /*8b40*/  HADD2.F32 R6, -RZ, R5.reuse.H0_H0 ;  /* 0x20000005ff067230 */ /* 0x100fe40000004100 */
[-C--:B------:R-:W-:Y:S01]  /*8b50*/  FMUL.FTZ R32, R4, R30.reuse ;  /* 0x0000001e04207220 */ /* 0x080fe20000410000 */
[----:B------:R-:W-:Y:S02]  /*8b60*/  HADD2.F32 R46, -RZ, R46.H0_H0 ;  /* 0x2000002eff2e7230 */ /* 0x000fe40000004100 */
[----:B------:R-:W-:Y:S01]  /*8b70*/  FFMA.FTZ R34, R7, R30, -R34 ;  /* 0x0000001e07227223 */ /* 0x000fe20000010822 */
[----:B------:R-:W-:-:S02]  /*8b80*/  HADD2.F32 R5, -RZ, R5.H1_H1 ;  /* 0x30000005ff057230 */ /* 0x000fc40000004100 */
[----:B------:R-:W-:Y:S01]  /*8b90*/  FFMA.FTZ R47, R7, R47, R32 ;  /* 0x0000002f072f7223 */ /* 0x000fe20000010020 */
[----:B------:R-:W-:Y:S02]  /*8ba0*/  HADD2.F32 R28, -RZ, R35.H0_H0 ;  /* 0x20000023ff1c7230 */ /* 0x000fe40000004100 */
[CC--:B------:R-:W-:Y:S01]  /*8bb0*/  FMUL.FTZ R31, R27.reuse, R29.reuse ;  /* 0x0000001d1b1f7220 */ /* 0x0c0fe20000410000 */
[----:B------:R-:W-:Y:S02]  /*8bc0*/  HADD2.F32 R4, -RZ, R37.H0_H0 ;  /* 0x20000025ff047230 */ /* 0x000fe40000004100 */
[----:B------:R-:W-:Y:S01]  /*8bd0*/  FMUL.FTZ R30, R27, R46 ;  /* 0x0000002e1b1e7220 */ /* 0x000fe20000410000 */
[C---:B------:R-:W-:Y:S01]  /*8be0*/  FMUL.FTZ R7, R5.reuse, R28 ;  /* 0x0000001c05077220 */ /* 0x040fe20000410000 */
[C---:B------:R-:W-:Y:S01]  /*8bf0*/  FFMA.FTZ R31, R26.reuse, R46, -R31 ;  /* 0x0000002e1a1f7223 */ /* 0x040fe2000001081f */
[-C--:B------:R-:W-:Y:S01]  /*8c00*/  FMUL.FTZ R27, R5, R4.reuse ;  /* 0x00000004051b7220 */ /* 0x080fe20000410000 */
[----:B------:R-:W-:Y:S01]  /*8c10*/  FFMA.FTZ R30, R26, R29, R30 ;  /* 0x0000001d1a1e7223 */ /* 0x000fe2000001001e */
[----:B------:R-:W-:Y:S01]  /*8c20*/  FFMA.FTZ R5, R6, R4, -R7 ;  /* 0x0000000406057223 */ /* 0x000fe20000010807 */
[----:B------:R-:W-:Y:S01]  /*8c30*/  F2FP.F16.F32.PACK_AB R7, R36, R33 ;  /* 0x000000212407723e */ /* 0x000fe200000000ff */
[----:B------:R-:W-:Y:S01]  /*8c40*/  FFMA.FTZ R28, R6, R28, R27 ;  /* 0x0000001c061c7223 */ /* 0x000fe2000001001b */
[----:B------:R-:W-:-:S02]  /*8c50*/  F2FP.F16.F32.PACK_AB R4, R47, R34 ;  /* 0x000000222f04723e */ /* 0x000fc400000000ff */
[----:B------:R-:W-:Y:S02]  /*8c60*/  F2FP.F16.F32.PACK_AB R6, R30, R31 ;  /* 0x0000001f1e06723e */ /* 0x000fe400000000ff */
[----:B------:R-:W-:-:S05]  /*8c70*/  F2FP.F16.F32.PACK_AB R5, R28, R5 ;  /* 0x000000051c05723e */ /* 0x000fca00000000ff */
[----:B------:R2:W-:Y:S02]  /*8c80*/  STS.128 [R3+0x10a00], R4 ;  /* 0x010a000403007388 */ /* 0x0005e40000000c00 */
.L_x_503:
[----:B------:R-:W-:Y:S05]  /*8c90*/  BSYNC B1 ;  /* 0x0000000000017941 */ /* 0x000fea0003800000 */
.L_x_502:
[----:B------:R-:W-:Y:S04]  /*8ca0*/  BSSY B1, `(.L_x_504) ;  /* 0x000002c000017945 */ /* 0x000fe80003800000 */
[----:B------:R-:W-:Y:S05]  /*8cb0*/  @P3 BRA `(.L_x_505) ;  /* 0x0000000000a83947 */ /* 0x000fea0003800000 */
[----:B012---:R-:W0:Y:S01]  /*8cc0*/  LDS.128 R4, [R0+0x10a00] ;  /* 0x010a000000047984 */ /* 0x007e220000000c00 */
[----:B------:R-:W-:Y:S01]  /*8cd0*/  SHF.R.U32.HI R27, RZ, 0x10, R25 ;  /* 0x00000010ff1b7819 */ /* 0x000fe20000011619 */
[----:B------:R-:W-:Y:S01]  /*8ce0*/  HADD2.F32 R26, -RZ, R45.H0_H0 ;  /* 0x2000002dff1a7230 */ /* 0x000fe20000004100 */
[----:B------:R-:W-:Y:S01]  /*8cf0*/  SHF.R.U32.HI R29, RZ, 0x10, R21 ;  /* 0x00000010ff1d7819 */ /* 0x000fe20000011615 */
[--C-:B------:R-:W-:Y:S01]  /*8d00*/  HADD2.F32 R28, -RZ, R44.reuse.H0_H0 ;  /* 0x2000002cff1c7230 */ /* 0x100fe20000004100 */
[----:B------:R-:W-:Y:S01]  /*8d10*/  SHF.R.U64 R35, R24, 0x10, R25 ;  /* 0x0000001018237819 */ /* 0x000fe20000001219 */
[----:B------:R-:W-:Y:S01]  /*8d20*/  HADD2.F32 R27, -RZ, R27.H0_H0 ;  /* 0x2000001bff1b7230 */ /* 0x000fe20000004100 */
[----:B------:R-:W-:Y:S01]  /*8d30*/  SHF.R.U64 R33, R20, 0x10, R21 ;  /* 0x0000001014217819 */ /* 0x000fe20000001215 */
[----:B------:R-:W-:Y:S02]  /*8d40*/  HADD2.F32 R29, -RZ, R29.H0_H0 ;  /* 0x2000001dff1d7230 */ /* 0x000fe40000004100 */
[----:B------:R-:W-:-:S02]  /*8d50*/  HADD2.F32 R44, -RZ, R44.H1_H1 ;  /* 0x3000002cff2c7230 */ /* 0x000fc40000004100 */
[----:B------:R-:W-:Y:S02]  /*8d60*/  HADD2.F32 R45, -RZ, R45.H1_H1 ;  /* 0x3000002dff2d7230 */ /* 0x000fe40000004100 */
[--C-:B0-----:R-:W-:Y:S02]  /*8d70*/  HADD2.F32 R25, -RZ, R7.reuse.H1_H1 ;  /* 0x30000007ff197230 */ /* 0x101fe40000004100 */
[----:B------:R-:W-:Y:S02]  /*8d80*/  HADD2.F32 R24, -RZ, R7.H0_H0 ;  /* 0x20000007ff187230 */ /* 0x000fe40000004100 */
[--C-:B------:R-:W-:Y:S02]  /*8d90*/  HADD2.F32 R7, -RZ, R4.reuse.H0_H0 ;  /* 0x20000004ff077230 */ /* 0x100fe40000004100 */
[C---:B------:R-:W-:Y:S01]  /*8da0*/  FMUL.FTZ R32, R25.reuse, R27 ;  /* 0x0000001b19207220 */ /* 0x040fe20000410000 */
[----:B------:R-:W-:Y:S02]  /*8db0*/  HADD2.F32 R4, -RZ, R4.H1_H1 ;  /* 0x30000004ff047230 */ /* 0x000fe40000004100 */
[----:B------:R-:W-:Y:S01]  /*8dc0*/  FMUL.FTZ R31, R25, R29 ;  /* 0x0000001d191f7220 */ /* 0x000fe20000410000 */
[----:B------:R-:W-:-:S02]  /*8dd0*/  HADD2.F32 R20, -RZ, R6.H0_H0 ;  /* 0x20000006ff147230 */ /* 0x000fc40000004100 */
[----:B------:R-:W-:Y:S01]  /*8de0*/  FFMA.FTZ R34, R24, R29, R32 ;  /* 0x0000001d18227223 */ /* 0x000fe20000010020 */
[----:B------:R-:W-:Y:S02]  /*8df0*/  HADD2.F32 R21, -RZ, R6.H1_H1 ;  /* 0x30000006ff157230 */ /* 0x000fe40000004100 */
[----:B------:R-:W-:Y:S01]  /*8e00*/  FMUL.FTZ R30, R4, R28 ;  /* 0x0000001c041e7220 */ /* 0x000fe20000410000 */
[--C-:B------:R-:W-:Y:S02]  /*8e10*/  HADD2.F32 R6, -RZ, R5.reuse.H0_H0 ;  /* 0x20000005ff067230 */ /* 0x100fe40000004100 */
[----:B------:R-:W-:Y:S01]  /*8e20*/  FFMA.FTZ R31, R24, R27, -R31 ;  /* 0x0000001b181f7223 */ /* 0x000fe2000001081f */
[-C--:B------:R-:W-:Y:S01]  /*8e30*/  FMUL.FTZ R32, R4, R26.reuse ;  /* 0x0000001a04207220 */ /* 0x080fe20000410000 */
[----:B------:R-:W-:Y:S02]  /*8e40*/  HADD2.F32 R5, -RZ, R5.H1_H1 ;  /* 0x30000005ff057230 */ /* 0x000fe40000004100 */
[----:B------:R-:W-:Y:S01]  /*8e50*/  FFMA.FTZ R30, R7, R26, -R30 ;  /* 0x0000001a071e7223 */ /* 0x000fe2000001081e */
[----:B------:R-:W-:-:S02]  /*8e60*/  HADD2.F32 R24, -RZ, R33.H0_H0 ;  /* 0x20000021ff187230 */ /* 0x000fc40000004100 */
[----:B------:R-:W-:Y:S01]  /*8e70*/  FFMA.FTZ R25, R7, R28, R32 ;  /* 0x0000001c07197223 */ /* 0x000fe20000010020 */
[----:B------:R-:W-:Y:S02]  /*8e80*/  HADD2.F32 R4, -RZ, R35.H0_H0 ;  /* 0x20000023ff047230 */ /* 0x000fe40000004100 */
[C---:B------:R-:W-:Y:S01]  /*8e90*/  FMUL.FTZ R27, R21.reuse, R44 ;  /* 0x0000002c151b7220 */ /* 0x040fe20000410000 */
[-C--:B------:R-:W-:Y:S01]  /*8ea0*/  FMUL.FTZ R29, R21, R45.reuse ;  /* 0x0000002d151d7220 */ /* 0x080fe20000410000 */
[C---:B------:R-:W-:Y:S01]  /*8eb0*/  FMUL.FTZ R7, R5.reuse, R24 ;  /* 0x0000001805077220 */ /* 0x040fe20000410000 */
[----:B------:R-:W-:Y:S01]  /*8ec0*/  FMUL.FTZ R21, R5, R4 ;  /* 0x0000000405157220 */ /* 0x000fe20000410000 */
[C---:B------:R-:W-:Y:S01]  /*8ed0*/  FFMA.FTZ R27, R20.reuse, R45, -R27 ;  /* 0x0000002d141b7223 */ /* 0x040fe2000001081b */
[----:B------:R-:W-:Y:S01]  /*8ee0*/  FFMA.FTZ R20, R20, R44, R29 ;  /* 0x0000002c14147223 */ /* 0x000fe2000001001d */
[C---:B------:R-:W-:Y:S01]  /*8ef0*/  FFMA.FTZ R5, R6.reuse, R4, -R7 ;  /* 0x0000000406057223 */ /* 0x040fe20000010807 */
[----:B------:R-:W-:Y:S01]  /*8f00*/  FFMA.FTZ R24, R6, R24, R21 ;  /* 0x0000001806187223 */ /* 0x000fe20000010015 */
[----:B------:R-:W-:-:S02]  /*8f10*/  F2FP.F16.F32.PACK_AB R7, R34, R31 ;  /* 0x0000001f2207723e */ /* 0x000fc400000000ff */
[----:B------:R-:W-:Y:S02]  /*8f20*/  F2FP.F16.F32.PACK_AB R6, R20, R27 ;  /* 0x0000001b1406723e */ /* 0x000fe400000000ff */
[----:B------:R-:W-:Y:S02]  /*8f30*/  F2FP.F16.F32.PACK_AB R4, R25, R30 ;  /* 0x0000001e1904723e */ /* 0x000fe400000000ff */
[----:B------:R-:W-:-:S05]  /*8f40*/  F2FP.F16.F32.PACK_AB R5, R24, R5 ;  /* 0x000000051805723e */ /* 0x000fca00000000ff */
[----:B------:R3:W-:Y:S02]  /*8f50*/  STS.128 [R0+0x10a00], R4 ;  /* 0x010a000400007388 */ /* 0x0007e40000000c00 */
.L_x_505:
[----:B------:R-:W-:Y:S05]  /*8f60*/  BSYNC B1 ;  /* 0x0000000000017941 */ /* 0x000fea0003800000 */
.L_x_504:
[----:B------:R-:W-:Y:S04]  /*8f70*/  BSSY B1, `(.L_x_506) ;  /* 0x000002c000017945 */ /* 0x000fe80003800000 */
[----:B------:R-:W-:Y:S05]  /*8f80*/  @P4 BRA `(.L_x_507) ;  /* 0x0000000000a84947 */ /* 0x000fea0003800000 */
[----:B0123--:R-:W0:Y:S01]  /*8f90*/  LDS.128 R4, [R3+0x13a00] ;  /* 0x013a000003047984 */ /* 0x00fe220000000c00 */
        /* <DEDUP_REMOVED lines=41> */
.L_x_507:
[----:B------:R-:W-:Y:S05]  /*9230*/  BSYNC B1 ;  /* 0x0000000000017941 */ /* 0x000fea0003800000 */
.L_x_506:
[----:B------:R-:W-:Y:S05]  /*9240*/  @P5 BRA `(.L_x_497) ;  /* 0x0000001c00dc5947 */ /* 0x000fea0003800000 */
[----:B01234-:R-:W0:Y:S01]  /*9250*/  LDS.128 R4, [R0+0x13a00] ;  /* 0x013a000000047984 */ /* 0x01fe220000000c00 */
[----:B------:R-:W-:Y:S01]  /*9260*/  SHF.R.U32.HI R14, RZ, 0x10, R9 ;  /* 0x00000010ff0e7819 */ /* 0x000fe20000011609 */
[--C-:B------:R-:W-:Y:S01]  /*9270*/  HADD2.F32 R13, -RZ, R40.reuse.H0_H0 ;  /* 0x20000028ff0d7230 */ /* 0x100fe20000004100 */
[--C-:B------:R-:W-:Y:S01]  /*9280*/  SHF.R.U32.HI R12, RZ, 0x10, R11.reuse ;  /* 0x00000010ff0c7819 */ /* 0x100fe2000001160b */
[----:B------:R-:W-:Y:S01]  /*9290*/  HADD2.F32 R40, -RZ, R40.H1_H1 ;  /* 0x30000028ff287230 */ /* 0x000fe20000004100 */
[----:B------:R-:W-:Y:S01]  /*92a0*/  SHF.R.U64 R24, R10, 0x10, R11 ;  /* 0x000000100a187819 */ /* 0x000fe2000000120b */
[----:B------:R-:W-:Y:S01]  /*92b0*/  HADD2.F32 R14, -RZ, R14.H0_H0 ;  /* 0x2000000eff0e7230 */ /* 0x000fe20000004100 */
[----:B------:R-:W-:Y:S01]  /*92c0*/  SHF.R.U64 R21, R8, 0x10, R9 ;  /* 0x0000001008157819 */ /* 0x000fe20000001209 */
[----:B------:R-:W-:Y:S02]  /*92d0*/  HADD2.F32 R12, -RZ, R12.H0_H0 ;  /* 0x2000000cff0c7230 */ /* 0x000fe40000004100 */
[----:B------:R-:W-:-:S02]  /*92e0*/  HADD2.F32 R11, -RZ, R41.H0_H0 ;  /* 0x20000029ff0b7230 */ /* 0x000fc40000004100 */
[----:B------:R-:W-:Y:S02]  /*92f0*/  HADD2.F32 R41, -RZ, R41.H1_H1 ;  /* 0x30000029ff297230 */ /* 0x000fe40000004100 */
[--C-:B0-----:R-:W-:Y:S02]  /*9300*/  HADD2.F32 R10, -RZ, R7.reuse.H1_H1 ;  /* 0x30000007ff0a7230 */ /* 0x101fe40000004100 */
[--C-:B------:R-:W-:Y:S02]  /*9310*/  HADD2.F32 R3, -RZ, R4.reuse.H0_H0 ;  /* 0x20000004ff037230 */ /* 0x100fe40000004100 */
[----:B------:R-:W-:Y:S02]  /*9320*/  HADD2.F32 R9, -RZ, R7.H0_H0 ;  /* 0x20000007ff097230 */ /* 0x000fe40000004100 */
[C---:B------:R-:W-:Y:S01]  /*9330*/  FMUL.FTZ R20, R10.reuse, R14 ;  /* 0x0000000e0a147220 */ /* 0x040fe20000410000 */
[----:B------:R-:W-:Y:S02]  /*9340*/  HADD2.F32 R4, -RZ, R4.H1_H1 ;  /* 0x30000004ff047230 */ /* 0x000fe40000004100 */
[----:B------:R-:W-:Y:S01]  /*9350*/  FMUL.FTZ R15, R10, R12 ;  /* 0x0000000c0a0f7220 */ /* 0x000fe20000410000 */
[----:B------:R-:W-:-:S02]  /*9360*/  HADD2.F32 R7, -RZ, R6.H0_H0 ;  /* 0x20000006ff077230 */ /* 0x000fc40000004100 */
[C---:B------:R-:W-:Y:S01]  /*9370*/  FFMA.FTZ R20, R9.reuse, R12, -R20 ;  /* 0x0000000c09147223 */ /* 0x040fe20000010814 */
[----:B------:R-:W-:Y:S02]  /*9380*/  HADD2.F32 R8, -RZ, R6.H1_H1 ;  /* 0x30000006ff087230 */ /* 0x000fe40000004100 */
[C---:B------:R-:W-:Y:S01]  /*9390*/  FMUL.FTZ R10, R4.reuse, R13 ;  /* 0x0000000d040a7220 */ /* 0x040fe20000410000 */
[--C-:B------:R-:W-:Y:S02]  /*93a0*/  HADD2.F32 R6, -RZ, R5.reuse.H0_H0 ;  /* 0x20000005ff067230 */ /* 0x100fe40000004100 */
[----:B------:R-:W-:Y:S01]  /*93b0*/  FFMA.FTZ R15, R9, R14, R15 ;  /* 0x0000000e090f7223 */ /* 0x000fe2000001000f */
[-C--:B------:R-:W-:Y:S01]  /*93c0*/  FMUL.FTZ R12, R4, R11.reuse ;  /* 0x0000000b040c7220 */ /* 0x080fe20000410000 */
[----:B------:R-:W-:Y:S02]  /*93d0*/  HADD2.F32 R5, -RZ, R5.H1_H1 ;  /* 0x30000005ff057230 */ /* 0x000fe40000004100 */
[----:B------:R-:W-:Y:S01]  /*93e0*/  FFMA.FTZ R10, R3, R11, -R10 ;  /* 0x0000000b030a7223 */ /* 0x000fe2000001080a */
[----:B------:R-:W-:-:S02]  /*93f0*/  HADD2.F32 R9, -RZ, R21.H0_H0 ;  /* 0x20000015ff097230 */ /* 0x000fc40000004100 */
[----:B------:R-:W-:Y:S01]  /*9400*/  FFMA.FTZ R3, R3, R13, R12 ;  /* 0x0000000d03037223 */ /* 0x000fe2000001000c */
[----:B------:R-:W-:Y:S02]  /*9410*/  HADD2.F32 R4, -RZ, R24.H0_H0 ;  /* 0x20000018ff047230 */ /* 0x000fe40000004100 */
[C---:B------:R-:W-:Y:S01]  /*9420*/  FMUL.FTZ R12, R8.reuse, R40 ;  /* 0x00000028080c7220 */ /* 0x040fe20000410000 */
[----:B------:R-:W-:Y:S01]  /*9430*/  FMUL.FTZ R13, R8, R41 ;  /* 0x00000029080d7220 */ /* 0x000fe20000410000 */
        /* <DEDUP_REMOVED lines=10> */
[----:B------:R0:W-:Y:S01]  /*94e0*/  STS.128 [R0+0x13a00], R4 ;  /* 0x013a000400007388 */ /* 0x0001e20000000c00 */
[----:B------:R-:W-:Y:S05]  /*94f0*/  BRA `(.L_x_497) ;  /* 0x0000001c00307947 */ /* 0x000fea0003800000 */
.L_x_491:
[----:B------:R-:W-:-:S03]  /*9500*/  UMOV UR4, 0xffffffff ;  /* 0xffffffff00047882 */ /* 0x000fc60000000000 */
[----:B------:R-:W-:Y:S05]  /*9510*/  BRA.DIV UR4, `(.L_x_508) ;  /* 0x0000017a04407947 */ /* 0x000fea000b800000 */
[----:B------:R-:W1:Y:S04]  /*9520*/  SHFL.IDX PT, R3, R25, RZ, 0x1e1f ;  /* 0x001e1fff19037589 */ /* 0x000e6800000e0000 */
[----:B------:R-:W2:Y:S04]  /*9530*/  SHFL.IDX PT, R0, R24, RZ, 0x1e1f ;  /* 0x001e1fff18007589 */ /* 0x000ea800000e0000 */
[----:B------:R3:W4:Y:S04]  /*9540*/  SHFL.IDX PT, R5, R27, RZ, 0x1e1f ;  /* 0x001e1fff1b057589 */ /* 0x00072800000e0000 */
[----:B0-----:R3:W0:Y:S01]  /*9550*/  SHFL.IDX PT, R14, R26, RZ, 0x1e1f ;  /* 0x001e1fff1a0e7589 */ /* 0x00162200000e0000 */
[----:B-1----:R-:W-:-:S02]  /*9560*/  IMAD.MOV.U32 R21, RZ, RZ, R3 ;  /* 0x000000ffff157224 */ /* 0x002fc400078e0003 */
[----:B--23--:R-:W-:-:S07]  /*9570*/  IMAD.MOV.U32 R20, RZ, RZ, R0 ;  /* 0x000000ffff147224 */ /* 0x00cfce00078e0000 */
.L_x_740:
[----:B------:R-:W2:Y:S01]  /*9580*/  LDL R39, [R1+0xa4] ;  /* 0x0000a40001277983 */ /* 0x000ea20000100800 */
[----:B------:R-:W-:Y:S01]  /*9590*/  ULDC UR4, c[0x0][0x448] ;  /* 0x0001120000047ab9 */ /* 0x000fe20000000800 */
[----:B------:R-:W-:Y:S01]  /*95a0*/  BSSY B1, `(.L_x_509) ;  /* 0x0000041000017945 */ /* 0x000fe20003800000 */
[----:B------:R-:W-:Y:S01]  /*95b0*/  IMAD R112, R112, UR4, RZ ;  /* 0x0000000470707c24 */ /* 0x000fe2000f8e02ff */
[----:B------:R-:W-:Y:S01]  /*95c0*/  CS2R R8, SRZ ;  /* 0x0000000000087805 */ /* 0x000fe2000001ff00 */
[----:B0-----:R-:W-:Y:S01]  /*95d0*/  IMAD.MOV.U32 R36, RZ, RZ, R14 ;  /* 0x000000ffff247224 */ /* 0x001fe200078e000e */
[----:B------:R-:W-:Y:S01]  /*95e0*/  CS2R R10, SRZ ;  /* 0x00000000000a7805 */ /* 0x000fe2000001ff00 */
[----:B------:R-:W-:Y:S01]  /*95f0*/  IMAD R0, R109, -0xc0, R112 ;  /* 0xffffff406d007824 */ /* 0x000fe200078e0270 */
[----:B------:R-:W-:Y:S01]  /*9600*/  ISETP.GE.AND P1, PT, R7, R112, PT ;  /* 0x000000700700720c */ /* 0x000fe20003f26270 */
[----:B----4-:R-:W-:Y:S01]  /*9610*/  IMAD.MOV.U32 R37, RZ, RZ, R5 ;  /* 0x000000ffff257224 */ /* 0x010fe200078e0005 */
[----:B------:R-:W-:-:S02]  /*9620*/  CS2R R4, SRZ ;  /* 0x0000000000047805 */ /* 0x000fc4000001ff00 */
[----:B------:R-:W-:Y:S02]  /*9630*/  CS2R R6, SRZ ;  /* 0x0000000000067805 */ /* 0x000fe4000001ff00 */
[----:B------:R-:W-:Y:S02]  /*9640*/  VIMNMX R0, R0, 0xc0, PT ;  /* 0x000000c000007848 */ /* 0x000fe40003fe0100 */
[----:B------:R-:W-:Y:S02]  /*9650*/  CS2R R12, SRZ ;  /* 0x00000000000c7805 */ /* 0x000fe4000001ff00 */
[----:B------:R-:W-:Y:S02]  /*9660*/  CS2R R14, SRZ ;  /* 0x00000000000e7805 */ /* 0x000fe4000001ff00 */
[----:B------:R-:W-:Y:S02]  /*9670*/  CS2R R24, SRZ ;  /* 0x0000000000187805 */ /* 0x000fe4000001ff00 */
[----:B------:R-:W-:-:S02]  /*9680*/  ISETP.GE.AND P0, PT, R19, R0, PT ;  /* 0x000000001300720c */ /* 0x000fc40003f06270 */
[----:B------:R-:W-:Y:S02]  /*9690*/  CS2R R26, SRZ ;  /* 0x00000000001a7805 */ /* 0x000fe4000001ff00 */
[----:B------:R-:W-:Y:S02]  /*96a0*/  CS2R R28, SRZ ;  /* 0x00000000001c7805 */ /* 0x000fe4000001ff00 */
[----:B------:R-:W-:Y:S02]  /*96b0*/  CS2R R30, SRZ ;  /* 0x00000000001e7805 */ /* 0x000fe4000001ff00 */
[----:B------:R-:W-:Y:S02]  /*96c0*/  CS2R R32, SRZ ;  /* 0x0000000000207805 */ /* 0x000fe4000001ff00 */
[----:B------:R-:W-:Y:S02]  /*96d0*/  CS2R R34, SRZ ;  /* 0x0000000000227805 */ /* 0x000fe4000001ff00 */
[----:B--2---:R-:W-:Y:S01]  /*96e0*/  LEA.HI R0, R39, R39, RZ, 0x1 ;  /* 0x0000002727007211 */ /* 0x004fe200078f08ff */
[----:B------:R-:W-:Y:S06]  /*96f0*/  @P1 BRA `(.L_x_510) ;  /* 0x0000000000ac1947 */ /* 0x000fec0003800000 */
[----:B------:R-:W2:Y:S04]  /*9700*/  LDL R43, [R1+0x68] ;  /* 0x00006800012b7983 */ /* 0x000ea80000100800 */
[----:B------:R-:W3:Y:S04]  /*9710*/  LDL R42, [R1+0x64] ;  /* 0x00006400012a7983 */ /* 0x000ee80000100800 */
[----:B------:R-:W2:Y:S01]  /*9720*/  LDL.64 R40, [R1+0x40] ;  /* 0x0000400001287983 */ /* 0x000ea20000100a00 */
[C---:B------:R-:W-:Y:S01]  /*9730*/  VIADD R3, R22.reuse, 0x10 ;  /* 0x0000001016037836 */ /* 0x040fe20000000000 */
[----:B------:R-:W-:Y:S01]  /*9740*/  ULDC UR4, c[0x0][0x3f4] ;  /* 0x0000fd0000047ab9 */ /* 0x000fe20000000800 */
[C---:B------:R-:W-:Y:S01]  /*9750*/  VIADD R4, R22.reuse, 0x20 ;  /* 0x0000002016047836 */ /* 0x040fe20000000000 */
[----:B------:R-:W-:-:S02]  /*9760*/  ISETP.GE.AND P1, PT, R22, UR4, PT ;  /* 0x0000000416007c0c */ /* 0x000fc4000bf26270 */
[----:B------:R-:W-:Y:S02]  /*9770*/  CS2R R24, SRZ ;  /* 0x0000000000187805 */ /* 0x000fe4000001ff00 */
[----:B------:R-:W-:Y:S02]  /*9780*/  ISETP.GE.AND P2, PT, R3, UR4, PT ;  /* 0x0000000403007c0c */ /* 0x000fe4000bf46270 */
[----:B------:R-:W-:Y:S02]  /*9790*/  CS2R R26, SRZ ;  /* 0x00000000001a7805 */ /* 0x000fe4000001ff00 */
[----:B------:R-:W-:Y:S02]  /*97a0*/  ISETP.GE.AND P3, PT, R4, UR4, PT ;  /* 0x0000000404007c0c */ /* 0x000fe4000bf66270 */
[----:B------:R-:W-:Y:S02]  /*97b0*/  CS2R R28, SRZ ;  /* 0x00000000001c7805 */ /* 0x000fe4000001ff00 */
[----:B------:R-:W-:-:S02]  /*97c0*/  CS2R R30, SRZ ;  /* 0x00000000001e7805 */ /* 0x000fc4000001ff00 */
[----:B------:R-:W-:Y:S01]  /*97d0*/  CS2R R8, SRZ ;  /* 0x0000000000087805 */ /* 0x000fe2000001ff00 */
[----:B------:R-:W-:Y:S01]  /*97e0*/  @!P1 IMAD.WIDE R12, R22, 0x2, R20 ;  /* 0x00000002160c9825 */ /* 0x000fe200078e0214 */
[----:B------:R-:W-:Y:S02]  /*97f0*/  CS2R R10, SRZ ;  /* 0x00000000000a7805 */ /* 0x000fe4000001ff00 */
[----:B------:R-:W-:Y:S02]  /*9800*/  CS2R R32, SRZ ;  /* 0x0000000000207805 */ /* 0x000fe4000001ff00 */
[----:B------:R-:W-:Y:S02]  /*9810*/  CS2R R34, SRZ ;  /* 0x0000000000227805 */ /* 0x000fe4000001ff00 */
[----:B------:R-:W-:Y:S01]  /*9820*/  CS2R R14, SRZ ;  /* 0x00000000000e7805 */ /* 0x000fe2000001ff00 */
[----:B------:R0:W5:Y:S02]  /*9830*/  @!P1 LD.E.128 R24, desc[UR60][R12.64] ;  /* 0x0000003c0c189980 */ /* 0x000164000c101d00 */
[----:B0-----:R-:W-:Y:S01]  /*9840*/  CS2R R12, SRZ ;  /* 0x00000000000c7805 */ /* 0x001fe2000001ff00 */
[----:B--2---:R-:W-:-:S02]  /*9850*/  IMAD.IADD R3, R40, 0x1, R43 ;  /* 0x0000000128037824 */ /* 0x004fc400078e022b */
[----:B---3--:R-:W-:-:S03]  /*9860*/  IMAD.IADD R5, R40, 0x1, R42 ;  /* 0x0000000128057824 */ /* 0x008fc600078e022a */
[----:B------:R-:W-:Y:S02]  /*9870*/  SHF.R.S32.HI R4, RZ, 0x1f, R3 ;  /* 0x0000001fff047819 */ /* 0x000fe40000011403 */
[----:B------:R-:W-:Y:S02]  /*9880*/  SHF.R.S32.HI R6, RZ, 0x1f, R5 ;  /* 0x0000001fff067819 */ /* 0x000fe40000011405 */
[----:B------:R-:W-:Y:S02]  /*9890*/  LEA.HI R3, R4, R3, RZ, 0x3 ;  /* 0x0000000304037211 */ /* 0x000fe400078f18ff */
[----:B------:R-:W-:Y:S02]  /*98a0*/  LEA.HI R6, R6, R5, RZ, 0x3 ;  /* 0x0000000506067211 */ /* 0x000fe400078f18ff */
[----:B------:R-:W-:Y:S02]  /*98b0*/  SHF.R.S32.HI R3, RZ, 0x3, R3 ;  /* 0x00000003ff037819 */ /* 0x000fe40000011403 */
[----:B------:R-:W-:-:S03]  /*98c0*/  SHF.R.S32.HI R45, RZ, 0x3, R6 ;  /* 0x00000003ff2d7819 */ /* 0x000fc60000011406 */
[----:B------:R-:W-:Y:S02]  /*98d0*/  @!P2 IMAD.SHL.U32 R3, R3, 0x8, RZ ;  /* 0x000000080303a824 */ /* 0x000fe400078e00ff */
[----:B------:R-:W-:Y:S01]  /*98e0*/  @!P3 IMAD.SHL.U32 R45, R45, 0x8, RZ ;  /* 0x000000082d2db824 */ /* 0x000fe200078e00ff */
[----:B------:R-:W-:Y:S01]  /*98f0*/  CS2R R4, SRZ ;  /* 0x0000000000047805 */ /* 0x000fe2000001ff00 */
[----:B------:R-:W-:Y:S01]  /*9900*/  @!P2 IMAD.WIDE R40, R3, 0x2, R20 ;  /* 0x000000020328a825 */ /* 0x000fe200078e0214 */
[----:B------:R-:W-:-:S03]  /*9910*/  CS2R R6, SRZ ;  /* 0x0000000000067805 */ /* 0x000fc6000001ff00 */
[----:B------:R-:W-:Y:S01]  /*9920*/  @!P3 IMAD.WIDE R42, R45, 0x2, R20 ;  /* 0x000000022d2ab825 */ /* 0x000fe200078e0214 */
[----:B------:R0:W5:Y:S03]  /*9930*/  @!P2 LD.E.128 R28, desc[UR60][R40.64] ;  /* 0x0000003c281ca980 */ /* 0x000166000c101d00 */
[--C-:B------:R-:W-:Y:S01]  /*9940*/  @!P2 IMAD.WIDE R20, R3, 0x2, R36.reuse ;  /* 0x000000020314a825 */ /* 0x100fe200078e0224 */
[----:B------:R0:W5:Y:S03]  /*9950*/  @!P3 LD.E.128 R32, desc[UR60][R42.64] ;  /* 0x0000003c2a20b980 */ /* 0x000166000c101d00 */
[--C-:B------:R-:W-:Y:S01]  /*9960*/  @!P3 IMAD.WIDE R44, R45, 0x2, R36.reuse ;  /* 0x000000022d2cb825 */ /* 0x100fe200078e0224 */
[----:B------:R0:W5:Y:S03]  /*9970*/  @!P2 LD.E.128 R8, desc[UR60][R20.64] ;  /* 0x0000003c1408a980 */ /* 0x000166000c101d00 */
[----:B------:R-:W-:Y:S01]  /*9980*/  @!P1 IMAD.WIDE R36, R22, 0x2, R36 ;  /* 0x0000000216249825 */ /* 0x000fe200078e0224 */
[----:B------:R0:W5:Y:S04]  /*9990*/  @!P3 LD.E.128 R12, desc[UR60][R44.64] ;  /* 0x0000003c2c0cb980 */ /* 0x000168000c101d00 */
[----:B------:R0:W5:Y:S02]  /*99a0*/  @!P1 LD.E.128 R4, desc[UR60][R36.64] ;  /* 0x0000003c24049980 */ /* 0x000164000c101d00 */
.L_x_510:
[----:B------:R-:W-:Y:S05]  /*99b0*/  BSYNC B1 ;  /* 0x0000000000017941 */ /* 0x000fea0003800000 */
.L_x_509:
[----:B------:R-:W-:Y:S01]  /*99c0*/  LOP3.LUT R0, R0, 0xfffffffe, RZ, 0xc0, !PT ;  /* 0xfffffffe00007812 */ /* 0x000fe200078ec0ff */
[----:B-----5:R-:W-:Y:S01]  /*99d0*/  IMAD.MOV.U32 R3, RZ, RZ, R4 ;  /* 0x000000ffff037224 */ /* 0x020fe200078e0004 */
[----:B------:R-:W-:Y:S01]  /*99e0*/  BSSY B1, `(.L_x_511) ;  /* 0x000002f000017945 */ /* 0x000fe20003800000 */
[----:B0-----:R-:W-:Y:S02]  /*99f0*/  IMAD.MOV.U32 R20, RZ, RZ, R5 ;  /* 0x000000ffff147224 */ /* 0x001fe400078e0005 */
[----:B------:R-:W-:Y:S01]  /*9a00*/  IMAD.IADD R0, R39, 0x1, -R0 ;  /* 0x0000000127007824 */ /* 0x000fe200078e0a00 */
[----:B------:R-:W-:Y:S01]  /*9a10*/  PRMT R61, R3, 0x7610, R61 ;  /* 0x00007610033d7816 */ /* 0x000fe2000000003d */
[----:B------:R-:W-:Y:S01]  /*9a20*/  IMAD.MOV.U32 R21, RZ, RZ, R6 ;  /* 0x000000ffff157224 */ /* 0x000fe200078e0006 */
[----:B------:R-:W-:Y:S01]  /*9a30*/  PRMT R59, R20, 0x7610, R59 ;  /* 0x00007610143b7816 */ /* 0x000fe2000000003b */
[----:B------:R-:W-:Y:S01]  /*9a40*/  IMAD.MOV.U32 R36, RZ, RZ, R9 ;  /* 0x000000ffff247224 */ /* 0x000fe200078e0009 */
[----:B------:R-:W-:Y:S01]  /*9a50*/  SHF.L.U32 R3, R0, 0x1f, RZ ;  /* 0x0000001f00037819 */ /* 0x000fe200000006ff */
[----:B------:R-:W-:Y:S01]  /*9a60*/  IMAD.MOV.U32 R0, RZ, RZ, R10 ;  /* 0x000000ffff007224 */ /* 0x000fe200078e000a */
[----:B------:R-:W-:Y:S01]  /*9a70*/  PRMT R64, R21, 0x7610, R64 ;  /* 0x0000761015407816 */ /* 0x000fe20000000040 */
[----:B------:R-:W-:Y:S01]  /*9a80*/  IMAD.MOV.U32 R21, RZ, RZ, R8 ;  /* 0x000000ffff157224 */ /* 0x000fe200078e0008 */
[----:B------:R-:W0:Y:S01]  /*9a90*/  SYNCS.PHASECHK.TRANS64.TRYWAIT P1, [R16+URZ+0x31c00], R3 ;  /* 0x031c0003100075a7 */ /* 0x000e22000802017f */
[----:B------:R-:W-:-:S02]  /*9aa0*/  MOV R20, R7 ;  /* 0x0000000700147202 */ /* 0x000fc40000000f00 */
[----:B------:R-:W-:Y:S01]  /*9ab0*/  PRMT R49, R36, 0x7610, R49 ;  /* 0x0000761024317816 */ /* 0x000fe20000000031 */
[----:B------:R-:W-:Y:S01]  /*9ac0*/  IMAD.MOV.U32 R36, RZ, RZ, R13 ;  /* 0x000000ffff247224 */ /* 0x000fe200078e000d */
[----:B------:R-:W-:Y:S01]  /*9ad0*/  PRMT R64, R64, 0x5410, R20 ;  /* 0x0000541040407816 */ /* 0x000fe20000000014 */
[----:B------:R-:W-:Y:S01]  /*9ae0*/  IMAD.MOV.U32 R20, RZ, RZ, R11 ;  /* 0x000000ffff147224 */ /* 0x000fe200078e000b */
[----:B------:R-:W-:Y:S01]  /*9af0*/  PRMT R48, R48, 0x5410, R21 ;  /* 0x0000541030307816 */ /* 0x000fe20000000015 */
[----:B------:R-:W-:-:S03]  /*9b00*/  IMAD.MOV.U32 R21, RZ, RZ, R12 ;  /* 0x000000ffff157224 */ /* 0x000fc600078e000c */
        /* <DEDUP_REMOVED lines=24> */
[----:B------:R-:W-:-:S02]  /*9c90*/  IMAD.MOV.U32 R0, RZ, RZ, R34 ;  /* 0x000000ffff007224 */ /* 0x000fc400078e0022 */
[----:B------:R-:W-:Y:S01]  /*9ca0*/  IMAD.MOV.U32 R20, RZ, RZ, R35 ;  /* 0x000000ffff147224 */ /* 0x000fe200078e0023 */
[----:B------:R-:W-:Y:S01]  /*9cb0*/  PRMT R46, R21, 0x5410, R36 ;  /* 0x00005410152e7816 */ /* 0x000fe20000000024 */
[----:B0-----:R-:W-:Y:S06]  /*9cc0*/  @!P1 BRA `(.L_x_512) ;  /* 0x0000017000cc9947 */ /* 0x001fec0003800000 */
.L_x_741:
[----:B------:R-:W-:Y:S05]  /*9cd0*/  BSYNC B1 ;  /* 0x0000000000017941 */ /* 0x000fea0003800000 */
.L_x_511:
[----:B------:R-:W-:Y:S01]  /*9ce0*/  PRMT R47, R0, 0x5410, R20 ;  /* 0x00005410002f7816 */ /* 0x000fe20000000014 */
[----:B------:R-:W-:Y:S06]  /*9cf0*/  @P0 BRA `(.L_x_497) ;  /* 0x0000001400300947 */ /* 0x000fec0003800000 */
[----:B------:R1:W5:Y:S01]  /*9d00*/  LDL R71, [R1+0x54] ;  /* 0x0000540001477983 */ /* 0x0003620000100800 */
[----:B0-----:R-:W0:Y:S03]  /*9d10*/  LDC R3, c[0x0][0x3f4] ;  /* 0x0000fd00ff037b82 */ /* 0x001e260000000800 */
[----:B------:R1:W5:Y:S04]  /*9d20*/  LDL R70, [R1+0xc8] ;  /* 0x0000c80001467983 */ /* 0x0003680000100800 */
[----:B------:R1:W5:Y:S04]  /*9d30*/  LDL R69, [R1+0x5c] ;  /* 0x00005c0001457983 */ /* 0x0003680000100800 */
[----:B------:R1:W5:Y:S01]  /*9d40*/  LDL R67, [R1+0x58] ;  /* 0x0000580001437983 */ /* 0x0003620000100800 */
[C---:B------:R-:W-:Y:S01]  /*9d50*/  VIADD R0, R22.reuse, 0x10 ;  /* 0x0000001016007836 */ /* 0x040fe20000000000 */
[----:B------:R-:W-:Y:S01]  /*9d60*/  BSSY B1, `(.L_x_513) ;  /* 0x000006b000017945 */ /* 0x000fe20003800000 */
[C---:B------:R-:W-:Y:S01]  /*9d70*/  VIADD R20, R22.reuse, 0x20 ;  /* 0x0000002016147836 */ /* 0x040fe20000000000 */
[----:B0-----:R-:W-:-:S02]  /*9d80*/  ISETP.GE.AND P0, PT, R22, R3, PT ;  /* 0x000000031600720c */ /* 0x001fc40003f06270 */
[-C--:B------:R-:W-:Y:S02]  /*9d90*/  ISETP.GE.AND P1, PT, R0, R3.reuse, PT ;  /* 0x000000030000720c */ /* 0x080fe40003f26270 */
[----:B------:R-:W-:-:S09]  /*9da0*/  ISETP.GE.AND P2, PT, R20, R3, PT ;  /* 0x000000031400720c */ /* 0x000fd20003f46270 */
[----:B-1----:R-:W-:Y:S05]  /*9db0*/  @P0 BRA `(.L_x_514) ;  /* 0x0000000400940947 */ /* 0x002fea0003800000 */
[----:B------:R-:W-:Y:S01]  /*9dc0*/  LEA.HI R0, R38, R38, RZ, 0x1 ;  /* 0x0000002626007211 */ /* 0x000fe200078f08ff */
[----:B------:R-:W-:Y:S01]  /*9dd0*/  HADD2.F32 R59, -RZ, R59.H0_H0 ;  /* 0x2000003bff3b7230 */ /* 0x000fe20000004100 */
[----:B-----5:R-:W-:Y:S01]  /*9de0*/  LOP3.LUT R20, R71, 0x18, R22, 0xf8, !PT ;  /* 0x0000001847147812 */ /* 0x020fe200078ef816 */
[----:B------:R-:W-:Y:S01]  /*9df0*/  HADD2.F32 R56, -RZ, R56.H0_H0 ;  /* 0x20000038ff387230 */ /* 0x000fe20000004100 */
[----:B------:R-:W-:Y:S02]  /*9e00*/  LOP3.LUT R21, R0, 0xfffffffe, RZ, 0xc0, !PT ;  /* 0xfffffffe00157812 */ /* 0x000fe400078ec0ff */
[----:B------:R-:W-:Y:S02]  /*9e10*/  LOP3.LUT R20, R20, R67, RZ, 0x3c, !PT ;  /* 0x0000004314147212 */ /* 0x000fe400078e3cff */
[----:B------:R-:W-:Y:S01]  /*9e20*/  SHF.R.U32.HI R60, RZ, 0x10, R5 ;  /* 0x00000010ff3c7819 */ /* 0x000fe20000011605 */
[----:B------:R-:W-:Y:S01]  /*9e30*/  IMAD.IADD R0, R38, 0x1, -R21 ;  /* 0x0000000126007824 */ /* 0x000fe200078e0a15 */
[----:B------:R-:W-:-:S02]  /*9e40*/  IADD3 R36, R69, R20, RZ ;  /* 0x0000001445247210 */ /* 0x000fc40007ffe0ff */
[----:B------:R-:W-:Y:S01]  /*9e50*/  SHF.R.U32.HI R57, RZ, 0x10, R25 ;  /* 0x00000010ff397819 */ /* 0x000fe20000011619 */
[----:B------:R-:W-:Y:S01]  /*9e60*/  HADD2.F32 R60, -RZ, R60.H0_H0 ;  /* 0x2000003cff3c7230 */ /* 0x000fe20000004100 */
[----:B------:R-:W-:Y:S02]  /*9e70*/  LEA.HI R0, R3, R0, RZ, 0x1d ;  /* 0x0000000003007211 */ /* 0x000fe400078fe8ff */
[----:B------:R-:W-:Y:S01]  /*9e80*/  SHF.R.U32.HI R63, RZ, 0x10, R7 ;  /* 0x00000010ff3f7819 */ /* 0x000fe20000011607 */
[----:B------:R-:W-:Y:S01]  /*9e90*/  HADD2.F32 R57, -RZ, R57.H0_H0 ;  /* 0x20000039ff397230 */ /* 0x000fe20000004100 */
[----:B------:R-:W-:-:S04]  /*9ea0*/  SHF.R.S32.HI R21, RZ, 0x1f, R0 ;  /* 0x0000001fff157819 */ /* 0x000fc80000011400 */
[----:B------:R-:W-:Y:S01]  /*9eb0*/  LEA.HI R21, R21, R0, RZ, 0x2 ;  /* 0x0000000015157211 */ /* 0x000fe200078f10ff */
[----:B------:R-:W-:-:S03]  /*9ec0*/  IMAD.SHL.U32 R0, R0, 0x8, RZ ;  /* 0x0000000800007824 */ /* 0x000fc600078e00ff */
[----:B------:R-:W-:Y:S02]  /*9ed0*/  SHF.R.S32.HI R21, RZ, 0x2, R21 ;  /* 0x00000002ff157819 */ /* 0x000fe40000011415 */
[----:B------:R-:W-:Y:S01]  /*9ee0*/  LOP3.LUT R20, R71, 0x18, R0, 0xf8, !PT ;  /* 0x0000001847147812 */ /* 0x000fe200078ef800 */
[----:B------:R-:W-:Y:S02]  /*9ef0*/  IMAD R0, R36, 0x2, R70 ;  /* 0x0000000224007824 */ /* 0x000fe400078e0246 */
[----:B------:R-:W-:Y:S01]  /*9f00*/  IMAD R21, R21, 0x1800, R69 ;  /* 0x0000180015157824 */ /* 0x000fe200078e0245 */
[----:B------:R-:W-:Y:S02]  /*9f10*/  LOP3.LUT R20, R20, R67, RZ, 0x3c, !PT ;  /* 0x0000004314147212 */ /* 0x000fe400078e3cff */
[----:B------:R-:W0:Y:S03]  /*9f20*/  LDS.128 R36, [R0] ;  /* 0x0000000000247984 */ /* 0x000e260000000c00 */
[----:B------:R-:W-:-:S04]  /*9f30*/  IMAD.IADD R21, R21, 0x1, R20 ;  /* 0x0000000115157824 */ /* 0x000fc800078e0214 */
[----:B------:R-:W-:Y:S01]  /*9f40*/  IMAD R20, R21, 0x2, R16 ;  /* 0x0000000215147824 */ /* 0x000fe200078e0210 */
[----:B------:R-:W-:Y:S02]  /*9f50*/  SHF.R.U64 R21, R24, 0x10, R25 ;  /* 0x0000001018157819 */ /* 0x000fe40000001219 */
[----:B------:R-:W-:Y:S02]  /*9f60*/  SHF.R.U64 R24, R4, 0x10, R5 ;  /* 0x0000001004187819 */ /* 0x000fe40000001205 */
[----:B------:R-:W1:Y:S01]  /*9f70*/  LDS.128 R40, [R20+0xda00] ;  /* 0x00da000014287984 */ /* 0x000e620000000c00 */
[----:B------:R-:W-:Y:S01]  /*9f80*/  SHF.R.U64 R5, R6, 0x10, R7 ;  /* 0x0000001006057819 */ /* 0x000fe20000001207 */
[----:B------:R-:W-:Y:S01]  /*9f90*/  HADD2.F32 R21, -RZ, R21.H0_H0 ;  /* 0x20000015ff157230 */ /* 0x000fe20000004100 */
[--C-:B------:R-:W-:Y:S02]  /*9fa0*/  SHF.R.U64 R4, R26, 0x10, R27.reuse ;  /* 0x000000101a047819 */ /* 0x100fe4000000121b */
[----:B------:R-:W-:-:S05]  /*9fb0*/  SHF.R.U32.HI R26, RZ, 0x10, R27 ;  /* 0x00000010ff1a7819 */ /* 0x000fca000001161b */
[----:B------:R-:W-:Y:S02]  /*9fc0*/  HADD2.F32 R26, -RZ, R26.H0_H0 ;  /* 0x2000001aff1a7230 */ /* 0x000fe40000004100 */
[--C-:B0-----:R-:W-:Y:S02]  /*9fd0*/  HADD2.F32 R25, -RZ, R37.reuse.H0_H0 ;  /* 0x20000025ff197230 */ /* 0x101fe40000004100 */
[----:B------:R-:W-:Y:S02]  /*9fe0*/  HADD2.F32 R52, -RZ, R37.H1_H1 ;  /* 0x30000025ff347230 */ /* 0x000fe40000004100 */
[----:B------:R-:W-:Y:S02]  /*9ff0*/  HADD2.F32 R37, -RZ, R36.H0_H0 ;  /* 0x20000024ff257230 */ /* 0x000fe40000004100 */
[----:B------:R-:W-:Y:S02]  /*a000*/  HADD2.F32 R27, -RZ, R38.H0_H0 ;  /* 0x20000026ff1b7230 */ /* 0x000fe40000004100 */
[----:B------:R-:W-:-:S02]  /*a010*/  HADD2.F32 R7, -RZ, R39.H0_H0 ;  /* 0x20000027ff077230 */ /* 0x000fc40000004100 */
[----:B------:R-:W-:Y:S02]  /*a020*/  HADD2.F32 R39, -RZ, R39.H1_H1 ;  /* 0x30000027ff277230 */ /* 0x000fe40000004100 */
[--C-:B-1----:R-:W-:Y:S02]  /*a030*/  HADD2.F32 R6, -RZ, R41.reuse.H0_H0 ;  /* 0x20000029ff067230 */ /* 0x102fe40000004100 */
[----:B------:R-:W-:Y:S02]  /*a040*/  HADD2.F32 R53, -RZ, R41.H1_H1 ;  /* 0x30000029ff357230 */ /* 0x000fe40000004100 */
[----:B------:R-:W-:Y:S02]  /*a050*/  HADD2.F32 R41, -RZ, R40.H0_H0 ;  /* 0x20000028ff297230 */ /* 0x000fe40000004100 */
[C---:B------:R-:W-:Y:S01]  /*a060*/  FMUL.FTZ R58, R6.reuse, R59 ;  /* 0x0000003b063a7220 */ /* 0x040fe20000410000 */
[----:B------:R-:W-:Y:S01]  /*a070*/  FMUL.FTZ R62, R6, R56 ;  /* 0x00000038063e7220 */ /* 0x000fe20000410000 */
[----:B------:R-:W-:-:S02]  /*a080*/  HADD2.F32 R54, -RZ, R42.H0_H0 ;  /* 0x2000002aff367230 */ /* 0x000fc40000004100 */
[----:B------:R-:W-:Y:S01]  /*a090*/  FFMA.FTZ R6, R25, R56, -R58 ;  /* 0x0000003819067223 */ /* 0x000fe2000001083a */
[----:B------:R-:W-:Y:S02]  /*a0a0*/  HADD2.F32 R58, -RZ, R61.H0_H0 ;  /* 0x2000003dff3a7230 */ /* 0x000fe40000004100 */
[----:B------:R-:W-:Y:S01]  /*a0b0*/  FMUL.FTZ R61, R53, R60 ;  /* 0x0000003c353d7220 */ /* 0x000fe20000410000 */
[----:B------:R-:W-:Y:S01]  /*a0c0*/  FFMA.FTZ R25, R25, R59, R62 ;  /* 0x0000003b19197223 */ /* 0x000fe2000001003e */
[----:B------:R-:W-:Y:S02]  /*a0d0*/  HADD2.F32 R56, -RZ, R65.H0_H0 ;  /* 0x20000041ff387230 */ /* 0x000fe40000004100 */
[-C--:B------:R-:W-:Y:S01]  /*a0e0*/  FMUL.FTZ R59, R53, R57.reuse ;  /* 0x00000039353b7220 */ /* 0x080fe20000410000 */
[----:B------:R-:W-:Y:S01]  /*a0f0*/  FMUL.FTZ R62, R41, R58 ;  /* 0x0000003a293e7220 */ /* 0x000fe20000410000 */
[----:B------:R-:W-:Y:S01]  /*a100*/  FFMA.FTZ R61, R52, R57, -R61 ;  /* 0x00000039343d7223 */ /* 0x000fe2000001083d */
[----:B------:R-:W-:-:S02]  /*a110*/  HADD2.F32 R55, -RZ, R43.H0_H0 ;  /* 0x2000002bff377230 */ /* 0x000fc40000004100 */
[-C--:B------:R-:W-:Y:S01]  /*a120*/  FMUL.FTZ R57, R41, R56.reuse ;  /* 0x0000003829397220 */ /* 0x080fe20000410000 */
[C---:B------:R-:W-:Y:S01]  /*a130*/  FFMA.FTZ R62, R37.reuse, R56, -R62 ;  /* 0x00000038253e7223 */ /* 0x040fe2000001083e */
[--C-:B------:R-:W-:Y:S02]  /*a140*/  HADD2.F32 R53, -RZ, R64.reuse.H0_H0 ;  /* 0x20000040ff357230 */ /* 0x100fe40000004100 */
[----:B------:R-:W-:Y:S01]  /*a150*/  FFMA.FTZ R60, R52, R60, R59 ;  /* 0x0000003c343c7223 */ /* 0x000fe2000001003b */
[----:B------:R-:W-:Y:S02]  /*a160*/  HADD2.F32 R41, -RZ, R65.H1_H1 ;  /* 0x30000041ff297230 */ /* 0x000fe40000004100 */
[----:B------:R-:W-:Y:S01]  /*a170*/  FFMA.FTZ R57, R37, R58, R57 ;  /* 0x0000003a25397223 */ /* 0x000fe20000010039 */
[----:B------:R-:W-:Y:S02]  /*a180*/  HADD2.F32 R56, -RZ, R64.H1_H1 ;  /* 0x30000040ff387230 */ /* 0x000fe40000004100 */
[----:B------:R-:W-:Y:S01]  /*a190*/  FMUL.FTZ R58, R54, R53 ;  /* 0x00000035363a7220 */ /* 0x000fe20000410000 */
[----:B------:R-:W-:-:S02]  /*a1a0*/  HADD2.F32 R52, -RZ, R66.H0_H0 ;  /* 0x20000042ff347230 */ /* 0x000fc40000004100 */
[-C--:B------:R-:W-:Y:S01]  /*a1b0*/  FMUL.FTZ R64, R54, R41.reuse ;  /* 0x0000002936407220 */ /* 0x080fe20000410000 */
[----:B------:R-:W-:Y:S02]  /*a1c0*/  HADD2.F32 R43, -RZ, R43.H1_H1 ;  /* 0x3000002bff2b7230 */ /* 0x000fe40000004100 */
[C---:B------:R-:W-:Y:S01]  /*a1d0*/  FMUL.FTZ R66, R55.reuse, R56 ;  /* 0x0000003837427220 */ /* 0x040fe20000410000 */
[----:B------:R-:W-:Y:S02]  /*a1e0*/  HADD2.F32 R54, -RZ, R63.H0_H0 ;  /* 0x2000003fff367230 */ /* 0x000fe40000004100 */
[-C--:B------:R-:W-:Y:S01]  /*a1f0*/  FMUL.FTZ R55, R55, R52.reuse ;  /* 0x0000003437377220 */ /* 0x080fe20000410000 */
[C---:B------:R-:W-:Y:S01]  /*a200*/  FFMA.FTZ R58, R27.reuse, R41, -R58 ;  /* 0x000000291b3a7223 */ /* 0x040fe2000001083a */
[----:B------:R-:W-:Y:S01]  /*a210*/  FFMA.FTZ R64, R27, R53, R64 ;  /* 0x000000351b407223 */ /* 0x000fe20000010040 */
[C---:B------:R-:W-:Y:S01]  /*a220*/  FFMA.FTZ R66, R7.reuse, R52, -R66 ;  /* 0x0000003407427223 */ /* 0x040fe20000010842 */
[----:B------:R-:W-:Y:S01]  /*a230*/  FFMA.FTZ R55, R7, R56, R55 ;  /* 0x0000003807377223 */ /* 0x000fe20000010037 */
[----:B------:R-:W-:-:S02]  /*a240*/  HADD2.F32 R40, -RZ, R40.H1_H1 ;  /* 0x30000028ff287230 */ /* 0x000fc40000004100 */
[C---:B------:R-:W-:Y:S01]  /*a250*/  FMUL.FTZ R68, R43.reuse, R54 ;  /* 0x000000362b447220 */ /* 0x040fe20000410000 */
[----:B------:R-:W-:Y:S02]  /*a260*/  HADD2.F32 R42, -RZ, R42.H1_H1 ;  /* 0x3000002aff2a7230 */ /* 0x000fe40000004100 */
[-C--:B------:R-:W-:Y:S01]  /*a270*/  FMUL.FTZ R52, R43, R26.reuse ;  /* 0x0000001a2b347220 */ /* 0x080fe20000410000 */
[----:B------:R-:W-:Y:S02]  /*a280*/  HADD2.F32 R7, -RZ, R24.H0_H0 ;  /* 0x20000018ff077230 */ /* 0x000fe40000004100 */
[C---:B------:R-:W-:Y:S01]  /*a290*/  FFMA.FTZ R41, R39.reuse, R26, -R68 ;  /* 0x0000001a27297223 */ /* 0x040fe20000010844 */
[----:B------:R-:W-:Y:S02]  /*a2a0*/  HADD2.F32 R27, -RZ, R5.H0_H0 ;  /* 0x20000005ff1b7230 */ /* 0x000fe40000004100 */
[----:B------:R-:W-:Y:S01]  /*a2b0*/  FFMA.FTZ R52, R39, R54, R52 ;  /* 0x0000003627347223 */ /* 0x000fe20000010034 */
[----:B------:R-:W-:-:S02]  /*a2c0*/  HADD2.F32 R5, -RZ, R4.H0_H0 ;  /* 0x20000004ff057230 */ /* 0x000fc40000004100 */
[----:B------:R-:W-:Y:S01]  /*a2d0*/  FMUL.FTZ R37, R40, R7 ;  /* 0x0000000728257220 */ /* 0x000fe20000410000 */
[----:B------:R-:W-:Y:S02]  /*a2e0*/  HADD2.F32 R36, -RZ, R36.H1_H1 ;  /* 0x30000024ff247230 */ /* 0x000fe40000004100 */
[----:B------:R-:W-:Y:S01]  /*a2f0*/  FMUL.FTZ R39, R42, R27 ;  /* 0x0000001b2a277220 */ /* 0x000fe20000410000 */
[----:B------:R-:W-:Y:S02]  /*a300*/  HADD2.F32 R38, -RZ, R38.H1_H1 ;  /* 0x30000026ff267230 */ /* 0x000fe40000004100 */
[----:B------:R-:W-:Y:S01]  /*a310*/  FMUL.FTZ R40, R40, R21 ;  /* 0x0000001528287220 */ /* 0x000fe20000410000 */
[----:B------:R-:W-:Y:S01]  /*a320*/  FMUL.FTZ R42, R42, R5 ;  /* 0x000000052a2a7220 */ /* 0x000fe20000410000 */
[----:B------:R-:W-:Y:S01]  /*a330*/  FFMA.FTZ R37, R36, R21, -R37 ;  /* 0x0000001524257223 */ /* 0x000fe20000010825 */
[----:B------:R-:W-:Y:S01]  /*a340*/  F2FP.F16.F32.PACK_AB R25, R60, R25 ;  /* 0x000000193c19723e */ /* 0x000fe200000000ff */
[----:B------:R-:W-:Y:S01]  /*a350*/  FFMA.FTZ R39, R38, R5, -R39 ;  /* 0x0000000526277223 */ /* 0x000fe20000010827 */
[----:B------:R-:W-:Y:S01]  /*a360*/  FFMA.FTZ R24, R36, R7, R40 ;  /* 0x0000000724187223 */ /* 0x000fe20000010028 */
[----:B------:R-:W-:Y:S01]  /*a370*/  FFMA.FTZ R21, R38, R27, R42 ;  /* 0x0000001b26157223 */ /* 0x000fe2000001002a */
[----:B------:R-:W-:-:S02]  /*a380*/  F2FP.F16.F32.PACK_AB R5, R61, R6 ;  /* 0x000000063d05723e */ /* 0x000fc400000000ff */
[----:B------:R-:W-:Y:S02]  /*a390*/  F2FP.F16.F32.PACK_AB R7, R41, R66 ;  /* 0x000000422907723e */ /* 0x000fe400000000ff */
[----:B------:R-:W-:Y:S02]  /*a3a0*/  F2FP.F16.F32.PACK_AB R4, R37, R62 ;  /* 0x0000003e2504723e */ /* 0x000fe400000000ff */
[----:B------:R-:W-:Y:S02]  /*a3b0*/  F2FP.F16.F32.PACK_AB R6, R39, R58 ;  /* 0x0000003a2706723e */ /* 0x000fe400000000ff */
[----:B------:R-:W-:Y:S02]  /*a3c0*/  F2FP.F16.F32.PACK_AB R27, R52, R55 ;  /* 0x00000037341b723e */ /* 0x000fe400000000ff */
[----:B------:R-:W-:Y:S01]  /*a3d0*/  F2FP.F16.F32.PACK_AB R24, R24, R57 ;  /* 0x000000391818723e */ /* 0x000fe200000000ff */
[----:B------:R0:W-:Y:S01]  /*a3e0*/  STS.128 [R0], R4 ;  /* 0x0000000400007388 */ /* 0x0001e20000000c00 */
[----:B------:R-:W-:-:S05]  /*a3f0*/  F2FP.F16.F32.PACK_AB R26, R21, R64 ;  /* 0x00000040151a723e */ /* 0x000fca00000000ff */
[----:B------:R0:W-:Y:S02]  /*a400*/  STS.128 [R20+0xda00], R24 ;  /* 0x00da001814007388 */ /* 0x0001e40000000c00 */
.L_x_514:
[----:B------:R-:W-:Y:S05]  /*a410*/  BSYNC B1 ;  /* 0x0000000000017941 */ /* 0x000fea0003800000 */
.L_x_513:
[----:B------:R-:W-:Y:S04]  /*a420*/  BSSY B1, `(.L_x_515) ;  /* 0x000006d000017945 */ /* 0x000fe80003800000 */
[----:B------:R-:W-:Y:S05]  /*a430*/  @P1 BRA `(.L_x_516) ;  /* 0x0000000400ac1947 */ /* 0x000fea0003800000 */
[----:B0-----:R-:W2:Y:S04]  /*a440*/  LDL R0, [R1+0x68] ;  /* 0x0000680001007983 */ /* 0x001ea80000100800 */
[----:B------:R-:W2:Y:S01]  /*a450*/  LDL.64 R4, [R1+0x40] ;  /* 0x0000400001047983 */ /* 0x000ea20000100a00 */
[----:B------:R-:W-:Y:S01]  /*a460*/  HADD2.F32 R39, -RZ, R49.H0_H0 ;  /* 0x20000031ff277230 */ /* 0x000fe20000004100 */
[--C-:B------:R-:W-:Y:S01]  /*a470*/  SHF.R.U32.HI R36, RZ, 0x10, R9.reuse ;  /* 0x00000010ff247819 */ /* 0x100fe20000011609 */
[----:B------:R-:W-:Y:S01]  /*a480*/  HADD2.F32 R37, -RZ, R50.H1_H1 ;  /* 0x30000032ff257230 */ /* 0x000fe20000004100 */
[----:B------:R-:W-:Y:S02]  /*a490*/  SHF.R.U64 R53, R8, 0x10, R9 ;  /* 0x0000001008357819 */ /* 0x000fe40000001209 */
[----:B------:R-:W-:Y:S01]  /*a4a0*/  SHF.R.U32.HI R38, RZ, 0x10, R29 ;  /* 0x00000010ff267819 */ /* 0x000fe2000001161d */
[----:B------:R-:W-:Y:S01]  /*a4b0*/  HADD2.F32 R36, -RZ, R36.H0_H0 ;  /* 0x20000024ff247230 */ /* 0x000fe20000004100 */
[----:B------:R-:W-:-:S02]  /*a4c0*/  SHF.R.U64 R55, R30, 0x10, R31 ;  /* 0x000000101e377819 */ /* 0x000fc4000000121f */
[--C-:B------:R-:W-:Y:S02]  /*a4d0*/  SHF.R.U32.HI R42, RZ, 0x10, R11.reuse ;  /* 0x00000010ff2a7819 */ /* 0x100fe4000001160b */
[----:B------:R-:W-:Y:S02]  /*a4e0*/  SHF.R.U64 R52, R10, 0x10, R11 ;  /* 0x000000100a347819 */ /* 0x000fe4000000120b */
[----:B------:R-:W-:Y:S01]  /*a4f0*/  SHF.R.U32.HI R54, RZ, 0x10, R31 ;  /* 0x00000010ff367819 */ /* 0x000fe2000001161f */
[----:B--2---:R-:W-:-:S05]  /*a500*/  IMAD.IADD R0, R4, 0x1, R0 ;  /* 0x0000000104007824 */ /* 0x004fca00078e0200 */
[----:B------:R-:W-:-:S04]  /*a510*/  SHF.R.S32.HI R5, RZ, 0x1f, R0 ;  /* 0x0000001fff057819 */ /* 0x000fc80000011400 */
[CC--:B------:R-:W-:Y:S02]  /*a520*/  LEA.HI R4, R5.reuse, R0.reuse, RZ, 0x3 ;  /* 0x0000000005047211 */ /* 0x0c0fe400078f18ff */
[----:B------:R-:W-:Y:S02]  /*a530*/  LEA.HI R5, R5, R0, RZ, 0x5 ;  /* 0x0000000005057211 */ /* 0x000fe400078f28ff */
[--C-:B------:R-:W-:Y:S02]  /*a540*/  SHF.R.S32.HI R6, RZ, 0x3, R4.reuse ;  /* 0x00000003ff067819 */ /* 0x100fe40000011404 */
[----:B-----5:R-:W-:Y:S02]  /*a550*/  LOP3.LUT R4, R71, 0x18, R4, 0xf8, !PT ;  /* 0x0000001847047812 */ /* 0x020fe400078ef804 */
[----:B------:R-:W-:Y:S02]  /*a560*/  LEA.HI R0, R3, R6, RZ, 0x1d ;  /* 0x0000000603007211 */ /* 0x000fe400078fe8ff */
[----:B------:R-:W-:-:S02]  /*a570*/  SHF.R.S32.HI R6, RZ, 0x5, R5 ;  /* 0x00000005ff067819 */ /* 0x000fc40000011405 */
[----:B------:R-:W-:Y:S02]  /*a580*/  SHF.R.S32.HI R5, RZ, 0x1f, R0 ;  /* 0x0000001fff057819 */ /* 0x000fe40000011400 */
[----:B------:R-:W-:Y:S01]  /*a590*/  LOP3.LUT R7, R4, R67, RZ, 0x3c, !PT ;  /* 0x0000004304077212 */ /* 0x000fe200078e3cff */
[----:B------:R-:W-:Y:S01]  /*a5a0*/  IMAD R6, R6, 0x1800, R69 ;  /* 0x0000180006067824 */ /* 0x000fe200078e0245 */
[----:B------:R-:W-:Y:S01]  /*a5b0*/  LEA.HI R5, R5, R0, RZ, 0x2 ;  /* 0x0000000005057211 */ /* 0x000fe200078f10ff */
[----:B------:R-:W-:Y:S02]  /*a5c0*/  IMAD.SHL.U32 R0, R0, 0x8, RZ ;  /* 0x0000000800007824 */ /* 0x000fe400078e00ff */
[----:B------:R-:W-:Y:S01]  /*a5d0*/  IMAD.IADD R6, R6, 0x1, R7 ;  /* 0x0000000106067824 */ /* 0x000fe200078e0207 */
[----:B------:R-:W-:Y:S02]  /*a5e0*/  SHF.R.S32.HI R5, RZ, 0x2, R5 ;  /* 0x00000002ff057819 */ /* 0x000fe40000011405 */
[----:B------:R-:W-:Y:S01]  /*a5f0*/  LOP3.LUT R4, R71, 0x18, R0, 0xf8, !PT ;  /* 0x0000001847047812 */ /* 0x000fe200078ef800 */
[----:B------:R-:W-:-:S02]  /*a600*/  IMAD R0, R6, 0x2, R70 ;  /* 0x0000000206007824 */ /* 0x000fc400078e0246 */
[----:B------:R-:W-:Y:S01]  /*a610*/  IMAD R20, R5, 0x1800, R69 ;  /* 0x0000180005147824 */ /* 0x000fe200078e0245 */
[----:B------:R-:W-:Y:S02]  /*a620*/  LOP3.LUT R21, R4, R67, RZ, 0x3c, !PT ;  /* 0x0000004304157212 */ /* 0x000fe400078e3cff */
[----:B------:R-:W0:Y:S03]  /*a630*/  LDS.128 R4, [R0] ;  /* 0x0000000000047984 */ /* 0x000e260000000c00 */
[----:B------:R-:W-:-:S04]  /*a640*/  IMAD.IADD R21, R20, 0x1, R21 ;  /* 0x0000000114157824 */ /* 0x000fc800078e0215 */
[----:B------:R-:W-:Y:S01]  /*a650*/  IMAD R20, R21, 0x2, R16 ;  /* 0x0000000215147824 */ /* 0x000fe200078e0210 */
[----:B------:R-:W-:-:S04]  /*a660*/  SHF.R.U64 R21, R28, 0x10, R29 ;  /* 0x000000101c157819 */ /* 0x000fc8000000121d */
[----:B------:R-:W1:Y:S01]  /*a670*/  LDS.128 R24, [R20+0xda00] ;  /* 0x00da000014187984 */ /* 0x000e620000000c00 */
[----:B------:R-:W-:Y:S02]  /*a680*/  HADD2.F32 R21, -RZ, R21.H0_H0 ;  /* 0x20000015ff157230 */ /* 0x000fe40000004100 */
[--C-:B0-----:R-:W-:Y:S02]  /*a690*/  HADD2.F32 R8, -RZ, R5.reuse.H0_H0 ;  /* 0x20000005ff087230 */ /* 0x101fe40000004100 */
[----:B------:R-:W-:Y:S02]  /*a6a0*/  HADD2.F32 R9, -RZ, R5.H1_H1 ;  /* 0x30000005ff097230 */ /* 0x000fe40000004100 */
[--C-:B------:R-:W-:Y:S02]  /*a6b0*/  HADD2.F32 R10, -RZ, R7.reuse.H0_H0 ;  /* 0x20000007ff0a7230 */ /* 0x100fe40000004100 */
[----:B------:R-:W-:Y:S02]  /*a6c0*/  HADD2.F32 R11, -RZ, R7.H1_H1 ;  /* 0x30000007ff0b7230 */ /* 0x000fe40000004100 */
[----:B------:R-:W-:-:S02]  /*a6d0*/  HADD2.F32 R5, -RZ, R4.H0_H0 ;  /* 0x20000004ff057230 */ /* 0x000fc40000004100 */
[----:B------:R-:W-:Y:S02]  /*a6e0*/  HADD2.F32 R7, -RZ, R6.H0_H0 ;  /* 0x20000006ff077230 */ /* 0x000fe40000004100 */
[--C-:B-1----:R-:W-:Y:S02]  /*a6f0*/  HADD2.F32 R28, -RZ, R25.reuse.H0_H0 ;  /* 0x20000019ff1c7230 */ /* 0x102fe40000004100 */
[----:B------:R-:W-:Y:S02]  /*a700*/  HADD2.F32 R29, -RZ, R25.H1_H1 ;  /* 0x30000019ff1d7230 */ /* 0x000fe40000004100 */
[----:B------:R-:W-:Y:S02]  /*a710*/  HADD2.F32 R30, -RZ, R27.H0_H0 ;  /* 0x2000001bff1e7230 */ /* 0x000fe40000004100 */
[C---:B------:R-:W-:Y:S01]  /*a720*/  FMUL.FTZ R41, R28.reuse, R39 ;  /* 0x000000271c297220 */ /* 0x040fe20000410000 */
[----:B------:R-:W-:Y:S01]  /*a730*/  FMUL.FTZ R43, R28, R37 ;  /* 0x000000251c2b7220 */ /* 0x000fe20000410000 */
[----:B------:R-:W-:-:S02]  /*a740*/  HADD2.F32 R28, -RZ, R38.H0_H0 ;  /* 0x20000026ff1c7230 */ /* 0x000fc40000004100 */
[C---:B------:R-:W-:Y:S01]  /*a750*/  FMUL.FTZ R38, R29.reuse, R36 ;  /* 0x000000241d267220 */ /* 0x040fe20000410000 */
[C---:B------:R-:W-:Y:S01]  /*a760*/  FFMA.FTZ R40, R8.reuse, R37, -R41 ;  /* 0x0000002508287223 */ /* 0x040fe20000010829 */
[----:B------:R-:W-:Y:S02]  /*a770*/  HADD2.F32 R41, -RZ, R51.H1_H1 ;  /* 0x30000033ff297230 */ /* 0x000fe40000004100 */
[----:B------:R-:W-:Y:S01]  /*a780*/  FFMA.FTZ R43, R8, R39, R43 ;  /* 0x00000027082b7223 */ /* 0x000fe2000001002b */
[----:B------:R-:W-:Y:S02]  /*a790*/  HADD2.F32 R37, -RZ, R50.H0_H0 ;  /* 0x20000032ff257230 */ /* 0x000fe40000004100 */
[-C--:B------:R-:W-:Y:S01]  /*a7a0*/  FMUL.FTZ R8, R29, R28.reuse ;  /* 0x0000001c1d087220 */ /* 0x080fe20000410000 */
[----:B------:R-:W-:Y:S01]  /*a7b0*/  FFMA.FTZ R29, R9, R28, -R38 ;  /* 0x0000001c091d7223 */ /* 0x000fe20000010826 */
[----:B------:R-:W-:Y:S01]  /*a7c0*/  FMUL.FTZ R39, R30, R41 ;  /* 0x000000291e277220 */ /* 0x000fe20000410000 */
[----:B------:R-:W-:-:S02]  /*a7d0*/  HADD2.F32 R31, -RZ, R27.H1_H1 ;  /* 0x3000001bff1f7230 */ /* 0x000fc40000004100 */
[-C--:B------:R-:W-:Y:S01]  /*a7e0*/  FMUL.FTZ R30, R30, R37.reuse ;  /* 0x000000251e1e7220 */ /* 0x080fe20000410000 */
[----:B------:R-:W-:Y:S02]  /*a7f0*/  HADD2.F32 R38, -RZ, R42.H0_H0 ;  /* 0x2000002aff267230 */ /* 0x000fe40000004100 */
[C---:B------:R-:W-:Y:S01]  /*a800*/  FFMA.FTZ R39, R10.reuse, R37, -R39 ;  /* 0x000000250a277223 */ /* 0x040fe20000010827 */
[----:B------:R-:W-:Y:S02]  /*a810*/  HADD2.F32 R28, -RZ, R54.H0_H0 ;  /* 0x20000036ff1c7230 */ /* 0x000fe40000004100 */
[----:B------:R-:W-:Y:S01]  /*a820*/  FFMA.FTZ R41, R10, R41, R30 ;  /* 0x000000290a297223 */ /* 0x000fe2000001001e */
[----:B------:R-:W-:Y:S02]  /*a830*/  HADD2.F32 R25, -RZ, R24.H0_H0 ;  /* 0x20000018ff197230 */ /* 0x000fe40000004100 */
[----:B------:R-:W-:Y:S01]  /*a840*/  FFMA.FTZ R36, R9, R36, R8 ;  /* 0x0000002409247223 */ /* 0x000fe20000010008 */
[----:B------:R-:W-:Y:S01]  /*a850*/  FMUL.FTZ R10, R31, R38 ;  /* 0x000000261f0a7220 */ /* 0x000fe20000410000 */
[----:B------:R-:W-:-:S02]  /*a860*/  HADD2.F32 R30, -RZ, R48.H1_H1 ;  /* 0x30000030ff1e7230 */ /* 0x000fc40000004100 */
[-C--:B------:R-:W-:Y:S01]  /*a870*/  FMUL.FTZ R50, R31, R28.reuse ;  /* 0x0000001c1f327220 */ /* 0x080fe20000410000 */
[----:B------:R-:W-:Y:S02]  /*a880*/  HADD2.F32 R8, -RZ, R49.H1_H1 ;  /* 0x30000031ff087230 */ /* 0x000fe40000004100 */
[----:B------:R-:W-:Y:S01]  /*a890*/  FFMA.FTZ R42, R11, R28, -R10 ;  /* 0x0000001c0b2a7223 */ /* 0x000fe2000001080a */
[----:B------:R-:W-:Y:S02]  /*a8a0*/  HADD2.F32 R27, -RZ, R26.H0_H0 ;  /* 0x2000001aff1b7230 */ /* 0x000fe40000004100 */
[C---:B------:R-:W-:Y:S01]  /*a8b0*/  FMUL.FTZ R28, R25.reuse, R30 ;  /* 0x0000001e191c7220 */ /* 0x040fe20000410000 */
[----:B------:R-:W-:Y:S02]  /*a8c0*/  HADD2.F32 R48, -RZ, R48.H0_H0 ;  /* 0x20000030ff307230 */ /* 0x000fe40000004100 */
[----:B------:R-:W-:Y:S01]  /*a8d0*/  FMUL.FTZ R25, R25, R8 ;  /* 0x0000000819197220 */ /* 0x000fe20000410000 */
[----:B------:R-:W-:-:S02]  /*a8e0*/  HADD2.F32 R10, -RZ, R51.H0_H0 ;  /* 0x20000033ff0a7230 */ /* 0x000fc40000004100 */
[----:B------:R-:W-:Y:S01]  /*a8f0*/  FFMA.FTZ R50, R11, R38, R50 ;  /* 0x000000260b327223 */ /* 0x000fe20000010032 */
[----:B------:R-:W-:Y:S01]  /*a900*/  FFMA.FTZ R28, R5, R8, -R28 ;  /* 0x00000008051c7223 */ /* 0x000fe2000001081c */
[----:B------:R-:W-:Y:S01]  /*a910*/  FMUL.FTZ R38, R27, R48 ;  /* 0x000000301b267220 */ /* 0x000fe20000410000 */
[----:B------:R-:W-:Y:S01]  /*a920*/  FFMA.FTZ R8, R5, R30, R25 ;  /* 0x0000001e05087223 */ /* 0x000fe20000010019 */
[----:B------:R-:W-:Y:S02]  /*a930*/  HADD2.F32 R24, -RZ, R24.H1_H1 ;  /* 0x30000018ff187230 */ /* 0x000fe40000004100 */
[-C--:B------:R-:W-:Y:S01]  /*a940*/  FMUL.FTZ R30, R27, R10.reuse ;  /* 0x0000000a1b1e7220 */ /* 0x080fe20000410000 */
[----:B------:R-:W-:Y:S02]  /*a950*/  HADD2.F32 R26, -RZ, R26.H1_H1 ;  /* 0x3000001aff1a7230 */ /* 0x000fe40000004100 */
[----:B------:R-:W-:Y:S01]  /*a960*/  FFMA.FTZ R38, R7, R10, -R38 ;  /* 0x0000000a07267223 */ /* 0x000fe20000010826 */
[----:B------:R-:W-:-:S02]  /*a970*/  HADD2.F32 R9, -RZ, R53.H0_H0 ;  /* 0x20000035ff097230 */ /* 0x000fc40000004100 */
[----:B------:R-:W-:Y:S01]  /*a980*/  FFMA.FTZ R10, R7, R48, R30 ;  /* 0x00000030070a7223 */ /* 0x000fe2000001001e */
[----:B------:R-:W-:Y:S02]  /*a990*/  HADD2.F32 R11, -RZ, R52.H0_H0 ;  /* 0x20000034ff0b7230 */ /* 0x000fe40000004100 */
[----:B------:R-:W-:Y:S02]  /*a9a0*/  HADD2.F32 R5, -RZ, R55.H0_H0 ;  /* 0x20000037ff057230 */ /* 0x000fe40000004100 */
        /* <DEDUP_REMOVED lines=15> */
[----:B------:R-:W-:Y:S01]  /*aaa0*/  F2FP.F16.F32.PACK_AB R11, R50, R41 ;  /* 0x00000029320b723e */ /* 0x000fe200000000ff */
[----:B------:R1:W-:Y:S01]  /*aab0*/  STS.128 [R0], R4 ;  /* 0x0000000400007388 */ /* 0x0003e20000000c00 */
[----:B------:R-:W-:Y:S02]  /*aac0*/  F2FP.F16.F32.PACK_AB R8, R25, R8 ;  /* 0x000000081908723e */ /* 0x000fe400000000ff */
[----:B------:R-:W-:-:S05]  /*aad0*/  F2FP.F16.F32.PACK_AB R10, R31, R10 ;  /* 0x0000000a1f0a723e */ /* 0x000fca00000000ff */
[----:B------:R1:W-:Y:S02]  /*aae0*/  STS.128 [R20+0xda00], R8 ;  /* 0x00da000814007388 */ /* 0x0003e40000000c00 */
.L_x_516:
[----:B------:R-:W-:Y:S05]  /*aaf0*/  BSYNC B1 ;  /* 0x0000000000017941 */ /* 0x000fea0003800000 */
.L_x_515:
[----:B------:R-:W-:Y:S05]  /*ab00*/  @P2 BRA `(.L_x_497) ;  /* 0x0000000400ac2947 */ /* 0x000fea0003800000 */
[----:B01----:R-:W2:Y:S04]  /*ab10*/  LDL R0, [R1+0x64] ;  /* 0x0000640001007983 */ /* 0x003ea80000100800 */
[----:B------:R-:W2:Y:S01]  /*ab20*/  LDL.64 R4, [R1+0x40] ;  /* 0x0000400001047983 */ /* 0x000ea20000100a00 */
[----:B------:R-:W-:Y:S01]  /*ab30*/  HADD2.F32 R29, -RZ, R44.H1_H1 ;  /* 0x3000002cff1d7230 */ /* 0x000fe20000004100 */
[--C-:B------:R-:W-:Y:S01]  /*ab40*/  SHF.R.U32.HI R26, RZ, 0x10, R13.reuse ;  /* 0x00000010ff1a7819 */ /* 0x100fe2000001160d */
[----:B------:R-:W-:Y:S01]  /*ab50*/  HADD2.F32 R27, -RZ, R46.H1_H1 ;  /* 0x3000002eff1b7230 */ /* 0x000fe20000004100 */
[----:B------:R-:W-:Y:S01]  /*ab60*/  SHF.R.U64 R36, R12, 0x10, R13 ;  /* 0x000000100c247819 */ /* 0x000fe2000000120d */
[----:B------:R-:W-:Y:S01]  /*ab70*/  HADD2.F32 R44, -RZ, R44.H0_H0 ;  /* 0x2000002cff2c7230 */ /* 0x000fe20000004100 */
[--C-:B------:R-:W-:Y:S01]  /*ab80*/  SHF.R.U32.HI R30, RZ, 0x10, R33.reuse ;  /* 0x00000010ff1e7819 */ /* 0x100fe20000011621 */
[----:B------:R-:W-:Y:S01]  /*ab90*/  HADD2.F32 R26, -RZ, R26.H0_H0 ;  /* 0x2000001aff1a7230 */ /* 0x000fe20000004100 */
[----:B------:R-:W-:Y:S01]  /*aba0*/  SHF.R.U64 R38, R32, 0x10, R33 ;  /* 0x0000001020267819 */ /* 0x000fe20000001221 */
[----:B------:R-:W-:Y:S01]  /*abb0*/  HADD2.F32 R46, -RZ, R46.H0_H0 ;  /* 0x2000002eff2e7230 */ /* 0x000fe20000004100 */
[----:B------:R-:W-:-:S02]  /*abc0*/  SHF.R.U32.HI R32, RZ, 0x10, R15 ;  /* 0x00000010ff207819 */ /* 0x000fc4000001160f */
[--C-:B------:R-:W-:Y:S02]  /*abd0*/  SHF.R.U64 R37, R34, 0x10, R35.reuse ;  /* 0x0000001022257819 */ /* 0x100fe40000001223 */
[----:B------:R-:W-:Y:S02]  /*abe0*/  SHF.R.U32.HI R34, RZ, 0x10, R35 ;  /* 0x00000010ff227819 */ /* 0x000fe40000011623 */
[----:B------:R-:W-:Y:S01]  /*abf0*/  SHF.R.U64 R35, R14, 0x10, R15 ;  /* 0x000000100e237819 */ /* 0x000fe2000000120f */
[----:B--2---:R-:W-:-:S05]  /*ac00*/  IMAD.IADD R0, R4, 0x1, R0 ;  /* 0x0000000104007824 */ /* 0x004fca00078e0200 */
[----:B------:R-:W-:-:S04]  /*ac10*/  SHF.R.S32.HI R5, RZ, 0x1f, R0 ;  /* 0x0000001fff057819 */ /* 0x000fc80000011400 */
[CC--:B------:R-:W-:Y:S02]  /*ac20*/  LEA.HI R4, R5.reuse, R0.reuse, RZ, 0x3 ;  /* 0x0000000005047211 */ /* 0x0c0fe400078f18ff */
[----:B------:R-:W-:Y:S02]  /*ac30*/  LEA.HI R0, R5, R0, RZ, 0x5 ;  /* 0x0000000005007211 */ /* 0x000fe400078f28ff */
[----:B------:R-:W-:Y:S02]  /*ac40*/  SHF.R.S32.HI R6, RZ, 0x3, R4 ;  /* 0x00000003ff067819 */ /* 0x000fe40000011404 */
[----:B------:R-:W-:Y:S02]  /*ac50*/  SHF.R.S32.HI R5, RZ, 0x5, R0 ;  /* 0x00000005ff057819 */ /* 0x000fe40000011400 */
[----:B------:R-:W-:Y:S02]  /*ac60*/  LEA.HI R3, R3, R6, RZ, 0x1d ;  /* 0x0000000603037211 */ /* 0x000fe400078fe8ff */
[----:B-----5:R-:W-:Y:S01]  /*ac70*/  LOP3.LUT R4, R71, 0x18, R4, 0xf8, !PT ;  /* 0x0000001847047812 */ /* 0x020fe200078ef804 */
[----:B------:R-:W-:Y:S01]  /*ac80*/  IMAD R5, R5, 0x1800, R69 ;  /* 0x0000180005057824 */ /* 0x000fe200078e0245 */
[----:B------:R-:W-:-:S02]  /*ac90*/  SHF.R.S32.HI R0, RZ, 0x1f, R3 ;  /* 0x0000001fff007819 */ /* 0x000fc40000011403 */
[----:B------:R-:W-:Y:S02]  /*aca0*/  LOP3.LUT R4, R4, R67, RZ, 0x3c, !PT ;  /* 0x0000004304047212 */ /* 0x000fe400078e3cff */
[----:B------:R-:W-:Y:S01]  /*acb0*/  LEA.HI R0, R0, R3, RZ, 0x2 ;  /* 0x0000000300007211 */ /* 0x000fe200078f10ff */
[----:B------:R-:W-:Y:S02]  /*acc0*/  IMAD.SHL.U32 R3, R3, 0x8, RZ ;  /* 0x0000000803037824 */ /* 0x000fe400078e00ff */
[----:B------:R-:W-:Y:S01]  /*acd0*/  IMAD.IADD R5, R5, 0x1, R4 ;  /* 0x0000000105057824 */ /* 0x000fe200078e0204 */
[----:B------:R-:W-:Y:S02]  /*ace0*/  SHF.R.S32.HI R4, RZ, 0x2, R0 ;  /* 0x00000002ff047819 */ /* 0x000fe40000011400 */
[----:B------:R-:W-:Y:S01]  /*acf0*/  LOP3.LUT R3, R71, 0x18, R3, 0xf8, !PT ;  /* 0x0000001847037812 */ /* 0x000fe200078ef803 */
[----:B------:R-:W-:Y:S02]  /*ad00*/  IMAD R0, R5, 0x2, R70 ;  /* 0x0000000205007824 */ /* 0x000fe400078e0246 */
[----:B------:R-:W-:Y:S01]  /*ad10*/  IMAD R8, R4, 0x1800, R69 ;  /* 0x0000180004087824 */ /* 0x000fe200078e0245 */
[----:B------:R-:W-:-:S02]  /*ad20*/  LOP3.LUT R3, R3, R67, RZ, 0x3c, !PT ;  /* 0x0000004303037212 */ /* 0x000fc400078e3cff */
[----:B------:R-:W0:Y:S03]  /*ad30*/  LDS.128 R4, [R0] ;  /* 0x0000000000047984 */ /* 0x000e260000000c00 */
[----:B------:R-:W-:-:S04]  /*ad40*/  IMAD.IADD R3, R8, 0x1, R3 ;  /* 0x0000000108037824 */ /* 0x000fc800078e0203 */
[----:B------:R-:W-:-:S05]  /*ad50*/  IMAD R3, R3, 0x2, R16 ;  /* 0x0000000203037824 */ /* 0x000fca00078e0210 */
[----:B------:R-:W1:Y:S01]  /*ad60*/  LDS.128 R8, [R3+0xda00] ;  /* 0x00da000003087984 */ /* 0x000e620000000c00 */
[--C-:B0-----:R-:W-:Y:S02]  /*ad70*/  HADD2.F32 R12, -RZ, R5.reuse.H0_H0 ;  /* 0x20000005ff0c7230 */ /* 0x101fe40000004100 */
[----:B------:R-:W-:Y:S02]  /*ad80*/  HADD2.F32 R13, -RZ, R5.H1_H1 ;  /* 0x30000005ff0d7230 */ /* 0x000fe40000004100 */
[--C-:B------:R-:W-:Y:S02]  /*ad90*/  HADD2.F32 R14, -RZ, R7.reuse.H0_H0 ;  /* 0x20000007ff0e7230 */ /* 0x100fe40000004100 */
[----:B------:R-:W-:Y:S02]  /*ada0*/  HADD2.F32 R15, -RZ, R7.H1_H1 ;  /* 0x30000007ff0f7230 */ /* 0x000fe40000004100 */
[----:B------:R-:W-:Y:S02]  /*adb0*/  HADD2.F32 R5, -RZ, R4.H0_H0 ;  /* 0x20000004ff057230 */ /* 0x000fe40000004100 */
[----:B------:R-:W-:-:S02]  /*adc0*/  HADD2.F32 R7, -RZ, R6.H0_H0 ;  /* 0x20000006ff077230 */ /* 0x000fc40000004100 */
[--C-:B-1----:R-:W-:Y:S02]  /*add0*/  HADD2.F32 R20, -RZ, R9.reuse.H0_H0 ;  /* 0x20000009ff147230 */ /* 0x102fe40000004100 */
[----:B------:R-:W-:Y:S02]  /*ade0*/  HADD2.F32 R21, -RZ, R9.H1_H1 ;  /* 0x30000009ff157230 */ /* 0x000fe40000004100 */
[----:B------:R-:W-:Y:S02]  /*adf0*/  HADD2.F32 R24, -RZ, R11.H0_H0 ;  /* 0x2000000bff187230 */ /* 0x000fe40000004100 */
[C---:B------:R-:W-:Y:S01]  /*ae00*/  FMUL.FTZ R31, R20.reuse, R29 ;  /* 0x0000001d141f7220 */ /* 0x040fe20000410000 */
[-C--:B------:R-:W-:Y:S01]  /*ae10*/  FMUL.FTZ R33, R20, R27.reuse ;  /* 0x0000001b14217220 */ /* 0x080fe20000410000 */
[----:B------:R-:W-:Y:S02]  /*ae20*/  HADD2.F32 R20, -RZ, R30.H0_H0 ;  /* 0x2000001eff147230 */ /* 0x000fe40000004100 */
[----:B------:R-:W-:Y:S01]  /*ae30*/  FMUL.FTZ R30, R21, R26 ;  /* 0x0000001a151e7220 */ /* 0x000fe20000410000 */
[----:B------:R-:W-:Y:S01]  /*ae40*/  FFMA.FTZ R28, R12, R27, -R31 ;  /* 0x0000001b0c1c7223 */ /* 0x000fe2000001081f */
[----:B------:R-:W-:-:S02]  /*ae50*/  HADD2.F32 R31, -RZ, R45.H1_H1 ;  /* 0x3000002dff1f7230 */ /* 0x000fc40000004100 */
[----:B------:R-:W-:Y:S01]  /*ae60*/  FFMA.FTZ R33, R12, R29, R33 ;  /* 0x0000001d0c217223 */ /* 0x000fe20000010021 */
[----:B------:R-:W-:Y:S02]  /*ae70*/  HADD2.F32 R27, -RZ, R47.H1_H1 ;  /* 0x3000002fff1b7230 */ /* 0x000fe40000004100 */
[-C--:B------:R-:W-:Y:S01]  /*ae80*/  FMUL.FTZ R12, R21, R20.reuse ;  /* 0x00000014150c7220 */ /* 0x080fe20000410000 */
[C---:B------:R-:W-:Y:S01]  /*ae90*/  FFMA.FTZ R29, R13.reuse, R20, -R30 ;  /* 0x000000140d1d7223 */ /* 0x040fe2000001081e */
[C---:B------:R-:W-:Y:S01]  /*aea0*/  FMUL.FTZ R21, R24.reuse, R31 ;  /* 0x0000001f18157220 */ /* 0x040fe20000410000 */
[----:B------:R-:W-:Y:S02]  /*aeb0*/  HADD2.F32 R25, -RZ, R11.H1_H1 ;  /* 0x3000000bff197230 */ /* 0x000fe40000004100 */
[-C--:B------:R-:W-:Y:S01]  /*aec0*/  FMUL.FTZ R24, R24, R27.reuse ;  /* 0x0000001b18187220 */ /* 0x080fe20000410000 */
[----:B------:R-:W-:Y:S02]  /*aed0*/  HADD2.F32 R20, -RZ, R32.H0_H0 ;  /* 0x20000020ff147230 */ /* 0x000fe40000004100 */
[----:B------:R-:W-:Y:S01]  /*aee0*/  FFMA.FTZ R26, R13, R26, R12 ;  /* 0x0000001a0d1a7223 */ /* 0x000fe2000001000c */
[----:B------:R-:W-:Y:S01]  /*aef0*/  FFMA.FTZ R27, R14, R27, -R21 ;  /* 0x0000001b0e1b7223 */ /* 0x000fe20000010815 */
[----:B------:R-:W-:-:S02]  /*af00*/  HADD2.F32 R12, -RZ, R34.H0_H0 ;  /* 0x20000022ff0c7230 */ /* 0x000fc40000004100 */
[----:B------:R-:W-:Y:S01]  /*af10*/  FFMA.FTZ R31, R14, R31, R24 ;  /* 0x0000001f0e1f7223 */ /* 0x000fe20000010018 */
[C---:B------:R-:W-:Y:S01]  /*af20*/  FMUL.FTZ R14, R25.reuse, R20 ;  /* 0x00000014190e7220 */ /* 0x040fe20000410000 */
[----:B------:R-:W-:Y:S02]  /*af30*/  HADD2.F32 R9, -RZ, R8.H0_H0 ;  /* 0x20000008ff097230 */ /* 0x000fe40000004100 */
[-C--:B------:R-:W-:Y:S01]  /*af40*/  FMUL.FTZ R30, R25, R12.reuse ;  /* 0x0000000c191e7220 */ /* 0x080fe20000410000 */
[----:B------:R-:W-:Y:S01]  /*af50*/  FFMA.FTZ R32, R15, R12, -R14 ;  /* 0x0000000c0f207223 */ /* 0x000fe2000001080e */
[----:B------:R-:W-:Y:S02]  /*af60*/  HADD2.F32 R11, -RZ, R10.H0_H0 ;  /* 0x2000000aff0b7230 */ /* 0x000fe40000004100 */
[C---:B------:R-:W-:Y:S01]  /*af70*/  FMUL.FTZ R24, R9.reuse, R44 ;  /* 0x0000002c09187220 */ /* 0x040fe20000410000 */
[----:B------:R-:W-:Y:S02]  /*af80*/  HADD2.F32 R14, -RZ, R45.H0_H0 ;  /* 0x2000002dff0e7230 */ /* 0x000fe40000004100 */
[----:B------:R-:W-:Y:S01]  /*af90*/  FMUL.FTZ R9, R9, R46 ;  /* 0x0000002e09097220 */ /* 0x000fe20000410000 */
[----:B------:R-:W-:-:S02]  /*afa0*/  HADD2.F32 R12, -RZ, R47.H0_H0 ;  /* 0x2000002fff0c7230 */ /* 0x000fc40000004100 */
[----:B------:R-:W-:Y:S01]  /*afb0*/  FFMA.FTZ R34, R15, R20, R30 ;  /* 0x000000140f227223 */ /* 0x000fe2000001001e */
[----:B------:R-:W-:Y:S02]  /*afc0*/  HADD2.F32 R8, -RZ, R8.H1_H1 ;  /* 0x30000008ff087230 */ /* 0x000fe40000004100 */
[C---:B------:R-:W-:Y:S01]  /*afd0*/  FMUL.FTZ R20, R11.reuse, R14 ;  /* 0x0000000e0b147220 */ /* 0x040fe20000410000 */
[----:B------:R-:W-:Y:S02]  /*afe0*/  HADD2.F32 R10, -RZ, R10.H1_H1 ;  /* 0x3000000aff0a7230 */ /* 0x000fe40000004100 */
[----:B------:R-:W-:Y:S01]  /*aff0*/  FMUL.FTZ R30, R11, R12 ;  /* 0x0000000c0b1e7220 */ /* 0x000fe20000410000 */
[C---:B------:R-:W-:Y:S01]  /*b000*/  FFMA.FTZ R24, R5.reuse, R46, -R24 ;  /* 0x0000002e05187223 */ /* 0x040fe20000010818 */
[----:B------:R-:W-:Y:S01]  /*b010*/  FFMA.FTZ R44, R5, R44, R9 ;  /* 0x0000002c052c7223 */ /* 0x000fe20000010009 */
[----:B------:R-:W-:Y:S02]  /*b020*/  HADD2.F32 R11, -RZ, R36.H0_H0 ;  /* 0x20000024ff0b7230 */ /* 0x000fe40000004100 */
[----:B------:R-:W-:Y:S01]  /*b030*/  FFMA.FTZ R20, R7, R12, -R20 ;  /* 0x0000000c07147223 */ /* 0x000fe20000010814 */
[----:B------:R-:W-:-:S02]  /*b040*/  HADD2.F32 R13, -RZ, R35.H0_H0 ;  /* 0x20000023ff0d7230 */ /* 0x000fc40000004100 */
[----:B------:R-:W-:Y:S01]  /*b050*/  FFMA.FTZ R30, R7, R14, R30 ;  /* 0x0000000e071e7223 */ /* 0x000fe2000001001e */
[----:B------:R-:W-:Y:S02]  /*b060*/  HADD2.F32 R5, -RZ, R38.H0_H0 ;  /* 0x20000026ff057230 */ /* 0x000fe40000004100 */
[----:B------:R-:W-:Y:S01]  /*b070*/  FMUL.FTZ R7, R8, R11 ;  /* 0x0000000b08077220 */ /* 0x000fe20000410000 */
[----:B------:R-:W-:Y:S02]  /*b080*/  HADD2.F32 R9, -RZ, R37.H0_H0 ;  /* 0x20000025ff097230 */ /* 0x000fe40000004100 */
[----:B------:R-:W-:Y:S01]  /*b090*/  FMUL.FTZ R25, R10, R13 ;  /* 0x0000000d0a197220 */ /* 0x000fe20000410000 */
[----:B------:R-:W-:Y:S02]  /*b0a0*/  HADD2.F32 R4, -RZ, R4.H1_H1 ;  /* 0x30000004ff047230 */ /* 0x000fe40000004100 */
[----:B------:R-:W-:Y:S01]  /*b0b0*/  FMUL.FTZ R8, R8, R5 ;  /* 0x0000000508087220 */ /* 0x000fe20000410000 */
[----:B------:R-:W-:-:S02]  /*b0c0*/  HADD2.F32 R6, -RZ, R6.H1_H1 ;  /* 0x30000006ff067230 */ /* 0x000fc40000004100 */
[----:B------:R-:W-:Y:S01]  /*b0d0*/  FMUL.FTZ R10, R10, R9 ;  /* 0x000000090a0a7220 */ /* 0x000fe20000410000 */
[C---:B------:R-:W-:Y:S01]  /*b0e0*/  FFMA.FTZ R15, R4.reuse, R5, -R7 ;  /* 0x00000005040f7223 */ /* 0x040fe20000010807 */
[----:B------:R-:W-:Y:S01]  /*b0f0*/  FFMA.FTZ R21, R4, R11, R8 ;  /* 0x0000000b04157223 */ /* 0x000fe20000010008 */
[C---:B------:R-:W-:Y:S01]  /*b100*/  FFMA.FTZ R25, R6.reuse, R9, -R25 ;  /* 0x0000000906197223 */ /* 0x040fe20000010819 */
[----:B------:R-:W-:Y:S01]  /*b110*/  FFMA.FTZ R13, R6, R13, R10 ;  /* 0x0000000d060d7223 */ /* 0x000fe2000001000a */
[----:B------:R-:W-:Y:S02]  /*b120*/  F2FP.F16.F32.PACK_AB R5, R29, R28 ;  /* 0x0000001c1d05723e */ /* 0x000fe400000000ff */
[----:B------:R-:W-:Y:S02]  /*b130*/  F2FP.F16.F32.PACK_AB R7, R32, R27 ;  /* 0x0000001b2007723e */ /* 0x000fe400000000ff */
[----:B------:R-:W-:Y:S02]  /*b140*/  F2FP.F16.F32.PACK_AB R4, R15, R24 ;  /* 0x000000180f04723e */ /* 0x000fe400000000ff */
[----:B------:R-:W-:-:S02]  /*b150*/  F2FP.F16.F32.PACK_AB R6, R25, R20 ;  /* 0x000000141906723e */ /* 0x000fc400000000ff */
[----:B------:R-:W-:Y:S02]  /*b160*/  F2FP.F16.F32.PACK_AB R9, R26, R33 ;  /* 0x000000211a09723e */ /* 0x000fe400000000ff */
[----:B------:R-:W-:Y:S01]  /*b170*/  F2FP.F16.F32.PACK_AB R11, R34, R31 ;  /* 0x0000001f220b723e */ /* 0x000fe200000000ff */
[----:B------:R0:W-:Y:S01]  /*b180*/  STS.128 [R0], R4 ;  /* 0x0000000400007388 */ /* 0x0001e20000000c00 */
[----:B------:R-:W-:Y:S02]  /*b190*/  F2FP.F16.F32.PACK_AB R8, R21, R44 ;  /* 0x0000002c1508723e */ /* 0x000fe400000000ff */
[----:B------:R-:W-:-:S05]  /*b1a0*/  F2FP.F16.F32.PACK_AB R10, R13, R30 ;  /* 0x0000001e0d0a723e */ /* 0x000fca00000000ff */
[----:B------:R0:W-:Y:S02]  /*b1b0*/  STS.128 [R3+0xda00], R8 ;  /* 0x00da000803007388 */ /* 0x0001e40000000c00 */
.L_x_497:
[----:B------:R-:W-:Y:S05]  /*b1c0*/  BSYNC B0 ;  /* 0x0000000000007941 */ /* 0x000fea0003800000 */
.L_x_490:
[----:B------:R-:W-:Y:S01]  /*b1d0*/  @!PT LDS RZ, [RZ] ;  /* 0x00000000fffff984 */ /* 0x000fe20000000800 */
[----:B------:R-:W-:Y:S01]  /*b1e0*/  @!PT LDS RZ, [RZ] ;  /* 0x00000000fffff984 */ /* 0x000fe20000000800 */
[----:B------:R-:W-:Y:S01]  /*b1f0*/  @!PT LDS RZ, [RZ] ;  /* 0x00000000fffff984 */ /* 0x000fe20000000800 */
[----:B------:R-:W-:Y:S01]  /*b200*/  @!PT LDS RZ, [RZ] ;  /* 0x00000000fffff984 */ /* 0x000fe20000000800 */
[----:B------:R1:W-:Y:S06]  /*b210*/  MEMBAR.ALL.CTA ;  /* 0x0000000000007992 */ /* 0x0003ec0000008000 */
[----:B-1----:R-:W1:Y:S01]  /*b220*/  FENCE.VIEW.ASYNC.S ;  /* 0x00000000000073c6 */ /* 0x002e620000000000 */
[----:B------:R-:W-:Y:S05]  /*b230*/  WARPSYNC.ALL ;  /* 0x0000000000007948 */ /* 0x000fea0003800000 */
[----:B-1----:R-:W-:Y:S06]  /*b240*/  BAR.SYNC.DEFER_BLOCKING 0xd, 0x180 ;  /* 0x0346000000007b1d */ /* 0x002fec0000010000 */
.L_x_488:
[----:B0--3--:R-:W3:Y:S02]  /*b250*/  LDL R0, [R1+0x4c] ;  /* 0x00004c0001007983 */ /* 0x009ee40000100800 */
[----:B---3--:R-:W-:-:S13]  /*b260*/  ISETP.NE.AND P0, PT, R0, 0x3, PT ;  /* 0x000000030000780c */ /* 0x008fda0003f05270 */
[----:B------:R-:W-:Y:S05]  /*b270*/  @!P0 BRA `(.L_x_517) ;  /* 0x0000000000048947 */ /* 0x000fea0003800000 */
[----:B------:R-:W-:Y:S01]  /*b280*/  BPT.TRAP 0x1 ;  /* 0x000000040000795c */ /* 0x000fe20000300000 */
.L_x_517:
[----:B-12-4-:R-:W2:Y:S01]  /*b290*/  LDL R3, [R1+0x60] ;  /* 0x0000600001037983 */ /* 0x016ea20000100800 */
[----:B------:R-:W-:Y:S01]  /*b2a0*/  IMAD R0, R154, 0x8, R16 ;  /* 0x000000089a007824 */ /* 0x000fe200078e0210 */
[----:B--2---:R-:W-:-:S04]  /*b2b0*/  SHF.L.U32 R5, R3, 0x1f, RZ ;  /* 0x0000001f03057819 */ /* 0x004fc800000006ff */
[----:B------:R0:W1:Y:S01]  /*b2c0*/  SYNCS.PHASECHK.TRANS64.TRYWAIT P1, [R0+URZ+0x31c30], R5 ;  /* 0x031c3005000075a7 */ /* 0x000062000802017f */
[----:B------:R-:W-:Y:S05]  /*b2d0*/  @!P0 BRA `(.L_x_518) ;  /* 0x0000000000048947 */ /* 0x000fea0003800000 */
[----:B------:R-:W-:Y:S01]  /*b2e0*/  BPT.TRAP 0x1 ;  /* 0x000000040000795c */ /* 0x000fe20000300000 */
.L_x_518:
[----:B------:R-:W-:Y:S02]  /*b2f0*/  IMAD R2, R2, 0x1000, R16 ;  /* 0x0000100002027824 */ /* 0x000fe400078e0210 */
[----:B------:R-:W-:Y:S02]  /*b300*/  VIADD R4, R16, 0x16a00 ;  /* 0x00016a0010047836 */ /* 0x000fe40000000000 */
[----:B------:R-:W-:-:S03]  /*b310*/  VIADD R3, R2, 0xda00 ;  /* 0x0000da0002037836 */ /* 0x000fc60000000000 */
[----:B------:R-:W-:Y:S02]  /*b320*/  SHF.R.U32.HI R2, RZ, 0x4, R4 ;  /* 0x00000004ff027819 */ /* 0x000fe40000011604 */
[----:B------:R-:W-:Y:S02]  /*b330*/  SHF.R.U32.HI R3, RZ, 0x4, R3 ;  /* 0x00000004ff037819 */ /* 0x000fe40000011603 */
[----:B------:R-:W-:Y:S02]  /*b340*/  LOP3.LUT R2, R2, 0x3fff, RZ, 0xc0, !PT ;  /* 0x00003fff02027812 */ /* 0x000fe400078ec0ff */
[----:B------:R-:W-:Y:S02]  /*b350*/  LOP3.LUT R3, R3, 0x3fff, RZ, 0xc0, !PT ;  /* 0x00003fff03037812 */ /* 0x000fe400078ec0ff */
[----:B------:R-:W-:-:S05]  /*b360*/  LOP3.LUT R2, R2, 0x10000, RZ, 0xfc, !PT ;  /* 0x0001000002027812 */ /* 0x000fca00078efcff */
[----:B------:R2:W-:Y:S01]  /*b370*/  STL [R1+0x80], R2 ;  /* 0x0000800201007387 */ /* 0x0005e20000100800 */
[----:B-1----:R-:W-:Y:S05]  /*b380*/  @P1 BRA `(.L_x_519) ;  /* 0x0000000000081947 */ /* 0x002fea0003800000 */
[----:B------:R-:W1:Y:S02]  /*b390*/  SYNCS.PHASECHK.TRANS64.TRYWAIT P1, [R0+URZ+0x31c30], R5 ;  /* 0x031c3005000075a7 */ /* 0x000e64000802017f */
[----:B-1----:R-:W-:Y:S05]  /*b3a0*/  @!P1 BRA `(.L_x_520) ;  /* 0x0000015c00289947 */ /* 0x002fea0003800000 */
.L_x_519:
[----:B------:R-:W3:Y:S01]  /*b3b0*/  LDL R4, [R1+0x80] ;  /* 0x0000800001047983 */ /* 0x000ee20000100800 */
[----:B--2---:R-:W-:Y:S01]  /*b3c0*/  LOP3.LUT R2, R3, 0x10000, RZ, 0xfc, !PT ;  /* 0x0001000003027812 */ /* 0x004fe200078efcff */
[----:B------:R-:W-:Y:S02]  /*b3d0*/  IMAD.MOV.U32 R15, RZ, RZ, -0x7fffffe0 ;  /* 0x80000020ff0f7424 */ /* 0x000fe400078e00ff */
[----:B------:R-:W-:Y:S01]  /*b3e0*/  IMAD.MOV.U32 R3, RZ, RZ, -0x7fffffe0 ;  /* 0x80000020ff037424 */ /* 0x000fe200078e00ff */
[----:B------:R-:W-:Y:S05]  /*b3f0*/  WARPSYNC.ALL ;  /* 0x0000000000007948 */ /* 0x000fea0003800000 */
[----:B------:R-:W-:Y:S01]  /*b400*/  R2UR UR7, R15 ;  /* 0x000000000f0772ca */ /* 0x000fe200000e0000 */
[----:B------:R-:W2:Y:S01]  /*b410*/  LDL R99, [R1+0x8c] ;  /* 0x00008c0001637983 */ /* 0x000ea20000100800 */
[----:B------:R-:W-:-:S02]  /*b420*/  R2UR UR4, R2 ;  /* 0x00000000020472ca */ /* 0x000fc400000e0000 */
[C---:B------:R-:W-:Y:S01]  /*b430*/  R2UR UR5, R3.reuse ;  /* 0x00000000030572ca */ /* 0x040fe200000e0000 */
[----:B------:R-:W-:Y:S01]  /*b440*/  WARPGROUP.ARRIVE ;  /* 0x00000000000079c5 */ /* 0x000fe20000000000 */
[----:B01----:R-:W-:Y:S02]  /*b450*/  IMAD.MOV.U32 R5, RZ, RZ, -0x7fffffe0 ;  /* 0x80000020ff057424 */ /* 0x003fe400078e00ff */
[----:B------:R-:W-:Y:S01]  /*b460*/  IMAD.MOV.U32 R7, RZ, RZ, -0x7fffffe0 ;  /* 0x80000020ff077424 */ /* 0x000fe200078e00ff */
[C---:B------:R-:W-:Y:S02]  /*b470*/  R2UR UR8, R2.reuse ;  /* 0x00000000020872ca */ /* 0x040fe400000e0000 */
[----:B------:R-:W-:Y:S02]  /*b480*/  R2UR UR9, R3 ;  /* 0x00000000030972ca */ /* 0x000fe400000e0000 */
[----:B------:R-:W-:Y:S02]  /*b490*/  R2UR UR11, R7 ;  /* 0x00000000070b72ca */ /* 0x000fe400000e0000 */
[----:B------:R-:W-:-:S02]  /*b4a0*/  R2UR UR12, R2 ;  /* 0x00000000020c72ca */ /* 0x000fc400000e0000 */
[C---:B------:R-:W-:Y:S01]  /*b4b0*/  R2UR UR13, R3.reuse ;  /* 0x00000000030d72ca */ /* 0x040fe200000e0000 */
[----:B------:R-:W-:Y:S01]  /*b4c0*/  IMAD.MOV.U32 R9, RZ, RZ, -0x7fffffe0 ;  /* 0x80000020ff097424 */ /* 0x000fe200078e00ff */
[----:B------:R-:W-:Y:S02]  /*b4d0*/  R2UR UR16, R2 ;  /* 0x00000000021072ca */ /* 0x000fe400000e0000 */
[----:B------:R-:W-:Y:S02]  /*b4e0*/  R2UR UR17, R3 ;  /* 0x00000000031172ca */ /* 0x000fe400000e0000 */
[----:B------:R-:W-:Y:S01]  /*b4f0*/  R2UR UR19, R9 ;  /* 0x00000000091372ca */ /* 0x000fe200000e0000 */
[----:B---3--:R-:W-:-:S05]  /*b500*/  IMAD R14, R154, 0x6c0, R4 ;  /* 0x000006c09a0e7824 */ /* 0x008fca00078e0204 */
[----:B------:R-:W-:-:S13]  /*b510*/  R2UR UR6, R14 ;  /* 0x000000000e0672ca */ /* 0x000fda00000e0000 */
[----:B------:R-:W-:Y:S01]  /*b520*/  HGMMA.64x16x16.F32 R88, gdesc[UR4], RZ, !UPT, gsb0 ;  /* 0x00200000045879f0 */ /* 0x000fe2000c0008ff */
[----:B------:R-:W-:Y:S01]  /*b530*/  VIADD R4, R14, 0x40 ;  /* 0x000000400e047836 */ /* 0x000fe20000000000 */
[----:B------:R-:W-:Y:S02]  /*b540*/  R2UR UR7, R5 ;  /* 0x00000000050772ca */ /* 0x000fe400000e0000 */
[----:B------:R-:W-:Y:S02]  /*b550*/  R2UR UR4, R2 ;  /* 0x00000000020472ca */ /* 0x000fe400000e0000 */
[----:B------:R-:W-:Y:S02]  /*b560*/  R2UR UR6, R4 ;  /* 0x00000000040672ca */ /* 0x000fe400000e0000 */
[----:B------:R-:W-:Y:S01]  /*b570*/  R2UR UR5, R3 ;  /* 0x00000000030572ca */ /* 0x000fe200000e0000 */
[----:B------:R-:W-:Y:S02]  /*b580*/  WARPGROUP.DEPBAR.LE gsb0, 0x0 ;  /* 0x00008000000079c5 */ /* 0x000fe40000010000 */
[----:B------:R-:W-:-:S10]  /*b590*/  WARPGROUP.ARRIVE ;  /* 0x00000000000079c5 */ /* 0x000fd40000000000 */
[----:B------:R-:W-:Y:S01]  /*b5a0*/  HGMMA.64x16x16.F32 R80, gdesc[UR4], RZ, !UPT, gsb0 ;  /* 0x00200000045079f0 */ /* 0x000fe2000c0008ff */
[----:B------:R-:W-:-:S05]  /*b5b0*/  VIADD R6, R14, 0x80 ;  /* 0x000000800e067836 */ /* 0x000fca0000000000 */
[----:B------:R-:W-:Y:S01]  /*b5c0*/  R2UR UR10, R6 ;  /* 0x00000000060a72ca */ /* 0x000fe200000e0000 */
[----:B------:R-:W-:Y:S02]  /*b5d0*/  WARPGROUP.DEPBAR.LE gsb0, 0x0 ;  /* 0x00008000000079c5 */ /* 0x000fe40000010000 */
[----:B------:R-:W-:-:S10]  /*b5e0*/  WARPGROUP.ARRIVE ;  /* 0x00000000000079c5 */ /* 0x000fd40000000000 */
[----:B------:R-:W-:Y:S01]  /*b5f0*/  HGMMA.64x16x16.F32 R72, gdesc[UR8], RZ, !UPT, gsb0 ;  /* 0x00200000084879f0 */ /* 0x000fe2000c0008ff */
[----:B------:R-:W-:Y:S01]  /*b600*/  IMAD.MOV.U32 R5, RZ, RZ, -0x7fffffe0 ;  /* 0x80000020ff057424 */ /* 0x000fe200078e00ff */
[----:B------:R-:W-:-:S04]  /*b610*/  IADD3 R4, R14, 0xc0, RZ ;  /* 0x000000c00e047810 */ /* 0x000fc80007ffe0ff */
[----:B------:R-:W-:Y:S02]  /*b620*/  R2UR UR14, R4 ;  /* 0x00000000040e72ca */ /* 0x000fe400000e0000 */
[----:B------:R-:W-:Y:S01]  /*b630*/  R2UR UR15, R5 ;  /* 0x00000000050f72ca */ /* 0x000fe200000e0000 */
[----:B------:R-:W-:Y:S02]  /*b640*/  WARPGROUP.DEPBAR.LE gsb0, 0x0 ;  /* 0x00008000000079c5 */ /* 0x000fe40000010000 */
[----:B-----5:R-:W-:-:S10]  /*b650*/  WARPGROUP.ARRIVE ;  /* 0x00000000000079c5 */ /* 0x020fd40000000000 */
[----:B------:R-:W-:Y:S01]  /*b660*/  HGMMA.64x16x16.F32 R64, gdesc[UR12], RZ, !UPT, gsb0 ;  /* 0x002000000c4079f0 */ /* 0x000fe2000c0008ff */
[----:B------:R-:W-:-:S05]  /*b670*/  VIADD R8, R14, 0x100 ;  /* 0x000001000e087836 */ /* 0x000fca0000000000 */
[----:B------:R-:W-:Y:S01]  /*b680*/  R2UR UR18, R8 ;  /* 0x00000000081272ca */ /* 0x000fe200000e0000 */
[----:B------:R-:W-:Y:S02]  /*b690*/  WARPGROUP.DEPBAR.LE gsb0, 0x0 ;  /* 0x00008000000079c5 */ /* 0x000fe40000010000 */
[----:B------:R-:W-:-:S10]  /*b6a0*/  WARPGROUP.ARRIVE ;  /* 0x00000000000079c5 */ /* 0x000fd40000000000 */
[----:B------:R-:W-:Y:S01]  /*b6b0*/  HGMMA.64x16x16.F32 R56, gdesc[UR16], RZ, !UPT, gsb0 ;  /* 0x00200000103879f0 */ /* 0x000fe2000c0008ff */
[----:B------:R-:W-:Y:S02]  /*b6c0*/  VIADD R6, R14, 0x140 ;  /* 0x000001400e067836 */ /* 0x000fe40000000000 */
[----:B------:R-:W-:Y:S01]  /*b6d0*/  IMAD.MOV.U32 R7, RZ, RZ, -0x7fffffe0 ;  /* 0x80000020ff077424 */ /* 0x000fe200078e00ff */
[----:B------:R-:W-:Y:S02]  /*b6e0*/  R2UR UR20, R2 ;  /* 0x00000000021472ca */ /* 0x000fe400000e0000 */
[----:B------:R-:W-:Y:S02]  /*b6f0*/  R2UR UR22, R6 ;  /* 0x00000000061672ca */ /* 0x000fe400000e0000 */
[----:B------:R-:W-:Y:S02]  /*b700*/  R2UR UR23, R7 ;  /* 0x00000000071772ca */ /* 0x000fe400000e0000 */
[----:B------:R-:W-:Y:S01]  /*b710*/  R2UR UR21, R3 ;  /* 0x00000000031572ca */ /* 0x000fe200000e0000 */
[----:B------:R-:W-:-:S02]  /*b720*/  WARPGROUP.DEPBAR.LE gsb0, 0x0 ;  /* 0x00008000000079c5 */ /* 0x000fc40000010000 */
        /* <DEDUP_REMOVED lines=30> */
[----:B------:R-:W-:Y:S02]  /*b910*/  IMAD.MOV.U32 R5, RZ, RZ, -0x7fffffe0 ;  /* 0x80000020ff057424 */ /* 0x000fe400078e00ff */
[----:B------:R-:W-:Y:S02]  /*b920*/  VIADD R8, R2, 0x2 ;  /* 0x0000000202087836 */ /* 0x000fe40000000000 */
[----:B------:R-:W-:Y:S01]  /*b930*/  IMAD.MOV.U32 R9, RZ, RZ, -0x7fffffe0 ;  /* 0x80000020ff097424 */ /* 0x000fe200078e00ff */
[----:B------:R-:W-:Y:S02]  /*b940*/  R2UR UR38, R4 ;  /* 0x00000000042672ca */ /* 0x000fe400000e0000 */
[----:B------:R-:W-:-:S02]  /*b950*/  R2UR UR39, R5 ;  /* 0x00000000052772ca */ /* 0x000fc400000e0000 */
[----:B------:R-:W-:Y:S02]  /*b960*/  R2UR UR36, R8 ;  /* 0x00000000082472ca */ /* 0x000fe400000e0000 */
[----:B------:R-:W-:Y:S01]  /*b970*/  R2UR UR37, R9 ;  /* 0x00000000092572ca */ /* 0x000fe200000e0000 */
[----:B------:R-:W-:Y:S02]  /*b980*/  WARPGROUP.DEPBAR.LE gsb0, 0x0 ;  /* 0x00008000000079c5 */ /* 0x000fe40000010000 */
[----:B------:R-:W-:-:S10]  /*b990*/  WARPGROUP.ARRIVE ;  /* 0x00000000000079c5 */ /* 0x000fd40000000000 */
[----:B------:R-:W-:Y:S01]  /*b9a0*/  HGMMA.64x16x16.F32 R88, gdesc[UR36], R88, gsb0 ;  /* 0x00200000245879f0 */ /* 0x000fe20008000858 */
        /* <DEDUP_REMOVED lines=27> */
[----:B------:R-:W-:Y:S01]  /*bb60*/  VIADD R10, R14, 0x102 ;  /* 0x000001020e0a7836 */ /* 0x000fe20000000000 */
[----:B------:R-:W-:Y:S02]  /*bb70*/  MOV R11, 0x80000020 ;  /* 0x80000020000b7802 */ /* 0x000fe40000000f00 */
        /* <DEDUP_REMOVED lines=209> */
[----:B------:R-:W-:Y:S02]  /*c890*/  IMAD.MOV.U32 R7, RZ, RZ, -0x7fffffe0 ;  /* 0x80000020ff077424 */ /* 0x000fe400078e00ff */
[----:B------:R-:W-:-:S03]  /*c8a0*/  VIADD R6, R14, 0x480 ;  /* 0x000004800e067836 */ /* 0x000fc60000000000 */
[----:B------:R-:W-:Y:S01]  /*c8b0*/  R2UR UR39, R7 ;  /* 0x00000000072772ca */ /* 0x000fe200000e0000 */
[----:B------:R-:W-:Y:S01]  /*c8c0*/  IMAD.MOV.U32 R7, RZ, RZ, -0x7fffffe0 ;  /* 0x80000020ff077424 */ /* 0x000fe200078e00ff */
[----:B------:R-:W-:Y:S02]  /*c8d0*/  R2UR UR38, R6 ;  /* 0x00000000062672ca */ /* 0x000fe400000e0000 */
[----:B------:R-:W-:Y:S02]  /*c8e0*/  IADD3 R6, R2, 0x600, RZ ;  /* 0x0000060002067810 */ /* 0x000fe40007ffe0ff */
        /* <DEDUP_REMOVED lines=78> */
[----:B------:R-:W-:Y:S02]  /*cdd0*/  VIADD R4, R2, 0x602 ;  /* 0x0000060202047836 */ /* 0x000fe40000000000 */
[----:B------:R-:W-:Y:S02]  /*cde0*/  IMAD.MOV.U32 R97, RZ, RZ, -0x7fffffe0 ;  /* 0x80000020ff617424 */ /* 0x000fe400078e00ff */
        /* <DEDUP_REMOVED lines=18> */
[----:B------:R-:W-:Y:S01]  /*cf10*/  MOV R21, 0x80000020 ;  /* 0x8000002000157802 */ /* 0x000fe20000000f00 */
[----:B------:R-:W-:Y:S01]  /*cf20*/  ULDC UR4, c[0x0][0x9d8] ;  /* 0x0002760000047ab9 */ /* 0x000fe20000000800 */
[----:B------:R-:W-:Y:S01]  /*cf30*/  R2UR UR8, R4 ;  /* 0x00000000040872ca */ /* 0x000fe200000e0000 */
[----:B------:R-:W-:Y:S01]  /*cf40*/  ULDC UR5, c[0x0][0x988] ;  /* 0x0002620000057ab9 */ /* 0x000fe20000000800 */
        /* <DEDUP_REMOVED lines=44> */
[----:B------:R-:W-:Y:S01]  /*d210*/  R2UR UR8, R4 ;  /* 0x00000000040872ca */ /* 0x000fe200000e0000 */
[----:B------:R-:W-:Y:S01]  /*d220*/  FMUL.FTZ R15, R88, UR4 ;  /* 0x00000004580f7c20 */ /* 0x000fe20008410000 */
[----:B------:R-:W-:Y:S02]  /*d230*/  R2UR UR10, R20 ;  /* 0x00000000140a72ca */ /* 0x000fe400000e0000 */
[----:B------:R-:W-:Y:S02]  /*d240*/  R2UR UR11, R21 ;  /* 0x00000000150b72ca */ /* 0x000fe400000e0000 */
[----:B------:R-:W-:Y:S01]  /*d250*/  R2UR UR9, R5 ;  /* 0x00000000050972ca */ /* 0x000fe200000e0000 */
[----:B------:R-:W-:Y:S01]  /*d260*/  FMUL.FTZ R88, R89, UR4 ;  /* 0x0000000459587c20 */ /* 0x000fe20008410000 */
[----:B------:R-:W-:Y:S01]  /*d270*/  FMUL.FTZ R89, R90, UR4 ;  /* 0x000000045a597c20 */ /* 0x000fe20008410000 */
[----:B------:R-:W-:Y:S01]  /*d280*/  FMUL.FTZ R90, R91, UR4 ;  /* 0x000000045b5a7c20 */ /* 0x000fe20008410000 */
[----:B------:R-:W-:Y:S01]  /*d290*/  FMUL.FTZ R91, R92, UR4 ;  /* 0x000000045c5b7c20 */ /* 0x000fe20008410000 */
[----:B------:R-:W-:Y:S01]  /*d2a0*/  FMUL.FTZ R92, R93, UR4 ;  /* 0x000000045d5c7c20 */ /* 0x000fe20008410000 */
[----:B------:R-:W-:Y:S01]  /*d2b0*/  FMUL.FTZ R93, R94, UR4 ;  /* 0x000000045e5d7c20 */ /* 0x000fe20008410000 */
[----:B------:R-:W-:Y:S01]  /*d2c0*/  FMUL.FTZ R94, R95, UR4 ;  /* 0x000000045f5e7c20 */ /* 0x000fe20008410000 */
[----:B------:R-:W-:Y:S01]  /*d2d0*/  FMUL.FTZ R74, R74, UR4 ;  /* 0x000000044a4a7c20 */ /* 0x000fe20008410000 */
[----:B------:R-:W-:Y:S01]  /*d2e0*/  MUFU.TANH R15, R15 ;  /* 0x0000000f000f7308 */ /* 0x000fe20000002400 */
[----:B--2---:R-:W-:Y:S01]  /*d2f0*/  IADD3 R116, R116, 0x90, -R99 ;  /* 0x0000009074747810 */ /* 0x004fe20007ffe863 */
[----:B------:R-:W-:-:S06]  /*d300*/  FMUL.FTZ R96, R54, UR4 ;  /* 0x0000000436607c20 */ /* 0x000fcc0008410000 */
[----:B------:R-:W-:Y:S08]  /*d310*/  MUFU.TANH R92, R92 ;  /* 0x0000005c005c7308 */ /* 0x000ff00000002400 */
[----:B------:R-:W0:Y:S01]  /*d320*/  MUFU.TANH R94, R94 ;  /* 0x0000005e005e7308 */ /* 0x000e220000002400 */
[----:B------:R-:W-:Y:S01]  /*d330*/  FMUL.FTZ R80, R80, UR4 ;  /* 0x0000000450507c20 */ /* 0x000fe20008410000 */
[----:B------:R-:W-:-:S02]  /*d340*/  WARPGROUP.DEPBAR.LE gsb0, 0x0 ;  /* 0x00008000000079c5 */ /* 0x000fc40000010000 */
[----:B------:R-:W-:-:S04]  /*d350*/  WARPGROUP.ARRIVE ;  /* 0x00000000000079c5 */ /* 0x000fc80000000000 */
[----:B------:R-:W1:Y:S02]  /*d360*/  MUFU.TANH R88, R88 ;  /* 0x0000005800587308 */ /* 0x000e640000002400 */
[----:B------:R-:W-:Y:S01]  /*d370*/  HGMMA.64x16x16.F32 R32, gdesc[UR8], R32, gsb0 ;  /* 0x00200000082079f0 */ /* 0x000fe20008000820 */
[----:B------:R-:W-:-:S05]  /*d380*/  FMUL.FTZ R54, R43, UR4 ;  /* 0x000000042b367c20 */ /* 0x000fca0008410000 */
[----:B------:R-:W-:Y:S01]  /*d390*/  MUFU.TANH R74, R74 ;  /* 0x0000004a004a7308 */ /* 0x000fe20000002400 */
[----:B------:R-:W-:Y:S02]  /*d3a0*/  IMAD R43, R111, -0x90, R116 ;  /* 0xffffff706f2b7824 */ /* 0x000fe400078e0274 */
[----:B------:R-:W-:-:S05]  /*d3b0*/  FMUL.FTZ R81, R81, UR4 ;  /* 0x0000000451517c20 */ /* 0x000fca0008410000 */
[----:B------:R-:W2:Y:S01]  /*d3c0*/  MUFU.TANH R91, R91 ;  /* 0x0000005b005b7308 */ /* 0x000ea20000002400 */
[----:B------:R-:W-:Y:S01]  /*d3d0*/  FMUL.FTZ R97, R55, UR4 ;  /* 0x0000000437617c20 */ /* 0x000fe20008410000 */
[----:B------:R-:W-:Y:S01]  /*d3e0*/  ISETP.GT.AND P3, PT, R43, 0x9, PT ;  /* 0x000000092b00780c */ /* 0x000fe20003f64270 */
[----:B------:R-:W-:Y:S01]  /*d3f0*/  FMUL.FTZ R55, R41, UR4 ;  /* 0x0000000429377c20 */ /* 0x000fe20008410000 */
[----:B------:R-:W-:Y:S01]  /*d400*/  IMAD.MOV.U32 R41, RZ, RZ, -0x7fffffe0 ;  /* 0x80000020ff297424 */ /* 0x000fe200078e00ff */
[----:B------:R-:W-:-:S03]  /*d410*/  ISETP.GT.AND P5, PT, R43, RZ, PT ;  /* 0x000000ff2b00720c */ /* 0x000fc60003fa4270 */
[----:B------:R-:W3:Y:S01]  /*d420*/  MUFU.TANH R89, R89 ;  /* 0x0000005900597308 */ /* 0x000ee20000002400 */
[----:B------:R-:W-:Y:S01]  /*d430*/  ISETP.GT.AND P1, PT, R43, 0x1, PT ;  /* 0x000000012b00780c */ /* 0x000fe20003f24270 */
[----:B------:R-:W-:Y:S01]  /*d440*/  FMUL.FTZ R84, R84, UR4 ;  /* 0x0000000454547c20 */ /* 0x000fe20008410000 */
[----:B------:R-:W-:Y:S01]  /*d450*/  FMUL.FTZ R98, R53, UR4 ;  /* 0x0000000435627c20 */ /* 0x000fe20008410000 */
[----:B------:R-:W-:Y:S01]  /*d460*/  FMUL.FTZ R53, R42, UR4 ;  /* 0x000000042a357c20 */ /* 0x000fe20008410000 */
[----:B0-----:R-:W-:-:S03]  /*d470*/  FSEL R94, R94, -INF , P3 ;  /* 0xff8000005e5e7808 */ /* 0x001fc60001800000 */
[----:B------:R-:W0:Y:S01]  /*d480*/  MUFU.TANH R80, R80 ;  /* 0x0000005000507308 */ /* 0x000e220000002400 */
[----:B------:R-:W-:Y:S01]  /*d490*/  FSEL R92, R92, -INF , P3 ;  /* 0xff8000005c5c7808 */ /* 0x000fe20001800000 */
[----:B------:R-:W-:Y:S01]  /*d4a0*/  FMUL.FTZ R95, R40, UR4 ;  /* 0x00000004285f7c20 */ /* 0x000fe20008410000 */
[----:B------:R-:W-:Y:S01]  /*d4b0*/  ISETP.GT.AND P3, PT, R43, 0x20, PT ;  /* 0x000000202b00780c */ /* 0x000fe20003f64270 */
[----:B------:R-:W-:Y:S01]  /*d4c0*/  FMUL.FTZ R85, R85, UR4 ;  /* 0x0000000455557c20 */ /* 0x000fe20008410000 */
[----:B------:R-:W-:-:S03]  /*d4d0*/  ISETP.GT.AND P2, PT, R43, 0x8, PT ;  /* 0x000000082b00780c */ /* 0x000fc60003f44270 */
[----:B------:R-:W4:Y:S01]  /*d4e0*/  MUFU.TANH R90, R90 ;  /* 0x0000005a005a7308 */ /* 0x000f220000002400 */
[----:B------:R-:W-:Y:S01]  /*d4f0*/  FSEL R20, R15, -INF , P5 ;  /* 0xff8000000f147808 */ /* 0x000fe20002800000 */
[----:B------:R-:W-:Y:S01]  /*d500*/  VIADD R40, R14, 0x682 ;  /* 0x000006820e287836 */ /* 0x000fe20000000000 */
[----:B-1----:R-:W-:Y:S02]  /*d510*/  FSEL R88, R88, -INF , P1 ;  /* 0xff80000058587808 */ /* 0x002fe40000800000 */
[----:B------:R-:W-:-:S03]  /*d520*/  R2UR UR15, R41 ;  /* 0x00000000290f72ca */ /* 0x000fc600000e0000 */
[----:B------:R-:W1:Y:S01]  /*d530*/  MUFU.TANH R81, R81 ;  /* 0x0000005100517308 */ /* 0x000e620000002400 */
[----:B------:R-:W-:Y:S01]  /*d540*/  FMUL.FTZ R82, R82, UR4 ;  /* 0x0000000452527c20 */ /* 0x000fe20008410000 */
[----:B--2---:R-:W-:Y:S01]  /*d550*/  FSEL R91, R91, -INF , P2 ;  /* 0xff8000005b5b7808 */ /* 0x004fe20001000000 */
[----:B------:R-:W-:Y:S01]  /*d560*/  FMUL.FTZ R72, R72, UR4 ;  /* 0x0000000448487c20 */ /* 0x000fe20008410000 */
[----:B------:R-:W-:-:S04]  /*d570*/  R2UR UR14, R40 ;  /* 0x00000000280e72ca */ /* 0x000fc800000e0000 */
[----:B------:R-:W2:Y:S01]  /*d580*/  MUFU.TANH R93, R93 ;  /* 0x0000005d005d7308 */ /* 0x000ea20000002400 */
[----:B------:R-:W-:Y:S01]  /*d590*/  FMUL.FTZ R83, R83, UR4 ;  /* 0x0000000453537c20 */ /* 0x000fe20008410000 */
[----:B------:R-:W-:-:S06]  /*d5a0*/  ISETP.GT.AND P4, PT, R43, 0x10, PT ;  /* 0x000000102b00780c */ /* 0x000fcc0003f84270 */
[----:B------:R3:W-:Y:S01]  /*d5b0*/  MUFU.TANH R41, R53 ;  /* 0x0000003500297308 */ /* 0x0007e20000002400 */
[----:B------:R-:W-:-:S07]  /*d5c0*/  FMUL.FTZ R73, R73, UR4 ;  /* 0x0000000449497c20 */ /* 0x000fce0008410000 */
[----:B------:R-:W2:Y:S01]  /*d5d0*/  MUFU.TANH R84, R84 ;  /* 0x0000005400547308 */ /* 0x000ea20000002400 */
[----:B---3--:R-:W-:Y:S02]  /*d5e0*/  FSEL R53, R74, -INF , P3 ;  /* 0xff8000004a357808 */ /* 0x008fe40001800000 */
[----:B------:R-:W-:-:S05]  /*d5f0*/  FMNMX.FTZ R74, R20, R88, !PT ;  /* 0x00000058144a7209 */ /* 0x000fca0007810000 */
[----:B------:R-:W3:Y:S01]  /*d600*/  MUFU.TANH R85, R85 ;  /* 0x0000005500557308 */ /* 0x000ee20000002400 */
[----:B------:R-:W-:Y:S01]  /*d610*/  FSEL R89, R89, -INF , P5 ;  /* 0xff80000059597808 */ /* 0x000fe20002800000 */
[----:B------:R-:W-:Y:S01]  /*d620*/  FMUL.FTZ R86, R86, UR4 ;  /* 0x0000000456567c20 */ /* 0x000fe20008410000 */
[----:B------:R-:W-:-:S05]  /*d630*/  ISETP.GT.AND P5, PT, R43, 0x11, PT ;  /* 0x000000112b00780c */ /* 0x000fca0003fa4270 */
[----:B------:R4:W-:Y:S01]  /*d640*/  MUFU.TANH R40, R55 ;  /* 0x0000003700287308 */ /* 0x0009e20000002400 */
[----:B0-----:R-:W-:Y:S01]  /*d650*/  FSEL R80, R80, -INF , P4 ;  /* 0xff80000050507808 */ /* 0x001fe20002000000 */
[----:B------:R-:W-:Y:S01]  /*d660*/  FMUL.FTZ R76, R76, UR4 ;  /* 0x000000044c4c7c20 */ /* 0x000fe20008410000 */
[----:B----4-:R-:W-:-:S05]  /*d670*/  FMNMX.FTZ R55, R91, R74, !PT ;  /* 0x0000004a5b377209 */ /* 0x010fca0007810000 */
[----:B------:R-:W0:Y:S01]  /*d680*/  MUFU.TANH R82, R82 ;  /* 0x0000005200527308 */ /* 0x000e220000002400 */
[----:B------:R-:W-:-:S07]  /*d690*/  FMNMX.FTZ R55, R92, R55, !PT ;  /* 0x000000375c377209 */ /* 0x000fce0007810000 */
[----:B------:R-:W4:Y:S01]  /*d6a0*/  MUFU.TANH R72, R72 ;  /* 0x0000004800487308 */ /* 0x000f220000002400 */
[----:B------:R-:W-:Y:S01]  /*d6b0*/  FSEL R90, R90, -INF , P1 ;  /* 0xff8000005a5a7808 */ /* 0x000fe20000800000 */
[----:B------:R-:W-:Y:S01]  /*d6c0*/  FMUL.FTZ R87, R87, UR4 ;  /* 0x0000000457577c20 */ /* 0x000fe20008410000 */
[----:B------:R-:W-:Y:S01]  /*d6d0*/  ISETP.GT.AND P1, PT, R43, 0x18, PT ;  /* 0x000000182b00780c */ /* 0x000fe20003f24270 */
[----:B------:R-:W-:Y:S01]  /*d6e0*/  FMUL.FTZ R77, R77, UR4 ;  /* 0x000000044d4d7c20 */ /* 0x000fe20008410000 */
[----:B-1----:R-:W-:-:S03]  /*d6f0*/  FSEL R81, R81, -INF , P5 ;  /* 0xff80000051517808 */ /* 0x002fc60002800000 */
[----:B------:R-:W1:Y:S01]  /*d700*/  MUFU.TANH R83, R83 ;  /* 0x0000005300537308 */ /* 0x000e620000002400 */
[----:B------:R-:W-:Y:S02]  /*d710*/  FMNMX.FTZ R74, R80, R55, !PT ;  /* 0x00000037504a7209 */ /* 0x000fe40007810000 */
[----:B--2---:R-:W-:-:S05]  /*d720*/  FSEL R93, R93, -INF , P2 ;  /* 0xff8000005d5d7808 */ /* 0x004fca0001000000 */
[----:B------:R-:W2:Y:S01]  /*d730*/  MUFU.TANH R73, R73 ;  /* 0x0000004900497308 */ /* 0x000ea20000002400 */
[----:B------:R-:W-:Y:S01]  /*d740*/  ISETP.GT.AND P2, PT, R43, 0x19, PT ;  /* 0x000000192b00780c */ /* 0x000fe20003f44270 */
[----:B------:R-:W-:Y:S01]  /*d750*/  FMUL.FTZ R64, R64, UR4 ;  /* 0x0000000440407c20 */ /* 0x000fe20008410000 */
[----:B------:R-:W-:Y:S02]  /*d760*/  FSEL R84, R84, -INF , P1 ;  /* 0xff80000054547808 */ /* 0x000fe40000800000 */
[----:B------:R-:W-:-:S03]  /*d770*/  FMNMX.FTZ R55, R81, R74, !PT ;  /* 0x0000004a51377209 */ /* 0x000fc60007810000 */
[----:B------:R-:W2:Y:S01]  /*d780*/  MUFU.TANH R86, R86 ;  /* 0x0000005600567308 */ /* 0x000ea20000002400 */
[----:B------:R-:W-:Y:S01]  /*d790*/  FMUL.FTZ R75, R75, UR4 ;  /* 0x000000044b4b7c20 */ /* 0x000fe20008410000 */
[----:B---3--:R-:W-:-:S06]  /*d7a0*/  FSEL R85, R85, -INF , P2 ;  /* 0xff80000055557808 */ /* 0x008fcc0001000000 */
[----:B------:R-:W3:Y:S01]  /*d7b0*/  MUFU.TANH R76, R76 ;  /* 0x0000004c004c7308 */ /* 0x000ee20000002400 */
[----:B------:R-:W-:Y:S01]  /*d7c0*/  FMNMX.FTZ R74, R84, R55, !PT ;  /* 0x00000037544a7209 */ /* 0x000fe20007810000 */
[----:B------:R-:W-:Y:S01]  /*d7d0*/  FMUL.FTZ R65, R65, UR4 ;  /* 0x0000000441417c20 */ /* 0x000fe20008410000 */
[----:B------:R-:W-:-:S05]  /*d7e0*/  R2UR UR12, R4 ;  /* 0x00000000040c72ca */ /* 0x000fca00000e0000 */
[----:B------:R-:W3:Y:S01]  /*d7f0*/  MUFU.TANH R87, R87 ;  /* 0x0000005700577308 */ /* 0x000ee20000002400 */
[----:B------:R-:W-:Y:S01]  /*d800*/  R2UR UR13, R5 ;  /* 0x00000000050d72ca */ /* 0x000fe200000e0000 */
[----:B------:R-:W-:Y:S01]  /*d810*/  FMUL.FTZ R78, R78, UR4 ;  /* 0x000000044e4e7c20 */ /* 0x000fe20008410000 */
[----:B0-----:R-:W-:-:S05]  /*d820*/  FSEL R82, R82, -INF , P4 ;  /* 0xff80000052527808 */ /* 0x001fca0002000000 */
[----:B------:R-:W0:Y:S01]  /*d830*/  MUFU.TANH R77, R77 ;  /* 0x0000004d004d7308 */ /* 0x000e220000002400 */
[----:B------:R-:W-:Y:S01]  /*d840*/  ISETP.GT.AND P4, PT, R43, 0x21, PT ;  /* 0x000000212b00780c */ /* 0x000fe20003f84270 */
[----:B------:R-:W-:Y:S01]  /*d850*/  FMUL.FTZ R68, R68, UR4 ;  /* 0x0000000444447c20 */ /* 0x000fe20008410000 */
[----:B----4-:R-:W-:Y:S02]  /*d860*/  FSEL R72, R72, -INF , P3 ;  /* 0xff80000048487808 */ /* 0x010fe40001800000 */
[----:B------:R-:W-:-:S03]  /*d870*/  FMNMX.FTZ R55, R85, R74, !PT ;  /* 0x0000004a55377209 */ /* 0x000fc60007810000 */
[----:B------:R-:W4:Y:S01]  /*d880*/  MUFU.TANH R64, R64 ;  /* 0x0000004000407308 */ /* 0x000f220000002400 */
[----:B-1----:R-:W-:Y:S01]  /*d890*/  FSEL R83, R83, -INF , P5 ;  /* 0xff80000053537808 */ /* 0x002fe20002800000 */
[----:B------:R-:W-:Y:S01]  /*d8a0*/  FMUL.FTZ R79, R79, UR4 ;  /* 0x000000044f4f7c20 */ /* 0x000fe20008410000 */
[----:B------:R-:W-:Y:S02]  /*d8b0*/  WARPGROUP.DEPBAR.LE gsb0, 0x0 ;  /* 0x00008000000079c5 */ /* 0x000fe40000010000 */
[----:B------:R-:W-:-:S03]  /*d8c0*/  ISETP.GT.AND P5, PT, R43, 0x28, PT ;  /* 0x000000282b00780c */ /* 0x000fc60003fa4270 */
[----:B------:R-:W1:Y:S01]  /*d8d0*/  MUFU.TANH R75, R75 ;  /* 0x0000004b004b7308 */ /* 0x000e620000002400 */
[----:B--2---:R-:W-:Y:S01]  /*d8e0*/  FSEL R73, R73, -INF , P4 ;  /* 0xff80000049497808 */ /* 0x004fe20002000000 */
[----:B------:R-:W-:Y:S01]  /*d8f0*/  FMUL.FTZ R69, R69, UR4 ;  /* 0x0000000445457c20 */ /* 0x000fe20008410000 */
[----:B------:R-:W-:Y:S01]  /*d900*/  FMNMX.FTZ R74, R72, R55, !PT ;  /* 0x00000037484a7209 */ /* 0x000fe20007810000 */
[----:B------:R-:W-:-:S04]  /*d910*/  WARPGROUP.ARRIVE ;  /* 0x00000000000079c5 */ /* 0x000fc80000000000 */
[----:B------:R-:W2:Y:S01]  /*d920*/  MUFU.TANH R65, R65 ;  /* 0x0000004100417308 */ /* 0x000ea20000002400 */
[----:B------:R-:W-:Y:S01]  /*d930*/  FSEL R86, R86, -INF , P1 ;  /* 0xff80000056567808 */ /* 0x000fe20000800000 */
[----:B------:R-:W-:Y:S01]  /*d940*/  FMUL.FTZ R66, R66, UR4 ;  /* 0x0000000442427c20 */ /* 0x000fe20008410000 */
[----:B------:R-:W-:Y:S01]  /*d950*/  ISETP.GT.AND P1, PT, R43, 0x29, PT ;  /* 0x000000292b00780c */ /* 0x000fe20003f24270 */
[----:B------:R-:W-:Y:S01]  /*d960*/  FMUL.FTZ R56, R56, UR4 ;  /* 0x0000000438387c20 */ /* 0x000fe20008410000 */
[----:B---3--:R-:W-:-:S03]  /*d970*/  FSEL R76, R76, -INF , P5 ;  /* 0xff8000004c4c7808 */ /* 0x008fc60002800000 */
[----:B------:R-:W3:Y:S01]  /*d980*/  MUFU.TANH R78, R78 ;  /* 0x0000004e004e7308 */ /* 0x000ee20000002400 */
[----:B------:R-:W-:Y:S01]  /*d990*/  FSEL R87, R87, -INF , P2 ;  /* 0xff80000057577808 */ /* 0x000fe20001000000 */
[----:B------:R-:W-:Y:S01]  /*d9a0*/  FMUL.FTZ R55, R32, UR4 ;  /* 0x0000000420377c20 */ /* 0x000fe20008410000 */
[----:B------:R-:W-:Y:S05]  /*d9b0*/  HGMMA.64x16x16.F32 R24, gdesc[UR12], R24, gsb0 ;  /* 0x002000000c1879f0 */ /* 0x000fea0008000818 */
[----:B------:R-:W3:Y:S01]  /*d9c0*/  MUFU.TANH R68, R68 ;  /* 0x0000004400447308 */ /* 0x000ee20000002400 */
[----:B------:R-:W-:Y:S01]  /*d9d0*/  FMUL.FTZ R67, R67, UR4 ;  /* 0x0000000443437c20 */ /* 0x000fe20008410000 */
[----:B------:R-:W-:-:S06]  /*d9e0*/  ISETP.GT.AND P2, PT, R43, 0x30, PT ;  /* 0x000000302b00780c */ /* 0x000fcc0003f44270 */
[----:B------:R4:W-:Y:S01]  /*d9f0*/  MUFU.TANH R15, R95 ;  /* 0x0000005f000f7308 */ /* 0x0009e20000002400 */
[----:B0-----:R-:W-:Y:S01]  /*da00*/  FSEL R77, R77, -INF , P1 ;  /* 0xff8000004d4d7808 */ /* 0x001fe20000800000 */
[----:B------:R-:W-:Y:S01]  /*da10*/  FMUL.FTZ R57, R57, UR4 ;  /* 0x0000000439397c20 */ /* 0x000fe20008410000 */
[----:B----4-:R-:W-:-:S05]  /*da20*/  FMNMX.FTZ R95, R73, R74, !PT ;  /* 0x0000004a495f7209 */ /* 0x010fca0007810000 */
[----:B------:R-:W0:Y:S01]  /*da30*/  MUFU.TANH R79, R79 ;  /* 0x0000004f004f7308 */ /* 0x000e220000002400 */
[----:B------:R-:W-:Y:S01]  /*da40*/  FMNMX.FTZ R32, R76, R95, !PT ;  /* 0x0000005f4c207209 */ /* 0x000fe20007810000 */
[----:B------:R-:W-:-:S06]  /*da50*/  FMUL.FTZ R74, R33, UR4 ;  /* 0x00000004214a7c20 */ /* 0x000fcc0008410000 */
[----:B------:R-:W4:Y:S01]  /*da60*/  MUFU.TANH R69, R69 ;  /* 0x0000004500457308 */ /* 0x000f220000002400 */
[----:B------:R-:W-:Y:S01]  /*da70*/  FMUL.FTZ R70, R70, UR4 ;  /* 0x0000000446467c20 */ /* 0x000fe20008410000 */
[----:B------:R-:W-:Y:S01]  /*da80*/  ISETP.GT.AND P3, PT, R43, 0x31, PT ;  /* 0x000000312b00780c */ /* 0x000fe20003f64270 */
[----:B------:R-:W-:Y:S01]  /*da90*/  FMUL.FTZ R60, R60, UR4 ;  /* 0x000000043c3c7c20 */ /* 0x000fe20008410000 */
[----:B------:R-:W-:Y:S02]  /*daa0*/  FSEL R64, R64, -INF , P2 ;  /* 0xff80000040407808 */ /* 0x000fe40001000000 */
[----:B------:R-:W-:Y:S02]  /*dab0*/  FMNMX.FTZ R33, R77, R32, !PT ;  /* 0x000000204d217209 */ /* 0x000fe40007810000 */
[----:B------:R-:W4:Y:S01]  /*dac0*/  MUFU.TANH R66, R66 ;  /* 0x0000004200427308 */ /* 0x000f220000002400 */
[----:B-1----:R-:W-:Y:S01]  /*dad0*/  FSEL R75, R75, -INF , P4 ;  /* 0xff8000004b4b7808 */ /* 0x002fe20002000000 */
[----:B------:R-:W-:Y:S01]  /*dae0*/  FMUL.FTZ R71, R71, UR4 ;  /* 0x0000000447477c20 */ /* 0x000fe20008410000 */
[----:B------:R-:W-:-:S05]  /*daf0*/  ISETP.GT.AND P4, PT, R43, 0x38, PT ;  /* 0x000000382b00780c */ /* 0x000fca0003f84270 */
[----:B------:R-:W1:Y:S01]  /*db00*/  MUFU.TANH R56, R56 ;  /* 0x0000003800387308 */ /* 0x000e620000002400 */
[----:B--2---:R-:W-:Y:S01]  /*db10*/  FSEL R65, R65, -INF , P3 ;  /* 0xff80000041417808 */ /* 0x004fe20001800000 */
[----:B------:R-:W-:Y:S01]  /*db20*/  FMUL.FTZ R61, R61, UR4 ;  /* 0x000000043d3d7c20 */ /* 0x000fe20008410000 */
[----:B------:R-:W-:-:S05]  /*db30*/  FMNMX.FTZ R32, R64, R33, !PT ;  /* 0x0000002140207209 */ /* 0x000fca0007810000 */
[----:B------:R-:W2:Y:S01]  /*db40*/  MUFU.TANH R67, R67 ;  /* 0x0000004300437308 */ /* 0x000ea20000002400 */
[----:B---3--:R-:W-:Y:S01]  /*db50*/  FSEL R78, R78, -INF , P5 ;  /* 0xff8000004e4e7808 */ /* 0x008fe20002800000 */
[----:B------:R-:W-:Y:S01]  /*db60*/  FMUL.FTZ R58, R58, UR4 ;  /* 0x000000043a3a7c20 */ /* 0x000fe20008410000 */
[----:B------:R-:W-:-:S05]  /*db70*/  ISETP.GT.AND P5, PT, R43, 0x39, PT ;  /* 0x000000392b00780c */ /* 0x000fca0003fa4270 */
[----:B------:R-:W3:Y:S01]  /*db80*/  MUFU.TANH R57, R57 ;  /* 0x0000003900397308 */ /* 0x000ee20000002400 */
[----:B------:R-:W-:Y:S01]  /*db90*/  FSEL R68, R68, -INF , P4 ;  /* 0xff80000044447808 */ /* 0x000fe20002000000 */
[----:B------:R-:W-:Y:S01]  /*dba0*/  FMUL.FTZ R48, R48, UR4 ;  /* 0x0000000430307c20 */ /* 0x000fe20008410000 */
[----:B------:R-:W-:-:S05]  /*dbb0*/  FMNMX.FTZ R33, R65, R32, !PT ;  /* 0x0000002041217209 */ /* 0x000fca0007810000 */
[----:B------:R-:W3:Y:S01]  /*dbc0*/  MUFU.TANH R70, R70 ;  /* 0x0000004600467308 */ /* 0x000ee20000002400 */
[----:B0-----:R-:W-:Y:S01]  /*dbd0*/  FSEL R79, R79, -INF , P1 ;  /* 0xff8000004f4f7808 */ /* 0x001fe20000800000 */
[----:B------:R-:W-:Y:S01]  /*dbe0*/  FMUL.FTZ R59, R59, UR4 ;  /* 0x000000043b3b7c20 */ /* 0x000fe20008410000 */
[----:B------:R-:W-:-:S05]  /*dbf0*/  ISETP.GT.AND P1, PT, R43, 0x40, PT ;  /* 0x000000402b00780c */ /* 0x000fca0003f24270 */
[----:B------:R-:W0:Y:S01]  /*dc00*/  MUFU.TANH R60, R60 ;  /* 0x0000003c003c7308 */ /* 0x000e220000002400 */
[----:B----4-:R-:W-:Y:S01]  /*dc10*/  FSEL R69, R69, -INF , P5 ;  /* 0xff80000045457808 */ /* 0x010fe20002800000 */
[----:B------:R-:W-:Y:S01]  /*dc20*/  FMUL.FTZ R49, R49, UR4 ;  /* 0x0000000431317c20 */ /* 0x000fe20008410000 */
[----:B------:R-:W-:-:S05]  /*dc30*/  FMNMX.FTZ R32, R68, R33, !PT ;  /* 0x0000002144207209 */ /* 0x000fca0007810000 */
[----:B------:R-:W4:Y:S01]  /*dc40*/  MUFU.TANH R71, R71 ;  /* 0x0000004700477308 */ /* 0x000f220000002400 */
[----:B------:R-:W-:Y:S01]  /*dc50*/  FSEL R66, R66, -INF , P2 ;  /* 0xff80000042427808 */ /* 0x000fe20001000000 */
[----:B------:R-:W-:Y:S01]  /*dc60*/  FMUL.FTZ R62, R62, UR4 ;  /* 0x000000043e3e7c20 */ /* 0x000fe20008410000 */
[----:B------:R-:W-:-:S05]  /*dc70*/  ISETP.GT.AND P2, PT, R43, 0x41, PT ;  /* 0x000000412b00780c */ /* 0x000fca0003f44270 */
[----:B------:R-:W4:Y:S01]  /*dc80*/  MUFU.TANH R61, R61 ;  /* 0x0000003d003d7308 */ /* 0x000f220000002400 */
[----:B-1----:R-:W-:Y:S01]  /*dc90*/  FSEL R56, R56, -INF , P1 ;  /* 0xff80000038387808 */ /* 0x002fe20000800000 */
[----:B------:R-:W-:Y:S01]  /*dca0*/  FMUL.FTZ R52, R52, UR4 ;  /* 0x0000000434347c20 */ /* 0x000fe20008410000 */
[----:B------:R-:W-:-:S05]  /*dcb0*/  FMNMX.FTZ R33, R69, R32, !PT ;  /* 0x0000002045217209 */ /* 0x000fca0007810000 */
[----:B------:R-:W1:Y:S01]  /*dcc0*/  MUFU.TANH R58, R58 ;  /* 0x0000003a003a7308 */ /* 0x000e620000002400 */
[----:B--2---:R-:W-:Y:S01]  /*dcd0*/  FSEL R67, R67, -INF , P3 ;  /* 0xff80000043437808 */ /* 0x004fe20001800000 */
[----:B------:R-:W-:Y:S01]  /*dce0*/  FMUL.FTZ R63, R63, UR4 ;  /* 0x000000043f3f7c20 */ /* 0x000fe20008410000 */
[----:B------:R-:W-:-:S05]  /*dcf0*/  ISETP.GT.AND P3, PT, R43, 0x48, PT ;  /* 0x000000482b00780c */ /* 0x000fca0003f64270 */
[----:B------:R-:W2:Y:S01]  /*dd00*/  MUFU.TANH R48, R48 ;  /* 0x0000003000307308 */ /* 0x000ea20000002400 */
[----:B---3--:R-:W-:Y:S02]  /*dd10*/  FSEL R57, R57, -INF , P2 ;  /* 0xff80000039397808 */ /* 0x008fe40001000000 */
[----:B------:R-:W-:-:S05]  /*dd20*/  FMNMX.FTZ R32, R56, R33, !PT ;  /* 0x0000002138207209 */ /* 0x000fca0007810000 */
[----:B------:R-:W3:Y:S01]  /*dd30*/  MUFU.TANH R59, R59 ;  /* 0x0000003b003b7308 */ /* 0x000ee20000002400 */
[----:B------:R-:W-:Y:S01]  /*dd40*/  FSEL R70, R70, -INF , P4 ;  /* 0xff80000046467808 */ /* 0x000fe20002000000 */
[----:B------:R-:W-:Y:S01]  /*dd50*/  FMUL.FTZ R50, R50, UR4 ;  /* 0x0000000432327c20 */ /* 0x000fe20008410000 */
[----:B------:R-:W-:-:S05]  /*dd60*/  ISETP.GT.AND P4, PT, R43, 0x49, PT ;  /* 0x000000492b00780c */ /* 0x000fca0003f84270 */
[----:B------:R-:W3:Y:S01]  /*dd70*/  MUFU.TANH R49, R49 ;  /* 0x0000003100317308 */ /* 0x000ee20000002400 */
[----:B0-----:R-:W-:Y:S02]  /*dd80*/  FSEL R60, R60, -INF , P3 ;  /* 0xff8000003c3c7808 */ /* 0x001fe40001800000 */
[----:B------:R-:W-:-:S05]  /*dd90*/  FMNMX.FTZ R33, R57, R32, !PT ;  /* 0x0000002039217209 */ /* 0x000fca0007810000 */
[----:B------:R-:W0:Y:S01]  /*dda0*/  MUFU.TANH R62, R62 ;  /* 0x0000003e003e7308 */ /* 0x000e220000002400 */
[----:B----4-:R-:W-:Y:S01]  /*ddb0*/  FSEL R71, R71, -INF , P5 ;  /* 0xff80000047477808 */ /* 0x010fe20002800000 */
[----:B------:R-:W-:Y:S01]  /*ddc0*/  FMUL.FTZ R51, R51, UR4 ;  /* 0x0000000433337c20 */ /* 0x000fe20008410000 */
[----:B------:R-:W-:-:S05]  /*ddd0*/  ISETP.GT.AND P5, PT, R43, 0x50, PT ;  /* 0x000000502b00780c */ /* 0x000fca0003fa4270 */
[----:B------:R-:W4:Y:S01]  /*dde0*/  MUFU.TANH R52, R52 ;  /* 0x0000003400347308 */ /* 0x000f220000002400 */
[----:B------:R-:W-:Y:S02]  /*ddf0*/  FSEL R61, R61, -INF , P4 ;  /* 0xff8000003d3d7808 */ /* 0x000fe40002000000 */
[----:B------:R-:W-:-:S05]  /*de00*/  FMNMX.FTZ R32, R60, R33, !PT ;  /* 0x000000213c207209 */ /* 0x000fca0007810000 */
[----:B------:R-:W4:Y:S01]  /*de10*/  MUFU.TANH R63, R63 ;  /* 0x0000003f003f7308 */ /* 0x000f220000002400 */
[----:B-1----:R-:W-:Y:S01]  /*de20*/  FSEL R58, R58, -INF , P1 ;  /* 0xff8000003a3a7808 */ /* 0x002fe20000800000 */
[----:B------:R-:W-:Y:S01]  /*de30*/  FMUL.FTZ R44, R44, UR4 ;  /* 0x000000042c2c7c20 */ /* 0x000fe20008410000 */
[----:B------:R-:W-:-:S05]  /*de40*/  ISETP.GT.AND P1, PT, R43, 0x51, PT ;  /* 0x000000512b00780c */ /* 0x000fca0003f24270 */
[----:B------:R-:W1:Y:S01]  /*de50*/  MUFU.TANH R42, R98 ;  /* 0x00000062002a7308 */ /* 0x000e620000002400 */
[----:B--2---:R-:W-:Y:S02]  /*de60*/  FSEL R48, R48, -INF , P5 ;  /* 0xff80000030307808 */ /* 0x004fe40002800000 */
[----:B------:R-:W-:-:S05]  /*de70*/  FMNMX.FTZ R33, R61, R32, !PT ;  /* 0x000000203d217209 */ /* 0x000fca0007810000 */
[----:B------:R-:W2:Y:S01]  /*de80*/  MUFU.TANH R50, R50 ;  /* 0x0000003200327308 */ /* 0x000ea20000002400 */
[----:B---3--:R-:W-:Y:S01]  /*de90*/  FSEL R59, R59, -INF , P2 ;  /* 0xff8000003b3b7808 */ /* 0x008fe20001000000 */
[----:B------:R-:W-:Y:S01]  /*dea0*/  FMUL.FTZ R45, R45, UR4 ;  /* 0x000000042d2d7c20 */ /* 0x000fe20008410000 */
[----:B------:R-:W-:Y:S02]  /*deb0*/  ISETP.GT.AND P2, PT, R43, 0x58, PT ;  /* 0x000000582b00780c */ /* 0x000fe40003f44270 */
[----:B------:R-:W-:-:S03]  /*dec0*/  FSEL R49, R49, -INF , P1 ;  /* 0xff80000031317808 */ /* 0x000fc60000800000 */
[----:B------:R-:W3:Y:S01]  /*ded0*/  MUFU.TANH R51, R51 ;  /* 0x0000003300337308 */ /* 0x000ee20000002400 */
[----:B0-----:R-:W-:Y:S02]  /*dee0*/  FSEL R62, R62, -INF , P3 ;  /* 0xff8000003e3e7808 */ /* 0x001fe40001800000 */
[----:B------:R-:W-:-:S05]  /*def0*/  ISETP.GT.AND P3, PT, R43, 0x59, PT ;  /* 0x000000592b00780c */ /* 0x000fca0003f64270 */
[----:B------:R0:W3:Y:S01]  /*df00*/  MUFU.TANH R14, R96 ;  /* 0x00000060000e7308 */ /* 0x0000e20000002400 */
[----:B----4-:R-:W-:Y:S01]  /*df10*/  FSEL R52, R52, -INF , P2 ;  /* 0xff80000034347808 */ /* 0x010fe20001000000 */
[----:B------:R-:W-:Y:S01]  /*df20*/  FMUL.FTZ R95, R35, UR4 ;  /* 0x00000004235f7c20 */ /* 0x000fe20008410000 */
[----:B0-----:R-:W-:-:S05]  /*df30*/  FMNMX.FTZ R96, R48, R33, !PT ;  /* 0x0000002130607209 */ /* 0x001fca0007810000 */
[----:B------:R-:W0:Y:S01]  /*df40*/  MUFU.TANH R44, R44 ;  /* 0x0000002c002c7308 */ /* 0x000e220000002400 */
[----:B------:R-:W-:Y:S01]  /*df50*/  FMNMX.FTZ R33, R49, R96, !PT ;  /* 0x0000006031217209 */ /* 0x000fe20007810000 */
[----:B------:R-:W-:Y:S01]  /*df60*/  FMUL.FTZ R46, R46, UR4 ;  /* 0x000000042e2e7c20 */ /* 0x000fe20008410000 */
[----:B------:R-:W-:-:S05]  /*df70*/  FSEL R63, R63, -INF , P4 ;  /* 0xff8000003f3f7808 */ /* 0x000fca0002000000 */
[----:B------:R-:W4:Y:S01]  /*df80*/  MUFU.TANH R21, R97 ;  /* 0x0000006100157308 */ /* 0x000f220000002400 */
[----:B------:R-:W-:Y:S02]  /*df90*/  ISETP.GT.AND P4, PT, R43, 0x60, PT ;  /* 0x000000602b00780c */ /* 0x000fe40003f84270 */
[----:B-1----:R-:W-:Y:S02]  /*dfa0*/  FSEL R42, R42, -INF , P3 ;  /* 0xff8000002a2a7808 */ /* 0x002fe40001800000 */
[----:B------:R-:W-:-:S03]  /*dfb0*/  FMNMX.FTZ R35, R52, R33, !PT ;  /* 0x0000002134237209 */ /* 0x000fc60007810000 */
[----:B------:R-:W1:Y:S01]  /*dfc0*/  MUFU.TANH R45, R45 ;  /* 0x0000002d002d7308 */ /* 0x000e620000002400 */
[----:B------:R-:W-:Y:S02]  /*dfd0*/  WARPGROUP.DEPBAR.LE gsb0, 0x0 ;  /* 0x00008000000079c5 */ /* 0x000fe40000010000 */
[----:B--2---:R-:W-:Y:S01]  /*dfe0*/  FSEL R50, R50, -INF , P5 ;  /* 0xff80000032327808 */ /* 0x004fe20002800000 */
[----:B------:R-:W-:Y:S01]  /*dff0*/  FMUL.FTZ R33, R24, UR4 ;  /* 0x0000000418217c20 */ /* 0x000fe20008410000 */
[----:B------:R-:W-:Y:S01]  /*e000*/  FMUL.FTZ R47, R47, UR4 ;  /* 0x000000042f2f7c20 */ /* 0x000fe20008410000 */
[----:B------:R-:W-:Y:S02]  /*e010*/  ISETP.GT.AND P5, PT, R43, 0x61, PT ;  /* 0x000000612b00780c */ /* 0x000fe40003fa4270 */
[----:B------:R-:W2:Y:S01]  /*e020*/  MUFU.TANH R55, R55 ;  /* 0x0000003700377308 */ /* 0x000ea20000002400 */
[----:B------:R-:W-:Y:S01]  /*e030*/  FSEL R24, R15, -INF , P4 ;  /* 0xff8000000f187808 */ /* 0x000fe20002000000 */
[----:B------:R-:W-:Y:S01]  /*e040*/  FMUL.FTZ R36, R36, UR4 ;  /* 0x0000000424247c20 */ /* 0x000fe20008410000 */
[----:B------:R-:W-:-:S02]  /*e050*/  FMNMX.FTZ R35, R42, R35, !PT ;  /* 0x000000232a237209 */ /* 0x000fc40007810000 */
[----:B---3--:R-:W-:-:S03]  /*e060*/  FSEL R51, R51, -INF , P1 ;  /* 0xff80000033337808 */ /* 0x008fc60000800000 */
[----:B------:R-:W3:Y:S01]  /*e070*/  MUFU.TANH R54, R54 ;  /* 0x0000003600367308 */ /* 0x000ee20000002400 */
[----:B------:R-:W-:Y:S01]  /*e080*/  ISETP.GT.AND P1, PT, R43, 0x68, PT ;  /* 0x000000682b00780c */ /* 0x000fe20003f24270 */
[----:B------:R-:W-:Y:S01]  /*e090*/  FMUL.FTZ R37, R37, UR4 ;  /* 0x0000000425257c20 */ /* 0x000fe20008410000 */
[----:B------:R-:W-:Y:S02]  /*e0a0*/  FSEL R40, R40, -INF , P5 ;  /* 0xff80000028287808 */ /* 0x000fe40002800000 */
[----:B------:R-:W-:-:S03]  /*e0b0*/  FMNMX.FTZ R35, R24, R35, !PT ;  /* 0x0000002318237209 */ /* 0x000fc60007810000 */
[----:B------:R-:W-:Y:S01]  /*e0c0*/  MUFU.TANH R46, R46 ;  /* 0x0000002e002e7308 */ /* 0x000fe20000002400 */
        /* <DEDUP_REMOVED lines=11> */
[----:B-1----:R-:W-:Y:S01]  /*e180*/  FSEL R45, R45, -INF , P2 ;  /* 0xff8000002d2d7808 */ /* 0x002fe20001000000 */
[----:B------:R-:W-:Y:S01]  /*e190*/  FMUL.FTZ R38, R25, UR4 ;  /* 0x0000000419267c20 */ /* 0x000fe20008410000 */
[----:B------:R-:W-:Y:S01]  /*e1a0*/  FMNMX.FTZ R98, R44, R35, !PT ;  /* 0x000000232c627209 */ /* 0x000fe20007810000 */
[----:B------:R-:W-:-:S04]  /*e1b0*/  FMUL.FTZ R96, R28, UR4 ;  /* 0x000000041c607c20 */ /* 0x000fc80008410000 */
[----:B------:R-:W1:Y:S01]  /*e1c0*/  MUFU.TANH R37, R37 ;  /* 0x0000002500257308 */ /* 0x000e620000002400 */
[----:B------:R-:W-:Y:S02]  /*e1d0*/  FSEL R41, R41, -INF , P4 ;  /* 0xff80000029297808 */ /* 0x000fe40002000000 */
[----:B------:R-:W-:Y:S02]  /*e1e0*/  ISETP.GT.AND P4, PT, R43, 0x71, PT ;  /* 0x000000712b00780c */ /* 0x000fe40003f84270 */
[----:B--2---:R-:W-:-:S03]  /*e1f0*/  FSEL R28, R55, -INF , P3 ;  /* 0xff800000371c7808 */ /* 0x004fc60001800000 */
[----:B------:R-:W2:Y:S01]  /*e200*/  MUFU.TANH R34, R34 ;  /* 0x0000002200227308 */ /* 0x000ea20000002400 */
[----:B------:R-:W-:Y:S02]  /*e210*/  FMNMX.FTZ R35, R45, R98, !PT ;  /* 0x000000622d237209 */ /* 0x000fe40007810000 */
[----:B---3--:R-:W-:-:S05]  /*e220*/  FSEL R54, R54, -INF , P5 ;  /* 0xff80000036367808 */ /* 0x008fca0002800000 */
[----:B------:R3:W2:Y:S01]  /*e230*/  MUFU.TANH R15, R33 ;  /* 0x00000021000f7308 */ /* 0x0006a20000002400 */
[----:B------:R-:W-:Y:S01]  /*e240*/  ISETP.GT.AND P5, PT, R43, 0x78, PT ;  /* 0x000000782b00780c */ /* 0x000fe20003fa4270 */
[----:B------:R-:W-:Y:S01]  /*e250*/  FMUL.FTZ R29, R29, UR4 ;  /* 0x000000041d1d7c20 */ /* 0x000fe20008410000 */
[----:B------:R-:W-:-:S05]  /*e260*/  FSEL R25, R74, -INF , P4 ;  /* 0xff8000004a197808 */ /* 0x000fca0002000000 */
[----:B------:R-:W2:Y:S01]  /*e270*/  MUFU.TANH R95, R95 ;  /* 0x0000005f005f7308 */ /* 0x000ea20000002400 */
[----:B---3--:R-:W-:Y:S02]  /*e280*/  FSEL R33, R46, -INF , P1 ;  /* 0xff8000002e217808 */ /* 0x008fe40000800000 */
[----:B------:R-:W-:-:S05]  /*e290*/  FMNMX.FTZ R46, R28, R35, !PT ;  /* 0x000000231c2e7209 */ /* 0x000fca0007810000 */
[----:B------:R-:W3:Y:S01]  /*e2a0*/  MUFU.TANH R38, R38 ;  /* 0x0000002600267308 */ /* 0x000ee20000002400 */
[----:B0-----:R-:W-:Y:S02]  /*e2b0*/  FSEL R35, R47, -INF , P2 ;  /* 0xff8000002f237808 */ /* 0x001fe40001000000 */
[----:B------:R-:W-:Y:S02]  /*e2c0*/  ISETP.GT.AND P1, PT, R43, 0x79, PT ;  /* 0x000000792b00780c */ /* 0x000fe40003f24270 */
[----:B----4-:R-:W-:-:S03]  /*e2d0*/  FSEL R74, R36, -INF , P5 ;  /* 0xff800000244a7808 */ /* 0x010fc60002800000 */
[----:B------:R-:W0:Y:S01]  /*e2e0*/  MUFU.TANH R14, R14 ;  /* 0x0000000e000e7308 */ /* 0x000e220000002400 */
[----:B------:R-:W-:Y:S02]  /*e2f0*/  FMNMX.FTZ R47, R25, R46, !PT ;  /* 0x0000002e192f7209 */ /* 0x000fe40007810000 */
[----:B------:R-:W-:-:S05]  /*e300*/  ISETP.GT.AND P2, PT, R43, 0x80, PT ;  /* 0x000000802b00780c */ /* 0x000fca0003f44270 */
[----:B------:R-:W4:Y:S01]  /*e310*/  MUFU.TANH R96, R96 ;  /* 0x0000006000607308 */ /* 0x000f220000002400 */
[----:B-1----:R-:W-:Y:S02]  /*e320*/  FSEL R55, R37, -INF , P1 ;  /* 0xff80000025377808 */ /* 0x002fe40000800000 */
[----:B------:R-:W-:-:S05]  /*e330*/  FMNMX.FTZ R36, R74, R47, !PT ;  /* 0x0000002f4a247209 */ /* 0x000fca0007810000 */
[----:B------:R-:W1:Y:S01]  /*e340*/  MUFU.TANH R29, R29 ;  /* 0x0000001d001d7308 */ /* 0x000e620000002400 */
[----:B--2---:R-:W-:Y:S02]  /*e350*/  FSEL R34, R34, -INF , P3 ;  /* 0xff80000022227808 */ /* 0x004fe40001800000 */
[----:B------:R-:W-:Y:S02]  /*e360*/  ISETP.GT.AND P3, PT, R43, 0x81, PT ;  /* 0x000000812b00780c */ /* 0x000fe40003f64270 */
[----:B------:R-:W-:Y:S02]  /*e370*/  FSEL R47, R15, -INF , P2 ;  /* 0xff8000000f2f7808 */ /* 0x000fe40001000000 */
[----:B------:R-:W-:Y:S02]  /*e380*/  FMNMX.FTZ R36, R55, R36, !PT ;  /* 0x0000002437247209 */ /* 0x000fe40007810000 */
[----:B------:R-:W-:Y:S02]  /*e390*/  FSEL R37, R95, -INF , P4 ;  /* 0xff8000005f257808 */ /* 0x000fe40002000000 */
[----:B------:R-:W-:-:S02]  /*e3a0*/  ISETP.GT.AND P4, PT, R43, 0x88, PT ;  /* 0x000000882b00780c */ /* 0x000fc40003f84270 */
[----:B---3--:R-:W-:Y:S02]  /*e3b0*/  FSEL R46, R38, -INF , P3 ;  /* 0xff800000262e7808 */ /* 0x008fe40001800000 */
[----:B------:R-:W-:Y:S02]  /*e3c0*/  FMNMX.FTZ R15, R47, R36, !PT ;  /* 0x000000242f0f7209 */ /* 0x000fe40007810000 */
[----:B0-----:R-:W-:Y:S02]  /*e3d0*/  FSEL R36, R14, -INF , P5 ;  /* 0xff8000000e247808 */ /* 0x001fe40002800000 */
[----:B------:R-:W-:Y:S02]  /*e3e0*/  ISETP.GT.AND P5, PT, R43, 0x89, PT ;  /* 0x000000892b00780c */ /* 0x000fe40003fa4270 */
[----:B----4-:R-:W-:Y:S02]  /*e3f0*/  FSEL R43, R96, -INF , P4 ;  /* 0xff800000602b7808 */ /* 0x010fe40002000000 */
[----:B------:R-:W-:-:S02]  /*e400*/  FMNMX.FTZ R14, R46, R15, !PT ;  /* 0x0000000f2e0e7209 */ /* 0x000fc40007810000 */
[----:B-1----:R-:W-:Y:S02]  /*e410*/  FSEL R29, R29, -INF , P5 ;  /* 0xff8000001d1d7808 */ /* 0x002fe40002800000 */
[----:B------:R-:W-:-:S04]  /*e420*/  FMNMX.FTZ R14, R43, R14, !PT ;  /* 0x0000000e2b0e7209 */ /* 0x000fc80007810000 */
[----:B------:R-:W-:-:S05]  /*e430*/  FMNMX.FTZ R95, R29, R14, !PT ;  /* 0x0000000e1d5f7209 */ /* 0x000fca0007810000 */
[----:B------:R-:W0:Y:S02]  /*e440*/  SHFL.BFLY PT, R14, R95, 0x2, 0x1f ;  /* 0x0c401f005f0e7f89 */ /* 0x000e2400000e0000 */
[----:B0-----:R-:W-:-:S05]  /*e450*/  FMNMX.FTZ R96, R95, R14, !PT ;  /* 0x0000000e5f607209 */ /* 0x001fca0007810000 */
[----:B------:R-:W0:Y:S01]  /*e460*/  SHFL.BFLY PT, R15, R96, 0x1, 0x1f ;  /* 0x0c201f00600f7f89 */ /* 0x000e2200000e0000 */
[----:B------:R-:W-:Y:S01]  /*e470*/  FMUL.FTZ R99, R26, UR4 ;  /* 0x000000041a637c20 */ /* 0x000fe20008410000 */
[----:B------:R-:W-:Y:S01]  /*e480*/  FMUL.FTZ R98, R39, UR4 ;  /* 0x0000000427627c20 */ /* 0x000fe20008410000 */
[----:B0-----:R-:W-:Y:S01]  /*e490*/  FMNMX.FTZ R14, R96, R15, !PT ;  /* 0x0000000f600e7209 */ /* 0x001fe20007810000 */
[----:B------:R-:W-:-:S03]  /*e4a0*/  IMAD.U32 R15, RZ, RZ, UR5 ;  /* 0x00000005ff0f7e24 */ /* 0x000fc6000f8e00ff */
[C---:B------:R-:W-:Y:S01]  /*e4b0*/  FSETP.NEU.FTZ.AND P6, PT, R14.reuse, -INF , PT ;  /* 0xff8000000e00780b */ /* 0x040fe20003fdd000 */
[----:B------:R-:W-:-:S05]  /*e4c0*/  FMUL.FTZ R38, R14, R15 ;  /* 0x0000000f0e267220 */ /* 0x000fca0000410000 */
[----:B------:R-:W-:-:S05]  /*e4d0*/  FSEL R38, R38, RZ, P6 ;  /* 0x000000ff26267208 */ /* 0x000fca0003000000 */
[----:B------:R-:W-:Y:S01]  /*e4e0*/  FFMA.FTZ R26, R20, R15, -R38 ;  /* 0x0000000f141a7223 */ /* 0x000fe20000010826 */
[----:B------:R-:W-:-:S04]  /*e4f0*/  FMNMX.FTZ R20, R89, R90, !PT ;  /* 0x0000005a59147209 */ /* 0x000fc80007810000 */
[----:B------:R-:W-:-:S04]  /*e500*/  FMNMX.FTZ R39, R93, R20, !PT ;  /* 0x000000145d277209 */ /* 0x000fc80007810000 */
[----:B------:R-:W-:-:S04]  /*e510*/  FMNMX.FTZ R39, R94, R39, !PT ;  /* 0x000000275e277209 */ /* 0x000fc80007810000 */
[----:B------:R-:W-:-:S04]  /*e520*/  FMNMX.FTZ R20, R82, R39, !PT ;  /* 0x0000002752147209 */ /* 0x000fc80007810000 */
[----:B------:R-:W-:-:S04]  /*e530*/  FMNMX.FTZ R39, R83, R20, !PT ;  /* 0x0000001453277209 */ /* 0x000fc80007810000 */
[----:B------:R-:W-:-:S04]  /*e540*/  FMNMX.FTZ R20, R86, R39, !PT ;  /* 0x0000002756147209 */ /* 0x000fc80007810000 */
[----:B------:R-:W-:Y:S01]  /*e550*/  FMNMX.FTZ R20, R87, R20, !PT ;  /* 0x0000001457147209 */ /* 0x000fe20007810000 */
[----:B------:R-:W-:-:S03]  /*e560*/  FFMA.FTZ R39, R72, R15, -R38 ;  /* 0x0000000f48277223 */ /* 0x000fc60000010826 */
[----:B------:R-:W-:Y:S01]  /*e570*/  FMNMX.FTZ R20, R53, R20, !PT ;  /* 0x0000001435147209 */ /* 0x000fe20007810000 */
[----:B------:R-:W-:-:S03]  /*e580*/  FFMA.FTZ R72, R73, R15, -R38 ;  /* 0x0000000f49487223 */ /* 0x000fc60000010826 */
[----:B------:R-:W-:Y:S01]  /*e590*/  FMNMX.FTZ R73, R75, R20, !PT ;  /* 0x000000144b497209 */ /* 0x000fe20007810000 */
[----:B------:R-:W-:Y:S01]  /*e5a0*/  FMUL.FTZ R101, R30, UR4 ;  /* 0x000000041e657c20 */ /* 0x000fe20008410000 */
[--C-:B------:R-:W-:Y:S02]  /*e5b0*/  FFMA.FTZ R30, R91, R15, -R38.reuse ;  /* 0x0000000f5b1e7223 */ /* 0x100fe40000010826 */
[----:B------:R-:W-:Y:S01]  /*e5c0*/  FMNMX.FTZ R20, R78, R73, !PT ;  /* 0x000000494e147209 */ /* 0x000fe20007810000 */
[----:B------:R-:W-:-:S03]  /*e5d0*/  FFMA.FTZ R91, R81, R15, -R38 ;  /* 0x0000000f515b7223 */ /* 0x000fc60000010826 */
[----:B------:R-:W-:Y:S01]  /*e5e0*/  FMNMX.FTZ R81, R79, R20, !PT ;  /* 0x000000144f517209 */ /* 0x000fe20007810000 */
[----:B------:R-:W-:-:S03]  /*e5f0*/  FFMA.FTZ R73, R76, R15, -R38 ;  /* 0x0000000f4c497223 */ /* 0x000fc60000010826 */
[----:B------:R-:W-:Y:S01]  /*e600*/  FMNMX.FTZ R20, R66, R81, !PT ;  /* 0x0000005142147209 */ /* 0x000fe20007810000 */
[----:B------:R-:W-:-:S03]  /*e610*/  FFMA.FTZ R76, R77, R15, -R38 ;  /* 0x0000000f4d4c7223 */ /* 0x000fc60000010826 */
[----:B------:R-:W-:-:S04]  /*e620*/  FMNMX.FTZ R77, R67, R20, !PT ;  /* 0x00000014434d7209 */ /* 0x000fc80007810000 */
[----:B------:R-:W-:-:S04]  /*e630*/  FMNMX.FTZ R20, R70, R77, !PT ;  /* 0x0000004d46147209 */ /* 0x000fc80007810000 */
[----:B------:R-:W-:-:S04]  /*e640*/  FMNMX.FTZ R81, R71, R20, !PT ;  /* 0x0000001447517209 */ /* 0x000fc80007810000 */
[----:B------:R-:W-:Y:S01]  /*e650*/  FMNMX.FTZ R20, R58, R81, !PT ;  /* 0x000000513a147209 */ /* 0x000fe20007810000 */
[----:B------:R-:W-:-:S03]  /*e660*/  FFMA.FTZ R81, R65, R15, -R38 ;  /* 0x0000000f41517223 */ /* 0x000fc60000010826 */
[----:B------:R-:W-:-:S04]  /*e670*/  FMNMX.FTZ R65, R59, R20, !PT ;  /* 0x000000143b417209 */ /* 0x000fc80007810000 */
[----:B------:R-:W-:-:S04]  /*e680*/  FMNMX.FTZ R20, R62, R65, !PT ;  /* 0x000000413e147209 */ /* 0x000fc80007810000 */
[----:B------:R-:W-:-:S04]  /*e690*/  FMNMX.FTZ R65, R63, R20, !PT ;  /* 0x000000143f417209 */ /* 0x000fc80007810000 */
[----:B------:R-:W-:-:S04]  /*e6a0*/  FMNMX.FTZ R20, R50, R65, !PT ;  /* 0x0000004132147209 */ /* 0x000fc80007810000 */
[----:B------:R-:W-:-:S04]  /*e6b0*/  FMNMX.FTZ R65, R51, R20, !PT ;  /* 0x0000001433417209 */ /* 0x000fc80007810000 */
[----:B------:R-:W-:-:S04]  /*e6c0*/  FMNMX.FTZ R20, R32, R65, !PT ;  /* 0x0000004120147209 */ /* 0x000fc80007810000 */
[----:B------:R-:W-:-:S04]  /*e6d0*/  FMNMX.FTZ R20, R21, R20, !PT ;  /* 0x0000001415147209 */ /* 0x000fc80007810000 */
[----:B------:R-:W-:Y:S01]  /*e6e0*/  FMNMX.FTZ R65, R41, R20, !PT ;  /* 0x0000001429417209 */ /* 0x000fe20007810000 */
[----:B------:R-:W0:Y:S03]  /*e6f0*/  MUFU.TANH R98, R98 ;  /* 0x0000006200627308 */ /* 0x000e260000002400 */
[----:B------:R-:W-:Y:S01]  /*e700*/  FMNMX.FTZ R20, R54, R65, !PT ;  /* 0x0000004136147209 */ /* 0x000fe20007810000 */
[----:B------:R-:W-:-:S03]  /*e710*/  FMUL.FTZ R100, R27, UR4 ;  /* 0x000000041b647c20 */ /* 0x000fc60008410000 */
[----:B------:R-:W-:Y:S01]  /*e720*/  FMNMX.FTZ R20, R33, R20, !PT ;  /* 0x0000001421147209 */ /* 0x000fe20007810000 */
[----:B------:R-:W1:Y:S03]  /*e730*/  MUFU.TANH R99, R99 ;  /* 0x0000006300637308 */ /* 0x000e660000002400 */
[----:B------:R-:W-:Y:S01]  /*e740*/  FMNMX.FTZ R65, R35, R20, !PT ;  /* 0x0000001423417209 */ /* 0x000fe20007810000 */
[----:B------:R-:W-:-:S03]  /*e750*/  FMUL.FTZ R97, R31, UR4 ;  /* 0x000000041f617c20 */ /* 0x000fc60008410000 */
[----:B------:R-:W-:Y:S01]  /*e760*/  FMNMX.FTZ R20, R34, R65, !PT ;  /* 0x0000004122147209 */ /* 0x000fe20007810000 */
[----:B------:R-:W2:Y:S03]  /*e770*/  MUFU.TANH R100, R100 ;  /* 0x0000006400647308 */ /* 0x000ea60000002400 */
[----:B------:R-:W-:-:S05]  /*e780*/  FMNMX.FTZ R65, R37, R20, !PT ;  /* 0x0000001425417209 */ /* 0x000fca0007810000 */
[----:B------:R-:W3:Y:S01]  /*e790*/  MUFU.TANH R101, R101 ;  /* 0x0000006500657308 */ /* 0x000ee20000002400 */
[----:B0-----:R-:W-:Y:S02]  /*e7a0*/  FSEL R98, R98, -INF , P1 ;  /* 0xff80000062627808 */ /* 0x001fe40000800000 */
[----:B------:R-:W-:-:S05]  /*e7b0*/  FMNMX.FTZ R65, R36, R65, !PT ;  /* 0x0000004124417209 */ /* 0x000fca0007810000 */
[----:B------:R-:W0:Y:S01]  /*e7c0*/  MUFU.TANH R97, R97 ;  /* 0x0000006100617308 */ /* 0x000e220000002400 */
[----:B-1----:R-:W-:Y:S02]  /*e7d0*/  FSEL R99, R99, -INF , P2 ;  /* 0xff80000063637808 */ /* 0x002fe40001000000 */
[----:B------:R-:W-:Y:S02]  /*e7e0*/  FMNMX.FTZ R20, R98, R65, !PT ;  /* 0x0000004162147209 */ /* 0x000fe40007810000 */
[----:B--2---:R-:W-:Y:S02]  /*e7f0*/  FSEL R100, R100, -INF , P3 ;  /* 0xff80000064647808 */ /* 0x004fe40001800000 */
[----:B------:R-:W-:Y:S01]  /*e800*/  FMNMX.FTZ R65, R99, R20, !PT ;  /* 0x0000001463417209 */ /* 0x000fe20007810000 */
[--C-:B------:R-:W-:Y:S01]  /*e810*/  FFMA.FTZ R31, R92, R15, -R38.reuse ;  /* 0x0000000f5c1f7223 */ /* 0x100fe20000010826 */
[----:B---3--:R-:W-:Y:S02]  /*e820*/  FSEL R101, R101, -INF , P4 ;  /* 0xff80000065657808 */ /* 0x008fe40002000000 */
[----:B------:R-:W-:Y:S01]  /*e830*/  FMNMX.FTZ R20, R100, R65, !PT ;  /* 0x0000004164147209 */ /* 0x000fe20007810000 */
[-CC-:B------:R-:W-:Y:S01]  /*e840*/  FFMA.FTZ R92, R84, R15.reuse, -R38.reuse ;  /* 0x0000000f545c7223 */ /* 0x180fe20000010826 */
[----:B------:R-:W-:-:S02]  /*e850*/  FFMA.FTZ R84, R49, R15, -R38 ;  /* 0x0000000f31547223 */ /* 0x000fc40000010826 */
[----:B------:R-:W-:Y:S02]  /*e860*/  FMNMX.FTZ R49, R101, R20, !PT ;  /* 0x0000001465317209 */ /* 0x000fe40007810000 */
[----:B0-----:R-:W-:-:S04]  /*e870*/  FSEL R102, R97, -INF , P5 ;  /* 0xff80000061667808 */ /* 0x001fc80002800000 */
[----:B------:R-:W-:-:S05]  /*e880*/  FMNMX.FTZ R20, R102, R49, !PT ;  /* 0x0000003166147209 */ /* 0x000fca0007810000 */
[----:B------:R-:W0:Y:S01]  /*e890*/  SHFL.BFLY PT, R65, R20, 0x2, 0x1f ;  /* 0x0c401f0014417f89 */ /* 0x000e2200000e0000 */
[-CC-:B------:R-:W-:Y:S01]  /*e8a0*/  FFMA.FTZ R77, R64, R15.reuse, -R38.reuse ;  /* 0x0000000f404d7223 */ /* 0x180fe20000010826 */
[-CC-:B------:R-:W-:Y:S01]  /*e8b0*/  FFMA.FTZ R64, R48, R15.reuse, -R38.reuse ;  /* 0x0000000f30407223 */ /* 0x180fe20000010826 */
[----:B------:R-:W-:Y:S01]  /*e8c0*/  FFMA.FTZ R48, R24, R15, -R38 ;  /* 0x0000000f18307223 */ /* 0x000fe20000010826 */
[----:B0-----:R-:W-:-:S05]  /*e8d0*/  FMNMX.FTZ R24, R20, R65, !PT ;  /* 0x0000004114187209 */ /* 0x001fca0007810000 */
[----:B------:R-:W0:Y:S01]  /*e8e0*/  SHFL.BFLY PT, R103, R24, 0x1, 0x1f ;  /* 0x0c201f0018677f89 */ /* 0x000e2200000e0000 */
[-CC-:B------:R-:W-:Y:S01]  /*e8f0*/  FFMA.FTZ R96, R69, R15.reuse, -R38.reuse ;  /* 0x0000000f45607223 */ /* 0x180fe20000010826 */
        /* <DEDUP_REMOVED lines=13> */
[--C-:B------:R-:W-:Y:S01]  /*e9d0*/  FFMA.FTZ R45, R45, R15, -R38.reuse ;  /* 0x0000000f2d2d7223 */ /* 0x100fe20000010826 */
[----:B0-----:R-:W-:Y:S01]  /*e9e0*/  FMNMX.FTZ R74, R24, R103, !PT ;  /* 0x00000067184a7209 */ /* 0x001fe20007810000 */
[----:B------:R-:W-:-:S03]  /*e9f0*/  FFMA.FTZ R65, R28, R15, -R38 ;  /* 0x0000000f1c417223 */ /* 0x000fc60000010826 */
[C---:B------:R-:W-:Y:S01]  /*ea00*/  FSETP.NEU.FTZ.AND P1, PT, R74.reuse, -INF , PT ;  /* 0xff8000004a00780b */ /* 0x040fe20003f3d000 */
[-C--:B------:R-:W-:Y:S01]  /*ea10*/  FMUL.FTZ R24, R74, R15.reuse ;  /* 0x0000000f4a187220 */ /* 0x080fe20000410000 */
[-CC-:B------:R-:W-:Y:S01]  /*ea20*/  FFMA.FTZ R68, R25, R15.reuse, -R38.reuse ;  /* 0x0000000f19447223 */ /* 0x180fe20000010826 */
[-CC-:B------:R-:W-:Y:S01]  /*ea30*/  FFMA.FTZ R55, R55, R15.reuse, -R38.reuse ;  /* 0x0000000f37377223 */ /* 0x180fe20000010826 */
[-CC-:B------:R-:W-:Y:S01]  /*ea40*/  FFMA.FTZ R44, R47, R15.reuse, -R38.reuse ;  /* 0x0000000f2f2c7223 */ /* 0x180fe20000010826 */
[-CC-:B------:R-:W-:Y:S01]  /*ea50*/  FFMA.FTZ R20, R46, R15.reuse, -R38.reuse ;  /* 0x0000000f2e147223 */ /* 0x180fe20000010826 */
[-CC-:B------:R-:W-:Y:S01]  /*ea60*/  FFMA.FTZ R40, R43, R15.reuse, -R38.reuse ;  /* 0x0000000f2b287223 */ /* 0x180fe20000010826 */
[----:B------:R-:W-:Y:S01]  /*ea70*/  FFMA.FTZ R42, R29, R15, -R38 ;  /* 0x0000000f1d2a7223 */ /* 0x000fe20000010826 */
[----:B------:R-:W-:-:S05]  /*ea80*/  FSEL R38, R24, RZ, P1 ;  /* 0x000000ff18267208 */ /* 0x000fca0000800000 */
[-CC-:B------:R-:W-:Y:S01]  /*ea90*/  FFMA.FTZ R43, R53, R15.reuse, -R38.reuse ;  /* 0x0000000f352b7223 */ /* 0x180fe20000010826 */
[-CC-:B------:R-:W-:Y:S01]  /*eaa0*/  FFMA.FTZ R53, R75, R15.reuse, -R38.reuse ;  /* 0x0000000f4b357223 */ /* 0x180fe20000010826 */
[-CC-:B------:R-:W-:Y:S01]  /*eab0*/  FFMA.FTZ R75, R78, R15.reuse, -R38.reuse ;  /* 0x0000000f4e4b7223 */ /* 0x180fe20000010826 */
[-CC-:B------:R-:W-:Y:S02]  /*eac0*/  FFMA.FTZ R78, R79, R15.reuse, -R38.reuse ;  /* 0x0000000f4f4e7223 */ /* 0x180fe40000010826 */
[----:B------:R-:W2:Y:S01]  /*ead0*/  LDL R79, [R1+0x78] ;  /* 0x00007800014f7983 */ /* 0x000ea20000100800 */
[----:B------:R-:W0:Y:S01]  /*eae0*/  S2R R104, SR_TID.X ;  /* 0x0000000000687919 */ /* 0x000e220000002100 */
[-CC-:B------:R-:W-:Y:S01]  /*eaf0*/  FFMA.FTZ R25, R89, R15.reuse, -R38.reuse ;  /* 0x0000000f59197223 */ /* 0x180fe20000010826 */
[-CC-:B------:R-:W-:Y:S01]  /*eb00*/  FFMA.FTZ R29, R90, R15.reuse, -R38.reuse ;  /* 0x0000000f5a1d7223 */ /* 0x180fe20000010826 */
[----:B------:R-:W-:Y:S01]  /*eb10*/  MUFU.EX2 R26, R26 ;  /* 0x0000001a001a7308 */ /* 0x000fe20000000800 */
[----:B------:R-:W-:-:S07]  /*eb20*/  FFMA.FTZ R47, R93, R15, -R38 ;  /* 0x0000000f5d2f7223 */ /* 0x000fce0000010826 */
[----:B------:R-:W1:Y:S01]  /*eb30*/  MUFU.EX2 R27, R27 ;  /* 0x0000001b001b7308 */ /* 0x000e620000000800 */
[----:B------:R-:W-:-:S07]  /*eb40*/  FFMA.FTZ R89, R94, R15, -R38 ;  /* 0x0000000f5e597223 */ /* 0x000fce0000010826 */
[----:B------:R-:W3:Y:S01]  /*eb50*/  MUFU.EX2 R30, R30 ;  /* 0x0000001e001e7308 */ /* 0x000ee20000000800 */
[----:B------:R-:W-:-:S07]  /*eb60*/  FFMA.FTZ R82, R82, R15, -R38 ;  /* 0x0000000f52527223 */ /* 0x000fce0000010826 */
[----:B------:R-:W-:Y:S01]  /*eb70*/  MUFU.EX2 R25, R25 ;  /* 0x0000001900197308 */ /* 0x000fe20000000800 */
[----:B0-----:R-:W-:-:S07]  /*eb80*/  LOP3.LUT R104, R104, 0x7f, RZ, 0xc0, !PT ;  /* 0x0000007f68687812 */ /* 0x001fce00078ec0ff */
[----:B------:R-:W0:Y:S01]  /*eb90*/  MUFU.EX2 R29, R29 ;  /* 0x0000001d001d7308 */ /* 0x000e220000000800 */
[----:B------:R-:W-:Y:S01]  /*eba0*/  ISETP.NE.AND P1, PT, R104, RZ, PT ;  /* 0x000000ff6800720c */ /* 0x000fe20003f25270 */
[----:B------:R-:W-:-:S06]  /*ebb0*/  FFMA.FTZ R46, R58, R15, -R38 ;  /* 0x0000000f3a2e7223 */ /* 0x000fcc0000010826 */
[----:B------:R-:W4:Y:S01]  /*ebc0*/  MUFU.EX2 R31, R31 ;  /* 0x0000001f001f7308 */ /* 0x000f220000000800 */
[-CC-:B------:R-:W-:Y:S01]  /*ebd0*/  FFMA.FTZ R58, R59, R15.reuse, -R38.reuse ;  /* 0x0000000f3b3a7223 */ /* 0x180fe20000010826 */
[----:B------:R-:W-:-:S06]  /*ebe0*/  FFMA.FTZ R83, R83, R15, -R38 ;  /* 0x0000000f53537223 */ /* 0x000fcc0000010826 */
[----:B------:R-:W4:Y:S01]  /*ebf0*/  MUFU.EX2 R47, R47 ;  /* 0x0000002f002f7308 */ /* 0x000f220000000800 */
[-CC-:B------:R-:W-:Y:S01]  /*ec00*/  FFMA.FTZ R59, R62, R15.reuse, -R38.reuse ;  /* 0x0000000f3e3b7223 */ /* 0x180fe20000010826 */
[----:B------:R-:W-:Y:S01]  /*ec10*/  FFMA.FTZ R62, R63, R15, -R38 ;  /* 0x0000000f3f3e7223 */ /* 0x000fe20000010826 */
[----:B-1----:R-:W-:-:S05]  /*ec20*/  FADD.FTZ R63, R26, R27 ;  /* 0x0000001b1a3f7221 */ /* 0x002fca0000010000 */
[----:B------:R-:W1:Y:S01]  /*ec30*/  MUFU.EX2 R80, R80 ;  /* 0x0000005000507308 */ /* 0x000e620000000800 */
[----:B------:R-:W-:Y:S01]  /*ec40*/  FFMA.FTZ R86, R86, R15, -R38 ;  /* 0x0000000f56567223 */ /* 0x000fe20000010826 */
[----:B------:R-:W-:-:S06]  /*ec50*/  @!P1 VIADD R24, R0, 0x31c40 ;  /* 0x00031c4000189836 */ /* 0x000fcc0000000000 */
[----:B------:R-:W1:Y:S01]  /*ec60*/  MUFU.EX2 R89, R89 ;  /* 0x0000005900597308 */ /* 0x000e620000000800 */
[----:B---3--:R-:W-:Y:S01]  /*ec70*/  FADD.FTZ R94, R30, R63 ;  /* 0x0000003f1e5e7221 */ /* 0x008fe20000010000 */
[----:B0-----:R-:W-:-:S06]  /*ec80*/  FADD.FTZ R90, R25, R29 ;  /* 0x0000001d195a7221 */ /* 0x001fcc0000010000 */
[----:B------:R-:W0:Y:S01]  /*ec90*/  MUFU.EX2 R91, R91 ;  /* 0x0000005b005b7308 */ /* 0x000e220000000800 */
[-CC-:B------:R-:W-:Y:S01]  /*eca0*/  FFMA.FTZ R87, R87, R15.reuse, -R38.reuse ;  /* 0x0000000f57577223 */ /* 0x180fe20000010826 */
[----:B------:R-:W-:-:S06]  /*ecb0*/  FFMA.FTZ R28, R50, R15, -R38 ;  /* 0x0000000f321c7223 */ /* 0x000fcc0000010826 */
[----:B------:R-:W3:Y:S01]  /*ecc0*/  MUFU.EX2 R82, R82 ;  /* 0x0000005200527308 */ /* 0x000ee20000000800 */
[----:B------:R-:W-:Y:S01]  /*ecd0*/  @!P1 PRMT R24, RZ, 0x654, R24 ;  /* 0x00000654ff189816 */ /* 0x000fe20000000018 */
[----:B------:R-:W-:Y:S01]  /*ece0*/  FFMA.FTZ R50, R51, R15, -R38 ;  /* 0x0000000f33327223 */ /* 0x000fe20000010826 */
[----:B----4-:R-:W-:-:S05]  /*ecf0*/  FADD.FTZ R51, R31, R94 ;  /* 0x0000005e1f337221 */ /* 0x010fca0000010000 */
[----:B------:R-:W4:Y:S01]  /*ed00*/  MUFU.EX2 R92, R92 ;  /* 0x0000005c005c7308 */ /* 0x000f220000000800 */
[----:B------:R-:W-:Y:S01]  /*ed10*/  FADD.FTZ R90, R47, R90 ;  /* 0x0000005a2f5a7221 */ /* 0x000fe20000010000 */
[----:B------:R0:W-:Y:S06]  /*ed20*/  @!P1 SYNCS.ARRIVE.TRANS64.RED.A1T0 RZ, [R24+URZ], RZ ;  /* 0x000000ff18ff99a7 */ /* 0x0001ec000810043f */
[----:B------:R-:W4:Y:S01]  /*ed30*/  MUFU.EX2 R83, R83 ;  /* 0x0000005300537308 */ /* 0x000f220000000800 */
[----:B-1----:R-:W-:Y:S01]  /*ed40*/  FADD.FTZ R94, R80, R51 ;  /* 0x00000033505e7221 */ /* 0x002fe20000010000 */
[----:B0-----:R-:W-:-:S06]  /*ed50*/  F2FP.F16.F32.PACK_AB R24, R27, R26 ;  /* 0x0000001a1b18723e */ /* 0x001fcc00000000ff */
[----:B------:R-:W0:Y:S01]  /*ed60*/  MUFU.EX2 R95, R95 ;  /* 0x0000005f005f7308 */ /* 0x000e220000000800 */
[----:B------:R-:W-:-:S07]  /*ed70*/  FADD.FTZ R27, R89, R90 ;  /* 0x0000005a591b7221 */ /* 0x000fce0000010000 */
[----:B------:R-:W1:Y:S01]  /*ed80*/  MUFU.EX2 R86, R86 ;  /* 0x0000005600567308 */ /* 0x000e620000000800 */
[----:B------:R-:W-:Y:S01]  /*ed90*/  FADD.FTZ R63, R91, R94 ;  /* 0x0000005e5b3f7221 */ /* 0x000fe20000010000 */
[----:B------:R-:W-:-:S06]  /*eda0*/  F2FP.F16.F32.PACK_AB R26, R31, R30 ;  /* 0x0000001e1f1a723e */ /* 0x000fcc00000000ff */
[----:B------:R-:W1:Y:S01]  /*edb0*/  MUFU.EX2 R39, R39 ;  /* 0x0000002700277308 */ /* 0x000e620000000800 */
[----:B---3--:R-:W-:-:S07]  /*edc0*/  FADD.FTZ R30, R82, R27 ;  /* 0x0000001b521e7221 */ /* 0x008fce0000010000 */
[----:B------:R-:W3:Y:S01]  /*edd0*/  MUFU.EX2 R87, R87 ;  /* 0x0000005700577308 */ /* 0x000ee20000000800 */
[----:B------:R-:W-:Y:S01]  /*ede0*/  FFMA.FTZ R51, R32, R15, -R38 ;  /* 0x0000000f20337223 */ /* 0x000fe20000010826 */
[----:B----4-:R-:W-:-:S06]  /*edf0*/  FADD.FTZ R32, R92, R63 ;  /* 0x0000003f5c207221 */ /* 0x010fcc0000010000 */
[----:B------:R-:W4:Y:S01]  /*ee00*/  MUFU.EX2 R72, R72 ;  /* 0x0000004800487308 */ /* 0x000f220000000800 */
[----:B------:R-:W-:-:S07]  /*ee10*/  FADD.FTZ R27, R83, R30 ;  /* 0x0000001e531b7221 */ /* 0x000fce0000010000 */
[----:B------:R-:W4:Y:S01]  /*ee20*/  MUFU.EX2 R43, R43 ;  /* 0x0000002b002b7308 */ /* 0x000f220000000800 */
[----:B------:R-:W-:-:S07]  /*ee30*/  FFMA.FTZ R66, R66, R15, -R38 ;  /* 0x0000000f42427223 */ /* 0x000fce0000010826 */
[----:B------:R-:W4:Y:S08]  /*ee40*/  MUFU.EX2 R73, R73 ;  /* 0x0000004900497308 */ /* 0x000f300000000800 */
[----:B------:R-:W4:Y:S08]  /*ee50*/  MUFU.EX2 R53, R53 ;  /* 0x0000003500357308 */ /* 0x000f300000000800 */
[----:B------:R0:W-:Y:S01]  /*ee60*/  MUFU.EX2 R0, R28 ;  /* 0x0000001c00007308 */ /* 0x0001e20000000800 */
[----:B------:R-:W-:-:S07]  /*ee70*/  FFMA.FTZ R67, R67, R15, -R38 ;  /* 0x0000000f43437223 */ /* 0x000fce0000010826 */
[----:B------:R-:W4:Y:S01]  /*ee80*/  MUFU.EX2 R76, R76 ;  /* 0x0000004c004c7308 */ /* 0x000f220000000800 */
[----:B0-----:R-:W-:Y:S01]  /*ee90*/  F2FP.F16.F32.PACK_AB R28, R91, R80 ;  /* 0x000000505b1c723e */ /* 0x001fe200000000ff */
[----:B------:R-:W-:Y:S01]  /*eea0*/  FADD.FTZ R80, R95, R32 ;  /* 0x000000205f507221 */ /* 0x000fe20000010000 */
[----:B-1----:R-:W-:-:S05]  /*eeb0*/  FADD.FTZ R32, R86, R27 ;  /* 0x0000001b56207221 */ /* 0x002fca0000010000 */
[----:B------:R-:W0:Y:S01]  /*eec0*/  MUFU.EX2 R75, R75 ;  /* 0x0000004b004b7308 */ /* 0x000e220000000800 */
[----:B------:R-:W-:Y:S01]  /*eed0*/  FADD.FTZ R63, R39, R80 ;  /* 0x00000050273f7221 */ /* 0x000fe20000010000 */
[----:B---3--:R-:W-:Y:S01]  /*eee0*/  FADD.FTZ R32, R87, R32 ;  /* 0x0000002057207221 */ /* 0x008fe20000010000 */
[----:B------:R-:W-:Y:S02]  /*eef0*/  F2FP.F16.F32.PACK_AB R25, R29, R25 ;  /* 0x000000191d19723e */ /* 0x000fe400000000ff */
[----:B------:R-:W-:-:S03]  /*ef00*/  F2FP.F16.F32.PACK_AB R29, R83, R82 ;  /* 0x00000052531d723e */ /* 0x000fc600000000ff */
[----:B------:R-:W1:Y:S01]  /*ef10*/  MUFU.EX2 R78, R78 ;  /* 0x0000004e004e7308 */ /* 0x000e620000000800 */
[----:B----4-:R-:W-:Y:S01]  /*ef20*/  FADD.FTZ R82, R72, R63 ;  /* 0x0000003f48527221 */ /* 0x010fe20000010000 */
[----:B------:R-:W-:Y:S01]  /*ef30*/  FADD.FTZ R32, R43, R32 ;  /* 0x000000202b207221 */ /* 0x000fe20000010000 */
[----:B------:R-:W-:Y:S01]  /*ef40*/  FFMA.FTZ R70, R70, R15, -R38 ;  /* 0x0000000f46467223 */ /* 0x000fe20000010826 */
[----:B------:R-:W-:-:S04]  /*ef50*/  F2FP.F16.F32.PACK_AB R27, R89, R47 ;  /* 0x0000002f591b723e */ /* 0x000fc800000000ff */
[----:B------:R-:W3:Y:S01]  /*ef60*/  MUFU.EX2 R77, R77 ;  /* 0x0000004d004d7308 */ /* 0x000ee20000000800 */
[----:B------:R-:W-:Y:S01]  /*ef70*/  FFMA.FTZ R47, R33, R15, -R38 ;  /* 0x0000000f212f7223 */ /* 0x000fe20000010826 */
[----:B------:R-:W-:Y:S01]  /*ef80*/  FADD.FTZ R33, R73, R82 ;  /* 0x0000005249217221 */ /* 0x000fe20000010000 */
[----:B------:R-:W-:-:S05]  /*ef90*/  FADD.FTZ R32, R53, R32 ;  /* 0x0000002035207221 */ /* 0x000fca0000010000 */
[----:B------:R-:W4:Y:S01]  /*efa0*/  MUFU.EX2 R66, R66 ;  /* 0x0000004200427308 */ /* 0x000f220000000800 */
[----:B------:R-:W-:Y:S01]  /*efb0*/  FFMA.FTZ R71, R71, R15, -R38 ;  /* 0x0000000f47477223 */ /* 0x000fe20000010826 */
[----:B------:R-:W-:-:S06]  /*efc0*/  FADD.FTZ R82, R76, R33 ;  /* 0x000000214c527221 */ /* 0x000fcc0000010000 */
[----:B------:R-:W4:Y:S01]  /*efd0*/  MUFU.EX2 R81, R81 ;  /* 0x0000005100517308 */ /* 0x000f220000000800 */
[----:B0-----:R-:W-:-:S07]  /*efe0*/  FADD.FTZ R33, R75, R32 ;  /* 0x000000204b217221 */ /* 0x001fce0000010000 */
[----:B------:R-:W0:Y:S01]  /*eff0*/  MUFU.EX2 R67, R67 ;  /* 0x0000004300437308 */ /* 0x000e220000000800 */
[----:B-1----:R-:W-:-:S07]  /*f000*/  FADD.FTZ R33, R78, R33 ;  /* 0x000000214e217221 */ /* 0x002fce0000010000 */
[----:B------:R-:W1:Y:S08]  /*f010*/  MUFU.EX2 R88, R88 ;  /* 0x0000005800587308 */ /* 0x000e700000000800 */
[----:B------:R-:W1:Y:S01]  /*f020*/  MUFU.EX2 R70, R70 ;  /* 0x0000004600467308 */ /* 0x000e620000000800 */
[----:B---3--:R-:W-:Y:S01]  /*f030*/  FADD.FTZ R82, R77, R82 ;  /* 0x000000524d527221 */ /* 0x008fe20000010000 */
[----:B----4-:R-:W-:-:S06]  /*f040*/  FADD.FTZ R32, R66, R33 ;  /* 0x0000002142207221 */ /* 0x010fcc0000010000 */
[----:B------:R-:W3:Y:S01]  /*f050*/  MUFU.EX2 R96, R96 ;  /* 0x0000006000607308 */ /* 0x000ee20000000800 */
[----:B------:R-:W-:-:S07]  /*f060*/  FFMA.FTZ R80, R35, R15, -R38 ;  /* 0x0000000f23507223 */ /* 0x000fce0000010826 */
[----:B------:R-:W4:Y:S01]  /*f070*/  MUFU.EX2 R71, R71 ;  /* 0x0000004700477308 */ /* 0x000f220000000800 */
[----:B------:R-:W-:Y:S01]  /*f080*/  FADD.FTZ R35, R81, R82 ;  /* 0x0000005251237221 */ /* 0x000fe20000010000 */
[----:B0-----:R-:W-:-:S06]  /*f090*/  FADD.FTZ R33, R67, R32 ;  /* 0x0000002043217221 */ /* 0x001fcc0000010000 */
[----:B------:R-:W0:Y:S08]  /*f0a0*/  MUFU.EX2 R56, R56 ;  /* 0x0000003800387308 */ /* 0x000e300000000800 */
[----:B------:R-:W0:Y:S01]  /*f0b0*/  MUFU.EX2 R46, R46 ;  /* 0x0000002e002e7308 */ /* 0x000e220000000800 */
[----:B-1----:R-:W-:Y:S01]  /*f0c0*/  FADD.FTZ R35, R88, R35 ;  /* 0x0000002358237221 */ /* 0x002fe20000010000 */
[----:B------:R-:W-:-:S06]  /*f0d0*/  FADD.FTZ R32, R70, R33 ;  /* 0x0000002146207221 */ /* 0x000fcc0000010000 */
[----:B------:R-:W1:Y:S08]  /*f0e0*/  MUFU.EX2 R57, R57 ;  /* 0x0000003900397308 */ /* 0x000e700000000800 */
[----:B------:R-:W2:Y:S01]  /*f0f0*/  MUFU.EX2 R58, R58 ;  /* 0x0000003a003a7308 */ /* 0x000ea20000000800 */
[----:B---3--:R-:W-:Y:S01]  /*f100*/  FADD.FTZ R35, R96, R35 ;  /* 0x0000002360237221 */ /* 0x008fe20000010000 */
[----:B----4-:R-:W-:-:S06]  /*f110*/  FADD.FTZ R33, R71, R32 ;  /* 0x0000002047217221 */ /* 0x010fcc0000010000 */
[----:B------:R-:W3:Y:S01]  /*f120*/  MUFU.EX2 R60, R60 ;  /* 0x0000003c003c7308 */ /* 0x000ee20000000800 */
[----:B------:R-:W-:-:S07]  /*f130*/  FFMA.FTZ R21, R21, R15, -R38 ;  /* 0x0000000f15157223 */ /* 0x000fce0000010826 */
[----:B------:R-:W4:Y:S01]  /*f140*/  MUFU.EX2 R59, R59 ;  /* 0x0000003b003b7308 */ /* 0x000f220000000800 */
[-CC-:B------:R-:W-:Y:S01]  /*f150*/  FFMA.FTZ R41, R41, R15.reuse, -R38.reuse ;  /* 0x0000000f29297223 */ /* 0x180fe20000010826 */
[-CC-:B------:R-:W-:Y:S01]  /*f160*/  FFMA.FTZ R54, R54, R15.reuse, -R38.reuse ;  /* 0x0000000f36367223 */ /* 0x180fe20000010826 */
[-CC-:B------:R-:W-:Y:S01]  /*f170*/  FFMA.FTZ R34, R34, R15.reuse, -R38.reuse ;  /* 0x0000000f22227223 */ /* 0x180fe20000010826 */
[----:B------:R-:W-:-:S04]  /*f180*/  FFMA.FTZ R37, R37, R15, -R38 ;  /* 0x0000000f25257223 */ /* 0x000fc80000010826 */
[----:B------:R-:W4:Y:S01]  /*f190*/  MUFU.EX2 R61, R61 ;  /* 0x0000003d003d7308 */ /* 0x000f220000000800 */
[-CC-:B------:R-:W-:Y:S01]  /*f1a0*/  FFMA.FTZ R36, R36, R15.reuse, -R38.reuse ;  /* 0x0000000f24247223 */ /* 0x180fe20000010826 */
[-CC-:B------:R-:W-:Y:S01]  /*f1b0*/  FFMA.FTZ R98, R98, R15.reuse, -R38.reuse ;  /* 0x0000000f62627223 */ /* 0x180fe20000010826 */
[-CC-:B------:R-:W-:Y:S01]  /*f1c0*/  FFMA.FTZ R99, R99, R15.reuse, -R38.reuse ;  /* 0x0000000f63637223 */ /* 0x180fe20000010826 */
[-CC-:B------:R-:W-:Y:S01]  /*f1d0*/  FFMA.FTZ R100, R100, R15.reuse, -R38.reuse ;  /* 0x0000000f64647223 */ /* 0x180fe20000010826 */
[----:B------:R-:W-:-:S03]  /*f1e0*/  FFMA.FTZ R101, R101, R15, -R38 ;  /* 0x0000000f65657223 */ /* 0x000fc60000010826 */
[----:B------:R-:W4:Y:S01]  /*f1f0*/  MUFU.EX2 R62, R62 ;  /* 0x0000003e003e7308 */ /* 0x000f220000000800 */
[----:B------:R-:W-:Y:S01]  /*f200*/  FFMA.FTZ R102, R102, R15, -R38 ;  /* 0x0000000f66667223 */ /* 0x000fe20000010826 */
[----:B0-----:R-:W-:Y:S01]  /*f210*/  FADD.FTZ R38, R56, R35 ;  /* 0x0000002338267221 */ /* 0x001fe20000010000 */
[----:B------:R-:W-:Y:S01]  /*f220*/  FADD.FTZ R33, R46, R33 ;  /* 0x000000212e217221 */ /* 0x000fe20000010000 */
[----:B------:R-:W-:-:S04]  /*f230*/  F2FP.F16.F32.PACK_AB R30, R95, R92 ;  /* 0x0000005c5f1e723e */ /* 0x000fc800000000ff */
[----:B------:R-:W0:Y:S01]  /*f240*/  MUFU.EX2 R64, R64 ;  /* 0x0000004000407308 */ /* 0x000e220000000800 */
[----:B------:R-:W-:Y:S01]  /*f250*/  F2FP.F16.F32.PACK_AB R31, R87, R86 ;  /* 0x00000056571f723e */ /* 0x000fe200000000ff */
[----:B-1----:R-:W-:Y:S01]  /*f260*/  FADD.FTZ R35, R57, R38 ;  /* 0x0000002639237221 */ /* 0x002fe20000010000 */
[----:B--2---:R-:W-:Y:S01]  /*f270*/  FADD.FTZ R32, R58, R33 ;  /* 0x000000213a207221 */ /* 0x004fe20000010000 */
[----:B------:R-:W-:Y:S04]  /*f280*/  STSM.16.M88.4 [R18+0x24300], R24 ;  /* 0x0243001812007844 */ /* 0x000fe80000000200 */
[----:B------:R-:W1:Y:S01]  /*f290*/  MUFU.EX2 R84, R84 ;  /* 0x0000005400547308 */ /* 0x000e620000000800 */
[----:B------:R4:W-:Y:S01]  /*f2a0*/  STSM.16.M88.4 [R18+0x25b00], R28 ;  /* 0x025b001c12007844 */ /* 0x0009e20000000200 */
[----:B---3--:R-:W-:-:S06]  /*f2b0*/  FADD.FTZ R38, R60, R35 ;  /* 0x000000233c267221 */ /* 0x008fcc0000010000 */
[----:B------:R-:W2:Y:S08]  /*f2c0*/  MUFU.EX2 R50, R50 ;  /* 0x0000003200327308 */ /* 0x000eb00000000800 */
[----:B------:R-:W-:Y:S01]  /*f2d0*/  MUFU.EX2 R85, R85 ;  /* 0x0000005500557308 */ /* 0x000fe20000000800 */
[----:B----4-:R-:W-:Y:S01]  /*f2e0*/  FADD.FTZ R31, R59, R32 ;  /* 0x000000203b1f7221 */ /* 0x010fe20000010000 */
[----:B------:R-:W-:-:S06]  /*f2f0*/  FADD.FTZ R29, R61, R38 ;  /* 0x000000263d1d7221 */ /* 0x000fcc0000010000 */
[----:B------:R-:W3:Y:S01]  /*f300*/  MUFU.EX2 R51, R51 ;  /* 0x0000003300337308 */ /* 0x000ee20000000800 */
[----:B------:R-:W-:Y:S01]  /*f310*/  FADD.FTZ R33, R62, R31 ;  /* 0x0000001f3e217221 */ /* 0x000fe20000010000 */
[----:B0-----:R-:W-:-:S06]  /*f320*/  FADD.FTZ R35, R64, R29 ;  /* 0x0000001d40237221 */ /* 0x001fcc0000010000 */
[----:B------:R-:W-:Y:S01]  /*f330*/  MUFU.EX2 R97, R97 ;  /* 0x0000006100617308 */ /* 0x000fe20000000800 */
[----:B------:R-:W-:-:S07]  /*f340*/  FADD.FTZ R33, R0, R33 ;  /* 0x0000002100217221 */ /* 0x000fce0000010000 */
[----:B------:R-:W0:Y:S01]  /*f350*/  MUFU.EX2 R21, R21 ;  /* 0x0000001500157308 */ /* 0x000e220000000800 */
[----:B------:R-:W-:Y:S01]  /*f360*/  F2FP.F16.F32.PACK_AB R25, R53, R43 ;  /* 0x0000002b3519723e */ /* 0x000fe200000000ff */
[----:B-1----:R-:W-:-:S06]  /*f370*/  FADD.FTZ R32, R84, R35 ;  /* 0x0000002354207221 */ /* 0x002fcc0000010000 */
[----:B------:R-:W1:Y:S01]  /*f380*/  MUFU.EX2 R48, R48 ;  /* 0x0000003000307308 */ /* 0x000e620000000800 */
[----:B------:R-:W-:-:S07]  /*f390*/  F2FP.F16.F32.PACK_AB R24, R72, R39 ;  /* 0x000000274818723e */ /* 0x000fce00000000ff */
[----:B------:R-:W4:Y:S01]  /*f3a0*/  MUFU.EX2 R41, R41 ;  /* 0x0000002900297308 */ /* 0x000f220000000800 */
[----:B------:R-:W-:Y:S02]  /*f3b0*/  F2FP.F16.F32.PACK_AB R26, R76, R73 ;  /* 0x000000494c1a723e */ /* 0x000fe400000000ff */
[----:B------:R-:W-:-:S05]  /*f3c0*/  F2FP.F16.F32.PACK_AB R27, R78, R75 ;  /* 0x0000004b4e1b723e */ /* 0x000fca00000000ff */
[----:B------:R-:W4:Y:S08]  /*f3d0*/  MUFU.EX2 R49, R49 ;  /* 0x0000003100317308 */ /* 0x000f300000000800 */
[----:B------:R-:W4:Y:S08]  /*f3e0*/  MUFU.EX2 R54, R54 ;  /* 0x0000003600367308 */ /* 0x000f300000000800 */
[----:B------:R2:W-:Y:S01]  /*f3f0*/  MUFU.EX2 R43, R36 ;  /* 0x00000024002b7308 */ /* 0x0005e20000000800 */
[----:B------:R0:W-:Y:S01]  /*f400*/  STSM.16.M88.4 [R18+0x27300], R24 ;  /* 0x0273001812007844 */ /* 0x0001e20000000200 */
[----:B--2---:R-:W-:-:S06]  /*f410*/  FADD.FTZ R36, R50, R33 ;  /* 0x0000002132247221 */ /* 0x004fcc0000010000 */
[----:B------:R-:W2:Y:S01]  /*f420*/  MUFU.EX2 R52, R52 ;  /* 0x0000003400347308 */ /* 0x000ea20000000800 */
[----:B---3--:R-:W-:-:S07]  /*f430*/  FADD.FTZ R38, R51, R36 ;  /* 0x0000002433267221 */ /* 0x008fce0000010000 */
[----:B------:R3:W-:Y:S01]  /*f440*/  MUFU.EX2 R63, R34 ;  /* 0x00000022003f7308 */ /* 0x0007e20000000800 */
[----:B0-----:R-:W-:-:S07]  /*f450*/  FADD.FTZ R24, R21, R38 ;  /* 0x0000002615187221 */ /* 0x001fce0000010000 */
[----:B------:R-:W0:Y:S01]  /*f460*/  MUFU.EX2 R47, R47 ;  /* 0x0000002f002f7308 */ /* 0x000e220000000800 */
[----:B---3--:R-:W-:-:S04]  /*f470*/  FADD.FTZ R34, R85, R32 ;  /* 0x0000002055227221 */ /* 0x008fc80000010000 */
[----:B------:R-:W-:-:S03]  /*f480*/  FADD.FTZ R33, R97, R34 ;  /* 0x0000002261217221 */ /* 0x000fc60000010000 */
[----:B------:R-:W3:Y:S01]  /*f490*/  MUFU.EX2 R45, R45 ;  /* 0x0000002d002d7308 */ /* 0x000ee20000000800 */
[----:B-1----:R-:W-:Y:S01]  /*f4a0*/  FADD.FTZ R26, R48, R33 ;  /* 0x00000021301a7221 */ /* 0x002fe20000010000 */
[----:B----4-:R-:W-:-:S06]  /*f4b0*/  FADD.FTZ R25, R41, R24 ;  /* 0x0000001829197221 */ /* 0x010fcc0000010000 */
[----:B------:R-:W1:Y:S01]  /*f4c0*/  MUFU.EX2 R80, R80 ;  /* 0x0000005000507308 */ /* 0x000e620000000800 */
[----:B------:R-:W-:Y:S01]  /*f4d0*/  FADD.FTZ R27, R49, R26 ;  /* 0x0000001a311b7221 */ /* 0x000fe20000010000 */
[----:B------:R-:W-:-:S06]  /*f4e0*/  FADD.FTZ R24, R54, R25 ;  /* 0x0000001936187221 */ /* 0x000fcc0000010000 */
[----:B------:R-:W4:Y:S01]  /*f4f0*/  MUFU.EX2 R65, R65 ;  /* 0x0000004100417308 */ /* 0x000f220000000800 */
[----:B--2---:R-:W-:Y:S01]  /*f500*/  FADD.FTZ R26, R52, R27 ;  /* 0x0000001b341a7221 */ /* 0x004fe20000010000 */
[----:B------:R-:W-:-:S06]  /*f510*/  F2FP.F16.F32.PACK_AB R39, R21, R51 ;  /* 0x000000331527723e */ /* 0x000fcc00000000ff */
[----:B------:R-:W2:Y:S01]  /*f520*/  MUFU.EX2 R68, R68 ;  /* 0x0000004400447308 */ /* 0x000ea20000000800 */
[----:B0-----:R-:W-:-:S07]  /*f530*/  FADD.FTZ R21, R47, R24 ;  /* 0x000000182f157221 */ /* 0x001fce0000010000 */
[----:B------:R0:W2:Y:S01]  /*f540*/  MUFU.EX2 R72, R37 ;  /* 0x0000002500487308 */ /* 0x0000a20000000800 */
[----:B---3--:R-:W-:-:S07]  /*f550*/  FADD.FTZ R26, R45, R26 ;  /* 0x0000001a2d1a7221 */ /* 0x008fce0000010000 */
[----:B------:R-:W3:Y:S01]  /*f560*/  MUFU.EX2 R69, R69 ;  /* 0x0000004500457308 */ /* 0x000ee20000000800 */
[----:B0-----:R-:W-:Y:S01]  /*f570*/  F2FP.F16.F32.PACK_AB R37, R50, R0 ;  /* 0x000000003225723e */ /* 0x001fe200000000ff */
[----:B-1----:R-:W-:Y:S01]  /*f580*/  FADD.FTZ R0, R80, R21 ;  /* 0x0000001550007221 */ /* 0x002fe20000010000 */
[----:B----4-:R-:W-:-:S05]  /*f590*/  FADD.FTZ R25, R65, R26 ;  /* 0x0000001a41197221 */ /* 0x010fca0000010000 */
[----:B------:R-:W-:Y:S01]  /*f5a0*/  MUFU.EX2 R55, R55 ;  /* 0x0000003700377308 */ /* 0x000fe20000000800 */
[----:B------:R-:W-:Y:S01]  /*f5b0*/  FADD.FTZ R21, R63, R0 ;  /* 0x000000003f157221 */ /* 0x000fe20000010000 */
[----:B------:R-:W-:-:S06]  /*f5c0*/  F2FP.F16.F32.PACK_AB R28, R81, R77 ;  /* 0x0000004d511c723e */ /* 0x000fcc00000000ff */
[----:B------:R-:W0:Y:S01]  /*f5d0*/  MUFU.EX2 R98, R98 ;  /* 0x0000006200627308 */ /* 0x000e220000000800 */
[----:B------:R-:W-:Y:S02]  /*f5e0*/  F2FP.F16.F32.PACK_AB R30, R96, R88 ;  /* 0x00000058601e723e */ /* 0x000fe400000000ff */
[----:B------:R-:W-:Y:S02]  /*f5f0*/  F2FP.F16.F32.PACK_AB R29, R67, R66 ;  /* 0x00000042431d723e */ /* 0x000fe400000000ff */
[----:B------:R-:W-:-:S03]  /*f600*/  F2FP.F16.F32.PACK_AB R31, R71, R70 ;  /* 0x00000046471f723e */ /* 0x000fc600000000ff */
[----:B------:R-:W1:Y:S01]  /*f610*/  MUFU.EX2 R44, R44 ;  /* 0x0000002c002c7308 */ /* 0x000e620000000800 */
[----:B--2---:R-:W-:Y:S01]  /*f620*/  FADD.FTZ R26, R68, R25 ;  /* 0x00000019441a7221 */ /* 0x004fe20000010000 */
[----:B------:R-:W-:-:S06]  /*f630*/  FADD.FTZ R0, R72, R21 ;  /* 0x0000001548007221 */ /* 0x000fcc0000010000 */
[----:B------:R-:W2:Y:S01]  /*f640*/  MUFU.EX2 R99, R99 ;  /* 0x0000006300637308 */ /* 0x000ea20000000800 */
[----:B------:R-:W-:Y:S01]  /*f650*/  F2FP.F16.F32.PACK_AB R32, R57, R56 ;  /* 0x000000383920723e */ /* 0x000fe200000000ff */
[----:B------:R3:W-:Y:S01]  /*f660*/  STSM.16.M88.4 [R18+0x28b00], R28 ;  /* 0x028b001c12007844 */ /* 0x0007e20000000200 */
[----:B------:R-:W-:Y:S02]  /*f670*/  F2FP.F16.F32.PACK_AB R34, R61, R60 ;  /* 0x0000003c3d22723e */ /* 0x000fe400000000ff */
[----:B------:R-:W-:-:S03]  /*f680*/  F2FP.F16.F32.PACK_AB R33, R58, R46 ;  /* 0x0000002e3a21723e */ /* 0x000fc600000000ff */
[----:B------:R-:W4:Y:S01]  /*f690*/  MUFU.EX2 R20, R20 ;  /* 0x0000001400147308 */ /* 0x000f220000000800 */
[----:B------:R-:W-:Y:S01]  /*f6a0*/  F2FP.F16.F32.PACK_AB R35, R62, R59 ;  /* 0x0000003b3e23723e */ /* 0x000fe200000000ff */
[----:B------:R-:W-:-:S06]  /*f6b0*/  FADD.FTZ R21, R43, R0 ;  /* 0x000000002b157221 */ /* 0x000fcc0000010000 */
[----:B------:R-:W4:Y:S01]  /*f6c0*/  MUFU.EX2 R100, R100 ;  /* 0x0000006400647308 */ /* 0x000f220000000800 */
[----:B---3--:R-:W-:-:S07]  /*f6d0*/  FADD.FTZ R30, R69, R26 ;  /* 0x0000001a451e7221 */ /* 0x008fce0000010000 */
[----:B------:R-:W-:Y:S01]  /*f6e0*/  MUFU.EX2 R40, R40 ;  /* 0x0000002800287308 */ /* 0x000fe20000000800 */
[----:B------:R-:W-:-:S07]  /*f6f0*/  F2FP.F16.F32.PACK_AB R36, R84, R64 ;  /* 0x000000405424723e */ /* 0x000fce00000000ff */
[----:B------:R-:W3:Y:S01]  /*f700*/  MUFU.EX2 R42, R42 ;  /* 0x0000002a002a7308 */ /* 0x000ee20000000800 */
[----:B------:R-:W-:-:S07]  /*f710*/  F2FP.F16.F32.PACK_AB R38, R97, R85 ;  /* 0x000000556126723e */ /* 0x000fce00000000ff */
[----:B------:R-:W-:Y:S01]  /*f720*/  MUFU.EX2 R101, R101 ;  /* 0x0000006500657308 */ /* 0x000fe20000000800 */
[----:B------:R1:W-:Y:S07]  /*f730*/  STSM.16.M88.4 [R18+0x2a300], R32 ;  /* 0x02a3002012007844 */ /* 0x0003ee0000000200 */
[----:B------:R-:W3:Y:S01]  /*f740*/  MUFU.EX2 R102, R102 ;  /* 0x0000006600667308 */ /* 0x000ee20000000800 */
[----:B0-----:R-:W-:Y:S01]  /*f750*/  FADD.FTZ R0, R98, R21 ;  /* 0x0000001562007221 */ /* 0x001fe20000010000 */
[----:B------:R2:W-:Y:S01]  /*f760*/  STSM.16.M88.4 [R18+0x2bb00], R36 ;  /* 0x02bb002412007844 */ /* 0x0005e20000000200 */
[----:B-1----:R-:W-:Y:S01]  /*f770*/  FADD.FTZ R33, R55, R30 ;  /* 0x0000001e37217221 */ /* 0x002fe20000010000 */
[----:B------:R-:W-:-:S03]  /*f780*/  F2FP.F16.F32.PACK_AB R24, R49, R48 ;  /* 0x000000303118723e */ /* 0x000fc600000000ff */
[----:B------:R-:W-:Y:S01]  /*f790*/  FADD.FTZ R21, R44, R33 ;  /* 0x000000212c157221 */ /* 0x000fe20000010000 */
[----:B------:R-:W-:Y:S02]  /*f7a0*/  F2FP.F16.F32.PACK_AB R26, R45, R52 ;  /* 0x000000342d1a723e */ /* 0x000fe400000000ff */
[----:B------:R-:W-:Y:S01]  /*f7b0*/  F2FP.F16.F32.PACK_AB R25, R54, R41 ;  /* 0x000000293619723e */ /* 0x000fe200000000ff */
[----:B--2---:R-:W-:Y:S01]  /*f7c0*/  FADD.FTZ R37, R99, R0 ;  /* 0x0000000063257221 */ /* 0x004fe20000010000 */
[----:B------:R-:W-:Y:S01]  /*f7d0*/  F2FP.F16.F32.PACK_AB R27, R80, R47 ;  /* 0x0000002f501b723e */ /* 0x000fe200000000ff */
[----:B----4-:R-:W-:Y:S01]  /*f7e0*/  FADD.FTZ R21, R20, R21 ;  /* 0x0000001514157221 */ /* 0x010fe20000010000 */
[----:B------:R-:W-:Y:S02]  /*f7f0*/  F2FP.F16.F32.PACK_AB R28, R68, R65 ;  /* 0x00000041441c723e */ /* 0x000fe400000000ff */
[----:B------:R-:W-:Y:S02]  /*f800*/  F2FP.F16.F32.PACK_AB R30, R55, R69 ;  /* 0x00000045371e723e */ /* 0x000fe400000000ff */
[----:B------:R-:W-:-:S02]  /*f810*/  F2FP.F16.F32.PACK_AB R29, R72, R63 ;  /* 0x0000003f481d723e */ /* 0x000fc400000000ff */
[----:B------:R-:W-:Y:S02]  /*f820*/  F2FP.F16.F32.PACK_AB R31, R98, R43 ;  /* 0x0000002b621f723e */ /* 0x000fe400000000ff */
[C---:B------:R-:W-:Y:S01]  /*f830*/  F2FP.F16.F32.PACK_AB R33, R100.reuse, R99 ;  /* 0x000000636421723e */ /* 0x040fe200000000ff */
[----:B------:R-:W-:Y:S01]  /*f840*/  FADD.FTZ R100, R100, R37 ;  /* 0x0000002564647221 */ /* 0x000fe20000010000 */
[----:B------:R-:W-:Y:S02]  /*f850*/  F2FP.F16.F32.PACK_AB R32, R20, R44 ;  /* 0x0000002c1420723e */ /* 0x000fe400000000ff */
[----:B---3--:R-:W-:Y:S02]  /*f860*/  F2FP.F16.F32.PACK_AB R34, R42, R40 ;  /* 0x000000282a22723e */ /* 0x008fe400000000ff */
[----:B------:R-:W-:Y:S01]  /*f870*/  F2FP.F16.F32.PACK_AB R35, R102, R101 ;  /* 0x000000656623723e */ /* 0x000fe200000000ff */
[----:B------:R-:W-:Y:S01]  /*f880*/  STSM.16.M88.4 [R18+0x2d300], R24 ;  /* 0x02d3001812007844 */ /* 0x000fe20000000200 */
[----:B------:R-:W-:Y:S01]  /*f890*/  FADD.FTZ R21, R40, R21 ;  /* 0x0000001528157221 */ /* 0x000fe20000010000 */
[----:B------:R-:W-:-:S02]  /*f8a0*/  FADD.FTZ R101, R101, R100 ;  /* 0x0000006465657221 */ /* 0x000fc40000010000 */
[----:B------:R-:W-:Y:S01]  /*f8b0*/  STSM.16.M88.4 [R18+0x2eb00], R28 ;  /* 0x02eb001c12007844 */ /* 0x000fe20000000200 */
[----:B------:R-:W-:-:S03]  /*f8c0*/  FADD.FTZ R20, R42, R21 ;  /* 0x000000152a147221 */ /* 0x000fc60000010000 */
[----:B------:R0:W-:Y:S01]  /*f8d0*/  STSM.16.M88.4 [R18+0x30300], R32 ;  /* 0x0303002012007844 */ /* 0x0001e20000000200 */
[----:B------:R-:W-:Y:S01]  /*f8e0*/  FADD.FTZ R0, R102, R101 ;  /* 0x0000006566007221 */ /* 0x000fe20000010000 */
[----:B------:R1:W-:Y:S06]  /*f8f0*/  MEMBAR.ALL.CTA ;  /* 0x0000000000007992 */ /* 0x0003ec0000008000 */
[----:B-1----:R-:W1:Y:S01]  /*f900*/  FENCE.VIEW.ASYNC.S ;  /* 0x00000000000073c6 */ /* 0x002e620000000000 */
[----:B------:R-:W-:-:S03]  /*f910*/  VIADD R111, R111, 0xfffffffe ;  /* 0xfffffffe6f6f7836 */ /* 0x000fc60000000000 */
[----:B------:R2:W-:Y:S04]  /*f920*/  STL [R1+0x38], R20 ;  /* 0x0000381401007387 */ /* 0x0005e80000100800 */
[----:B------:R2:W-:Y:S01]  /*f930*/  STL [R1+0x48], R0 ;  /* 0x0000480001007387 */ /* 0x0005e20000100800 */
[----:B------:R-:W-:Y:S01]  /*f940*/  ISETP.GE.AND P2, PT, R111, R79, PT ;  /* 0x0000004f6f00720c */ /* 0x000fe20003f46270 */
[----:B------:R-:W-:-:S04]  /*f950*/  IMAD.MOV.U32 R71, RZ, RZ, RZ ;  /* 0x000000ffff477224 */ /* 0x000fc800078e00ff */
[--C-:B------:R-:W-:Y:S01]  /*f960*/  IMAD.MOV.U32 R70, RZ, RZ, R71.reuse ;  /* 0x000000ffff467224 */ /* 0x100fe200078e0047 */
[-C--:B------:R-:W-:Y:S01]  /*f970*/  MOV R62, R71.reuse ;  /* 0x00000047003e7202 */ /* 0x080fe20000000f00 */
[--C-:B------:R-:W-:Y:S01]  /*f980*/  IMAD.MOV.U32 R69, RZ, RZ, R71.reuse ;  /* 0x000000ffff457224 */ /* 0x100fe200078e0047 */
[----:B------:R-:W-:Y:S01]  /*f990*/  MOV R37, R71 ;  /* 0x0000004700257202 */ /* 0x000fe20000000f00 */
[--C-:B------:R-:W-:Y:S02]  /*f9a0*/  IMAD.MOV.U32 R68, RZ, RZ, R71.reuse ;  /* 0x000000ffff447224 */ /* 0x100fe400078e0047 */
[--C-:B------:R-:W-:Y:S02]  /*f9b0*/  IMAD.MOV.U32 R67, RZ, RZ, R71.reuse ;  /* 0x000000ffff437224 */ /* 0x100fe400078e0047 */
[--C-:B------:R-:W-:Y:S02]  /*f9c0*/  IMAD.MOV.U32 R66, RZ, RZ, R71.reuse ;  /* 0x000000ffff427224 */ /* 0x100fe400078e0047 */
[----:B------:R-:W-:-:S02]  /*f9d0*/  IMAD.MOV.U32 R65, RZ, RZ, R71 ;  /* 0x000000ffff417224 */ /* 0x000fc400078e0047 */
[--C-:B------:R-:W-:Y:S02]  /*f9e0*/  IMAD.MOV.U32 R64, RZ, RZ, R71.reuse ;  /* 0x000000ffff407224 */ /* 0x100fe400078e0047 */
[--C-:B------:R-:W-:Y:S02]  /*f9f0*/  IMAD.MOV.U32 R63, RZ, RZ, R71.reuse ;  /* 0x000000ffff3f7224 */ /* 0x100fe400078e0047 */
        /* <DEDUP_REMOVED lines=25> */
[--C-:B0-----:R-:W-:Y:S02]  /*fb90*/  IMAD.MOV.U32 R35, RZ, RZ, R71.reuse ;  /* 0x000000ffff237224 */ /* 0x101fe400078e0047 */
        /* <DEDUP_REMOVED lines=10> */
[----:B------:R-:W-:Y:S01]  /*fc40*/  IMAD.MOV.U32 R24, RZ, RZ, R71 ;  /* 0x000000ffff187224 */ /* 0x000fe200078e0047 */
[----:B-1----:R-:W-:Y:S01]  /*fc50*/  NOP ;  /* 0x0000000000007918 */ /* 0x002fe20000000000 */
[----:B--2---:R-:W-:Y:S05]  /*fc60*/  @!P2 BRA `(.L_x_521) ;  /* 0x000000540058a947 */ /* 0x004fea0003800000 */
[----:B------:R0:W-:Y:S01]  /*fc70*/  STL [R1+0x3c], R111 ;  /* 0x00003c6f01007387 */ /* 0x0001e20000100800 */
[----:B------:R-:W-:-:S03]  /*fc80*/  IMAD.MOV.U32 R156, RZ, RZ, R14 ;  /* 0x000000ffff9c7224 */ /* 0x000fc600078e000e */
[----:B------:R0:W-:Y:S04]  /*fc90*/  STL [R1+0x34], R74 ;  /* 0x0000344a01007387 */ /* 0x0001e80000100800 */
[----:B------:R0:W5:Y:S01]  /*fca0*/  LDL.LU R157, [R1+0x60] ;  /* 0x00006000019d7983 */ /* 0x0001620000300800 */
[----:B------:R-:W-:Y:S01]  /*fcb0*/  IMAD.MOV.U32 R0, RZ, RZ, R154 ;  /* 0x000000ffff007224 */ /* 0x000fe200078e009a */
        /* <DEDUP_REMOVED lines=23> */
[----:B0-----:R-:W-:-:S07]  /*fe30*/  CS2R R24, SRZ ;  /* 0x0000000000187805 */ /* 0x001fce000001ff00 */
.L_x_531:
[----:B------:R-:W2:Y:S01]  /*fe40*/  LDL R15, [R1+0x7c] ;  /* 0x00007c00010f7983 */ /* 0x000ea20000100800 */
[----:B------:R-:W-:Y:S01]  /*fe50*/  VIADD R154, R0, 0x1 ;  /* 0x00000001009a7836 */ /* 0x000fe20000000000 */
[----:B------:R-:W-:Y:S05]  /*fe60*/  YIELD ;  /* 0x0000000000007946 */ /* 0x000fea0003800000 */
[----:B------:R-:W-:-:S04]  /*fe70*/  ISETP.NE.AND P3, PT, R154, 0x2, PT ;  /* 0x000000029a00780c */ /* 0x000fc80003f65270 */
[----:B------:R-:W-:Y:S02]  /*fe80*/  SEL R14, RZ, 0x1, P3 ;  /* 0x00000001ff0e7807 */ /* 0x000fe40001800000 */
[----:B------:R-:W-:Y:S02]  /*fe90*/  SEL R154, R154, RZ, P3 ;  /* 0x000000ff9a9a7207 */ /* 0x000fe40001800000 */
[----:B--2---:R-:W-:Y:S02]  /*fea0*/  ISETP.NE.AND P2, PT, R15, RZ, PT ;  /* 0x000000ff0f00720c */ /* 0x004fe40003f45270 */
[----:B-----5:R-:W-:-:S05]  /*feb0*/  LOP3.LUT R15, R157, R14, RZ, 0x3c, !PT ;  /* 0x0000000e9d0f7212 */ /* 0x020fca00078e3cff */
[----:B------:R0:W-:Y:S06]  /*fec0*/  STL [R1+0x60], R15 ;  /* 0x0000600f01007387 */ /* 0x0001ec0000100800 */
[----:B-1----:R-:W-:Y:S05]  /*fed0*/  @P2 BRA `(.L_x_522) ;  /* 0x0000000000302947 */ /* 0x002fea0003800000 */
[----:B------:R-:W-:Y:S05]  /*fee0*/  @!P0 BRA `(.L_x_523) ;  /* 0x0000000000048947 */ /* 0x000fea0003800000 */
[----:B------:R-:W-:Y:S01]  /*fef0*/  BPT.TRAP 0x1 ;  /* 0x000000040000795c */ /* 0x000fe20000300000 */
.L_x_523:
[----:B------:R-:W-:Y:S01]  /*ff00*/  IMAD R14, R154, 0x8, R16 ;  /* 0x000000089a0e7824 */ /* 0x000fe200078e0210 */
[----:B0-----:R-:W-:-:S04]  /*ff10*/  SHF.L.U32 R15, R15, 0x1f, RZ ;  /* 0x0000001f0f0f7819 */ /* 0x001fc800000006ff */
[----:B------:R0:W1:Y:S01]  /*ff20*/  SYNCS.PHASECHK.TRANS64.TRYWAIT P3, [R14+URZ+0x31c30], R15 ;  /* 0x031c300f0e0075a7 */ /* 0x000062000806017f */
[----:B------:R-:W-:Y:S05]  /*ff30*/  @!P0 BRA `(.L_x_524) ;  /* 0x0000000000048947 */ /* 0x000fea0003800000 */
[----:B------:R-:W-:Y:S01]  /*ff40*/  BPT.TRAP 0x1 ;  /* 0x000000040000795c */ /* 0x000fe20000300000 */
.L_x_524:
[----:B------:R-:W-:Y:S04]  /*ff50*/  BSSY B0, `(.L_x_522) ;  /* 0x0000004000007945 */ /* 0x000fe80003800000 */
[----:B-1----:R-:W-:Y:S05]  /*ff60*/  @P3 BRA `(.L_x_525) ;  /* 0x0000000000083947 */ /* 0x002fea0003800000 */
[----:B------:R-:W1:Y:S02]  /*ff70*/  SYNCS.PHASECHK.TRANS64.TRYWAIT P3, [R14+URZ+0x31c30], R15 ;  /* 0x031c300f0e0075a7 */ /* 0x000e64000806017f */
[----:B-1----:R-:W-:Y:S05]  /*ff80*/  @!P3 BRA `(.L_x_526) ;  /* 0x000001100044b947 */ /* 0x002fea0003800000 */
.L_x_525:
[----:B------:R-:W-:Y:S05]  /*ff90*/  BSYNC B0 ;  /* 0x0000000000007941 */ /* 0x000fea0003800000 */
.L_x_522:
[----:B01----:R-:W2:Y:S01]  /*ffa0*/  LDL R14, [R1+0x80] ;  /* 0x00008000010e7983 */ /* 0x003ea20000100800 */
[----:B------:R-:W-:Y:S05]  /*ffb0*/  WARPSYNC.ALL ;  /* 0x0000000000007948 */ /* 0x000fea0003800000 */
[----:B------:R-:W0:Y:S01]  /*ffc0*/  S2R R20, SR_TID.X ;  /* 0x0000000000147919 */ /* 0x000e220000002100 */
[----:B------:R-:W-:Y:S01]  /*ffd0*/  IMAD.MOV.U32 R21, RZ, RZ, -0x7fffffe0 ;  /* 0x80000020ff157424 */ /* 0x000fe200078e00ff */
[----:B------:R-:W-:Y:S01]  /*ffe0*/  R2UR UR52, R2 ;  /* 0x00000000023472ca */ /* 0x000fe200000e0000 */
[----:B------:R-:W-:Y:S01]  /*fff0*/  IMAD.MOV.U32 R73, RZ, RZ, -0x7fffffe0 ;  /* 0x80000020ff497424 */ /* 0x000fe200078e00ff */
[----:B------:R-:W-:Y:S01]  /*10000*/  R2UR UR53, R3 ;  /* 0x00000000033572ca */ /* 0x000fe200000e0000 */
[----:B------:R-:W-:Y:S01]  /*10010*/  IMAD.MOV.U32 R151, RZ, RZ, -0x7fffffe0 ;  /* 0x80000020ff977424 */ /* 0x000fe200078e00ff */
[C---:B------:R-:W-:Y:S01]  /*10020*/  R2UR UR7, R21.reuse ;  /* 0x00000000150772ca */ /* 0x040fe200000e0000 */
[----:B------:R-:W-:Y:S01]  /*10030*/  IMAD.MOV.U32 R75, RZ, RZ, -0x7fffffe0 ;  /* 0x80000020ff4b7424 */ /* 0x000fe200078e00ff */
[----:B------:R-:W-:Y:S01]  /*10040*/  R2UR UR11, R21 ;  /* 0x00000000150b72ca */ /* 0x000fe200000e0000 */
[----:B------:R-:W-:Y:S01]  /*10050*/  STL [R1+0x118], R28 ;  /* 0x0001181c01007387 */ /* 0x000fe20000100800 */
[----:B------:R-:W-:Y:S01]  /*10060*/  R2UR UR55, R73 ;  /* 0x00000000493772ca */ /* 0x000fe200000e0000 */
[----:B------:R-:W-:Y:S01]  /*10070*/  IMAD.MOV.U32 R153, RZ, RZ, -0x7fffffe0 ;  /* 0x80000020ff997424 */ /* 0x000fe200078e00ff */
[----:B------:R-:W-:Y:S01]  /*10080*/  R2UR UR5, R21 ;  /* 0x00000000150572ca */ /* 0x000fe200000e0000 */
[----:B------:R-:W-:Y:S01]  /*10090*/  STL [R1+0x114], R27 ;  /* 0x0001141b01007387 */ /* 0x000fe20000100800 */
[----:B------:R-:W-:-:S02]  /*100a0*/  MOV R15, 0x80000020 ;  /* 0x80000020000f7802 */ /* 0x000fc40000000f00 */
[----:B------:R-:W-:Y:S01]  /*100b0*/  R2UR UR56, R2 ;  /* 0x00000000023872ca */ /* 0x000fe200000e0000 */
[----:B------:R-:W-:Y:S01]  /*100c0*/  STL [R1+0x110], R26 ;  /* 0x0001101a01007387 */ /* 0x000fe20000100800 */
[C---:B------:R-:W-:Y:S02]  /*100d0*/  R2UR UR59, R15.reuse ;  /* 0x000000000f3b72ca */ /* 0x040fe400000e0000 */
[----:B------:R-:W-:Y:S01]  /*100e0*/  MOV R77, UR7 ;  /* 0x00000007004d7c02 */ /* 0x000fe20008000f00 */
[----:B------:R-:W-:Y:S01]  /*100f0*/  UMOV UR7, UR11 ;  /* 0x0000000b00077c82 */ /* 0x000fe20008000000 */
[----:B------:R-:W-:Y:S01]  /*10100*/  R2UR UR9, R15 ;  /* 0x000000000f0972ca */ /* 0x000fe200000e0000 */
[----:B------:R-:W-:Y:S01]  /*10110*/  STL [R1+0x10c], R25 ;  /* 0x00010c1901007387 */ /* 0x000fe20000100800 */
[----:B------:R-:W-:Y:S01]  /*10120*/  MOV R80, UR55 ;  /* 0x0000003700507c02 */ /* 0x000fe20008000f00 */
[----:B------:R-:W-:Y:S01]  /*10130*/  UMOV UR55, UR5 ;  /* 0x0000000500377c82 */ /* 0x000fe20008000000 */
[----:B------:R-:W-:Y:S01]  /*10140*/  MOV R73, UR7 ;  /* 0x0000000700497c02 */ /* 0x000fe20008000f00 */
[----:B------:R-:W-:Y:S01]  /*10150*/  STL [R1+0x108], R24 ;  /* 0x0001081801007387 */ /* 0x000fe20000100800 */
[----:B------:R-:W-:-:S02]  /*10160*/  R2UR UR7, R151 ;  /* 0x00000000970772ca */ /* 0x000fc400000e0000 */
[C---:B------:R-:W-:Y:S01]  /*10170*/  R2UR UR5, R3.reuse ;  /* 0x00000000030572ca */ /* 0x040fe200000e0000 */
[----:B------:R-:W-:Y:S01]  /*10180*/  STL [R1+0x104], R23 ;  /* 0x0001041701007387 */ /* 0x000fe20000100800 */
[----:B0-----:R-:W-:Y:S02]  /*10190*/  SHF.R.U32.HI R20, RZ, 0x7, R20 ;  /* 0x00000007ff147819 */ /* 0x001fe40000011614 */
[----:B------:R-:W-:Y:S01]  /*101a0*/  R2UR UR57, R3 ;  /* 0x00000000033972ca */ /* 0x000fe200000e0000 */
[----:B------:R-:W-:Y:S01]  /*101b0*/  STL [R1+0x100], R22 ;  /* 0x0001001601007387 */ /* 0x000fe20000100800 */
[----:B------:R-:W-:Y:S01]  /*101c0*/  MOV R78, UR59 ;  /* 0x0000003b004e7c02 */ /* 0x000fe20008000f00 */
[----:B------:R-:W-:Y:S01]  /*101d0*/  VIADD R74, R20, 0x8 ;  /* 0x00000008144a7836 */ /* 0x000fe20000000000 */
[----:B------:R-:W-:Y:S01]  /*101e0*/  UMOV UR59, UR9 ;  /* 0x00000009003b7c82 */ /* 0x000fe20008000000 */
[C---:B------:R-:W-:Y:S01]  /*101f0*/  R2UR UR9, R21.reuse ;  /* 0x00000000150972ca */ /* 0x040fe200000e0000 */
[----:B------:R-:W-:Y:S01]  /*10200*/  STL [R1+0xfc], R19 ;  /* 0x0000fc1301007387 */ /* 0x000fe20000100800 */
[----:B------:R-:W-:-:S02]  /*10210*/  R2UR UR19, R21 ;  /* 0x00000000151372ca */ /* 0x000fc400000e0000 */
[C---:B------:R-:W-:Y:S01]  /*10220*/  R2UR UR27, R21.reuse ;  /* 0x00000000151b72ca */ /* 0x040fe200000e0000 */
[----:B------:R0:W-:Y:S01]  /*10230*/  BAR.SYNC.DEFER_BLOCKING R74, 0x100 ;  /* 0x0004004a0000751d */ /* 0x0001e20000010000 */
[C---:B------:R-:W-:Y:S02]  /*10240*/  R2UR UR43, R21.reuse ;  /* 0x00000000152b72ca */ /* 0x040fe400000e0000 */
[----:B------:R-:W-:Y:S02]  /*10250*/  R2UR UR21, R21 ;  /* 0x00000000151572ca */ /* 0x000fe400000e0000 */
[C---:B------:R-:W-:Y:S02]  /*10260*/  R2UR UR11, R15.reuse ;  /* 0x000000000f0b72ca */ /* 0x040fe400000e0000 */
[C---:B------:R-:W-:Y:S01]  /*10270*/  R2UR UR23, R15.reuse ;  /* 0x000000000f1772ca */ /* 0x040fe200000e0000 */
[----:B------:R-:W-:Y:S01]  /*10280*/  IMAD.U32 R21, RZ, RZ, UR9 ;  /* 0x00000009ff157e24 */ /* 0x000fe2000f8e00ff */
[C---:B------:R-:W-:Y:S01]  /*10290*/  R2UR UR9, R15.reuse ;  /* 0x000000000f0972ca */ /* 0x040fe200000e0000 */
[----:B------:R-:W-:Y:S01]  /*102a0*/  STL [R1+0xf8], R18 ;  /* 0x0000f81201007387 */ /* 0x000fe20000100800 */
[----:B------:R-:W-:-:S02]  /*102b0*/  R2UR UR35, R15 ;  /* 0x000000000f2372ca */ /* 0x000fc400000e0000 */
[C---:B------:R-:W-:Y:S01]  /*102c0*/  R2UR UR47, R15.reuse ;  /* 0x000000000f2f72ca */ /* 0x040fe200000e0000 */
[----:B------:R1:W-:Y:S01]  /*102d0*/  STL [R1+0xf4], R17 ;  /* 0x0000f41101007387 */ /* 0x0003e20000100800 */
[C---:B------:R-:W-:Y:S02]  /*102e0*/  R2UR UR33, R15.reuse ;  /* 0x000000000f2172ca */ /* 0x040fe400000e0000 */
[----:B------:R-:W-:Y:S01]  /*102f0*/  R2UR UR29, R15 ;  /* 0x000000000f1d72ca */ /* 0x000fe200000e0000 */
[----:B------:R-:W-:Y:S01]  /*10300*/  STL [R1+0xf0], R16 ;  /* 0x0000f01001007387 */ /* 0x000fe20000100800 */
[C---:B------:R-:W-:Y:S02]  /*10310*/  R2UR UR15, R75.reuse ;  /* 0x000000004b0f72ca */ /* 0x040fe400000e0000 */
[C---:B------:R-:W-:Y:S01]  /*10320*/  R2UR UR31, R75.reuse ;  /* 0x000000004b1f72ca */ /* 0x040fe200000e0000 */
[----:B------:R-:W-:Y:S01]  /*10330*/  IMAD.U32 R15, RZ, RZ, UR9 ;  /* 0x00000009ff0f7e24 */ /* 0x000fe2000f8e00ff */
[C---:B------:R-:W-:Y:S01]  /*10340*/  R2UR UR39, R75.reuse ;  /* 0x000000004b2772ca */ /* 0x040fe200000e0000 */
[----:B------:R-:W-:Y:S01]  /*10350*/  WARPGROUP.ARRIVE ;  /* 0x00000000000079c5 */ /* 0x000fe20000000000 */
[C---:B------:R-:W-:Y:S01]  /*10360*/  R2UR UR51, R75.reuse ;  /* 0x000000004b3372ca */ /* 0x040fe200000e0000 */
[----:B------:R3:W-:Y:S01]  /*10370*/  STL [R1+0xec], R0 ;  /* 0x0000ec0001007387 */ /* 0x0007e20000100800 */
[----:B------:R-:W-:-:S02]  /*10380*/  R2UR UR25, R75 ;  /* 0x000000004b1972ca */ /* 0x000fc400000e0000 */
[----:B------:R-:W-:Y:S01]  /*10390*/  R2UR UR17, R75 ;  /* 0x000000004b1172ca */ /* 0x000fe200000e0000 */
[----:B------:R-:W-:Y:S01]  /*103a0*/  IMAD.MOV.U32 R75, RZ, RZ, -0x7fffffe0 ;  /* 0x80000020ff4b7424 */ /* 0x000fe200078e00ff */
[----:B-1----:R-:W-:Y:S02]  /*103b0*/  MOV R17, UR61 ;  /* 0x0000003d00117c02 */ /* 0x002fe40008000f00 */
[----:B------:R-:W-:Y:S02]  /*103c0*/  MOV R28, UR60 ;  /* 0x0000003c001c7c02 */ /* 0x000fe40008000f00 */
[----:B------:R-:W-:Y:S01]  /*103d0*/  R2UR UR13, R75 ;  /* 0x000000004b0d72ca */ /* 0x000fe200000e0000 */
[----:B------:R-:W-:Y:S01]  /*103e0*/  IMAD.MOV.U32 R75, RZ, RZ, -0x7fffffe0 ;  /* 0x80000020ff4b7424 */ /* 0x000fe200078e00ff */
[----:B------:R-:W-:Y:S02]  /*103f0*/  R2UR UR40, R8 ;  /* 0x00000000082872ca */ /* 0x000fe400000e0000 */
[----:B------:R-:W-:-:S02]  /*10400*/  R2UR UR41, R9 ;  /* 0x00000000092972ca */ /* 0x000fc400000e0000 */
[C---:B------:R-:W-:Y:S02]  /*10410*/  R2UR UR44, R8.reuse ;  /* 0x00000000082c72ca */ /* 0x040fe400000e0000 */
[C---:B------:R-:W-:Y:S02]  /*10420*/  R2UR UR45, R9.reuse ;  /* 0x00000000092d72ca */ /* 0x040fe400000e0000 */
[----:B------:R-:W-:Y:S02]  /*10430*/  R2UR UR48, R8 ;  /* 0x00000000083072ca */ /* 0x000fe400000e0000 */
[----:B------:R-:W-:Y:S01]  /*10440*/  R2UR UR49, R9 ;  /* 0x00000000093172ca */ /* 0x000fe200000e0000 */
[----:B--2---:R-:W-:-:S04]  /*10450*/  IMAD R150, R154, 0x6c0, R14 ;  /* 0x000006c09a967824 */ /* 0x004fc800078e020e */
[C---:B------:R-:W-:Y:S02]  /*10460*/  VIADD R20, R150.reuse, 0x40 ;  /* 0x0000004096147836 */ /* 0x040fe40000000000 */
[C---:B------:R-:W-:Y:S02]  /*10470*/  VIADD R72, R150.reuse, 0x100 ;  /* 0x0000010096487836 */ /* 0x040fe40000000000 */
[----:B------:R-:W-:Y:S01]  /*10480*/  VIADD R14, R150, 0x80 ;  /* 0x00000080960e7836 */ /* 0x000fe20000000000 */
[----:B------:R-:W-:Y:S01]  /*10490*/  R2UR UR4, R20 ;  /* 0x00000000140472ca */ /* 0x000fe200000e0000 */
[----:B------:R-:W-:Y:S01]  /*104a0*/  VIADD R20, R150, 0xc0 ;  /* 0x000000c096147836 */ /* 0x000fe20000000000 */
[----:B------:R-:W-:Y:S01]  /*104b0*/  R2UR UR54, R72 ;  /* 0x00000000483672ca */ /* 0x000fe200000e0000 */
[----:B0-----:R-:W-:Y:S01]  /*104c0*/  VIADD R74, R150, 0x200 ;  /* 0x00000200964a7836 */ /* 0x001fe20000000000 */
[----:B------:R-:W-:Y:S01]  /*104d0*/  R2UR UR8, R14 ;  /* 0x000000000e0872ca */ /* 0x000fe200000e0000 */
[----:B------:R-:W-:Y:S01]  /*104e0*/  VIADD R14, R150, 0x140 ;  /* 0x00000140960e7836 */ /* 0x000fe20000000000 */
[----:B------:R-:W-:Y:S01]  /*104f0*/  R2UR UR10, R20 ;  /* 0x00000000140a72ca */ /* 0x000fe200000e0000 */
[C---:B------:R-:W-:Y:S01]  /*10500*/  VIADD R20, R150.reuse, 0x180 ;  /* 0x0000018096147836 */ /* 0x040fe20000000000 */
[C---:B------:R-:W-:Y:S01]  /*10510*/  IADD3 R72, R150.reuse, 0x400, RZ ;  /* 0x0000040096487810 */ /* 0x040fe20007ffe0ff */
[----:B------:R-:W-:Y:S01]  /*10520*/  VIADD R152, R150, 0x402 ;  /* 0x0000040296987836 */ /* 0x000fe20000000000 */
[----:B------:R-:W-:Y:S01]  /*10530*/  R2UR UR58, R14 ;  /* 0x000000000e3a72ca */ /* 0x000fe200000e0000 */
[----:B------:R-:W-:Y:S01]  /*10540*/  VIADD R14, R150, 0x1c0 ;  /* 0x000001c0960e7836 */ /* 0x000fe20000000000 */
[----:B------:R-:W-:Y:S01]  /*10550*/  R2UR UR6, R20 ;  /* 0x00000000140672ca */ /* 0x000fe200000e0000 */
[----:B------:R-:W-:Y:S01]  /*10560*/  VIADD R20, R150, 0x2 ;  /* 0x0000000296147836 */ /* 0x000fe20000000000 */
[----:B------:R-:W-:Y:S01]  /*10570*/  R2UR UR14, R74 ;  /* 0x000000004a0e72ca */ /* 0x000fe200000e0000 */
[----:B------:R-:W-:Y:S01]  /*10580*/  VIADD R74, R150, 0xc2 ;  /* 0x000000c2964a7836 */ /* 0x000fe20000000000 */
[----:B------:R-:W-:Y:S01]  /*10590*/  MOV R81, UR54 ;  /* 0x0000003600517c02 */ /* 0x000fe20008000f00 */
[----:B------:R-:W-:Y:S01]  /*105a0*/  UMOV UR54, UR4 ;  /* 0x0000000400367c82 */ /* 0x000fe20008000000 */
[----:B------:R-:W-:-:S02]  /*105b0*/  R2UR UR4, R2 ;  /* 0x00000000020472ca */ /* 0x000fc400000e0000 */
[----:B------:R-:W-:Y:S01]  /*105c0*/  R2UR UR18, R20 ;  /* 0x00000000141272ca */ /* 0x000fe200000e0000 */
[----:B------:R-:W-:Y:S01]  /*105d0*/  VIADD R20, R150, 0x82 ;  /* 0x0000008296147836 */ /* 0x000fe20000000000 */
[----:B------:R-:W-:Y:S01]  /*105e0*/  R2UR UR30, R74 ;  /* 0x000000004a1e72ca */ /* 0x000fe200000e0000 */
[----:B------:R-:W-:Y:S01]  /*105f0*/  VIADD R74, R150, 0x142 ;  /* 0x00000142964a7836 */ /* 0x000fe20000000000 */
[----:B------:R-:W-:Y:S01]  /*10600*/  MOV R79, UR58 ;  /* 0x0000003a004f7c02 */ /* 0x000fe20008000f00 */
[----:B------:R-:W-:Y:S01]  /*10610*/  UMOV UR58, UR8 ;  /* 0x00000008003a7c82 */ /* 0x000fe20008000000 */
[----:B------:R-:W-:Y:S01]  /*10620*/  MOV R76, UR6 ;  /* 0x00000006004c7c02 */ /* 0x000fe20008000f00 */
[----:B------:R-:W-:Y:S01]  /*10630*/  UMOV UR6, UR10 ;  /* 0x0000000a00067c82 */ /* 0x000fe20008000000 */
[----:B------:R-:W-:Y:S01]  /*10640*/  R2UR UR10, R14 ;  /* 0x000000000e0a72ca */ /* 0x000fe200000e0000 */
[----:B------:R-:W-:Y:S01]  /*10650*/  VIADD R14, R150, 0x42 ;  /* 0x00000042960e7836 */ /* 0x000fe20000000000 */
[----:B------:R-:W-:-:S02]  /*10660*/  MOV R82, UR6 ;  /* 0x0000000600527c02 */ /* 0x000fc40008000f00 */
[----:B------:R-:W-:Y:S02]  /*10670*/  R2UR UR6, R150 ;  /* 0x00000000960672ca */ /* 0x000fe400000e0000 */
[----:B------:R-:W-:Y:S01]  /*10680*/  R2UR UR26, R20 ;  /* 0x00000000141a72ca */ /* 0x000fe200000e0000 */
[----:B------:R-:W-:Y:S01]  /*10690*/  VIADD R20, R150, 0x182 ;  /* 0x0000018296147836 */ /* 0x000fe20000000000 */
        /* <DEDUP_REMOVED lines=9> */
[----:B------:R-:W-:Y:S01]  /*10730*/  HGMMA.64x16x16.F32 R136, gdesc[UR4], RZ, !UPT, gsb0 ;  /* 0x00200000048879f0 */ /* 0x000fe2000c0008ff */
[----:B------:R-:W-:Y:S01]  /*10740*/  R2UR UR7, R73 ;  /* 0x00000000490772ca */ /* 0x000fe200000e0000 */
[----:B------:R-:W-:Y:S01]  /*10750*/  IMAD.MOV.U32 R73, RZ, RZ, -0x7fffffe0 ;  /* 0x80000020ff497424 */ /* 0x000fe200078e00ff */
[----:B------:R-:W-:Y:S01]  /*10760*/  R2UR UR6, R82 ;  /* 0x00000000520672ca */ /* 0x000fe200000e0000 */
[----:B------:R-:W-:Y:S01]  /*10770*/  VIADD R74, R150, 0x280 ;  /* 0x00000280964a7836 */ /* 0x000fe20000000000 */
[----:B------:R-:W-:-:S02]  /*10780*/  R2UR UR4, R2 ;  /* 0x00000000020472ca */ /* 0x000fc400000e0000 */
[----:B------:R-:W-:Y:S02]  /*10790*/  R2UR UR5, R3 ;  /* 0x00000000030572ca */ /* 0x000fe400000e0000 */
[----:B------:R-:W-:Y:S01]  /*107a0*/  R2UR UR20, R20 ;  /* 0x00000000141472ca */ /* 0x000fe200000e0000 */
[----:B------:R-:W-:Y:S01]  /*107b0*/  VIADD R20, R150, 0x340 ;  /* 0x0000034096147836 */ /* 0x000fe20000000000 */
[----:B------:R-:W-:Y:S01]  /*107c0*/  R2UR UR46, R14 ;  /* 0x000000000e2e72ca */ /* 0x000fe200000e0000 */
[----:B------:R-:W-:Y:S01]  /*107d0*/  VIADD R14, R150, 0x240 ;  /* 0x00000240960e7836 */ /* 0x000fe20000000000 */
[----:B------:R-:W-:Y:S01]  /*107e0*/  R2UR UR9, R73 ;  /* 0x00000000490972ca */ /* 0x000fe200000e0000 */
[----:B------:R-:W-:Y:S01]  /*107f0*/  IMAD.MOV.U32 R73, RZ, RZ, -0x7fffffe0 ;  /* 0x80000020ff497424 */ /* 0x000fe200078e00ff */
[----:B------:R-:W-:Y:S02]  /*10800*/  R2UR UR8, R20 ;  /* 0x00000000140872ca */ /* 0x000fe400000e0000 */
[----:B------:R-:W-:Y:S01]  /*10810*/  R2UR UR32, R14 ;  /* 0x000000000e2072ca */ /* 0x000fe200000e0000 */
[----:B------:R-:W-:Y:S01]  /*10820*/  VIADD R14, R150, 0x300 ;  /* 0x00000300960e7836 */ /* 0x000fe20000000000 */
[----:B------:R-:W-:Y:S01]  /*10830*/  R2UR UR24, R74 ;  /* 0x000000004a1872ca */ /* 0x000fe200000e0000 */
[----:B------:R-:W-:Y:S01]  /*10840*/  VIADD R74, R150, 0x3c0 ;  /* 0x000003c0964a7836 */ /* 0x000fe20000000000 */
[----:B------:R-:W-:Y:S01]  /*10850*/  R2UR UR37, R73 ;  /* 0x00000000492572ca */ /* 0x000fe200000e0000 */
[----:B------:R-:W-:Y:S01]  /*10860*/  IMAD.MOV.U32 R73, RZ, RZ, -0x7fffffe0 ;  /* 0x80000020ff497424 */ /* 0x000fe200078e00ff */
[----:B------:R-:W-:Y:S01]  /*10870*/  R2UR UR28, R14 ;  /* 0x000000000e1c72ca */ /* 0x000fe200000e0000 */
[----:B------:R-:W-:Y:S01]  /*10880*/  VIADD R14, R150, 0x380 ;  /* 0x00000380960e7836 */ /* 0x000fe20000000000 */
[----:B------:R-:W-:Y:S01]  /*10890*/  R2UR UR16, R74 ;  /* 0x000000004a1072ca */ /* 0x000fe200000e0000 */
[----:B------:R-:W-:Y:S01]  /*108a0*/  VIADD R74, R150, 0x440 ;  /* 0x00000440964a7836 */ /* 0x000fe20000000000 */
[----:B------:R-:W-:Y:S01]  /*108b0*/  R2UR UR61, R73 ;  /* 0x00000000493d72ca */ /* 0x000fe200000e0000 */
[----:B------:R-:W-:Y:S01]  /*108c0*/  IMAD.U32 R20, RZ, RZ, UR8 ;  /* 0x00000008ff147e24 */ /* 0x000fe2000f8e00ff */
[----:B------:R-:W-:Y:S01]  /*108d0*/  R2UR UR8, R14 ;  /* 0x000000000e0872ca */ /* 0x000fe200000e0000 */
[----:B------:R-:W-:Y:S01]  /*108e0*/  IMAD.MOV.U32 R73, RZ, RZ, -0x7fffffe0 ;  /* 0x80000020ff497424 */ /* 0x000fe200078e00ff */
[----:B------:R-:W-:Y:S01]  /*108f0*/  R2UR UR12, R74 ;  /* 0x000000004a0c72ca */ /* 0x000fe200000e0000 */
[----:B------:R-:W-:-:S02]  /*10900*/  VIADD R74, R150, 0x282 ;  /* 0x00000282964a7836 */ /* 0x000fc40000000000 */
[----:B------:R-:W-:Y:S01]  /*10910*/  IMAD.U32 R147, RZ, RZ, UR37 ;  /* 0x00000025ff937e24 */ /* 0x000fe2000f8e00ff */
[----:B------:R-:W-:Y:S01]  /*10920*/  R2UR UR37, R75 ;  /* 0x000000004b2572ca */ /* 0x000fe200000e0000 */
[----:B------:R-:W-:-:S06]  /*10930*/  IMAD.MOV.U32 R75, RZ, RZ, -0x7fffffe0 ;  /* 0x80000020ff4b7424 */ /* 0x000fcc00078e00ff */
[----:B------:R-:W-:Y:S01]  /*10940*/  IMAD.U32 R14, RZ, RZ, UR8 ;  /* 0x00000008ff0e7e24 */ /* 0x000fe2000f8e00ff */
[----:B------:R-:W-:Y:S01]  /*10950*/  R2UR UR8, R72 ;  /* 0x00000000480872ca */ /* 0x000fe200000e0000 */
[----:B------:R-:W-:-:S04]  /*10960*/  VIADD R72, R150, 0x242 ;  /* 0x0000024296487836 */ /* 0x000fc80000000000 */
[----:B------:R-:W-:Y:S01]  /*10970*/  IMAD.U32 R149, RZ, RZ, UR37 ;  /* 0x00000025ff957e24 */ /* 0x000fe2000f8e00ff */
[----:B------:R-:W-:Y:S01]  /*10980*/  R2UR UR36, R72 ;  /* 0x00000000482472ca */ /* 0x000fe200000e0000 */
[----:B------:R-:W-:Y:S01]  /*10990*/  VIADD R72, R150, 0x2c2 ;  /* 0x000002c296487836 */ /* 0x000fe20000000000 */
[----:B------:R-:W-:Y:S01]  /*109a0*/  R2UR UR37, R9 ;  /* 0x00000000092572ca */ /* 0x000fe200000e0000 */
[----:B------:R-:W-:Y:S02]  /*109b0*/  WARPGROUP.DEPBAR.LE gsb0, 0x0 ;  /* 0x00008000000079c5 */ /* 0x000fe40000010000 */
[----:B------:R-:W-:Y:S01]  /*109c0*/  WARPGROUP.ARRIVE ;  /* 0x00000000000079c5 */ /* 0x000fe20000000000 */
[----:B------:R-:W-:Y:S01]  /*109d0*/  R2UR UR60, R72 ;  /* 0x00000000483c72ca */ /* 0x000fe200000e0000 */
[----:B------:R-:W-:-:S04]  /*109e0*/  VIADD R72, R150, 0x342 ;  /* 0x0000034296487836 */ /* 0x000fc80000000000 */
[----:B------:R-:W-:Y:S01]  /*109f0*/  HGMMA.64x16x16.F32 R128, gdesc[UR52], RZ, !UPT, gsb0 ;  /* 0x00200000348079f0 */ /* 0x000fe2000c0008ff */
[----:B------:R-:W-:Y:S01]  /*10a00*/  R2UR UR55, R80 ;  /* 0x00000000503772ca */ /* 0x000fe200000e0000 */
[----:B------:R-:W-:Y:S01]  /*10a10*/  IMAD.U32 R146, RZ, RZ, UR36 ;  /* 0x00000024ff927e24 */ /* 0x000fe2000f8e00ff */
[----:B------:R-:W-:Y:S02]  /*10a20*/  R2UR UR54, R81 ;  /* 0x00000000513672ca */ /* 0x000fe400000e0000 */
[----:B------:R-:W-:Y:S02]  /*10a30*/  R2UR UR52, R2 ;  /* 0x00000000023472ca */ /* 0x000fe400000e0000 */
[----:B------:R-:W-:Y:S02]  /*10a40*/  R2UR UR53, R3 ;  /* 0x00000000033572ca */ /* 0x000fe400000e0000 */
[----:B------:R-:W-:Y:S01]  /*10a50*/  R2UR UR36, R74 ;  /* 0x000000004a2472ca */ /* 0x000fe200000e0000 */
[----:B------:R-:W-:-:S12]  /*10a60*/  VIADD R74, R150, 0x302 ;  /* 0x00000302964a7836 */ /* 0x000fd80000000000 */
[----:B------:R-:W-:Y:S01]  /*10a70*/  IMAD.U32 R148, RZ, RZ, UR36 ;  /* 0x00000024ff947e24 */ /* 0x000fe2000f8e00ff */
[----:B------:R-:W-:Y:S01]  /*10a80*/  R2UR UR36, R8 ;  /* 0x00000000082472ca */ /* 0x000fe200000e0000 */
[----:B------:R-:W-:Y:S02]  /*10a90*/  WARPGROUP.DEPBAR.LE gsb0, 0x0 ;  /* 0x00008000000079c5 */ /* 0x000fe40000010000 */
[----:B------:R-:W-:-:S06]  /*10aa0*/  WARPGROUP.ARRIVE ;  /* 0x00000000000079c5 */ /* 0x000fcc0000000000 */
[----:B------:R-:W-:Y:S01]  /*10ab0*/  HGMMA.64x16x16.F32 R120, gdesc[UR56], RZ, !UPT, gsb0 ;  /* 0x00200000387879f0 */ /* 0x000fe2000c0008ff */
[----:B------:R-:W-:Y:S02]  /*10ac0*/  R2UR UR59, R78 ;  /* 0x000000004e3b72ca */ /* 0x000fe400000e0000 */
[----:B------:R-:W-:Y:S02]  /*10ad0*/  R2UR UR58, R79 ;  /* 0x000000004f3a72ca */ /* 0x000fe400000e0000 */
[----:B------:R-:W-:Y:S02]  /*10ae0*/  R2UR UR56, R2 ;  /* 0x00000000023872ca */ /* 0x000fe400000e0000 */
        /* <DEDUP_REMOVED lines=11> */
[----:B------:R-:W-:Y:S01]  /*10ba0*/  UMOV UR54, UR12 ;  /* 0x0000000c00367c82 */ /* 0x000fe20008000000 */
[----:B------:R-:W-:Y:S01]  /*10bb0*/  UMOV UR55, UR13 ;  /* 0x0000000d00377c82 */ /* 0x000fe20008000000 */
[----:B------:R-:W-:Y:S01]  /*10bc0*/  R2UR UR12, R74 ;  /* 0x000000004a0c72ca */ /* 0x000fe200000e0000 */
[----:B------:R-:W-:Y:S01]  /*10bd0*/  VIADD R74, R150, 0x382 ;  /* 0x00000382964a7836 */ /* 0x000fe20000000000 */
[----:B------:R-:W-:Y:S01]  /*10be0*/  R2UR UR13, R75 ;  /* 0x000000004b0d72ca */ /* 0x000fe200000e0000 */
[----:B------:R-:W-:Y:S01]  /*10bf0*/  IMAD.MOV.U32 R75, RZ, RZ, -0x7fffffe0 ;  /* 0x80000020ff4b7424 */ /* 0x000fe200078e00ff */
[----:B------:R-:W-:Y:S01]  /*10c00*/  UMOV UR52, UR16 ;  /* 0x0000001000347c82 */ /* 0x000fe20008000000 */
[----:B------:R-:W-:Y:S01]  /*10c10*/  UMOV UR53, UR17 ;  /* 0x0000001100357c82 */ /* 0x000fe20008000000 */
[----:B------:R-:W-:Y:S02]  /*10c20*/  R2UR UR16, R8 ;  /* 0x00000000081072ca */ /* 0x000fe400000e0000 */
[----:B------:R-:W-:-:S02]  /*10c30*/  R2UR UR17, R9 ;  /* 0x00000000091172ca */ /* 0x000fc400000e0000 */
[----:B------:R-:W-:Y:S01]  /*10c40*/  MOV R27, UR55 ;  /* 0x00000037001b7c02 */ /* 0x000fe20008000f00 */
[----:B------:R-:W-:Y:S01]  /*10c50*/  UMOV UR55, UR25 ;  /* 0x0000001900377c82 */ /* 0x000fe20008000000 */
[----:B------:R-:W-:Y:S01]  /*10c60*/  MOV R26, UR54 ;  /* 0x00000036001a7c02 */ /* 0x000fe20008000f00 */
[----:B------:R-:W-:Y:S01]  /*10c70*/  IMAD.U32 R144, RZ, RZ, UR12 ;  /* 0x0000000cff907e24 */ /* 0x000fe2000f8e00ff */
[----:B------:R-:W-:Y:S01]  /*10c80*/  R2UR UR12, R2 ;  /* 0x00000000020c72ca */ /* 0x000fe200000e0000 */
[----:B------:R-:W-:Y:S01]  /*10c90*/  IMAD.U32 R145, RZ, RZ, UR13 ;  /* 0x0000000dff917e24 */ /* 0x000fe2000f8e00ff */
[----:B------:R-:W-:Y:S01]  /*10ca0*/  R2UR UR13, R3 ;  /* 0x00000000030d72ca */ /* 0x000fe200000e0000 */
[----:B------:R-:W-:Y:S01]  /*10cb0*/  UMOV UR54, UR24 ;  /* 0x0000001800367c82 */ /* 0x000fe20008000000 */
[----:B------:R-:W-:Y:S02]  /*10cc0*/  R2UR UR24, R8 ;  /* 0x00000000081872ca */ /* 0x000fe400000e0000 */
[----:B------:R-:W-:Y:S01]  /*10cd0*/  R2UR UR25, R9 ;  /* 0x00000000091972ca */ /* 0x000fe200000e0000 */
[----:B------:R-:W-:-:S02]  /*10ce0*/  WARPGROUP.DEPBAR.LE gsb0, 0x0 ;  /* 0x00008000000079c5 */ /* 0x000fc40000010000 */
[----:B------:R-:W-:-:S06]  /*10cf0*/  WARPGROUP.ARRIVE ;  /* 0x00000000000079c5 */ /* 0x000fcc0000000000 */
[----:B------:R-:W-:Y:S01]  /*10d00*/  HGMMA.64x16x16.F32 R96, gdesc[UR56], RZ, !UPT, gsb0 ;  /* 0x00200000386079f0 */ /* 0x000fe2000c0008ff */
[----:B------:R-:W-:Y:S01]  /*10d10*/  UMOV UR58, UR8 ;  /* 0x00000008003a7c82 */ /* 0x000fe20008000000 */
[----:B------:R-:W-:Y:S01]  /*10d20*/  UMOV UR59, UR9 ;  /* 0x00000009003b7c82 */ /* 0x000fe20008000000 */
[----:B------:R-:W-:Y:S02]  /*10d30*/  R2UR UR8, R2 ;  /* 0x00000000020872ca */ /* 0x000fe400000e0000 */
[----:B------:R-:W-:Y:S02]  /*10d40*/  R2UR UR9, R3 ;  /* 0x00000000030972ca */ /* 0x000fe400000e0000 */
[----:B------:R-:W-:Y:S01]  /*10d50*/  R2UR UR56, R72 ;  /* 0x00000000483872ca */ /* 0x000fe200000e0000 */
[----:B------:R-:W-:Y:S01]  /*10d60*/  VIADD R72, R150, 0x3c2 ;  /* 0x000003c296487836 */ /* 0x000fe20000000000 */
[----:B------:R-:W-:Y:S02]  /*10d70*/  R2UR UR57, R73 ;  /* 0x00000000493972ca */ /* 0x000fe400000e0000 */
[----:B------:R-:W-:Y:S01]  /*10d80*/  MOV R73, 0x80000020 ;  /* 0x8000002000497802 */ /* 0x000fe20000000f00 */
[----:B------:R-:W-:-:S02]  /*10d90*/  WARPGROUP.DEPBAR.LE gsb0, 0x0 ;  /* 0x00008000000079c5 */ /* 0x000fc40000010000 */
[----:B------:R-:W-:-:S06]  /*10da0*/  WARPGROUP.ARRIVE ;  /* 0x00000000000079c5 */ /* 0x000fcc0000000000 */
[----:B------:R-:W-:Y:S01]  /*10db0*/  HGMMA.64x16x16.F32 R88, gdesc[UR4], RZ, !UPT, gsb0 ;  /* 0x00200000045879f0 */ /* 0x000fe2000c0008ff */
[----:B------:R-:W-:Y:S01]  /*10dc0*/  R2UR UR6, R74 ;  /* 0x000000004a0672ca */ /* 0x000fe200000e0000 */
[----:B------:R-:W-:Y:S01]  /*10dd0*/  UMOV UR4, UR20 ;  /* 0x0000001400047c82 */ /* 0x000fe20008000000 */
[----:B------:R-:W-:Y:S01]  /*10de0*/  R2UR UR7, R75 ;  /* 0x000000004b0772ca */ /* 0x000fe200000e0000 */
[----:B------:R-:W-:Y:S01]  /*10df0*/  UMOV UR5, UR21 ;  /* 0x0000001500057c82 */ /* 0x000fe20008000000 */
[----:B------:R-:W-:Y:S02]  /*10e00*/  R2UR UR20, R8 ;  /* 0x00000000081472ca */ /* 0x000fe400000e0000 */
[----:B------:R-:W-:-:S07]  /*10e10*/  R2UR UR21, R9 ;  /* 0x00000000091572ca */ /* 0x000fce00000e0000 */
[----:B------:R-:W-:Y:S01]  /*10e20*/  MOV R22, UR6 ;  /* 0x0000000600167c02 */ /* 0x000fe20008000f00 */
[----:B------:R-:W-:Y:S01]  /*10e30*/  UMOV UR6, UR32 ;  /* 0x0000002000067c82 */ /* 0x000fe20008000000 */
[----:B------:R-:W-:Y:S01]  /*10e40*/  MOV R23, UR7 ;  /* 0x0000000700177c02 */ /* 0x000fe20008000f00 */
[----:B------:R-:W-:Y:S01]  /*10e50*/  UMOV UR7, UR33 ;  /* 0x0000002100077c82 */ /* 0x000fe20008000000 */
        /* <DEDUP_REMOVED lines=18> */
[----:B------:R-:W-:Y:S01]  /*10f80*/  R2UR UR14, R152 ;  /* 0x00000000980e72ca */ /* 0x000fe200000e0000 */
[----:B------:R-:W-:Y:S01]  /*10f90*/  VIADD R152, R150, 0x442 ;  /* 0x0000044296987836 */ /* 0x000fe20000000000 */
[----:B------:R-:W-:Y:S01]  /*10fa0*/  R2UR UR15, R153 ;  /* 0x00000000990f72ca */ /* 0x000fe200000e0000 */
[----:B------:R-:W-:Y:S01]  /*10fb0*/  IMAD.MOV.U32 R153, RZ, RZ, -0x7fffffe0 ;  /* 0x80000020ff997424 */ /* 0x000fe200078e00ff */
[----:B------:R-:W-:Y:S02]  /*10fc0*/  WARPGROUP.DEPBAR.LE gsb0, 0x0 ;  /* 0x00008000000079c5 */ /* 0x000fe40000010000 */
[----:B------:R-:W-:-:S06]  /*10fd0*/  WARPGROUP.ARRIVE ;  /* 0x00000000000079c5 */ /* 0x000fcc0000000000 */
[----:B------:R-:W-:Y:S01]  /*10fe0*/  HGMMA.64x16x16.F32 R136, gdesc[UR16], R136, gsb0 ;  /* 0x00200000108879f0 */ /* 0x000fe20008000888 */
[----:B------:R-:W-:Y:S01]  /*10ff0*/  R2UR UR18, R152 ;  /* 0x00000000981272ca */ /* 0x000fe200000e0000 */
[----:B------:R-:W-:Y:S01]  /*11000*/  VIADD R152, R150, 0x480 ;  /* 0x0000048096987836 */ /* 0x000fe20000000000 */
[----:B------:R-:W-:Y:S01]  /*11010*/  R2UR UR19, R153 ;  /* 0x00000000991372ca */ /* 0x000fe200000e0000 */
[----:B------:R-:W-:Y:S01]  /*11020*/  IMAD.MOV.U32 R153, RZ, RZ, -0x7fffffe0 ;  /* 0x80000020ff997424 */ /* 0x000fe200078e00ff */
[----:B------:R-:W-:Y:S02]  /*11030*/  WARPGROUP.DEPBAR.LE gsb0, 0x0 ;  /* 0x00008000000079c5 */ /* 0x000fe40000010000 */
[----:B------:R-:W-:-:S06]  /*11040*/  WARPGROUP.ARRIVE ;  /* 0x00000000000079c5 */ /* 0x000fcc0000000000 */
[----:B------:R-:W-:Y:S01]  /*11050*/  HGMMA.64x16x16.F32 R128, gdesc[UR20], R128, gsb0 ;  /* 0x00200000148079f0 */ /* 0x000fe20008000880 */
[----:B------:R-:W-:Y:S02]  /*11060*/  R2UR UR22, R152 ;  /* 0x00000000981672ca */ /* 0x000fe400000e0000 */
[----:B------:R-:W-:Y:S02]  /*11070*/  R2UR UR23, R153 ;  /* 0x00000000991772ca */ /* 0x000fe400000e0000 */
[----:B------:R-:W-:Y:S02]  /*11080*/  R2UR UR20, R12 ;  /* 0x000000000c1472ca */ /* 0x000fe400000e0000 */
[----:B------:R-:W-:-:S07]  /*11090*/  R2UR UR21, R13 ;  /* 0x000000000d1572ca */ /* 0x000fce00000e0000 */
[----:B---3--:R-:W-:Y:S01]  /*110a0*/  MOV R0, UR22 ;  /* 0x0000001600007c02 */ /* 0x008fe20008000f00 */
[----:B------:R-:W-:Y:S01]  /*110b0*/  UMOV UR22, UR6 ;  /* 0x0000000600167c82 */ /* 0x000fe20008000000 */
[----:B------:R-:W-:Y:S01]  /*110c0*/  MOV R16, UR23 ;  /* 0x0000001700107c02 */ /* 0x000fe20008000f00 */
[----:B------:R-:W-:Y:S01]  /*110d0*/  UMOV UR23, UR7 ;  /* 0x0000000700177c82 */ /* 0x000fe20008000000 */
[----:B------:R-:W-:Y:S02]  /*110e0*/  R2UR UR6, R20 ;  /* 0x00000000140672ca */ /* 0x000fe400000e0000 */
[----:B------:R-:W-:Y:S01]  /*110f0*/  R2UR UR7, R21 ;  /* 0x00000000150772ca */ /* 0x000fe200000e0000 */
[----:B------:R-:W-:Y:S01]  /*11100*/  IMAD.MOV.U32 R21, RZ, RZ, R17 ;  /* 0x000000ffff157224 */ /* 0x000fe200078e0011 */
        /* <DEDUP_REMOVED lines=15> */
[----:B------:R-:W-:Y:S01]  /*11200*/  R2UR UR40, R12 ;  /* 0x000000000c2872ca */ /* 0x000fe200000e0000 */
[----:B------:R-:W-:Y:S01]  /*11210*/  UMOV UR42, UR4 ;  /* 0x00000004002a7c82 */ /* 0x000fe20008000000 */
[----:B------:R-:W-:Y:S01]  /*11220*/  R2UR UR41, R13 ;  /* 0x000000000d2972ca */ /* 0x000fe200000e0000 */
[----:B------:R-:W-:Y:S01]  /*11230*/  UMOV UR43, UR5 ;  /* 0x00000005002b7c82 */ /* 0x000fe20008000000 */
[----:B------:R-:W-:Y:S02]  /*11240*/  WARPGROUP.DEPBAR.LE gsb0, 0x0 ;  /* 0x00008000000079c5 */ /* 0x000fe40000010000 */
[----:B------:R-:W-:-:S06]  /*11250*/  WARPGROUP.ARRIVE ;  /* 0x00000000000079c5 */ /* 0x000fcc0000000000 */
[----:B------:R-:W-:Y:S01]  /*11260*/  HGMMA.64x16x16.F32 R80, gdesc[UR44], R80, gsb0 ;  /* 0x002000002c5079f0 */ /* 0x000fe20008000850 */
[----:B------:R-:W-:Y:S01]  /*11270*/  UMOV UR46, UR52 ;  /* 0x00000034002e7c82 */ /* 0x000fe20008000000 */
[----:B------:R-:W-:Y:S01]  /*11280*/  UMOV UR47, UR53 ;  /* 0x00000035002f7c82 */ /* 0x000fe20008000000 */
[----:B------:R-:W-:Y:S02]  /*11290*/  R2UR UR52, R12 ;  /* 0x000000000c3472ca */ /* 0x000fe400000e0000 */
[----:B------:R-:W-:Y:S01]  /*112a0*/  R2UR UR53, R13 ;  /* 0x000000000d3572ca */ /* 0x000fe200000e0000 */
[----:B------:R-:W-:Y:S02]  /*112b0*/  WARPGROUP.DEPBAR.LE gsb0, 0x0 ;  /* 0x00008000000079c5 */ /* 0x000fe40000010000 */
[----:B------:R-:W-:-:S06]  /*112c0*/  WARPGROUP.ARRIVE ;  /* 0x00000000000079c5 */ /* 0x000fcc0000000000 */
[----:B------:R-:W-:Y:S01]  /*112d0*/  HGMMA.64x16x16.F32 R72, gdesc[UR48], R72, gsb0 ;  /* 0x00200000304879f0 */ /* 0x000fe20008000848 */
[----:B------:R-:W-:Y:S02]  /*112e0*/  R2UR UR4, R12 ;  /* 0x000000000c0472ca */ /* 0x000fe400000e0000 */
[----:B------:R-:W-:Y:S02]  /*112f0*/  R2UR UR5, R13 ;  /* 0x000000000d0572ca */ /* 0x000fe400000e0000 */
[----:B------:R-:W-:Y:S01]  /*11300*/  R2UR UR50, R14 ;  /* 0x000000000e3272ca */ /* 0x000fe200000e0000 */
[----:B------:R-:W-:Y:S01]  /*11310*/  VIADD R14, R150, 0x4c0 ;  /* 0x000004c0960e7836 */ /* 0x000fe20000000000 */
[----:B------:R-:W-:Y:S01]  /*11320*/  R2UR UR51, R15 ;  /* 0x000000000f3372ca */ /* 0x000fe200000e0000 */
[----:B------:R-:W-:Y:S01]  /*11330*/  IMAD.MOV.U32 R15, RZ, RZ, -0x7fffffe0 ;  /* 0x80000020ff0f7424 */ /* 0x000fe200078e00ff */
[----:B------:R-:W-:Y:S02]  /*11340*/  R2UR UR48, R12 ;  /* 0x000000000c3072ca */ /* 0x000fe400000e0000 */
[----:B------:R-:W-:-:S02]  /*11350*/  R2UR UR49, R13 ;  /* 0x000000000d3172ca */ /* 0x000fc400000e0000 */
[----:B------:R-:W-:Y:S02]  /*11360*/  R2UR UR44, R12 ;  /* 0x000000000c2c72ca */ /* 0x000fe400000e0000 */
[----:B------:R-:W-:Y:S02]  /*11370*/  R2UR UR45, R13 ;  /* 0x000000000d2d72ca */ /* 0x000fe400000e0000 */
[----:B------:R-:W-:Y:S01]  /*11380*/  R2UR UR26, R14 ;  /* 0x000000000e1a72ca */ /* 0x000fe200000e0000 */
[----:B------:R-:W-:Y:S01]  /*11390*/  VIADD R14, R150, 0x500 ;  /* 0x00000500960e7836 */ /* 0x000fe20000000000 */
[----:B------:R-:W-:Y:S01]  /*113a0*/  R2UR UR27, R15 ;  /* 0x000000000f1b72ca */ /* 0x000fe200000e0000 */
[----:B------:R-:W-:-:S03]  /*113b0*/  IMAD.MOV.U32 R15, RZ, RZ, -0x7fffffe0 ;  /* 0x80000020ff0f7424 */ /* 0x000fc600078e00ff */
[----:B------:R-:W-:Y:S01]  /*113c0*/  R2UR UR30, R14 ;  /* 0x000000000e1e72ca */ /* 0x000fe200000e0000 */
[----:B------:R-:W-:Y:S01]  /*113d0*/  VIADD R14, R150, 0x540 ;  /* 0x00000540960e7836 */ /* 0x000fe20000000000 */
[----:B------:R-:W-:Y:S01]  /*113e0*/  R2UR UR31, R15 ;  /* 0x000000000f1f72ca */ /* 0x000fe200000e0000 */
[----:B------:R-:W-:-:S03]  /*113f0*/  IMAD.MOV.U32 R15, RZ, RZ, -0x7fffffe0 ;  /* 0x80000020ff0f7424 */ /* 0x000fc600078e00ff */
[----:B------:R-:W-:Y:S01]  /*11400*/  R2UR UR34, R14 ;  /* 0x000000000e2272ca */ /* 0x000fe200000e0000 */
[----:B------:R-:W-:Y:S01]  /*11410*/  VIADD R14, R150, 0x580 ;  /* 0x00000580960e7836 */ /* 0x000fe20000000000 */
[----:B------:R-:W-:Y:S01]  /*11420*/  R2UR UR35, R15 ;  /* 0x000000000f2372ca */ /* 0x000fe200000e0000 */
[----:B------:R-:W-:Y:S01]  /*11430*/  IMAD.MOV.U32 R15, RZ, RZ, -0x7fffffe0 ;  /* 0x80000020ff0f7424 */ /* 0x000fe200078e00ff */
[----:B------:R-:W-:Y:S02]  /*11440*/  R2UR UR36, R10 ;  /* 0x000000000a2472ca */ /* 0x000fe400000e0000 */
[----:B------:R-:W-:Y:S01]  /*11450*/  R2UR UR38, R14 ;  /* 0x000000000e2672ca */ /* 0x000fe200000e0000 */
[----:B------:R-:W-:Y:S01]  /*11460*/  IMAD.MOV.U32 R14, RZ, RZ, R21 ;  /* 0x000000ffff0e7224 */ /* 0x000fe200078e0015 */
[----:B------:R-:W-:Y:S02]  /*11470*/  R2UR UR39, R15 ;  /* 0x000000000f2772ca */ /* 0x000fe400000e0000 */
[----:B------:R-:W-:-:S02]  /*11480*/  R2UR UR37, R11 ;  /* 0x000000000b2572ca */ /* 0x000fc400000e0000 */
[----:B------:R-:W-:Y:S02]  /*11490*/  R2UR UR32, R10 ;  /* 0x000000000a2072ca */ /* 0x000fe400000e0000 */
[----:B------:R-:W-:Y:S02]  /*114a0*/  MOV R151, UR34 ;  /* 0x0000002200977c02 */ /* 0x000fe40008000f00 */
[----:B------:R-:W-:Y:S02]  /*114b0*/  MOV R152, UR35 ;  /* 0x0000002300987c02 */ /* 0x000fe40008000f00 */
[----:B------:R-:W-:Y:S02]  /*114c0*/  R2UR UR34, R148 ;  /* 0x00000000942272ca */ /* 0x000fe400000e0000 */
[----:B------:R-:W-:Y:S02]  /*114d0*/  MOV R20, UR38 ;  /* 0x0000002600147c02 */ /* 0x000fe40008000f00 */
[----:B------:R-:W-:Y:S01]  /*114e0*/  MOV R21, UR39 ;  /* 0x0000002700157c02 */ /* 0x000fe20008000f00 */
[----:B------:R-:W-:-:S02]  /*114f0*/  WARPGROUP.DEPBAR.LE gsb0, 0x0 ;  /* 0x00008000000079c5 */ /* 0x000fc40000010000 */
[----:B------:R-:W-:Y:S01]  /*11500*/  WARPGROUP.ARRIVE ;  /* 0x00000000000079c5 */ /* 0x000fe20000000000 */
[----:B------:R-:W-:Y:S02]  /*11510*/  R2UR UR38, R146 ;  /* 0x00000000922672ca */ /* 0x000fe400000e0000 */
[----:B------:R-:W-:Y:S02]  /*11520*/  R2UR UR39, R147 ;  /* 0x00000000932772ca */ /* 0x000fe400000e0000 */
[----:B------:R-:W-:Y:S01]  /*11530*/  R2UR UR35, R149 ;  /* 0x00000000952372ca */ /* 0x000fe200000e0000 */
[----:B------:R-:W-:Y:S01]  /*11540*/  HGMMA.64x16x16.F32 R136, gdesc[UR20], R136, gsb0 ;  /* 0x00200000148879f0 */ /* 0x000fe20008000888 */
[----:B------:R-:W-:Y:S01]  /*11550*/  UMOV UR22, UR56 ;  /* 0x0000003800167c82 */ /* 0x000fe20008000000 */
[----:B------:R-:W-:Y:S01]  /*11560*/  UMOV UR23, UR57 ;  /* 0x0000003900177c82 */ /* 0x000fe20008000000 */
[----:B------:R-:W-:Y:S02]  /*11570*/  R2UR UR33, R11 ;  /* 0x000000000b2172ca */ /* 0x000fe400000e0000 */
[----:B------:R-:W-:-:S02]  /*11580*/  R2UR UR28, R10 ;  /* 0x000000000a1c72ca */ /* 0x000fc400000e0000 */
[----:B------:R-:W-:Y:S02]  /*11590*/  R2UR UR29, R11 ;  /* 0x000000000b1d72ca */ /* 0x000fe400000e0000 */
[----:B------:R-:W-:Y:S01]  /*115a0*/  MOV R19, UR31 ;  /* 0x0000001f00137c02 */ /* 0x000fe20008000f00 */
[----:B------:R-:W-:Y:S01]  /*115b0*/  UMOV UR31, UR61 ;  /* 0x0000003d001f7c82 */ /* 0x000fe20008000000 */
[----:B------:R-:W-:Y:S01]  /*115c0*/  MOV R153, UR30 ;  /* 0x0000001e00997c02 */ /* 0x000fe20008000f00 */
[----:B------:R-:W-:Y:S01]  /*115d0*/  UMOV UR30, UR60 ;  /* 0x0000003c001e7c82 */ /* 0x000fe20008000000 */
[----:B------:R-:W-:Y:S02]  /*115e0*/  MOV R18, UR27 ;  /* 0x0000001b00127c02 */ /* 0x000fe40008000f00 */
[----:B------:R-:W-:Y:S01]  /*115f0*/  MOV R17, UR26 ;  /* 0x0000001a00117c02 */ /* 0x000fe20008000f00 */
[----:B------:R-:W-:Y:S02]  /*11600*/  WARPGROUP.DEPBAR.LE gsb0, 0x0 ;  /* 0x00008000000079c5 */ /* 0x000fe40000010000 */
[----:B------:R-:W-:Y:S01]  /*11610*/  WARPGROUP.ARRIVE ;  /* 0x00000000000079c5 */ /* 0x000fe20000000000 */
[----:B------:R-:W-:-:S02]  /*11620*/  R2UR UR56, R12 ;  /* 0x000000000c3872ca */ /* 0x000fc400000e0000 */
[----:B------:R-:W-:Y:S02]  /*11630*/  R2UR UR57, R13 ;  /* 0x000000000d3972ca */ /* 0x000fe400000e0000 */
[----:B------:R-:W-:Y:S01]  /*11640*/  R2UR UR26, R144 ;  /* 0x00000000901a72ca */ /* 0x000fe200000e0000 */
[----:B------:R-:W-:Y:S01]  /*11650*/  HGMMA.64x16x16.F32 R128, gdesc[UR52], R128, gsb0 ;  /* 0x00200000348079f0 */ /* 0x000fe20008000880 */
[----:B------:R-:W-:Y:S02]  /*11660*/  R2UR UR27, R145 ;  /* 0x00000000911b72ca */ /* 0x000fe400000e0000 */
[C---:B------:R-:W-:Y:S02]  /*11670*/  R2UR UR24, R10.reuse ;  /* 0x000000000a1872ca */ /* 0x040fe400000e0000 */
[----:B------:R-:W-:Y:S02]  /*11680*/  R2UR UR25, R11 ;  /* 0x000000000b1972ca */ /* 0x000fe400000e0000 */
[----:B------:R-:W-:-:S02]  /*11690*/  R2UR UR20, R10 ;  /* 0x000000000a1472ca */ /* 0x000fc400000e0000 */
[C---:B------:R-:W-:Y:S02]  /*116a0*/  R2UR UR21, R11.reuse ;  /* 0x000000000b1572ca */ /* 0x040fe400000e0000 */
[C---:B------:R-:W-:Y:S02]  /*116b0*/  R2UR UR12, R10.reuse ;  /* 0x000000000a0c72ca */ /* 0x040fe400000e0000 */
[C---:B------:R-:W-:Y:S02]  /*116c0*/  R2UR UR13, R11.reuse ;  /* 0x000000000b0d72ca */ /* 0x040fe400000e0000 */
[----:B------:R-:W-:Y:S02]  /*116d0*/  R2UR UR16, R10 ;  /* 0x000000000a1072ca */ /* 0x000fe400000e0000 */
[----:B------:R-:W-:Y:S01]  /*116e0*/  R2UR UR17, R11 ;  /* 0x000000000b1172ca */ /* 0x000fe200000e0000 */
[----:B------:R-:W-:Y:S01]  /*116f0*/  IMAD.MOV.U32 R15, RZ, RZ, -0x7fffffe0 ;  /* 0x80000020ff0f7424 */ /* 0x000fe200078e00ff */
[----:B------:R-:W-:-:S02]  /*11700*/  R2UR UR61, R14 ;  /* 0x000000000e3d72ca */ /* 0x000fc400000e0000 */
[----:B------:R-:W-:Y:S01]  /*11710*/  R2UR UR60, R28 ;  /* 0x000000001c3c72ca */ /* 0x000fe200000e0000 */
[----:B------:R-:W-:Y:S02]  /*11720*/  WARPGROUP.DEPBAR.LE gsb0, 0x0 ;  /* 0x00008000000079c5 */ /* 0x000fe40000010000 */
[----:B------:R-:W-:Y:S01]  /*11730*/  WARPGROUP.ARRIVE ;  /* 0x00000000000079c5 */ /* 0x000fe20000000000 */
[----:B------:R-:W-:Y:S02]  /*11740*/  R2UR UR55, R27 ;  /* 0x000000001b3772ca */ /* 0x000fe400000e0000 */
[----:B------:R-:W-:Y:S02]  /*11750*/  R2UR UR54, R26 ;  /* 0x000000001a3672ca */ /* 0x000fe400000e0000 */
[----:B------:R-:W-:Y:S01]  /*11760*/  R2UR UR52, R12 ;  /* 0x000000000c3472ca */ /* 0x000fe200000e0000 */
[----:B------:R-:W-:Y:S01]  /*11770*/  HGMMA.64x16x16.F32 R120, gdesc[UR40], R120, gsb0 ;  /* 0x00200000287879f0 */ /* 0x000fe20008000878 */
[----:B------:R-:W-:Y:S01]  /*11780*/  R2UR UR53, R13 ;  /* 0x000000000d3572ca */ /* 0x000fe200000e0000 */
[----:B------:R-:W-:Y:S01]  /*11790*/  VIADD R14, R150, 0x5c0 ;  /* 0x000005c0960e7836 */ /* 0x000fe20000000000 */
[----:B------:R0:W5:Y:S01]  /*117a0*/  LDL.LU R28, [R1+0x118] ;  /* 0x00011800011c7983 */ /* 0x0001620000300800 */
[----:B------:R-:W-:-:S02]  /*117b0*/  WARPGROUP.DEPBAR.LE gsb0, 0x0 ;  /* 0x00008000000079c5 */ /* 0x000fc40000010000 */
[----:B------:R-:W-:Y:S01]  /*117c0*/  WARPGROUP.ARRIVE ;  /* 0x00000000000079c5 */ /* 0x000fe20000000000 */
[----:B------:R-:W-:Y:S01]  /*117d0*/  R2UR UR42, R14 ;  /* 0x000000000e2a72ca */ /* 0x000fe200000e0000 */
[----:B------:R0:W5:Y:S04]  /*117e0*/  LDL.LU R27, [R1+0x114] ;  /* 0x00011400011b7983 */ /* 0x0001680000300800 */
[----:B------:R-:W-:Y:S01]  /*117f0*/  HGMMA.64x16x16.F32 R112, gdesc[UR8], R112, gsb0 ;  /* 0x00200000087079f0 */ /* 0x000fe20008000870 */
[----:B------:R-:W-:Y:S02]  /*11800*/  R2UR UR43, R15 ;  /* 0x000000000f2b72ca */ /* 0x000fe400000e0000 */
[----:B------:R-:W-:Y:S02]  /*11810*/  R2UR UR40, R6 ;  /* 0x00000000062872ca */ /* 0x000fe400000e0000 */
[----:B------:R-:W-:Y:S01]  /*11820*/  R2UR UR41, R7 ;  /* 0x00000000072972ca */ /* 0x000fe200000e0000 */
[----:B------:R-:W-:Y:S01]  /*11830*/  VIADD R14, R150, 0x600 ;  /* 0x00000600960e7836 */ /* 0x000fe20000000000 */
[----:B------:R0:W5:Y:S01]  /*11840*/  LDL.LU R26, [R1+0x110] ;  /* 0x00011000011a7983 */ /* 0x0001620000300800 */
[----:B------:R-:W-:Y:S01]  /*11850*/  R2UR UR11, R25 ;  /* 0x00000000190b72ca */ /* 0x000fe200000e0000 */
[----:B------:R-:W-:-:S02]  /*11860*/  WARPGROUP.DEPBAR.LE gsb0, 0x0 ;  /* 0x00008000000079c5 */ /* 0x000fc40000010000 */
[----:B------:R-:W-:Y:S01]  /*11870*/  WARPGROUP.ARRIVE ;  /* 0x00000000000079c5 */ /* 0x000fe20000000000 */
[----:B------:R-:W-:Y:S02]  /*11880*/  R2UR UR10, R24 ;  /* 0x00000000180a72ca */ /* 0x000fe400000e0000 */
[----:B------:R-:W-:Y:S02]  /*11890*/  R2UR UR8, R10 ;  /* 0x000000000a0872ca */ /* 0x000fe400000e0000 */
[----:B------:R-:W-:Y:S01]  /*118a0*/  R2UR UR9, R11 ;  /* 0x000000000b0972ca */ /* 0x000fe200000e0000 */
[----:B------:R-:W-:Y:S01]  /*118b0*/  HGMMA.64x16x16.F32 R104, gdesc[UR4], R104, gsb0 ;  /* 0x00200000046879f0 */ /* 0x000fe20008000868 */
[----:B------:R-:W-:Y:S01]  /*118c0*/  IMAD.MOV.U32 R15, RZ, RZ, -0x7fffffe0 ;  /* 0x80000020ff0f7424 */ /* 0x000fe200078e00ff */
[----:B------:R0:W5:Y:S01]  /*118d0*/  LDL.LU R25, [R1+0x10c] ;  /* 0x00010c0001197983 */ /* 0x0001620000300800 */
[----:B------:R-:W-:Y:S02]  /*118e0*/  R2UR UR7, R23 ;  /* 0x00000000170772ca */ /* 0x000fe400000e0000 */
[----:B------:R-:W-:Y:S01]  /*118f0*/  R2UR UR6, R22 ;  /* 0x00000000160672ca */ /* 0x000fe200000e0000 */
[----:B------:R0:W5:Y:S01]  /*11900*/  LDL.LU R24, [R1+0x108] ;  /* 0x0001080001187983 */ /* 0x0001620000300800 */
[----:B------:R-:W-:-:S02]  /*11910*/  R2UR UR4, R10 ;  /* 0x000000000a0472ca */ /* 0x000fc400000e0000 */
[----:B------:R-:W-:Y:S01]  /*11920*/  R2UR UR5, R11 ;  /* 0x000000000b0572ca */ /* 0x000fe200000e0000 */
[----:B------:R0:W5:Y:S04]  /*11930*/  LDL.LU R23, [R1+0x104] ;  /* 0x0001040001177983 */ /* 0x0001680000300800 */
[----:B------:R0:W5:Y:S01]  /*11940*/  LDL.LU R22, [R1+0x100] ;  /* 0x0001000001167983 */ /* 0x0001620000300800 */
        /* <DEDUP_REMOVED lines=39> */
[----:B------:R-:W-:Y:S02]  /*11bc0*/  R2UR UR23, R16 ;  /* 0x00000000101772ca */ /* 0x000fe400000e0000 */
[----:B------:R-:W-:Y:S02]  /*11bd0*/  R2UR UR22, R0 ;  /* 0x00000000001672ca */ /* 0x000fe400000e0000 */
[----:B------:R-:W-:Y:S02]  /*11be0*/  R2UR UR20, R6 ;  /* 0x00000000061472ca */ /* 0x000fe400000e0000 */
[----:B------:R-:W-:Y:S01]  /*11bf0*/  R2UR UR21, R7 ;  /* 0x00000000071572ca */ /* 0x000fe200000e0000 */
[----:B------:R-:W-:Y:S02]  /*11c00*/  WARPGROUP.DEPBAR.LE gsb0, 0x0 ;  /* 0x00008000000079c5 */ /* 0x000fe40000010000 */
[----:B------:R-:W-:-:S10]  /*11c10*/  WARPGROUP.ARRIVE ;  /* 0x00000000000079c5 */ /* 0x000fd40000000000 */
        /* <DEDUP_REMOVED lines=9> */
[----:B------:R-:W-:Y:S01]  /*11cb0*/  R2UR UR30, R153 ;  /* 0x00000000991e72ca */ /* 0x000fe200000e0000 */
[----:B------:R0:W5:Y:S01]  /*11cc0*/  LDL.LU R19, [R1+0xfc] ;  /* 0x0000fc0001137983 */ /* 0x0001620000300800 */
[----:B------:R-:W-:Y:S02]  /*11cd0*/  R2UR UR28, R6 ;  /* 0x00000000061c72ca */ /* 0x000fe400000e0000 */
[----:B------:R-:W-:Y:S01]  /*11ce0*/  R2UR UR29, R7 ;  /* 0x00000000071d72ca */ /* 0x000fe200000e0000 */
[----:B------:R0:W5:Y:S01]  /*11cf0*/  LDL.LU R18, [R1+0xf8] ;  /* 0x0000f80001127983 */ /* 0x0001620000300800 */
[----:B------:R-:W-:Y:S02]  /*11d00*/  R2UR UR35, R152 ;  /* 0x00000000982372ca */ /* 0x000fe400000e0000 */
[----:B------:R-:W-:Y:S01]  /*11d10*/  R2UR UR34, R151 ;  /* 0x00000000972272ca */ /* 0x000fe200000e0000 */
[----:B------:R0:W5:Y:S01]  /*11d20*/  LDL.LU R17, [R1+0xf4] ;  /* 0x0000f40001117983 */ /* 0x0001620000300800 */
[----:B------:R-:W-:-:S02]  /*11d30*/  R2UR UR32, R6 ;  /* 0x00000000062072ca */ /* 0x000fc400000e0000 */
[----:B------:R-:W-:Y:S01]  /*11d40*/  R2UR UR33, R7 ;  /* 0x00000000072172ca */ /* 0x000fe200000e0000 */
[----:B------:R0:W5:Y:S01]  /*11d50*/  LDL.LU R16, [R1+0xf0] ;  /* 0x0000f00001107983 */ /* 0x0001620000300800 */
[----:B------:R-:W-:Y:S02]  /*11d60*/  R2UR UR39, R21 ;  /* 0x00000000152772ca */ /* 0x000fe400000e0000 */
[----:B------:R-:W-:Y:S01]  /*11d70*/  R2UR UR38, R20 ;  /* 0x00000000142672ca */ /* 0x000fe200000e0000 */
[----:B------:R0:W5:Y:S01]  /*11d80*/  LDL.LU R0, [R1+0xec] ;  /* 0x0000ec0001007983 */ /* 0x0001620000300800 */
[----:B------:R-:W-:Y:S02]  /*11d90*/  WARPGROUP.DEPBAR.LE gsb0, 0x0 ;  /* 0x00008000000079c5 */ /* 0x000fe40000010000 */
[----:B------:R-:W-:-:S06]  /*11da0*/  WARPGROUP.ARRIVE ;  /* 0x00000000000079c5 */ /* 0x000fcc0000000000 */
[----:B------:R-:W-:Y:S03]  /*11db0*/  HGMMA.64x16x16.F32 R120, gdesc[UR28], R120, gsb0 ;  /* 0x002000001c7879f0 */ /* 0x000fe60008000878 */
[----:B------:R-:W-:Y:S02]  /*11dc0*/  WARPGROUP.DEPBAR.LE gsb0, 0x0 ;  /* 0x00008000000079c5 */ /* 0x000fe40000010000 */
[----:B------:R-:W-:-:S06]  /*11dd0*/  WARPGROUP.ARRIVE ;  /* 0x00000000000079c5 */ /* 0x000fcc0000000000 */
[----:B------:R-:W-:Y:S01]  /*11de0*/  HGMMA.64x16x16.F32 R112, gdesc[UR32], R112, gsb0 ;  /* 0x00200000207079f0 */ /* 0x000fe20008000870 */
[----:B------:R-:W-:Y:S02]  /*11df0*/  R2UR UR36, R6 ;  /* 0x00000000062472ca */ /* 0x000fe400000e0000 */
[----:B------:R-:W-:Y:S01]  /*11e00*/  R2UR UR37, R7 ;  /* 0x00000000072572ca */ /* 0x000fe200000e0000 */
[----:B------:R-:W-:Y:S02]  /*11e10*/  WARPGROUP.DEPBAR.LE gsb0, 0x0 ;  /* 0x00008000000079c5 */ /* 0x000fe40000010000 */
[----:B------:R-:W-:-:S10]  /*11e20*/  WARPGROUP.ARRIVE ;  /* 0x00000000000079c5 */ /* 0x000fd40000000000 */
        /* <DEDUP_REMOVED lines=29> */
[----:B------:R-:W-:Y:S01]  /*12000*/  IMAD.MOV.U32 R15, RZ, RZ, -0x7fffffe0 ;  /* 0x80000020ff0f7424 */ /* 0x000fe200078e00ff */
[----:B------:R-:W-:Y:S02]  /*12010*/  IADD3 R14, R150, 0x482, RZ ;  /* 0x00000482960e7810 */ /* 0x000fe40007ffe0ff */
        /* <DEDUP_REMOVED lines=78> */
[----:B------:R-:W-:Y:S03]  /*12500*/  HGMMA.64x16x16.F32 R72, gdesc[UR32], R72, gsb0 ;  /* 0x00200000204879f0 */ /* 0x000fe60008000848 */
[----:B------:R-:W-:Y:S02]  /*12510*/  WARPGROUP.DEPBAR.LE gsb0, 0x0 ;  /* 0x00008000000079c5 */ /* 0x000fe40000010000 */
[----:B0-----:R-:W-:Y:S05]  /*12520*/  @P2 BRA `(.L_x_527) ;  /* 0x0000000000282947 */ /* 0x001fea0003800000 */
[----:B------:R-:W-:Y:S05]  /*12530*/  @!P0 BRA `(.L_x_528) ;  /* 0x0000000000048947 */ /* 0x000fea0003800000 */
[----:B------:R-:W-:Y:S01]  /*12540*/  BPT.TRAP 0x1 ;  /* 0x000000040000795c */ /* 0x000fe20000300000 */
.L_x_528:
[----:B------:R-:W-:Y:S01]  /*12550*/  SHF.L.U32 R14, R157, 0x1f, RZ ;  /* 0x0000001f9d0e7819 */ /* 0x000fe200000006ff */
[----:B-----5:R-:W-:-:S04]  /*12560*/  IMAD R15, R0, 0x8, R16 ;  /* 0x00000008000f7824 */ /* 0x020fc800078e0210 */
[----:B------:R0:W1:Y:S01]  /*12570*/  SYNCS.PHASECHK.TRANS64.TRYWAIT P2, [R15+URZ+0x31c50], R14 ;  /* 0x031c500e0f0075a7 */ /* 0x000062000804017f */
[----:B------:R-:W-:Y:S05]  /*12580*/  @!P0 BRA `(.L_x_529) ;  /* 0x0000000000048947 */ /* 0x000fea0003800000 */
[----:B------:R-:W-:Y:S01]  /*12590*/  BPT.TRAP 0x1 ;  /* 0x000000040000795c */ /* 0x000fe20000300000 */
.L_x_529:
[----:B-1----:R-:W-:Y:S05]  /*125a0*/  @P2 BRA `(.L_x_527) ;  /* 0x0000000000082947 */ /* 0x002fea0003800000 */
[----:B------:R-:W1:Y:S02]  /*125b0*/  SYNCS.PHASECHK.TRANS64.TRYWAIT P2, [R15+URZ+0x31c50], R14 ;  /* 0x031c500e0f0075a7 */ /* 0x000e64000804017f */
[----:B-1----:R-:W-:Y:S05]  /*125c0*/  @!P2 BRA `(.L_x_530) ;  /* 0x000000e800c8a947 */ /* 0x002fea0003800000 */
.L_x_527:
[----:B------:R-:W-:Y:S05]  /*125d0*/  WARPSYNC.ALL ;  /* 0x0000000000007948 */ /* 0x000fea0003800000 */
[----:B------:R-:W-:Y:S01]  /*125e0*/  ULDC UR4, c[0x0][0x9d8] ;  /* 0x0002760000047ab9 */ /* 0x000fe20000000800 */
[----:B------:R2:W-:Y:S01]  /*125f0*/  STL [R1+0xec], R2 ;  /* 0x0000ec0201007387 */ /* 0x0005e20000100800 */
[----:B------:R-:W-:Y:S01]  /*12600*/  FMUL.FTZ R150, R136, UR4 ;  /* 0x0000000488967c20 */ /* 0x000fe20008410000 */
[----:B------:R-:W-:Y:S01]  /*12610*/  FMUL.FTZ R149, R137, UR4 ;  /* 0x0000000489957c20 */ /* 0x000fe20008410000 */
[----:B------:R-:W-:Y:S01]  /*12620*/  FMUL.FTZ R145, R140, UR4 ;  /* 0x000000048c917c20 */ /* 0x000fe20008410000 */
[----:B------:R-:W-:Y:S01]  /*12630*/  FMUL.FTZ R144, R141, UR4 ;  /* 0x000000048d907c20 */ /* 0x000fe20008410000 */
[----:B------:R-:W-:Y:S01]  /*12640*/  FMUL.FTZ R138, R138, UR4 ;  /* 0x000000048a8a7c20 */ /* 0x000fe20008410000 */
[----:B------:R-:W-:Y:S01]  /*12650*/  FMUL.FTZ R141, R128, UR4 ;  /* 0x00000004808d7c20 */ /* 0x000fe20008410000 */
        /* <DEDUP_REMOVED lines=8> */
[----:B------:R-:W3:Y:S01]  /*126e0*/  MUFU.TANH R149, R149 ;  /* 0x0000009500957308 */ /* 0x000ee20000002400 */
[----:B------:R-:W-:Y:S01]  /*126f0*/  FMUL.FTZ R104, R104, UR4 ;  /* 0x0000000468687c20 */ /* 0x000fe20008410000 */
[----:B------:R-:W-:Y:S01]  /*12700*/  FMUL.FTZ R105, R105, UR4 ;  /* 0x0000000469697c20 */ /* 0x000fe20008410000 */
[----:B------:R-:W-:Y:S01]  /*12710*/  FMUL.FTZ R108, R108, UR4 ;  /* 0x000000046c6c7c20 */ /* 0x000fe20008410000 */
[----:B------:R-:W-:Y:S01]  /*12720*/  FMUL.FTZ R109, R109, UR4 ;  /* 0x000000046d6d7c20 */ /* 0x000fe20008410000 */
[----:B------:R-:W-:Y:S01]  /*12730*/  FMUL.FTZ R96, R96, UR4 ;  /* 0x0000000460607c20 */ /* 0x000fe20008410000 */
[----:B------:R-:W-:Y:S01]  /*12740*/  FMUL.FTZ R97, R97, UR4 ;  /* 0x0000000461617c20 */ /* 0x000fe20008410000 */
[----:B------:R-:W-:Y:S01]  /*12750*/  FMUL.FTZ R100, R100, UR4 ;  /* 0x0000000464647c20 */ /* 0x000fe20008410000 */
[----:B------:R-:W4:Y:S01]  /*12760*/  MUFU.TANH R145, R145 ;  /* 0x0000009100917308 */ /* 0x000f220000002400 */
[----:B01----:R-:W-:Y:S01]  /*12770*/  FMNMX.FTZ R14, R150, R156, !PT ;  /* 0x0000009c960e7209 */ /* 0x003fe20007810000 */
[----:B------:R-:W-:Y:S01]  /*12780*/  FMUL.FTZ R101, R101, UR4 ;  /* 0x0000000465657c20 */ /* 0x000fe20008410000 */
[----:B------:R-:W-:Y:S01]  /*12790*/  FMUL.FTZ R116, R89, UR4 ;  /* 0x0000000459747c20 */ /* 0x000fe20008410000 */
[----:B------:R-:W-:Y:S01]  /*127a0*/  FMUL.FTZ R92, R92, UR4 ;  /* 0x000000045c5c7c20 */ /* 0x000fe20008410000 */
[----:B------:R-:W-:Y:S01]  /*127b0*/  FMUL.FTZ R117, R93, UR4 ;  /* 0x000000045d757c20 */ /* 0x000fe20008410000 */
[----:B------:R-:W-:Y:S01]  /*127c0*/  FMUL.FTZ R140, R80, UR4 ;  /* 0x00000004508c7c20 */ /* 0x000fe20008410000 */
[----:B------:R-:W-:Y:S01]  /*127d0*/  FMUL.FTZ R148, R81, UR4 ;  /* 0x0000000451947c20 */ /* 0x000fe20008410000 */
[----:B------:R-:W0:Y:S01]  /*127e0*/  MUFU.TANH R144, R144 ;  /* 0x0000009000907308 */ /* 0x000e220000002400 */
[----:B---3--:R-:W-:Y:S01]  /*127f0*/  FMNMX.FTZ R14, R149, R14, !PT ;  /* 0x0000000e950e7209 */ /* 0x008fe20007810000 */
[----:B------:R-:W-:Y:S01]  /*12800*/  FMUL.FTZ R146, R84, UR4 ;  /* 0x0000000454927c20 */ /* 0x000fe20008410000 */
[----:B------:R-:W-:Y:S01]  /*12810*/  FMUL.FTZ R121, R85, UR4 ;  /* 0x0000000455797c20 */ /* 0x000fe20008410000 */
[----:B------:R-:W-:Y:S01]  /*12820*/  FMUL.FTZ R147, R72, UR4 ;  /* 0x0000000448937c20 */ /* 0x000fe20008410000 */
[----:B------:R-:W-:Y:S01]  /*12830*/  FMUL.FTZ R151, R73, UR4 ;  /* 0x0000000449977c20 */ /* 0x000fe20008410000 */
[----:B------:R-:W-:Y:S01]  /*12840*/  FMUL.FTZ R152, R76, UR4 ;  /* 0x000000044c987c20 */ /* 0x000fe20008410000 */
[----:B------:R-:W-:Y:S01]  /*12850*/  FMUL.FTZ R153, R77, UR4 ;  /* 0x000000044d997c20 */ /* 0x000fe20008410000 */
[----:B--2---:R1:W2:Y:S01]  /*12860*/  MUFU.TANH R2, R138 ;  /* 0x0000008a00027308 */ /* 0x0042a20000002400 */
[----:B----4-:R-:W-:Y:S01]  /*12870*/  FMNMX.FTZ R14, R145, R14, !PT ;  /* 0x0000000e910e7209 */ /* 0x010fe20007810000 */
[----:B------:R-:W-:Y:S01]  /*12880*/  FMUL.FTZ R143, R143, UR4 ;  /* 0x000000048f8f7c20 */ /* 0x000fe20008410000 */
[----:B------:R-:W-:Y:S01]  /*12890*/  FMUL.FTZ R142, R142, UR4 ;  /* 0x000000048e8e7c20 */ /* 0x000fe20008410000 */
[----:B------:R-:W-:Y:S01]  /*128a0*/  FMUL.FTZ R127, R127, UR4 ;  /* 0x000000047f7f7c20 */ /* 0x000fe20008410000 */
[----:B------:R-:W-:Y:S01]  /*128b0*/  ULDC UR5, c[0x0][0x988] ;  /* 0x0002620000057ab9 */ /* 0x000fe20000000800 */
[----:B------:R-:W-:Y:S01]  /*128c0*/  FMUL.FTZ R134, R134, UR4 ;  /* 0x0000000486867c20 */ /* 0x000fe20008410000 */
[----:B------:R-:W-:Y:S01]  /*128d0*/  FMUL.FTZ R122, R122, UR4 ;  /* 0x000000047a7a7c20 */ /* 0x000fe20008410000 */
[----:B------:R-:W3:Y:S01]  /*128e0*/  MUFU.TANH R141, R141 ;  /* 0x0000008d008d7308 */ /* 0x000ee20000002400 */
[----:B-1----:R-:W-:Y:S01]  /*128f0*/  FMUL.FTZ R138, R129, UR4 ;  /* 0x00000004818a7c20 */ /* 0x002fe20008410000 */
[----:B------:R-:W-:Y:S01]  /*12900*/  FMUL.FTZ R129, R120, UR4 ;  /* 0x0000000478817c20 */ /* 0x000fe20008410000 */
[----:B0-----:R-:W-:Y:S01]  /*12910*/  FMNMX.FTZ R14, R144, R14, !PT ;  /* 0x0000000e900e7209 */ /* 0x001fe20007810000 */
[----:B------:R-:W-:Y:S01]  /*12920*/  FMUL.FTZ R120, R124, UR4 ;  /* 0x000000047c787c20 */ /* 0x000fe20008410000 */
[----:B------:R-:W-:Y:S01]  /*12930*/  FMUL.FTZ R124, R113, UR4 ;  /* 0x00000004717c7c20 */ /* 0x000fe20008410000 */
[----:B------:R-:W-:Y:S01]  /*12940*/  FMUL.FTZ R113, R88, UR4 ;  /* 0x0000000458717c20 */ /* 0x000fe20008410000 */
[----:B------:R-:W-:Y:S01]  /*12950*/  FMUL.FTZ R123, R123, UR4 ;  /* 0x000000047b7b7c20 */ /* 0x000fe20008410000 */
[----:B------:R-:W0:Y:S01]  /*12960*/  MUFU.TANH R138, R138 ;  /* 0x0000008a008a7308 */ /* 0x000e220000002400 */
[----:B--2---:R-:W-:Y:S01]  /*12970*/  STL [R1+0x30], R2 ;  /* 0x0000300201007387 */ /* 0x004fe20000100800 */
[----:B------:R-:W-:Y:S01]  /*12980*/  FMUL.FTZ R126, R126, UR4 ;  /* 0x000000047e7e7c20 */ /* 0x000fe20008410000 */
[----:B------:R-:W-:Y:S01]  /*12990*/  FMUL.FTZ R131, R131, UR4 ;  /* 0x0000000483837c20 */ /* 0x000fe20008410000 */
[----:B------:R-:W-:Y:S01]  /*129a0*/  FMUL.FTZ R157, R115, UR4 ;  /* 0x00000004739d7c20 */ /* 0x000fe20008410000 */
[----:B------:R-:W-:Y:S01]  /*129b0*/  FMUL.FTZ R118, R118, UR4 ;  /* 0x0000000476767c20 */ /* 0x000fe20008410000 */
[----:B------:R-:W-:Y:S01]  /*129c0*/  FMUL.FTZ R114, R114, UR4 ;  /* 0x0000000472727c20 */ /* 0x000fe20008410000 */
[----:B------:R-:W-:Y:S01]  /*129d0*/  FMUL.FTZ R139, R139, UR4 ;  /* 0x000000048b8b7c20 */ /* 0x000fe20008410000 */
[----:B------:R-:W1:Y:S01]  /*129e0*/  MUFU.TANH R137, R137 ;  /* 0x0000008900897308 */ /* 0x000e620000002400 */
[----:B---3--:R-:W-:Y:S01]  /*129f0*/  FMNMX.FTZ R14, R141, R14, !PT ;  /* 0x0000000e8d0e7209 */ /* 0x008fe20007810000 */
[----:B------:R-:W-:Y:S01]  /*12a00*/  FMUL.FTZ R130, R130, UR4 ;  /* 0x0000000482827c20 */ /* 0x000fe20008410000 */
[----:B------:R-:W-:-:S05]  /*12a10*/  FMUL.FTZ R135, R135, UR4 ;  /* 0x0000000487877c20 */ /* 0x000fca0008410000 */
        /* <DEDUP_REMOVED lines=58> */
[----:B------:R-:W-:Y:S01]  /*12dc0*/  MUFU.TANH R132, R143 ;  /* 0x0000008f00847308 */ /* 0x000fe20000002400 */
[----:B--2---:R-:W-:-:S07]  /*12dd0*/  FMNMX.FTZ R14, R152, R14, !PT ;  /* 0x0000000e980e7209 */ /* 0x004fce0007810000 */
[----:B------:R-:W-:Y:S01]  /*12de0*/  MUFU.TANH R88, R142 ;  /* 0x0000008e00587308 */ /* 0x000fe20000002400 */
[----:B0-----:R-:W-:-:S05]  /*12df0*/  FMNMX.FTZ R14, R153, R14, !PT ;  /* 0x0000000e990e7209 */ /* 0x001fca0007810000 */
[----:B------:R-:W0:Y:S02]  /*12e00*/  SHFL.BFLY PT, R15, R14, 0x2, 0x1f ;  /* 0x0c401f000e0f7f89 */ /* 0x000e2400000e0000 */
[----:B------:R-:W-:Y:S08]  /*12e10*/  MUFU.TANH R80, R127 ;  /* 0x0000007f00507308 */ /* 0x000ff00000002400 */
[----:B------:R-:W-:Y:S08]  /*12e20*/  MUFU.TANH R142, R134 ;  /* 0x00000086008e7308 */ /* 0x000ff00000002400 */
[----:B------:R1:W-:Y:S01]  /*12e30*/  MUFU.TANH R133, R122 ;  /* 0x0000007a00857308 */ /* 0x0003e20000002400 */
[----:B0-----:R-:W-:-:S07]  /*12e40*/  FMNMX.FTZ R14, R14, R15, !PT ;  /* 0x0000000f0e0e7209 */ /* 0x001fce0007810000 */
[----:B------:R0:W-:Y:S01]  /*12e50*/  MUFU.TANH R81, R123 ;  /* 0x0000007b00517308 */ /* 0x0001e20000002400 */
[----:B------:R-:W2:Y:S07]  /*12e60*/  SHFL.BFLY PT, R15, R14, 0x1, 0x1f ;  /* 0x0c201f000e0f7f89 */ /* 0x000eae00000e0000 */
[----:B------:R-:W-:Y:S08]  /*12e70*/  MUFU.TANH R143, R126 ;  /* 0x0000007e008f7308 */ /* 0x000ff00000002400 */
[----:B------:R-:W3:Y:S08]  /*12e80*/  MUFU.TANH R89, R131 ;  /* 0x0000008300597308 */ /* 0x000ef00000002400 */
[----:B------:R4:W4:Y:S01]  /*12e90*/  MUFU.TANH R93, R114 ;  /* 0x00000072005d7308 */ /* 0x0009220000002400 */
[----:B--2---:R-:W-:Y:S01]  /*12ea0*/  FMNMX.FTZ R14, R14, R15, !PT ;  /* 0x0000000f0e0e7209 */ /* 0x004fe20007810000 */
[----:B------:R-:W-:-:S04]  /*12eb0*/  IMAD.U32 R15, RZ, RZ, UR5 ;  /* 0x00000005ff0f7e24 */ /* 0x000fc8000f8e00ff */
[C---:B-1----:R-:W-:Y:S01]  /*12ec0*/  FMUL.FTZ R122, R14.reuse, R15 ;  /* 0x0000000f0e7a7220 */ /* 0x042fe20000410000 */
[----:B0-----:R-:W-:Y:S01]  /*12ed0*/  FADD.FTZ R123, -R14, R156 ;  /* 0x0000009c0e7b7221 */ /* 0x001fe20000010100 */
[----:B------:R-:W-:Y:S01]  /*12ee0*/  MUFU.TANH R2, R139 ;  /* 0x0000008b00027308 */ /* 0x000fe20000002400 */
[----:B---3--:R-:W-:Y:S01]  /*12ef0*/  MOV R134, R89 ;  /* 0x0000005900867202 */ /* 0x008fe20000000f00 */
[-CC-:B------:R-:W-:Y:S01]  /*12f00*/  FFMA.FTZ R127, R120, R15.reuse, -R122.reuse ;  /* 0x0000000f787f7223 */ /* 0x180fe2000001087a */
[-C--:B------:R-:W-:Y:S01]  /*12f10*/  FMUL.FTZ R123, R123, R15.reuse ;  /* 0x0000000f7b7b7220 */ /* 0x080fe20000410000 */
[----:B------:R-:W2:Y:S01]  /*12f20*/  LDL.LU R120, [R1+0x38] ;  /* 0x0000380001787983 */ /* 0x000ea20000300800 */
[-C--:B------:R-:W-:Y:S01]  /*12f30*/  FFMA.FTZ R115, R150, R15.reuse, -R122 ;  /* 0x0000000f96737223 */ /* 0x080fe2000001087a */
[----:B------:R-:W-:Y:S02]  /*12f40*/  IMAD.MOV.U32 R150, RZ, RZ, R132 ;  /* 0x000000ffff967224 */ /* 0x000fe400078e0084 */
[-CC-:B------:R-:W-:Y:S01]  /*12f50*/  FFMA.FTZ R126, R20, R15.reuse, -R122.reuse ;  /* 0x0000000f147e7223 */ /* 0x180fe2000001087a */
[----:B------:R-:W-:Y:S01]  /*12f60*/  FFMA.FTZ R131, R137, R15, -R122 ;  /* 0x0000000f89837223 */ /* 0x000fe2000001087a */
[----:B------:R0:W-:Y:S01]  /*12f70*/  MUFU.EX2 R20, R123 ;  /* 0x0000007b00147308 */ /* 0x0001e20000000800 */
[----:B------:R-:W-:-:S02]  /*12f80*/  IMAD.MOV.U32 R137, RZ, RZ, R80 ;  /* 0x000000ffff897224 */ /* 0x000fc400078e0050 */
[-CC-:B------:R-:W-:Y:S01]  /*12f90*/  FFMA.FTZ R80, R105, R15.reuse, -R122.reuse ;  /* 0x0000000f69507223 */ /* 0x180fe2000001087a */
[-CC-:B------:R-:W-:Y:S01]  /*12fa0*/  FFMA.FTZ R73, R104, R15.reuse, -R122.reuse ;  /* 0x0000000f68497223 */ /* 0x180fe2000001087a */
[----:B------:R-:W3:Y:S01]  /*12fb0*/  LDL.LU R105, [R1+0x30] ;  /* 0x0000300001697983 */ /* 0x000ee20000300800 */
[-CC-:B----4-:R-:W-:Y:S01]  /*12fc0*/  FFMA.FTZ R114, R145, R15.reuse, -R122.reuse ;  /* 0x0000000f91727223 */ /* 0x190fe2000001087a */
[-CC-:B------:R-:W-:Y:S01]  /*12fd0*/  FFMA.FTZ R144, R144, R15.reuse, -R122.reuse ;  /* 0x0000000f90907223 */ /* 0x180fe2000001087a */
[-C--:B------:R-:W-:Y:S01]  /*12fe0*/  FFMA.FTZ R85, R116, R15.reuse, -R122 ;  /* 0x0000000f74557223 */ /* 0x080fe2000001087a */
[----:B------:R1:W-:Y:S01]  /*12ff0*/  MUFU.TANH R156, R118 ;  /* 0x00000076009c7308 */ /* 0x0003e20000002400 */
[----:B0-----:R-:W-:Y:S02]  /*13000*/  IMAD.MOV.U32 R123, RZ, RZ, R150 ;  /* 0x000000ffff7b7224 */ /* 0x001fe400078e0096 */
[----:B------:R-:W-:Y:S01]  /*13010*/  FFMA.FTZ R72, R97, R15, -R122 ;  /* 0x0000000f61487223 */ /* 0x000fe2000001087a */
[----:B------:R-:W-:-:S02]  /*13020*/  IMAD.MOV.U32 R150, RZ, RZ, R142 ;  /* 0x000000ffff967224 */ /* 0x000fc400078e008e */
[-CC-:B------:R-:W-:Y:S01]  /*13030*/  FFMA.FTZ R142, R146, R15.reuse, -R122.reuse ;  /* 0x0000000f928e7223 */ /* 0x180fe2000001087a */
[-CC-:B------:R-:W-:Y:S01]  /*13040*/  FFMA.FTZ R132, R138, R15.reuse, -R122.reuse ;  /* 0x0000000f8a847223 */ /* 0x180fe2000001087a */
[----:B------:R-:W3:Y:S01]  /*13050*/  LDL.LU R146, [R1+0x34] ;  /* 0x0000340001927983 */ /* 0x000ee20000300800 */
[-CC-:B------:R-:W-:Y:S01]  /*13060*/  FFMA.FTZ R76, R21, R15.reuse, -R122.reuse ;  /* 0x0000000f154c7223 */ /* 0x180fe2000001087a */
[----:B------:R-:W-:Y:S01]  /*13070*/  MUFU.EX2 R104, R115 ;  /* 0x0000007300687308 */ /* 0x000fe20000000800 */
[-CC-:B-1----:R-:W-:Y:S01]  /*13080*/  FFMA.FTZ R118, R149, R15.reuse, -R122.reuse ;  /* 0x0000000f95767223 */ /* 0x182fe2000001087a */
[----:B------:R-:W-:Y:S01]  /*13090*/  FMUL.FTZ R116, R106, UR4 ;  /* 0x000000046a747c20 */ /* 0x000fe20008410000 */
[----:B------:R-:W-:Y:S02]  /*130a0*/  IMAD.MOV.U32 R138, RZ, RZ, R81 ;  /* 0x000000ffff8a7224 */ /* 0x000fe400078e0051 */
[----:B------:R-:W-:Y:S01]  /*130b0*/  FFMA.FTZ R129, R129, R15, -R122 ;  /* 0x0000000f81817223 */ /* 0x000fe2000001087a */
[----:B------:R-:W-:-:S02]  /*130c0*/  IMAD.MOV.U32 R149, RZ, RZ, R133 ;  /* 0x000000ffff957224 */ /* 0x000fc400078e0085 */
[-CC-:B------:R-:W-:Y:S01]  /*130d0*/  FFMA.FTZ R128, R128, R15.reuse, -R122.reuse ;  /* 0x0000000f80807223 */ /* 0x180fe2000001087a */
[----:B------:R-:W-:Y:S08]  /*130e0*/  MUFU.EX2 R118, R118 ;  /* 0x0000007600767308 */ /* 0x000ff00000000800 */
[----:B------:R0:W-:Y:S08]  /*130f0*/  MUFU.EX2 R106, R114 ;  /* 0x00000072006a7308 */ /* 0x0001f00000000800 */
[----:B------:R-:W-:Y:S01]  /*13100*/  MUFU.EX2 R144, R144 ;  /* 0x0000009000907308 */ /* 0x000fe20000000800 */
[----:B------:R-:W-:Y:S01]  /*13110*/  FFMA.FTZ R81, R112, R15, -R122 ;  /* 0x0000000f70517223 */ /* 0x000fe2000001087a */
[----:B0-----:R-:W-:-:S02]  /*13120*/  IMAD.MOV.U32 R114, RZ, RZ, R143 ;  /* 0x000000ffff727224 */ /* 0x001fc400078e008f */
[-C--:B------:R-:W-:Y:S01]  /*13130*/  FFMA.FTZ R133, R141, R15.reuse, -R122 ;  /* 0x0000000f8d857223 */ /* 0x080fe2000001087a */
[----:B------:R-:W-:Y:S02]  /*13140*/  IMAD.MOV.U32 R112, RZ, RZ, R88 ;  /* 0x000000ffff707224 */ /* 0x000fe400078e0058 */
[-CC-:B------:R-:W-:Y:S01]  /*13150*/  FFMA.FTZ R125, R125, R15.reuse, -R122.reuse ;  /* 0x0000000f7d7d7223 */ /* 0x180fe2000001087a */
[----:B------:R0:W-:Y:S01]  /*13160*/  MUFU.TANH R139, R130 ;  /* 0x00000082008b7308 */ /* 0x0001e20000002400 */
[-CC-:B------:R-:W-:Y:S01]  /*13170*/  FFMA.FTZ R124, R124, R15.reuse, -R122.reuse ;  /* 0x0000000f7c7c7223 */ /* 0x180fe2000001087a */
[-CC-:B------:R-:W-:Y:S01]  /*13180*/  FFMA.FTZ R88, R108, R15.reuse, -R122.reuse ;  /* 0x0000000f6c587223 */ /* 0x180fe2000001087a */
[-CC-:B------:R-:W-:Y:S01]  /*13190*/  FFMA.FTZ R77, R109, R15.reuse, -R122.reuse ;  /* 0x0000000f6d4d7223 */ /* 0x180fe2000001087a */
[-CC-:B------:R-:W-:Y:S01]  /*131a0*/  FFMA.FTZ R96, R96, R15.reuse, -R122.reuse ;  /* 0x0000000f60607223 */ /* 0x180fe2000001087a */
[-CC-:B------:R-:W-:Y:S01]  /*131b0*/  FFMA.FTZ R21, R101, R15.reuse, -R122.reuse ;  /* 0x0000000f65157223 */ /* 0x180fe2000001087a */
[-CC-:B------:R-:W-:Y:S01]  /*131c0*/  FFMA.FTZ R89, R113, R15.reuse, -R122.reuse ;  /* 0x0000000f71597223 */ /* 0x180fe2000001087a */
[-CC-:B------:R-:W-:Y:S01]  /*131d0*/  FFMA.FTZ R92, R92, R15.reuse, -R122.reuse ;  /* 0x0000000f5c5c7223 */ /* 0x180fe2000001087a */
[----:B------:R-:W1:Y:S01]  /*131e0*/  MUFU.TANH R135, R135 ;  /* 0x0000008700877308 */ /* 0x000e620000002400 */
[----:B0-----:R-:W-:Y:S01]  /*131f0*/  FFMA.FTZ R130, R136, R15, -R122 ;  /* 0x0000000f88827223 */ /* 0x001fe2000001087a */
[----:B------:R-:W-:-:S02]  /*13200*/  IMAD.MOV.U32 R136, RZ, RZ, R93 ;  /* 0x000000ffff887224 */ /* 0x000fc400078e005d */
        /* <DEDUP_REMOVED lines=8> */
[----:B------:R-:W-:Y:S01]  /*13290*/  FFMA.FTZ R153, R153, R15, -R122 ;  /* 0x0000000f99997223 */ /* 0x000fe2000001087a */
[----:B------:R-:W-:Y:S02]  /*132a0*/  IMAD.MOV.U32 R122, RZ, RZ, R112 ;  /* 0x000000ffff7a7224 */ /* 0x000fe400078e0070 */
[----:B------:R-:W-:Y:S01]  /*132b0*/  FMUL.FTZ R108, R102, UR4 ;  /* 0x00000004666c7c20 */ /* 0x000fe20008410000 */
[----:B------:R-:W-:-:S02]  /*132c0*/  IMAD.MOV.U32 R102, RZ, RZ, R134 ;  /* 0x000000ffff667224 */ /* 0x000fc400078e0086 */
[----:B------:R-:W-:Y:S01]  /*132d0*/  FMUL.FTZ R121, R99, UR4 ;  /* 0x0000000463797c20 */ /* 0x000fe20008410000 */
[----:B------:R-:W0:Y:S01]  /*132e0*/  MUFU.TANH R157, R157 ;  /* 0x0000009d009d7308 */ /* 0x000e220000002400 */
[----:B-1----:R-:W-:Y:S02]  /*132f0*/  IMAD.MOV.U32 R99, RZ, RZ, R135 ;  /* 0x000000ffff637224 */ /* 0x002fe400078e0087 */
[----:B------:R-:W-:Y:S02]  /*13300*/  IMAD.MOV.U32 R100, RZ, RZ, R149 ;  /* 0x000000ffff647224 */ /* 0x000fe400078e0095 */
[----:B------:R-:W-:Y:S02]  /*13310*/  IMAD.MOV.U32 R101, RZ, RZ, R138 ;  /* 0x000000ffff657224 */ /* 0x000fe400078e008a */
[----:B------:R-:W-:Y:S01]  /*13320*/  FMUL.FTZ R115, R119, UR4 ;  /* 0x0000000477737c20 */ /* 0x000fe20008410000 */
[----:B------:R-:W-:Y:S02]  /*13330*/  IMAD.MOV.U32 R113, RZ, RZ, R137 ;  /* 0x000000ffff717224 */ /* 0x000fe400078e0089 */
[----:B------:R-:W-:-:S02]  /*13340*/  IMAD.MOV.U32 R112, RZ, RZ, R136 ;  /* 0x000000ffff707224 */ /* 0x000fc400078e0088 */
[----:B------:R-:W-:Y:S01]  /*13350*/  FMUL.FTZ R117, R107, UR4 ;  /* 0x000000046b757c20 */ /* 0x000fe20008410000 */
[----:B------:R-:W1:Y:S01]  /*13360*/  MUFU.TANH R115, R115 ;  /* 0x0000007300737308 */ /* 0x000e620000002400 */
[----:B------:R-:W-:-:S07]  /*13370*/  FMUL.FTZ R119, R111, UR4 ;  /* 0x000000046f777c20 */ /* 0x000fce0008410000 */
[----:B------:R-:W4:Y:S08]  /*13380*/  MUFU.TANH R116, R116 ;  /* 0x0000007400747308 */ /* 0x000f300000002400 */
[----:B------:R-:W4:Y:S08]  /*13390*/  MUFU.TANH R117, R117 ;  /* 0x0000007500757308 */ /* 0x000f300000002400 */
[----:B------:R-:W-:Y:S01]  /*133a0*/  MUFU.TANH R119, R119 ;  /* 0x0000007700777308 */ /* 0x000fe20000002400 */
[----:B------:R-:W-:-:S07]  /*133b0*/  FMUL.FTZ R109, R103, UR4 ;  /* 0x00000004676d7c20 */ /* 0x000fce0008410000 */
[----:B------:R-:W-:Y:S01]  /*133c0*/  MUFU.TANH R121, R121 ;  /* 0x0000007900797308 */ /* 0x000fe20000002400 */
[----:B------:R-:W-:-:S07]  /*133d0*/  FMUL.FTZ R111, R91, UR4 ;  /* 0x000000045b6f7c20 */ /* 0x000fce0008410000 */
[----:B------:R-:W-:Y:S01]  /*133e0*/  MUFU.TANH R108, R108 ;  /* 0x0000006c006c7308 */ /* 0x000fe20000002400 */
[----:B------:R-:W-:-:S07]  /*133f0*/  FMUL.FTZ R134, R94, UR4 ;  /* 0x000000045e867c20 */ /* 0x000fce0008410000 */
[----:B------:R-:W-:Y:S01]  /*13400*/  MUFU.TANH R109, R109 ;  /* 0x0000006d006d7308 */ /* 0x000fe20000002400 */
[----:B------:R-:W-:Y:S01]  /*13410*/  FMUL.FTZ R135, R95, UR4 ;  /* 0x000000045f877c20 */ /* 0x000fe20008410000 */
[----:B------:R-:W-:-:S06]  /*13420*/  FMUL.FTZ R136, R82, UR4 ;  /* 0x0000000452887c20 */ /* 0x000fcc0008410000 */
[----:B------:R-:W-:Y:S01]  /*13430*/  MUFU.TANH R111, R111 ;  /* 0x0000006f006f7308 */ /* 0x000fe20000002400 */
[----:B------:R-:W-:-:S07]  /*13440*/  FMUL.FTZ R137, R83, UR4 ;  /* 0x0000000453897c20 */ /* 0x000fce0008410000 */
[----:B------:R-:W-:Y:S01]  /*13450*/  MUFU.TANH R134, R134 ;  /* 0x0000008600867308 */ /* 0x000fe20000002400 */
[----:B------:R-:W-:-:S07]  /*13460*/  FMUL.FTZ R138, R86, UR4 ;  /* 0x00000004568a7c20 */ /* 0x000fce0008410000 */
[----:B------:R-:W-:Y:S01]  /*13470*/  MUFU.TANH R135, R135 ;  /* 0x0000008700877308 */ /* 0x000fe20000002400 */
[----:B------:R-:W-:-:S07]  /*13480*/  IMAD.MOV.U32 R103, RZ, RZ, R139 ;  /* 0x000000ffff677224 */ /* 0x000fce00078e008b */
[----:B------:R-:W-:Y:S08]  /*13490*/  MUFU.TANH R136, R136 ;  /* 0x0000008800887308 */ /* 0x000ff00000002400 */
[----:B------:R-:W-:Y:S01]  /*134a0*/  MUFU.TANH R137, R137 ;  /* 0x0000008900897308 */ /* 0x000fe20000002400 */
[----:B--2---:R-:W-:-:S04]  /*134b0*/  FFMA.FTZ R97, R20, R120, R104 ;  /* 0x0000007814617223 */ /* 0x004fc80000010068 */
[----:B------:R-:W-:-:S04]  /*134c0*/  FADD.FTZ R97, R118, R97 ;  /* 0x0000006176617221 */ /* 0x000fc80000010000 */
[----:B------:R-:W-:-:S04]  /*134d0*/  FADD.FTZ R97, R106, R97 ;  /* 0x000000616a617221 */ /* 0x000fc80000010000 */
[----:B------:R-:W-:Y:S01]  /*134e0*/  FADD.FTZ R143, R144, R97 ;  /* 0x00000061908f7221 */ /* 0x000fe20000010000 */
[----:B---3--:R-:W-:-:S04]  /*134f0*/  FMNMX.FTZ R97, R105, R146, !PT ;  /* 0x0000009269617209 */ /* 0x008fc80007810000 */
[----:B------:R-:W-:-:S04]  /*13500*/  FMNMX.FTZ R97, R2, R97, !PT ;  /* 0x0000006102617209 */ /* 0x000fc80007810000 */
[----:B------:R-:W-:-:S04]  /*13510*/  FMNMX.FTZ R97, R122, R97, !PT ;  /* 0x000000617a617209 */ /* 0x000fc80007810000 */
[----:B------:R-:W-:Y:S01]  /*13520*/  FMNMX.FTZ R97, R123, R97, !PT ;  /* 0x000000617b617209 */ /* 0x000fe20007810000 */
[----:B------:R-:W-:-:S03]  /*13530*/  FMUL.FTZ R120, R98, UR4 ;  /* 0x0000000462787c20 */ /* 0x000fc60008410000 */
[----:B------:R-:W-:Y:S01]  /*13540*/  FMNMX.FTZ R97, R139, R97, !PT ;  /* 0x000000618b617209 */ /* 0x000fe20007810000 */
[----:B------:R-:W-:-:S03]  /*13550*/  IMAD.MOV.U32 R98, RZ, RZ, R150 ;  /* 0x000000ffff627224 */ /* 0x000fc600078e0096 */
[----:B------:R-:W-:-:S04]  /*13560*/  FMNMX.FTZ R97, R102, R97, !PT ;  /* 0x0000006166617209 */ /* 0x000fc80007810000 */
[----:B------:R-:W-:-:S04]  /*13570*/  FMNMX.FTZ R97, R98, R97, !PT ;  /* 0x0000006162617209 */ /* 0x000fc80007810000 */
[----:B------:R-:W-:-:S04]  /*13580*/  FMNMX.FTZ R97, R99, R97, !PT ;  /* 0x0000006163617209 */ /* 0x000fc80007810000 */
[----:B------:R-:W-:-:S04]  /*13590*/  FMNMX.FTZ R97, R100, R97, !PT ;  /* 0x0000006164617209 */ /* 0x000fc80007810000 */
[----:B------:R-:W-:-:S04]  /*135a0*/  FMNMX.FTZ R97, R101, R97, !PT ;  /* 0x0000006165617209 */ /* 0x000fc80007810000 */
[----:B------:R-:W-:-:S04]  /*135b0*/  FMNMX.FTZ R97, R114, R97, !PT ;  /* 0x0000006172617209 */ /* 0x000fc80007810000 */
[----:B------:R-:W-:Y:S02]  /*135c0*/  FMNMX.FTZ R97, R113, R97, !PT ;  /* 0x0000006171617209 */ /* 0x000fe40007810000 */
[----:B------:R-:W-:Y:S01]  /*135d0*/  F2FP.F16.F32.PACK_AB R104, R118, R104 ;  /* 0x000000687668723e */ /* 0x000fe200000000ff */
[----:B------:R-:W-:Y:S01]  /*135e0*/  FMUL.FTZ R118, R110, UR4 ;  /* 0x000000046e767c20 */ /* 0x000fe20008410000 */
[----:B------:R-:W-:-:S04]  /*135f0*/  FMNMX.FTZ R97, R112, R97, !PT ;  /* 0x0000006170617209 */ /* 0x000fc80007810000 */
[----:B0-----:R-:W-:Y:S01]  /*13600*/  FMNMX.FTZ R97, R157, R97, !PT ;  /* 0x000000619d617209 */ /* 0x001fe20007810000 */
[----:B------:R-:W0:Y:S03]  /*13610*/  MUFU.TANH R118, R118 ;  /* 0x0000007600767308 */ /* 0x000e260000002400 */
[----:B------:R-:W-:-:S04]  /*13620*/  FMNMX.FTZ R97, R156, R97, !PT ;  /* 0x000000619c617209 */ /* 0x000fc80007810000 */
[----:B-1----:R-:W-:Y:S01]  /*13630*/  FMNMX.FTZ R97, R115, R97, !PT ;  /* 0x0000006173617209 */ /* 0x002fe20007810000 */
[----:B------:R-:W1:Y:S03]  /*13640*/  MUFU.TANH R120, R120 ;  /* 0x0000007800787308 */ /* 0x000e660000002400 */
[----:B----4-:R-:W-:-:S04]  /*13650*/  FMNMX.FTZ R97, R116, R97, !PT ;  /* 0x0000006174617209 */ /* 0x010fc80007810000 */
[----:B------:R-:W-:Y:S01]  /*13660*/  FMNMX.FTZ R97, R117, R97, !PT ;  /* 0x0000006175617209 */ /* 0x000fe20007810000 */
[----:B------:R-:W-:-:S03]  /*13670*/  FMUL.FTZ R110, R90, UR4 ;  /* 0x000000045a6e7c20 */ /* 0x000fc60008410000 */
[----:B0-----:R-:W-:-:S04]  /*13680*/  FMNMX.FTZ R97, R118, R97, !PT ;  /* 0x0000006176617209 */ /* 0x001fc80007810000 */
[----:B------:R-:W-:Y:S01]  /*13690*/  FMNMX.FTZ R97, R119, R97, !PT ;  /* 0x0000006177617209 */ /* 0x000fe20007810000 */
[----:B------:R-:W0:Y:S03]  /*136a0*/  MUFU.TANH R110, R110 ;  /* 0x0000006e006e7308 */ /* 0x000e260000002400 */
[----:B-1----:R-:W-:-:S04]  /*136b0*/  FMNMX.FTZ R97, R120, R97, !PT ;  /* 0x0000006178617209 */ /* 0x002fc80007810000 */
[----:B------:R-:W-:-:S04]  /*136c0*/  FMNMX.FTZ R97, R121, R97, !PT ;  /* 0x0000006179617209 */ /* 0x000fc80007810000 */
[----:B------:R-:W-:-:S04]  /*136d0*/  FMNMX.FTZ R97, R108, R97, !PT ;  /* 0x000000616c617209 */ /* 0x000fc80007810000 */
[----:B------:R-:W-:-:S04]  /*136e0*/  FMNMX.FTZ R97, R109, R97, !PT ;  /* 0x000000616d617209 */ /* 0x000fc80007810000 */
[----:B0-----:R-:W-:Y:S01]  /*136f0*/  FMNMX.FTZ R97, R110, R97, !PT ;  /* 0x000000616e617209 */ /* 0x001fe20007810000 */
[----:B------:R-:W-:-:S03]  /*13700*/  FMUL.FTZ R139, R87, UR4 ;  /* 0x00000004578b7c20 */ /* 0x000fc60008410000 */
[----:B------:R-:W-:Y:S01]  /*13710*/  FMNMX.FTZ R97, R111, R97, !PT ;  /* 0x000000616f617209 */ /* 0x000fe20007810000 */
[----:B------:R-:W0:Y:S01]  /*13720*/  MUFU.TANH R138, R138 ;  /* 0x0000008a008a7308 */ /* 0x000e220000002400 */
[----:B------:R-:W-:Y:S01]  /*13730*/  F2FP.F16.F32.PACK_AB R106, R144, R106 ;  /* 0x0000006a906a723e */ /* 0x000fe200000000ff */
[----:B------:R-:W-:Y:S01]  /*13740*/  FMUL.FTZ R144, R74, UR4 ;  /* 0x000000044a907c20 */ /* 0x000fe20008410000 */
[----:B------:R-:W-:Y:S01]  /*13750*/  FMNMX.FTZ R97, R134, R97, !PT ;  /* 0x0000006186617209 */ /* 0x000fe20007810000 */
[----:B------:R-:W-:Y:S02]  /*13760*/  IMAD.MOV.U32 R86, RZ, RZ, R146 ;  /* 0x000000ffff567224 */ /* 0x000fe400078e0092 */
[----:B------:R-:W-:Y:S01]  /*13770*/  FMUL.FTZ R146, R75, UR4 ;  /* 0x000000044b927c20 */ /* 0x000fe20008410000 */
[----:B------:R-:W-:Y:S01]  /*13780*/  FMNMX.FTZ R97, R135, R97, !PT ;  /* 0x0000006187617209 */ /* 0x000fe20007810000 */
[----:B------:R-:W1:Y:S01]  /*13790*/  MUFU.TANH R139, R139 ;  /* 0x0000008b008b7308 */ /* 0x000e620000002400 */
[----:B------:R-:W-:-:S02]  /*137a0*/  FMUL.FTZ R148, R78, UR4 ;  /* 0x000000044e947c20 */ /* 0x000fc40008410000 */
[----:B------:R-:W-:-:S05]  /*137b0*/  FMNMX.FTZ R97, R136, R97, !PT ;  /* 0x0000006188617209 */ /* 0x000fca0007810000 */
[----:B------:R-:W2:Y:S01]  /*137c0*/  MUFU.TANH R144, R144 ;  /* 0x0000009000907308 */ /* 0x000ea20000002400 */
[----:B------:R-:W-:Y:S01]  /*137d0*/  FMNMX.FTZ R97, R137, R97, !PT ;  /* 0x0000006189617209 */ /* 0x000fe20007810000 */
[----:B------:R-:W-:-:S06]  /*137e0*/  FMUL.FTZ R149, R79, UR4 ;  /* 0x000000044f957c20 */ /* 0x000fcc0008410000 */
[----:B------:R-:W3:Y:S01]  /*137f0*/  MUFU.TANH R146, R146 ;  /* 0x0000009200927308 */ /* 0x000ee20000002400 */
[----:B0-----:R-:W-:-:S07]  /*13800*/  FMNMX.FTZ R97, R138, R97, !PT ;  /* 0x000000618a617209 */ /* 0x001fce0007810000 */
[----:B------:R-:W0:Y:S01]  /*13810*/  MUFU.TANH R148, R148 ;  /* 0x0000009400947308 */ /* 0x000e220000002400 */
[----:B-1----:R-:W-:-:S07]  /*13820*/  FMNMX.FTZ R97, R139, R97, !PT ;  /* 0x000000618b617209 */ /* 0x002fce0007810000 */
[----:B------:R-:W1:Y:S01]  /*13830*/  MUFU.TANH R149, R149 ;  /* 0x0000009500957308 */ /* 0x000e620000002400 */
[----:B--2---:R-:W-:-:S04]  /*13840*/  FMNMX.FTZ R97, R144, R97, !PT ;  /* 0x0000006190617209 */ /* 0x004fc80007810000 */
[----:B---3--:R-:W-:-:S04]  /*13850*/  FMNMX.FTZ R97, R146, R97, !PT ;  /* 0x0000006192617209 */ /* 0x008fc80007810000 */
[----:B0-----:R-:W-:-:S04]  /*13860*/  FMNMX.FTZ R74, R148, R97, !PT ;  /* 0x00000061944a7209 */ /* 0x001fc80007810000 */
[----:B-1----:R-:W-:-:S05]  /*13870*/  FMNMX.FTZ R74, R149, R74, !PT ;  /* 0x0000004a954a7209 */ /* 0x002fca0007810000 */
[----:B------:R-:W0:Y:S02]  /*13880*/  SHFL.BFLY PT, R75, R74, 0x2, 0x1f ;  /* 0x0c401f004a4b7f89 */ /* 0x000e2400000e0000 */
[----:B0-----:R-:W-:-:S05]  /*13890*/  FMNMX.FTZ R74, R74, R75, !PT ;  /* 0x0000004b4a4a7209 */ /* 0x001fca0007810000 */
[----:B------:R-:W0:Y:S02]  /*138a0*/  SHFL.BFLY PT, R75, R74, 0x1, 0x1f ;  /* 0x0c201f004a4b7f89 */ /* 0x000e2400000e0000 */
[----:B0-----:R-:W-:-:S05]  /*138b0*/  FMNMX.FTZ R74, R74, R75, !PT ;  /* 0x0000004b4a4a7209 */ /* 0x001fca0007810000 */
[----:B------:R-:W-:-:S04]  /*138c0*/  FMUL.FTZ R150, R74, R15 ;  /* 0x0000000f4a967220 */ /* 0x000fc80000410000 */
[-CC-:B------:R-:W-:Y:S01]  /*138d0*/  FFMA.FTZ R83, R134, R15.reuse, -R150.reuse ;  /* 0x0000000f86537223 */ /* 0x180fe20000010896 */
[-C--:B------:R-:W-:Y:S01]  /*138e0*/  FFMA.FTZ R107, R2, R15.reuse, -R150 ;  /* 0x0000000f026b7223 */ /* 0x080fe20000010896 */
[----:B------:R-:W-:Y:S01]  /*138f0*/  IMAD.MOV.U32 R134, RZ, RZ, R86 ;  /* 0x000000ffff867224 */ /* 0x000fe200078e0056 */
[----:B------:R0:W5:Y:S01]  /*13900*/  LDL.LU R2, [R1+0xec] ;  /* 0x0000ec0001027983 */ /* 0x0001620000300800 */
[----:B------:R-:W-:-:S03]  /*13910*/  FFMA.FTZ R86, R135, R15, -R150 ;  /* 0x0000000f87567223 */ /* 0x000fc60000010896 */
[----:B------:R-:W2:Y:S01]  /*13920*/  LDL R135, [R1+0x84] ;  /* 0x0000840001877983 */ /* 0x000ea20000100800 */
[----:B------:R-:W-:Y:S01]  /*13930*/  FFMA.FTZ R90, R108, R15, -R150 ;  /* 0x0000000f6c5a7223 */ /* 0x000fe20000010896 */
[----:B-----5:R-:W-:-:S05]  /*13940*/  VIADD R108, R16, 0x200 ;  /* 0x00000200106c7836 */ /* 0x020fca0000000000 */
[----:B------:R-:W-:-:S04]  /*13950*/  SHF.R.U32.HI R108, RZ, 0x4, R108 ;  /* 0x00000004ff6c7819 */ /* 0x000fc8000001166c */
[----:B------:R-:W-:-:S04]  /*13960*/  LOP3.LUT R108, R108, 0x3fff, RZ, 0xc0, !PT ;  /* 0x00003fff6c6c7812 */ /* 0x000fc800078ec0ff */
[----:B------:R-:W-:Y:S01]  /*13970*/  LOP3.LUT R108, R108, 0x2400000, RZ, 0xfc, !PT ;  /* 0x024000006c6c7812 */ /* 0x000fe200078efcff */
[----:B------:R-:W-:-:S04]  /*13980*/  FFMA.FTZ R94, R110, R15, -R150 ;  /* 0x0000000f6e5e7223 */ /* 0x000fc80000010896 */
[----:B------:R-:W-:-:S04]  /*13990*/  IMAD R108, R0, 0x6c0, R108 ;  /* 0x000006c0006c7824 */ /* 0x000fc800078e026c */
[----:B------:R-:W-:-:S05]  /*139a0*/  VIADD R110, R108, 0x40 ;  /* 0x000000406c6e7836 */ /* 0x000fca0000000000 */
[----:B------:R-:W-:Y:S01]  /*139b0*/  R2UR UR10, R110 ;  /* 0x000000006e0a72ca */ /* 0x000fe200000e0000 */
        /* <DEDUP_REMOVED lines=8> */
[C---:B------:R-:W-:Y:S02]  /*13a40*/  VIADD R110, R108.reuse, 0x180 ;  /* 0x000001806c6e7836 */ /* 0x040fe40000000000 */
[----:B------:R-:W-:Y:S01]  /*13a50*/  FFMA.FTZ R91, R109, R15, -R150 ;  /* 0x0000000f6d5b7223 */ /* 0x000fe20000010896 */
[----:B------:R-:W-:Y:S01]  /*13a60*/  IMAD.MOV.U32 R109, RZ, RZ, -0x7fffffe0 ;  /* 0x80000020ff6d7424 */ /* 0x000fe200078e00ff */
[----:B------:R-:W-:Y:S02]  /*13a70*/  R2UR UR6, R108 ;  /* 0x000000006c0672ca */ /* 0x000fe400000e0000 */
[----:B------:R-:W-:Y:S02]  /*13a80*/  R2UR UR30, R110 ;  /* 0x000000006e1e72ca */ /* 0x000fe400000e0000 */
[C---:B------:R-:W-:Y:S01]  /*13a90*/  IADD3 R110, R108.reuse, 0x1c0, RZ ;  /* 0x000001c06c6e7810 */ /* 0x040fe20007ffe0ff */
[----:B------:R-:W-:Y:S01]  /*13aa0*/  VIADD R108, R108, 0x200 ;  /* 0x000002006c6c7836 */ /* 0x000fe20000000000 */
[----:B------:R-:W-:-:S02]  /*13ab0*/  R2UR UR7, R109 ;  /* 0x000000006d0772ca */ /* 0x000fc400000e0000 */
[----:B------:R-:W-:Y:S01]  /*13ac0*/  R2UR UR39, R109 ;  /* 0x000000006d2772ca */ /* 0x000fe200000e0000 */
[----:B------:R-:W-:Y:S01]  /*13ad0*/  IMAD.MOV.U32 R109, RZ, RZ, -0x3ffffff0 ;  /* 0xc0000010ff6d7424 */ /* 0x000fe200078e00ff */
[----:B------:R-:W-:-:S04]  /*13ae0*/  R2UR UR38, R108 ;  /* 0x000000006c2672ca */ /* 0x000fc800000e0000 */
[----:B------:R-:W-:Y:S01]  /*13af0*/  R2UR UR5, R109 ;  /* 0x000000006d0572ca */ /* 0x000fe200000e0000 */
[----:B------:R-:W-:Y:S01]  /*13b00*/  WARPGROUP.ARRIVE ;  /* 0x00000000000079c5 */ /* 0x000fe20000000000 */
[----:B------:R-:W-:Y:S01]  /*13b10*/  FFMA.FTZ R82, R111, R15, -R150 ;  /* 0x0000000f6f527223 */ /* 0x000fe20000010896 */
[----:B------:R-:W-:Y:S01]  /*13b20*/  IMAD.MOV.U32 R111, RZ, RZ, -0x7fffffe0 ;  /* 0x80000020ff6f7424 */ /* 0x000fe200078e00ff */
[----:B------:R-:W-:-:S04]  /*13b30*/  R2UR UR34, R110 ;  /* 0x000000006e2272ca */ /* 0x000fc800000e0000 */
[C---:B------:R-:W-:Y:S02]  /*13b40*/  R2UR UR11, R111.reuse ;  /* 0x000000006f0b72ca */ /* 0x040fe400000e0000 */
[C---:B------:R-:W-:Y:S02]  /*13b50*/  R2UR UR15, R111.reuse ;  /* 0x000000006f0f72ca */ /* 0x040fe400000e0000 */
[C---:B------:R-:W-:Y:S02]  /*13b60*/  R2UR UR19, R111.reuse ;  /* 0x000000006f1372ca */ /* 0x040fe400000e0000 */
[C---:B------:R-:W-:Y:S02]  /*13b70*/  R2UR UR23, R111.reuse ;  /* 0x000000006f1772ca */ /* 0x040fe400000e0000 */
[C---:B------:R-:W-:Y:S02]  /*13b80*/  R2UR UR27, R111.reuse ;  /* 0x000000006f1b72ca */ /* 0x040fe400000e0000 */
[----:B------:R-:W-:-:S02]  /*13b90*/  R2UR UR31, R111 ;  /* 0x000000006f1f72ca */ /* 0x000fc400000e0000 */
[----:B------:R-:W-:Y:S01]  /*13ba0*/  R2UR UR35, R111 ;  /* 0x000000006f2372ca */ /* 0x000fe200000e0000 */
[----:B------:R-:W-:-:S05]  /*13bb0*/  IMAD.MOV.U32 R111, RZ, RZ, -0x3ffffff0 ;  /* 0xc0000010ff6f7424 */ /* 0x000fca00078e00ff */
[----:B------:R-:W-:Y:S01]  /*13bc0*/  R2UR UR9, R111 ;  /* 0x000000006f0972ca */ /* 0x000fe200000e0000 */
[----:B------:R-:W-:Y:S01]  /*13bd0*/  IMAD.MOV.U32 R111, RZ, RZ, -0x3ffffff0 ;  /* 0xc0000010ff6f7424 */ /* 0x000fe200078e00ff */
[----:B--2---:R-:W-:-:S04]  /*13be0*/  LOP3.LUT R108, R135, 0x10000, RZ, 0xfc, !PT ;  /* 0x00010000876c7812 */ /* 0x004fc800078efcff */
[----:B------:R-:W-:-:S13]  /*13bf0*/  R2UR UR4, R108 ;  /* 0x000000006c0472ca */ /* 0x000fda00000e0000 */
[----:B------:R-:W-:Y:S01]  /*13c00*/  HGMMA.64x96x16.F32 R24, gdesc[UR4].tnspB, R24, gsb0 ;  /* 0x41600000041879f0 */ /* 0x000fe20008000818 */
[----:B------:R-:W-:-:S05]  /*13c10*/  VIADD R110, R108, 0x180 ;  /* 0x000001806c6e7836 */ /* 0x000fca0000000000 */
[----:B------:R-:W-:Y:S01]  /*13c20*/  R2UR UR8, R110 ;  /* 0x000000006e0872ca */ /* 0x000fe200000e0000 */
[----:B------:R-:W-:Y:S01]  /*13c30*/  VIADD R110, R108, 0x300 ;  /* 0x000003006c6e7836 */ /* 0x000fe20000000000 */
[----:B------:R-:W-:Y:S01]  /*13c40*/  R2UR UR13, R111 ;  /* 0x000000006f0d72ca */ /* 0x000fe200000e0000 */
[----:B------:R-:W-:Y:S02]  /*13c50*/  WARPGROUP.DEPBAR.LE gsb0, 0x0 ;  /* 0x00008000000079c5 */ /* 0x000fe40000010000 */
[----:B------:R-:W-:-:S08]  /*13c60*/  WARPGROUP.ARRIVE ;  /* 0x00000000000079c5 */ /* 0x000fd00000000000 */
[----:B------:R-:W-:Y:S01]  /*13c70*/  HGMMA.64x96x16.F32 R24, gdesc[UR8].tnspB, R24, gsb0 ;  /* 0x41600000081879f0 */ /* 0x000fe20008000818 */
[----:B------:R-:W-:Y:S01]  /*13c80*/  R2UR UR12, R110 ;  /* 0x000000006e0c72ca */ /* 0x000fe200000e0000 */
[----:B------:R-:W-:Y:S02]  /*13c90*/  VIADD R110, R108, 0x480 ;  /* 0x000004806c6e7836 */ /* 0x000fe40000000000 */
[----:B------:R-:W-:-:S03]  /*13ca0*/  IMAD.MOV.U32 R111, RZ, RZ, -0x3ffffff0 ;  /* 0xc0000010ff6f7424 */ /* 0x000fc600078e00ff */
[----:B------:R-:W-:Y:S02]  /*13cb0*/  R2UR UR16, R110 ;  /* 0x000000006e1072ca */ /* 0x000fe400000e0000 */
[----:B------:R-:W-:Y:S01]  /*13cc0*/  R2UR UR17, R111 ;  /* 0x000000006f1172ca */ /* 0x000fe200000e0000 */
[----:B------:R-:W-:Y:S02]  /*13cd0*/  WARPGROUP.DEPBAR.LE gsb0, 0x0 ;  /* 0x00008000000079c5 */ /* 0x000fe40000010000 */
[----:B------:R-:W-:-:S06]  /*13ce0*/  WARPGROUP.ARRIVE ;  /* 0x00000000000079c5 */ /* 0x000fcc0000000000 */
[----:B------:R-:W-:Y:S01]  /*13cf0*/  HGMMA.64x96x16.F32 R24, gdesc[UR12].tnspB, R24, gsb0 ;  /* 0x416000000c1879f0 */ /* 0x000fe20008000818 */
        /* <DEDUP_REMOVED lines=15> */
[----:B------:R-:W-:Y:S02]  /*13df0*/  IMAD.MOV.U32 R111, RZ, RZ, -0x3ffffff0 ;  /* 0xc0000010ff6f7424 */ /* 0x000fe400078e00ff */
[----:B------:R-:W-:Y:S01]  /*13e00*/  IMAD.MOV.U32 R135, RZ, RZ, R134 ;  /* 0x000000ffff877224 */ /* 0x000fe200078e0086 */
[----:B------:R-:W-:Y:S01]  /*13e10*/  R2UR UR28, R110 ;  /* 0x000000006e1c72ca */ /* 0x000fe200000e0000 */
[----:B------:R-:W2:Y:S01]  /*13e20*/  LDL.LU R134, [R1+0x48] ;  /* 0x0000480001867983 */ /* 0x000ea20000300800 */
        /* <DEDUP_REMOVED lines=11> */
[----:B------:R-:W-:-:S04]  /*13ee0*/  FADD.FTZ R109, -R74, R135 ;  /* 0x000000874a6d7221 */ /* 0x000fc80000010100 */
[----:B------:R-:W-:Y:S01]  /*13ef0*/  FMUL.FTZ R109, R109, R15 ;  /* 0x0000000f6d6d7220 */ /* 0x000fe20000410000 */
[----:B------:R-:W-:-:S03]  /*13f00*/  VIADD R108, R108, 0xc00 ;  /* 0x00000c006c6c7836 */ /* 0x000fc60000000000 */
[----:B------:R1:W-:Y:S01]  /*13f10*/  MUFU.EX2 R110, R109 ;  /* 0x0000006d006e7308 */ /* 0x0003e20000000800 */
[----:B------:R-:W-:Y:S02]  /*13f20*/  WARPGROUP.DEPBAR.LE gsb0, 0x0 ;  /* 0x00008000000079c5 */ /* 0x000fe40000010000 */
[----:B------:R-:W-:-:S06]  /*13f30*/  WARPGROUP.ARRIVE ;  /* 0x00000000000079c5 */ /* 0x000fcc0000000000 */
[----:B------:R-:W-:Y:S01]  /*13f40*/  HGMMA.64x96x16.F32 R24, gdesc[UR32].tnspB, R24, gsb0 ;  /* 0x41600000201879f0 */ /* 0x000fe20008000818 */
[----:B-1----:R-:W-:Y:S01]  /*13f50*/  IMAD.MOV.U32 R109, RZ, RZ, -0x3ffffff0 ;  /* 0xc0000010ff6d7424 */ /* 0x002fe200078e00ff */
[----:B------:R-:W-:-:S04]  /*13f60*/  R2UR UR36, R108 ;  /* 0x000000006c2472ca */ /* 0x000fc800000e0000 */
[----:B------:R-:W-:Y:S01]  /*13f70*/  R2UR UR37, R109 ;  /* 0x000000006d2572ca */ /* 0x000fe200000e0000 */
[-CC-:B------:R-:W-:Y:S02]  /*13f80*/  FFMA.FTZ R87, R136, R15.reuse, -R150.reuse ;  /* 0x0000000f88577223 */ /* 0x180fe40000010896 */
[----:B------:R-:W1:Y:S01]  /*13f90*/  S2R R136, SR_TID.X ;  /* 0x0000000000887919 */ /* 0x000e620000002100 */
[----:B------:R-:W-:Y:S01]  /*13fa0*/  FFMA.FTZ R105, R105, R15, -R150 ;  /* 0x0000000f69697223 */ /* 0x000fe20000010896 */
[----:B------:R-:W-:Y:S08]  /*13fb0*/  MUFU.EX2 R108, R107 ;  /* 0x0000006b006c7308 */ /* 0x000ff00000000800 */
[----:B------:R-:W2:Y:S01]  /*13fc0*/  MUFU.EX2 R105, R105 ;  /* 0x0000006900697308 */ /* 0x000ea20000000800 */
[----:B------:R-:W-:-:S02]  /*13fd0*/  WARPGROUP.DEPBAR.LE gsb0, 0x0 ;  /* 0x00008000000079c5 */ /* 0x000fc40000010000 */
[----:B------:R-:W-:-:S06]  /*13fe0*/  WARPGROUP.ARRIVE ;  /* 0x00000000000079c5 */ /* 0x000fcc0000000000 */
[----:B------:R-:W-:Y:S01]  /*13ff0*/  HGMMA.64x96x16.F32 R24, gdesc[UR36].tnspB, R24, gsb0 ;  /* 0x41600000241879f0 */ /* 0x000fe20008000818 */
[----:B-1----:R-:W-:Y:S01]  /*14000*/  SHF.R.U32.HI R135, RZ, 0x7, R136 ;  /* 0x00000007ff877819 */ /* 0x002fe20000011688 */
[-CC-:B------:R-:W-:Y:S01]  /*14010*/  FFMA.FTZ R123, R123, R15.reuse, -R150.reuse ;  /* 0x0000000f7b7b7223 */ /* 0x180fe20000010896 */
[----:B------:R-:W-:Y:S01]  /*14020*/  FFMA.FTZ R122, R122, R15, -R150 ;  /* 0x0000000f7a7a7223 */ /* 0x000fe20000010896 */
[----:B------:R-:W-:Y:S02]  /*14030*/  ISETP.GE.U32.AND P2, PT, R136, 0x180, PT ;  /* 0x000001808800780c */ /* 0x000fe40003f46070 */
[----:B------:R-:W-:Y:S01]  /*14040*/  VIADD R109, R135, 0x9 ;  /* 0x00000009876d7836 */ /* 0x000fe20000000000 */
[----:B------:R-:W-:Y:S01]  /*14050*/  MUFU.EX2 R107, R122 ;  /* 0x0000007a006b7308 */ /* 0x000fe20000000800 */
[----:B--2---:R-:W-:-:S03]  /*14060*/  FFMA.FTZ R111, R110, R134, R105 ;  /* 0x000000866e6f7223 */ /* 0x004fc60000010069 */
[----:B------:R-:W-:-:S04]  /*14070*/  SEL R109, R109, 0x9, !P2 ;  /* 0x000000096d6d7807 */ /* 0x000fc80005000000 */
[----:B------:R-:W-:Y:S01]  /*14080*/  MUFU.EX2 R123, R123 ;  /* 0x0000007b007b7308 */ /* 0x000fe20000000800 */
[----:B------:R-:W-:Y:S01]  /*14090*/  F2FP.F16.F32.PACK_AB R105, R108, R105 ;  /* 0x000000696c69723e */ /* 0x000fe200000000ff */
[-CC-:B------:R-:W-:Y:S01]  /*140a0*/  FFMA.FTZ R95, R103, R15.reuse, -R150.reuse ;  /* 0x0000000f675f7223 */ /* 0x180fe20000010896 */
[----:B------:R-:W-:-:S05]  /*140b0*/  FFMA.FTZ R97, R102, R15, -R150 ;  /* 0x0000000f66617223 */ /* 0x000fca0000010896 */
[----:B------:R-:W1:Y:S01]  /*140c0*/  MUFU.EX2 R133, R133 ;  /* 0x0000008500857308 */ /* 0x000e620000000800 */
[----:B------:R-:W-:-:S07]  /*140d0*/  FFMA.FTZ R98, R98, R15, -R150 ;  /* 0x0000000f62627223 */ /* 0x000fce0000010896 */
[----:B------:R-:W2:Y:S01]  /*140e0*/  MUFU.EX2 R132, R132 ;  /* 0x0000008400847308 */ /* 0x000ea20000000800 */
[----:B------:R-:W-:-:S07]  /*140f0*/  FFMA.FTZ R99, R99, R15, -R150 ;  /* 0x0000000f63637223 */ /* 0x000fce0000010896 */
[----:B------:R-:W3:Y:S01]  /*14100*/  MUFU.EX2 R131, R131 ;  /* 0x0000008300837308 */ /* 0x000ee20000000800 */
[----:B-1----:R-:W-:-:S07]  /*14110*/  FADD.FTZ R143, R133, R143 ;  /* 0x0000008f858f7221 */ /* 0x002fce0000010000 */
[----:B------:R-:W-:Y:S01]  /*14120*/  MUFU.EX2 R97, R97 ;  /* 0x0000006100617308 */ /* 0x000fe20000000800 */
[----:B------:R-:W-:-:S07]  /*14130*/  FFMA.FTZ R100, R100, R15, -R150 ;  /* 0x0000000f64647223 */ /* 0x000fce0000010896 */
[----:B------:R-:W1:Y:S01]  /*14140*/  MUFU.EX2 R130, R130 ;  /* 0x0000008200827308 */ /* 0x000e620000000800 */
[----:B------:R-:W-:Y:S01]  /*14150*/  FFMA.FTZ R101, R101, R15, -R150 ;  /* 0x0000000f65657223 */ /* 0x000fe20000010896 */
[----:B--2---:R-:W-:-:S06]  /*14160*/  FADD.FTZ R143, R132, R143 ;  /* 0x0000008f848f7221 */ /* 0x004fcc0000010000 */
[----:B------:R-:W-:Y:S08]  /*14170*/  MUFU.EX2 R98, R98 ;  /* 0x0000006200627308 */ /* 0x000ff00000000800 */
[----:B------:R-:W-:Y:S01]  /*14180*/  MUFU.EX2 R129, R129 ;  /* 0x0000008100817308 */ /* 0x000fe20000000800 */
[----:B------:R-:W-:Y:S02]  /*14190*/  WARPGROUP.DEPBAR.LE gsb0, 0x0 ;  /* 0x00008000000079c5 */ /* 0x000fe40000010000 */
[----:B------:R2:W-:Y:S06]  /*141a0*/  BAR.ARV R109, 0x100 ;  /* 0x0004006d0000751d */ /* 0x0005ec0000002000 */
[----:B--2---:R-:W-:Y:S01]  /*141b0*/  FADD.FTZ R109, R108, R111 ;  /* 0x0000006f6c6d7221 */ /* 0x004fe20000010000 */
[----:B------:R-:W-:-:S02]  /*141c0*/  @!P1 IMAD R111, R154, 0x8, R16 ;  /* 0x000000089a6f9824 */ /* 0x000fc400078e0210 */
[----:B------:R-:W-:Y:S02]  /*141d0*/  @!P1 IMAD R108, R0, 0x8, R16 ;  /* 0x00000008006c9824 */ /* 0x000fe400078e0210 */
[----:B------:R-:W-:Y:S02]  /*141e0*/  @!P1 VIADD R111, R111, 0x31c40 ;  /* 0x00031c406f6f9836 */ /* 0x000fe40000000000 */
[----:B------:R-:W-:Y:S02]  /*141f0*/  @!P1 VIADD R108, R108, 0x31c60 ;  /* 0x00031c606c6c9836 */ /* 0x000fe40000000000 */
[----:B------:R-:W-:Y:S01]  /*14200*/  FADD.FTZ R0, R107, R109 ;  /* 0x0000006d6b007221 */ /* 0x000fe20000010000 */
[----:B------:R-:W-:Y:S02]  /*14210*/  F2FP.F16.F32.PACK_AB R107, R123, R107 ;  /* 0x0000006b7b6b723e */ /* 0x000fe400000000ff */
[----:B------:R-:W-:Y:S02]  /*14220*/  @!P1 PRMT R111, RZ, 0x654, R111 ;  /* 0x00000654ff6f9816 */ /* 0x000fe4000000006f */
[----:B------:R-:W-:-:S02]  /*14230*/  @!P1 PRMT R108, RZ, 0x654, R108 ;  /* 0x00000654ff6c9816 */ /* 0x000fc4000000006c */
[----:B------:R2:W-:Y:S02]  /*14240*/  @!P1 SYNCS.ARRIVE.TRANS64.RED.A1T0 RZ, [R111+URZ], RZ ;  /* 0x000000ff6fff99a7 */ /* 0x0005e4000810043f */
[----:B------:R4:W-:Y:S01]  /*14250*/  @!P1 SYNCS.ARRIVE.TRANS64.RED.A1T0 RZ, [R108+URZ], RZ ;  /* 0x000000ff6cff99a7 */ /* 0x0009e2000810043f */
[----:B------:R0:W-:Y:S01]  /*14260*/  STSM.16.M88.4 [R18+0x24300], R104 ;  /* 0x0243006812007844 */ /* 0x0001e20000000200 */
[----:B------:R-:W-:Y:S01]  /*14270*/  MUFU.EX2 R99, R99 ;  /* 0x0000006300637308 */ /* 0x000fe20000000800 */
[----:B------:R-:W-:-:S07]  /*14280*/  FADD.FTZ R123, R123, R0 ;  /* 0x000000007b7b7221 */ /* 0x000fce0000010000 */
[----:B0-----:R-:W-:Y:S08]  /*14290*/  MUFU.EX2 R105, R89 ;  /* 0x0000005900697308 */ /* 0x001ff00000000800 */
[----:B------:R-:W0:Y:S01]  /*142a0*/  MUFU.EX2 R89, R95 ;  /* 0x0000005f00597308 */ /* 0x000e220000000800 */
[----:B------:R-:W-:Y:S01]  /*142b0*/  FFMA.FTZ R102, R114, R15, -R150 ;  /* 0x0000000f72667223 */ /* 0x000fe20000010896 */
[----:B---3--:R-:W-:-:S06]  /*142c0*/  FADD.FTZ R143, R131, R143 ;  /* 0x0000008f838f7221 */ /* 0x008fcc0000010000 */
[----:B------:R-:W3:Y:S01]  /*142d0*/  MUFU.EX2 R128, R128 ;  /* 0x0000008000807308 */ /* 0x000ee20000000800 */
[----:B------:R-:W-:-:S07]  /*142e0*/  FFMA.FTZ R103, R113, R15, -R150 ;  /* 0x0000000f71677223 */ /* 0x000fce0000010896 */
[----:B------:R-:W-:Y:S01]  /*142f0*/  MUFU.EX2 R122, R81 ;  /* 0x00000051007a7308 */ /* 0x000fe20000000800 */
[----:B-1----:R-:W-:-:S07]  /*14300*/  FADD.FTZ R143, R130, R143 ;  /* 0x0000008f828f7221 */ /* 0x002fce0000010000 */
[----:B------:R0:W-:Y:S08]  /*14310*/  MUFU.EX2 R134, R80 ;  /* 0x0000005000867308 */ /* 0x0001f00000000800 */
[----:B------:R-:W-:Y:S01]  /*14320*/  MUFU.EX2 R81, R100 ;  /* 0x0000006400517308 */ /* 0x000fe20000000800 */
[----:B0-----:R-:W-:-:S07]  /*14330*/  FADD.FTZ R80, R89, R123 ;  /* 0x0000007b59507221 */ /* 0x001fce0000010000 */
[----:B------:R-:W0:Y:S01]  /*14340*/  MUFU.EX2 R127, R127 ;  /* 0x0000007f007f7308 */ /* 0x000e220000000800 */
[----:B------:R-:W-:Y:S01]  /*14350*/  FADD.FTZ R80, R97, R80 ;  /* 0x0000005061507221 */ /* 0x000fe20000010000 */
[----:B------:R-:W-:-:S06]  /*14360*/  FADD.FTZ R143, R129, R143 ;  /* 0x0000008f818f7221 */ /* 0x000fcc0000010000 */
[----:B------:R-:W1:Y:S01]  /*14370*/  MUFU.EX2 R101, R101 ;  /* 0x0000006500657308 */ /* 0x000e620000000800 */
[----:B------:R-:W-:Y:S01]  /*14380*/  FADD.FTZ R80, R98, R80 ;  /* 0x0000005062507221 */ /* 0x000fe20000010000 */
[----:B------:R-:W-:-:S06]  /*14390*/  FFMA.FTZ R79, R139, R15, -R150 ;  /* 0x0000000f8b4f7223 */ /* 0x000fcc0000010896 */
[----:B------:R-:W2:Y:S01]  /*143a0*/  MUFU.EX2 R126, R126 ;  /* 0x0000007e007e7308 */ /* 0x000ea20000000800 */
[-CC-:B------:R-:W-:Y:S01]  /*143b0*/  FFMA.FTZ R112, R112, R15.reuse, -R150.reuse ;  /* 0x0000000f70707223 */ /* 0x180fe20000010896 */
[----:B------:R-:W-:-:S06]  /*143c0*/  FFMA.FTZ R113, R157, R15, -R150 ;  /* 0x0000000f9d717223 */ /* 0x000fcc0000010896 */
[----:B------:R-:W4:Y:S01]  /*143d0*/  MUFU.EX2 R102, R102 ;  /* 0x0000006600667308 */ /* 0x000f220000000800 */
[----:B------:R-:W-:Y:S01]  /*143e0*/  FFMA.FTZ R78, R138, R15, -R150 ;  /* 0x0000000f8a4e7223 */ /* 0x000fe20000010896 */
[----:B---3--:R-:W-:-:S06]  /*143f0*/  FADD.FTZ R143, R128, R143 ;  /* 0x0000008f808f7221 */ /* 0x008fcc0000010000 */
[----:B------:R-:W3:Y:S01]  /*14400*/  MUFU.EX2 R125, R125 ;  /* 0x0000007d007d7308 */ /* 0x000ee20000000800 */
[----:B------:R-:W-:Y:S01]  /*14410*/  FFMA.FTZ R114, R156, R15, -R150 ;  /* 0x0000000f9c727223 */ /* 0x000fe20000010896 */
[----:B0-----:R-:W-:-:S06]  /*14420*/  FADD.FTZ R143, R127, R143 ;  /* 0x0000008f7f8f7221 */ /* 0x001fcc0000010000 */
[----:B------:R0:W-:Y:S08]  /*14430*/  MUFU.EX2 R139, R84 ;  /* 0x00000054008b7308 */ /* 0x0001f00000000800 */
[----:B------:R-:W3:Y:S01]  /*14440*/  MUFU.EX2 R103, R103 ;  /* 0x0000006700677308 */ /* 0x000ee20000000800 */
[----:B0-----:R-:W-:-:S07]  /*14450*/  FADD.FTZ R84, R99, R80 ;  /* 0x0000005063547221 */ /* 0x001fce0000010000 */
[----:B------:R-:W0:Y:S01]  /*14460*/  MUFU.EX2 R124, R124 ;  /* 0x0000007c007c7308 */ /* 0x000e220000000800 */
[----:B------:R-:W-:-:S07]  /*14470*/  FADD.FTZ R84, R81, R84 ;  /* 0x0000005451547221 */ /* 0x000fce0000010000 */
[----:B------:R-:W-:Y:S01]  /*14480*/  MUFU.EX2 R138, R85 ;  /* 0x00000055008a7308 */ /* 0x000fe20000000800 */
[----:B-1----:R-:W-:Y:S01]  /*14490*/  FADD.FTZ R84, R101, R84 ;  /* 0x0000005465547221 */ /* 0x002fe20000010000 */
[----:B------:R-:W-:-:S06]  /*144a0*/  FFMA.FTZ R115, R115, R15, -R150 ;  /* 0x0000000f73737223 */ /* 0x000fcc0000010896 */
[----:B------:R-:W1:Y:S01]  /*144b0*/  MUFU.EX2 R85, R112 ;  /* 0x0000007000557308 */ /* 0x000e620000000800 */
[----:B--2---:R-:W-:-:S07]  /*144c0*/  FADD.FTZ R143, R126, R143 ;  /* 0x0000008f7e8f7221 */ /* 0x004fce0000010000 */
[----:B------:R-:W-:Y:S01]  /*144d0*/  MUFU.EX2 R111, R76 ;  /* 0x0000004c006f7308 */ /* 0x000fe20000000800 */
[----:B------:R-:W-:-:S07]  /*144e0*/  FFMA.FTZ R116, R116, R15, -R150 ;  /* 0x0000000f74747223 */ /* 0x000fce0000010896 */
[----:B------:R-:W2:Y:S08]  /*144f0*/  MUFU.EX2 R113, R113 ;  /* 0x0000007100717308 */ /* 0x000eb00000000800 */
[----:B------:R4:W-:Y:S01]  /*14500*/  MUFU.EX2 R95, R91 ;  /* 0x0000005b005f7308 */ /* 0x0009e20000000800 */
[----:B------:R-:W-:-:S07]  /*14510*/  FFMA.FTZ R117, R117, R15, -R150 ;  /* 0x0000000f75757223 */ /* 0x000fce0000010896 */
[----:B------:R-:W2:Y:S01]  /*14520*/  MUFU.EX2 R114, R114 ;  /* 0x0000007200727308 */ /* 0x000ea20000000800 */
[----:B----4-:R-:W-:-:S07]  /*14530*/  F2FP.F16.F32.PACK_AB R91, R99, R98 ;  /* 0x00000062635b723e */ /* 0x010fce00000000ff */
[----:B------:R4:W-:Y:S01]  /*14540*/  MUFU.EX2 R99, R82 ;  /* 0x0000005200637308 */ /* 0x0009e20000000800 */
[----:B------:R-:W-:-:S07]  /*14550*/  F2FP.F16.F32.PACK_AB R89, R97, R89 ;  /* 0x000000596159723e */ /* 0x000fce00000000ff */
[----:B------:R-:W2:Y:S01]  /*14560*/  MUFU.EX2 R109, R73 ;  /* 0x00000049006d7308 */ /* 0x000ea20000000800 */
[----:B----4-:R-:W-:Y:S01]  /*14570*/  FADD.FTZ R82, R102, R84 ;  /* 0x0000005466527221 */ /* 0x010fe20000010000 */
[----:B---3--:R-:W-:-:S03]  /*14580*/  FADD.FTZ R84, R125, R143 ;  /* 0x0000008f7d547221 */ /* 0x008fc60000010000 */
[----:B------:R-:W-:Y:S01]  /*14590*/  FADD.FTZ R82, R103, R82 ;  /* 0x0000005267527221 */ /* 0x000fe20000010000 */
[----:B0-----:R-:W-:Y:S02]  /*145a0*/  FADD.FTZ R84, R124, R84 ;  /* 0x000000547c547221 */ /* 0x001fe40000010000 */
[----:B------:R-:W0:Y:S01]  /*145b0*/  MUFU.EX2 R115, R115 ;  /* 0x0000007300737308 */ /* 0x000e220000000800 */
[----:B-1----:R-:W-:Y:S01]  /*145c0*/  FADD.FTZ R82, R85, R82 ;  /* 0x0000005255527221 */ /* 0x002fe20000010000 */
[----:B------:R-:W-:-:S06]  /*145d0*/  FFMA.FTZ R118, R118, R15, -R150 ;  /* 0x0000000f76767223 */ /* 0x000fcc0000010896 */
[----:B------:R-:W1:Y:S01]  /*145e0*/  MUFU.EX2 R116, R116 ;  /* 0x0000007400747308 */ /* 0x000e620000000800 */
[----:B--2---:R-:W-:Y:S01]  /*145f0*/  FADD.FTZ R82, R113, R82 ;  /* 0x0000005271527221 */ /* 0x004fe20000010000 */
[----:B------:R-:W-:-:S06]  /*14600*/  FFMA.FTZ R119, R119, R15, -R150 ;  /* 0x0000000f77777223 */ /* 0x000fcc0000010896 */
[----:B------:R-:W-:Y:S08]  /*14610*/  MUFU.EX2 R108, R88 ;  /* 0x00000058006c7308 */ /* 0x000ff00000000800 */
[----:B------:R2:W-:Y:S01]  /*14620*/  MUFU.EX2 R97, R83 ;  /* 0x0000005300617308 */ /* 0x0005e20000000800 */
[----:B------:R-:W-:Y:S01]  /*14630*/  FADD.FTZ R82, R114, R82 ;  /* 0x0000005272527221 */ /* 0x000fe20000010000 */
[----:B--2---:R-:W-:-:S06]  /*14640*/  FADD.FTZ R83, R111, R84 ;  /* 0x000000546f537221 */ /* 0x004fcc0000010000 */
[----:B------:R-:W2:Y:S01]  /*14650*/  MUFU.EX2 R117, R117 ;  /* 0x0000007500757308 */ /* 0x000ea20000000800 */
[----:B------:R-:W-:-:S07]  /*14660*/  FADD.FTZ R83, R122, R83 ;  /* 0x000000537a537221 */ /* 0x000fce0000010000 */
[----:B------:R-:W3:Y:S01]  /*14670*/  MUFU.EX2 R135, R77 ;  /* 0x0000004d00877308 */ /* 0x000ee20000000800 */
[----:B------:R-:W-:Y:S01]  /*14680*/  FFMA.FTZ R120, R120, R15, -R150 ;  /* 0x0000000f78787223 */ /* 0x000fe20000010896 */
[----:B------:R-:W-:Y:S01]  /*14690*/  FADD.FTZ R83, R109, R83 ;  /* 0x000000536d537221 */ /* 0x000fe20000010000 */
[----:B0-----:R-:W-:-:S05]  /*146a0*/  FADD.FTZ R84, R115, R82 ;  /* 0x0000005273547221 */ /* 0x001fca0000010000 */
[----:B------:R-:W-:Y:S01]  /*146b0*/  MUFU.EX2 R118, R118 ;  /* 0x0000007600767308 */ /* 0x000fe20000000800 */
[----:B------:R-:W-:Y:S01]  /*146c0*/  FFMA.FTZ R121, R121, R15, -R150 ;  /* 0x0000000f79797223 */ /* 0x000fe20000010896 */
[----:B------:R-:W-:-:S06]  /*146d0*/  FADD.FTZ R83, R134, R83 ;  /* 0x0000005386537221 */ /* 0x000fcc0000010000 */
[----:B------:R-:W0:Y:S01]  /*146e0*/  MUFU.EX2 R107, R96 ;  /* 0x00000060006b7308 */ /* 0x000e220000000800 */
[----:B-1----:R-:W-:-:S07]  /*146f0*/  FADD.FTZ R84, R116, R84 ;  /* 0x0000005474547221 */ /* 0x002fce0000010000 */
[----:B------:R-:W1:Y:S01]  /*14700*/  MUFU.EX2 R119, R119 ;  /* 0x0000007700777308 */ /* 0x000e620000000800 */
[----:B------:R-:W-:-:S07]  /*14710*/  FFMA.FTZ R75, R137, R15, -R150 ;  /* 0x0000000f894b7223 */ /* 0x000fce0000010896 */
[----:B------:R-:W4:Y:S01]  /*14720*/  MUFU.EX2 R136, R72 ;  /* 0x0000004800887308 */ /* 0x000f220000000800 */
[----:B--2---:R-:W-:-:S07]  /*14730*/  FADD.FTZ R84, R117, R84 ;  /* 0x0000005475547221 */ /* 0x004fce0000010000 */
[----:B------:R-:W2:Y:S01]  /*14740*/  MUFU.EX2 R120, R120 ;  /* 0x0000007800787308 */ /* 0x000ea20000000800 */
[----:B------:R-:W-:-:S07]  /*14750*/  F2FP.F16.F32.PACK_AB R88, R132, R133 ;  /* 0x000000858458723e */ /* 0x000fce00000000ff */
[----:B------:R-:W2:Y:S01]  /*14760*/  MUFU.EX2 R106, R93 ;  /* 0x0000005d006a7308 */ /* 0x000ea20000000800 */
[----:B------:R-:W-:-:S07]  /*14770*/  F2FP.F16.F32.PACK_AB R80, R128, R129 ;  /* 0x000000818050723e */ /* 0x000fce00000000ff */
[----:B------:R3:W-:Y:S01]  /*14780*/  MUFU.EX2 R100, R86 ;  /* 0x0000005600647308 */ /* 0x0007e20000000800 */
[----:B------:R-:W-:Y:S02]  /*14790*/  F2FP.F16.F32.PACK_AB R81, R101, R81 ;  /* 0x000000516551723e */ /* 0x000fe400000000ff */
[----:B------:R-:W-:Y:S01]  /*147a0*/  F2FP.F16.F32.PACK_AB R82, R126, R127 ;  /* 0x0000007f7e52723e */ /* 0x000fe200000000ff */
[----:B---3--:R-:W-:-:S04]  /*147b0*/  FADD.FTZ R86, R108, R83 ;  /* 0x000000536c567221 */ /* 0x008fc80000010000 */
[----:B------:R-:W3:Y:S01]  /*147c0*/  MUFU.EX2 R121, R121 ;  /* 0x0000007900797308 */ /* 0x000ee20000000800 */
[----:B------:R-:W-:Y:S01]  /*147d0*/  F2FP.F16.F32.PACK_AB R83, R103, R102 ;  /* 0x000000666753723e */ /* 0x000fe200000000ff */
[----:B------:R-:W-:-:S06]  /*147e0*/  FADD.FTZ R86, R135, R86 ;  /* 0x0000005687567221 */ /* 0x000fcc0000010000 */
[----:B------:R-:W3:Y:S01]  /*147f0*/  MUFU.EX2 R137, R21 ;  /* 0x0000001500897308 */ /* 0x000ee20000000800 */
[----:B0-----:R-:W-:-:S07]  /*14800*/  FADD.FTZ R86, R107, R86 ;  /* 0x000000566b567221 */ /* 0x001fce0000010000 */
[----:B------:R0:W3:Y:S08]  /*14810*/  MUFU.EX2 R0, R90 ;  /* 0x0000005a00007308 */ /* 0x0000f00000000800 */
[----:B------:R1:W-:Y:S01]  /*14820*/  MUFU.EX2 R98, R87 ;  /* 0x0000005700627308 */ /* 0x0003e20000000800 */
[----:B0-----:R-:W-:-:S05]  /*14830*/  F2FP.F16.F32.PACK_AB R90, R130, R131 ;  /* 0x00000083825a723e */ /* 0x001fca00000000ff */
[----:B------:R-:W-:Y:S01]  /*14840*/  STSM.16.M88.4 [R18+0x25b00], R88 ;  /* 0x025b005812007844 */ /* 0x000fe20000000200 */
[----:B-1----:R-:W-:-:S03]  /*14850*/  FADD.FTZ R87, R118, R84 ;  /* 0x0000005476577221 */ /* 0x002fc60000010000 */
[----:B------:R4:W-:Y:S01]  /*14860*/  STSM.16.M88.4 [R18+0x27300], R80 ;  /* 0x0273005012007844 */ /* 0x0009e20000000200 */
[----:B------:R-:W-:Y:S01]  /*14870*/  FADD.FTZ R87, R119, R87 ;  /* 0x0000005777577221 */ /* 0x000fe20000010000 */
[----:B------:R-:W0:Y:S08]  /*14880*/  MUFU.EX2 R94, R94 ;  /* 0x0000005e005e7308 */ /* 0x000e300000000800 */
[----:B------:R-:W1:Y:S01]  /*14890*/  MUFU.EX2 R104, R92 ;  /* 0x0000005c00687308 */ /* 0x000e620000000800 */
[----:B----4-:R-:W-:Y:S01]  /*148a0*/  FADD.FTZ R80, R136, R86 ;  /* 0x0000005688507221 */ /* 0x010fe20000010000 */
[----:B--2---:R-:W-:-:S03]  /*148b0*/  FADD.FTZ R81, R120, R87 ;  /* 0x0000005778517221 */ /* 0x004fc60000010000 */
[----:B------:R-:W-:Y:S01]  /*148c0*/  FADD.FTZ R82, R106, R80 ;  /* 0x000000506a527221 */ /* 0x000fe20000010000 */
[----:B---3--:R-:W-:-:S03]  /*148d0*/  FADD.FTZ R81, R121, R81 ;  /* 0x0000005179517221 */ /* 0x008fc60000010000 */
[----:B------:R-:W-:Y:S01]  /*148e0*/  FADD.FTZ R82, R137, R82 ;  /* 0x0000005289527221 */ /* 0x000fe20000010000 */
[----:B------:R-:W2:Y:S01]  /*148f0*/  MUFU.EX2 R93, R140 ;  /* 0x0000008c005d7308 */ /* 0x000ea20000000800 */
[----:B------:R-:W-:Y:S02]  /*14900*/  FADD.FTZ R83, R0, R81 ;  /* 0x0000005100537221 */ /* 0x000fe40000010000 */
[----:B------:R-:W-:Y:S01]  /*14910*/  FADD.FTZ R88, R105, R82 ;  /* 0x0000005269587221 */ /* 0x000fe20000010000 */
[----:B------:R-:W-:Y:S01]  /*14920*/  F2FP.F16.F32.PACK_AB R84, R124, R125 ;  /* 0x0000007d7c54723e */ /* 0x000fe200000000ff */
[----:B------:R-:W-:Y:S01]  /*14930*/  FADD.FTZ R89, R95, R83 ;  /* 0x000000535f597221 */ /* 0x000fe20000010000 */
[----:B------:R-:W-:Y:S02]  /*14940*/  F2FP.F16.F32.PACK_AB R85, R113, R85 ;  /* 0x000000557155723e */ /* 0x000fe400000000ff */
[----:B------:R-:W-:Y:S01]  /*14950*/  F2FP.F16.F32.PACK_AB R86, R122, R111 ;  /* 0x0000006f7a56723e */ /* 0x000fe200000000ff */
[----:B------:R-:W3:Y:S01]  /*14960*/  MUFU.EX2 R96, R141 ;  /* 0x0000008d00607308 */ /* 0x000ee20000000800 */
[----:B------:R-:W-:Y:S01]  /*14970*/  F2FP.F16.F32.PACK_AB R87, R115, R114 ;  /* 0x000000727357723e */ /* 0x000fe200000000ff */
[----:B------:R-:W-:Y:S01]  /*14980*/  FADD.FTZ R88, R138, R88 ;  /* 0x000000588a587221 */ /* 0x000fe20000010000 */
[----:B0-----:R-:W-:-:S03]  /*14990*/  FADD.FTZ R89, R94, R89 ;  /* 0x000000595e597221 */ /* 0x001fc60000010000 */
[----:B------:R1:W-:Y:S02]  /*149a0*/  STSM.16.M88.4 [R18+0x28b00], R84 ;  /* 0x028b005412007844 */ /* 0x0003e40000000200 */
[----:B------:R-:W0:Y:S01]  /*149b0*/  MUFU.EX2 R77, R142 ;  /* 0x0000008e004d7308 */ /* 0x000e220000000800 */
[----:B------:R-:W-:Y:S01]  /*149c0*/  FADD.FTZ R90, R99, R89 ;  /* 0x00000059635a7221 */ /* 0x000fe20000010000 */
[----:B------:R-:W-:Y:S02]  /*149d0*/  F2FP.F16.F32.PACK_AB R80, R134, R109 ;  /* 0x0000006d8650723e */ /* 0x000fe400000000ff */
[----:B------:R-:W-:-:S04]  /*149e0*/  F2FP.F16.F32.PACK_AB R81, R117, R116 ;  /* 0x000000747551723e */ /* 0x000fc800000000ff */
[----:B------:R-:W4:Y:S01]  /*149f0*/  MUFU.EX2 R75, R75 ;  /* 0x0000004b004b7308 */ /* 0x000f220000000800 */
[----:B-1----:R-:W-:-:S07]  /*14a00*/  FADD.FTZ R84, R104, R88 ;  /* 0x0000005868547221 */ /* 0x002fce0000010000 */
[----:B------:R-:W1:Y:S01]  /*14a10*/  MUFU.EX2 R92, R145 ;  /* 0x00000091005c7308 */ /* 0x000e620000000800 */
[----:B------:R-:W-:Y:S01]  /*14a20*/  FADD.FTZ R102, R139, R84 ;  /* 0x000000548b667221 */ /* 0x000fe20000010000 */
[----:B------:R-:W-:Y:S01]  /*14a30*/  F2FP.F16.F32.PACK_AB R82, R135, R108 ;  /* 0x0000006c8752723e */ /* 0x000fe200000000ff */
[----:B------:R-:W-:Y:S01]  /*14a40*/  FADD.FTZ R91, R97, R90 ;  /* 0x0000005a615b7221 */ /* 0x000fe20000010000 */
[----:B------:R-:W-:Y:S01]  /*14a50*/  F2FP.F16.F32.PACK_AB R83, R119, R118 ;  /* 0x000000767753723e */ /* 0x000fe200000000ff */
[----:B--2---:R-:W-:-:S03]  /*14a60*/  FADD.FTZ R101, R93, R102 ;  /* 0x000000665d657221 */ /* 0x004fc60000010000 */
[----:B------:R-:W2:Y:S01]  /*14a70*/  MUFU.EX2 R78, R78 ;  /* 0x0000004e004e7308 */ /* 0x000ea20000000800 */
[----:B------:R-:W-:Y:S01]  /*14a80*/  FADD.FTZ R85, R100, R91 ;  /* 0x0000005b64557221 */ /* 0x000fe20000010000 */
[----:B------:R3:W-:Y:S06]  /*14a90*/  STSM.16.M88.4 [R18+0x2a300], R80 ;  /* 0x02a3005012007844 */ /* 0x0007ec0000000200 */
[----:B------:R-:W2:Y:S01]  /*14aa0*/  MUFU.EX2 R21, R147 ;  /* 0x0000009300157308 */ /* 0x000ea20000000800 */
[----:B------:R-:W-:Y:S01]  /*14ab0*/  F2FP.F16.F32.PACK_AB R91, R95, R0 ;  /* 0x000000005f5b723e */ /* 0x000fe200000000ff */
[----:B------:R-:W-:-:S06]  /*14ac0*/  FADD.FTZ R0, R98, R85 ;  /* 0x0000005562007221 */ /* 0x000fcc0000010000 */
[----:B------:R-:W2:Y:S01]  /*14ad0*/  MUFU.EX2 R79, R79 ;  /* 0x0000004f004f7308 */ /* 0x000ea20000000800 */
[----:B---3--:R-:W-:-:S07]  /*14ae0*/  FADD.FTZ R82, R96, R101 ;  /* 0x0000006560527221 */ /* 0x008fce0000010000 */
[----:B------:R-:W3:Y:S01]  /*14af0*/  MUFU.EX2 R72, R151 ;  /* 0x0000009700487308 */ /* 0x000ee20000000800 */
[----:B0-----:R-:W-:Y:S01]  /*14b00*/  FADD.FTZ R85, R77, R82 ;  /* 0x000000524d557221 */ /* 0x001fe20000010000 */
[----:B----4-:R-:W-:-:S06]  /*14b10*/  FADD.FTZ R83, R75, R0 ;  /* 0x000000004b537221 */ /* 0x010fcc0000010000 */
[----:B------:R-:W0:Y:S01]  /*14b20*/  MUFU.EX2 R73, R152 ;  /* 0x0000009800497308 */ /* 0x000e220000000800 */
[----:B-1----:R-:W-:Y:S01]  /*14b30*/  FADD.FTZ R84, R92, R85 ;  /* 0x000000555c547221 */ /* 0x002fe20000010000 */
[----:B--2---:R-:W-:-:S03]  /*14b40*/  FADD.FTZ R0, R78, R83 ;  /* 0x000000534e007221 */ /* 0x004fc60000010000 */
[----:B------:R-:W-:Y:S01]  /*14b50*/  FADD.FTZ R95, R21, R84 ;  /* 0x00000054155f7221 */ /* 0x000fe20000010000 */
[----:B------:R-:W-:-:S03]  /*14b60*/  FADD.FTZ R87, R79, R0 ;  /* 0x000000004f577221 */ /* 0x000fc60000010000 */
[----:B---3--:R-:W-:Y:S01]  /*14b70*/  FADD.FTZ R0, R72, R95 ;  /* 0x0000005f48007221 */ /* 0x008fe20000010000 */
[----:B------:R-:W-:Y:S02]  /*14b80*/  F2FP.F16.F32.PACK_AB R86, R92, R77 ;  /* 0x0000004d5c56723e */ /* 0x000fe400000000ff */
[----:B------:R-:W-:Y:S02]  /*14b90*/  F2FP.F16.F32.PACK_AB R92, R72, R21 ;  /* 0x00000015485c723e */ /* 0x000fe400000000ff */
[----:B------:R-:W2:Y:S01]  /*14ba0*/  LDL R21, [R1+0x78] ;  /* 0x0000780001157983 */ /* 0x000ea20000100800 */
[----:B0-----:R-:W-:-:S03]  /*14bb0*/  FADD.FTZ R77, R73, R0 ;  /* 0x00000000494d7221 */ /* 0x001fc60000010000 */
[----:B------:R-:W2:Y:S01]  /*14bc0*/  LDL.LU R0, [R1+0x3c] ;  /* 0x00003c0001007983 */ /* 0x000ea20000300800 */
[-CC-:B------:R-:W-:Y:S01]  /*14bd0*/  FFMA.FTZ R144, R144, R15.reuse, -R150.reuse ;  /* 0x0000000f90907223 */ /* 0x180fe20000010896 */
[-CC-:B------:R-:W-:Y:S01]  /*14be0*/  FFMA.FTZ R146, R146, R15.reuse, -R150.reuse ;  /* 0x0000000f92927223 */ /* 0x180fe20000010896 */
[-CC-:B------:R-:W-:Y:S01]  /*14bf0*/  FFMA.FTZ R148, R148, R15.reuse, -R150.reuse ;  /* 0x0000000f94947223 */ /* 0x180fe20000010896 */
[----:B------:R-:W-:-:S03]  /*14c00*/  FFMA.FTZ R149, R149, R15, -R150 ;  /* 0x0000000f95957223 */ /* 0x000fc60000010896 */
[----:B------:R-:W0:Y:S08]  /*14c10*/  MUFU.EX2 R144, R144 ;  /* 0x0000009000907308 */ /* 0x000e300000000800 */
[----:B------:R-:W1:Y:S08]  /*14c20*/  MUFU.EX2 R146, R146 ;  /* 0x0000009200927308 */ /* 0x000e700000000800 */
[----:B------:R-:W3:Y:S08]  /*14c30*/  MUFU.EX2 R76, R153 ;  /* 0x00000099004c7308 */ /* 0x000ef00000000800 */
[----:B------:R-:W-:Y:S08]  /*14c40*/  MUFU.EX2 R148, R148 ;  /* 0x0000009400947308 */ /* 0x000ff00000000800 */
[----:B------:R-:W4:Y:S01]  /*14c50*/  MUFU.EX2 R149, R149 ;  /* 0x0000009500957308 */ /* 0x000f220000000800 */
[----:B------:R-:W-:Y:S01]  /*14c60*/  F2FP.F16.F32.PACK_AB R85, R75, R98 ;  /* 0x000000624b55723e */ /* 0x000fe200000000ff */
[----:B0-----:R-:W-:Y:S01]  /*14c70*/  FADD.FTZ R75, R144, R87 ;  /* 0x00000057904b7221 */ /* 0x001fe20000010000 */
[----:B------:R-:W-:-:S02]  /*14c80*/  F2FP.F16.F32.PACK_AB R88, R136, R107 ;  /* 0x0000006b8858723e */ /* 0x000fc400000000ff */
[----:B------:R-:W-:Y:S01]  /*14c90*/  F2FP.F16.F32.PACK_AB R89, R121, R120 ;  /* 0x000000787959723e */ /* 0x000fe200000000ff */
[----:B-1----:R-:W-:Y:S01]  /*14ca0*/  FADD.FTZ R75, R146, R75 ;  /* 0x0000004b924b7221 */ /* 0x002fe20000010000 */
[----:B------:R-:W-:Y:S01]  /*14cb0*/  F2FP.F16.F32.PACK_AB R90, R137, R106 ;  /* 0x0000006a895a723e */ /* 0x000fe200000000ff */
[----:B---3--:R-:W-:Y:S01]  /*14cc0*/  FADD.FTZ R72, R76, R77 ;  /* 0x0000004d4c487221 */ /* 0x008fe20000010000 */
[----:B------:R-:W-:Y:S02]  /*14cd0*/  F2FP.F16.F32.PACK_AB R80, R138, R105 ;  /* 0x000000698a50723e */ /* 0x000fe400000000ff */
[----:B------:R-:W-:Y:S02]  /*14ce0*/  F2FP.F16.F32.PACK_AB R81, R99, R94 ;  /* 0x0000005e6351723e */ /* 0x000fe400000000ff */
[----:B------:R-:W-:Y:S02]  /*14cf0*/  F2FP.F16.F32.PACK_AB R82, R139, R104 ;  /* 0x000000688b52723e */ /* 0x000fe400000000ff */
[----:B------:R-:W-:-:S02]  /*14d00*/  F2FP.F16.F32.PACK_AB R83, R100, R97 ;  /* 0x000000616453723e */ /* 0x000fc400000000ff */
[----:B------:R-:W-:Y:S02]  /*14d10*/  F2FP.F16.F32.PACK_AB R84, R96, R93 ;  /* 0x0000005d6054723e */ /* 0x000fe400000000ff */
[----:B------:R-:W-:Y:S02]  /*14d20*/  F2FP.F16.F32.PACK_AB R87, R79, R78 ;  /* 0x0000004e4f57723e */ /* 0x000fe400000000ff */
[----:B------:R-:W-:Y:S02]  /*14d30*/  F2FP.F16.F32.PACK_AB R93, R146, R144 ;  /* 0x00000090925d723e */ /* 0x000fe400000000ff */
[----:B------:R-:W-:Y:S02]  /*14d40*/  F2FP.F16.F32.PACK_AB R94, R76, R73 ;  /* 0x000000494c5e723e */ /* 0x000fe400000000ff */
[C---:B----4-:R-:W-:Y:S01]  /*14d50*/  F2FP.F16.F32.PACK_AB R95, R149.reuse, R148 ;  /* 0x00000094955f723e */ /* 0x050fe200000000ff */
[----:B------:R-:W-:Y:S01]  /*14d60*/  FADD.FTZ R148, R148, R75 ;  /* 0x0000004b94947221 */ /* 0x000fe20000010000 */
[----:B------:R-:W-:Y:S04]  /*14d70*/  STSM.16.M88.4 [R18+0x2bb00], R88 ;  /* 0x02bb005812007844 */ /* 0x000fe80000000200 */
[----:B------:R-:W-:Y:S04]  /*14d80*/  STSM.16.M88.4 [R18+0x2d300], R80 ;  /* 0x02d3005012007844 */ /* 0x000fe80000000200 */
[----:B------:R0:W-:Y:S04]  /*14d90*/  STL [R1+0x38], R72 ;  /* 0x0000384801007387 */ /* 0x0001e80000100800 */
[----:B------:R-:W-:Y:S04]  /*14da0*/  STSM.16.M88.4 [R18+0x2eb00], R84 ;  /* 0x02eb005412007844 */ /* 0x000fe80000000200 */
[----:B------:R-:W-:Y:S01]  /*14db0*/  STSM.16.M88.4 [R18+0x30300], R92 ;  /* 0x0303005c12007844 */ /* 0x000fe20000000200 */
[----:B0-----:R-:W-:Y:S01]  /*14dc0*/  FADD.FTZ R72, R149, R148 ;  /* 0x0000009495487221 */ /* 0x001fe20000010000 */
[----:B------:R-:W-:Y:S01]  /*14dd0*/  @!PT LDS RZ, [RZ] ;  /* 0x00000000fffff984 */ /* 0x000fe20000000800 */
[----:B------:R-:W-:Y:S01]  /*14de0*/  @!PT LDS RZ, [RZ] ;  /* 0x00000000fffff984 */ /* 0x000fe20000000800 */
[----:B------:R-:W-:Y:S01]  /*14df0*/  @!PT LDS RZ, [RZ] ;  /* 0x00000000fffff984 */ /* 0x000fe20000000800 */
[----:B------:R-:W-:Y:S01]  /*14e00*/  @!PT LDS RZ, [RZ] ;  /* 0x00000000fffff984 */ /* 0x000fe20000000800 */
[----:B------:R0:W-:Y:S06]  /*14e10*/  MEMBAR.ALL.CTA ;  /* 0x0000000000007992 */ /* 0x0001ec0000008000 */
[----:B0-----:R-:W0:Y:S04]  /*14e20*/  FENCE.VIEW.ASYNC.S ;  /* 0x00000000000073c6 */ /* 0x001e280000000000 */
[----:B------:R-:W-:Y:S04]  /*14e30*/  STL [R1+0x48], R72 ;  /* 0x0000484801007387 */ /* 0x000fe80000100800 */
[----:B------:R1:W5:Y:S01]  /*14e40*/  LDL R157, [R1+0x60] ;  /* 0x00006000019d7983 */ /* 0x0003620000100800 */
        /* <DEDUP_REMOVED lines=48> */
[----:B------:R-:W-:Y:S01]  /*15150*/  IMAD.MOV.U32 R156, RZ, RZ, R14 ;  /* 0x000000ffff9c7224 */ /* 0x000fe200078e000e */
[----:B--2---:R-:W-:-:S02]  /*15160*/  ISETP.GT.AND P2, PT, R0, R21, PT ;  /* 0x000000150000720c */ /* 0x004fc40003f44270 */
[----:B------:R-:W-:-:S05]  /*15170*/  IADD3 R0, R0, -0x1, RZ ;  /* 0xffffffff00007810 */ /* 0x000fca0007ffe0ff */
[----:B------:R2:W-:Y:S04]  /*15180*/  STL [R1+0x3c], R0 ;  /* 0x00003c0001007387 */ /* 0x0005e80000100800 */
[----:B------:R1:W-:Y:S01]  /*15190*/  STL [R1+0x34], R74 ;  /* 0x0000344a01007387 */ /* 0x0003e20000100800 */
[----:B--2---:R-:W-:Y:S01]  /*151a0*/  IMAD.MOV.U32 R0, RZ, RZ, R154 ;  /* 0x000000ffff007224 */ /* 0x004fe200078e009a */
[----:B0-----:R-:W-:Y:S01]  /*151b0*/  NOP ;  /* 0x0000000000007918 */ /* 0x001fe20000000000 */
[----:B------:R-:W-:Y:S05]  /*151c0*/  @P2 BRA `(.L_x_531) ;  /* 0xffffffac001c2947 */ /* 0x000fea000383ffff */
.L_x_521:
[----:B------:R-:W-:Y:S05]  /*151d0*/  WARPSYNC.ALL ;  /* 0x0000000000007948 */ /* 0x000fea0003800000 */
[----:B------:R-:W-:Y:S06]  /*151e0*/  BAR.ARV 0x8, 0x200 ;  /* 0x0208000000007b1d */ /* 0x000fec0000002000 */
[----:B------:R-:W-:Y:S05]  /*151f0*/  @!P0 BRA `(.L_x_532) ;  /* 0x0000000000048947 */ /* 0x000fea0003800000 */
[----:B------:R-:W-:Y:S01]  /*15200*/  BPT.TRAP 0x1 ;  /* 0x000000040000795c */ /* 0x000fe20000300000 */
.L_x_532:
[----:B------:R-:W2:Y:S01]  /*15210*/  LDL R2, [R1+0x60] ;  /* 0x0000600001027983 */ /* 0x000ea20000100800 */
[----:B------:R-:W-:Y:S01]  /*15220*/  IMAD R0, R154, 0x8, R16 ;  /* 0x000000089a007824 */ /* 0x000fe200078e0210 */
[----:B--2---:R-:W-:-:S04]  /*15230*/  SHF.L.U32 R3, R2, 0x1f, RZ ;  /* 0x0000001f02037819 */ /* 0x004fc800000006ff */
[----:B------:R0:W2:Y:S01]  /*15240*/  SYNCS.PHASECHK.TRANS64.TRYWAIT P2, [R0+URZ+0x31c50], R3 ;  /* 0x031c5003000075a7 */ /* 0x0000a2000804017f */
[----:B------:R-:W-:Y:S05]  /*15250*/  @!P0 BRA `(.L_x_533) ;  /* 0x0000000000048947 */ /* 0x000fea0003800000 */
[----:B------:R-:W-:Y:S01]  /*15260*/  BPT.TRAP 0x1 ;  /* 0x000000040000795c */ /* 0x000fe20000300000 */
.L_x_533:
[----:B------:R-:W3:Y:S01]  /*15270*/  LDL.LU R2, [R1+0x84] ;  /* 0x0000840001027983 */ /* 0x000ee20000300800 */
[----:B------:R-:W-:Y:S02]  /*15280*/  VIADD R16, R16, 0x200 ;  /* 0x0000020010107836 */ /* 0x000fe40000000000 */
[----:B------:R-:W-:-:S03]  /*15290*/  IMAD.MOV.U32 R5, RZ, RZ, -0x3ffffff0 ;  /* 0xc0000010ff057424 */ /* 0x000fc600078e00ff */
[----:B------:R-:W-:-:S04]  /*152a0*/  SHF.R.U32.HI R16, RZ, 0x4, R16 ;  /* 0x00000004ff107819 */ /* 0x000fc80000011610 */
[----:B------:R-:W-:-:S04]  /*152b0*/  LOP3.LUT R16, R16, 0x3fff, RZ, 0xc0, !PT ;  /* 0x00003fff10107812 */ /* 0x000fc800078ec0ff */
[----:B------:R-:W-:Y:S02]  /*152c0*/  LOP3.LUT R7, R16, 0x2400000, RZ, 0xfc, !PT ;  /* 0x0240000010077812 */ /* 0x000fe400078efcff */
[----:B---3--:R-:W-:Y:S01]  /*152d0*/  LOP3.LUT R4, R2, 0x10000, RZ, 0xfc, !PT ;  /* 0x0001000002047812 */ /* 0x008fe200078efcff */
[----:B--2---:R-:W-:Y:S06]  /*152e0*/  @P2 BRA `(.L_x_534) ;  /* 0x0000000000082947 */ /* 0x004fec0003800000 */
[----:B------:R-:W2:Y:S02]  /*152f0*/  SYNCS.PHASECHK.TRANS64.TRYWAIT P0, [R0+URZ+0x31c50], R3 ;  /* 0x031c5003000075a7 */ /* 0x000ea4000800017f */
[----:B--2---:R-:W-:Y:S05]  /*15300*/  @!P0 BRA `(.L_x_535) ;  /* 0x000000bc008c8947 */ /* 0x004fea0003800000 */
.L_x_534:
[----:B------:R-:W-:Y:S01]  /*15310*/  IMAD R2, R154, 0x6c0, R7 ;  /* 0x000006c09a027824 */ /* 0x000fe200078e0207 */
[----:B------:R-:W3:Y:S01]  /*15320*/  LDL.LU R11, [R1+0x38] ;  /* 0x00003800010b7983 */ /* 0x000ee20000300800 */
[----:B0-2---:R-:W-:Y:S01]  /*15330*/  IMAD.MOV.U32 R3, RZ, RZ, -0x7fffffe0 ;  /* 0x80000020ff037424 */ /* 0x005fe200078e00ff */
[----:B------:R-:W-:Y:S05]  /*15340*/  WARPSYNC.ALL ;  /* 0x0000000000007948 */ /* 0x000fea0003800000 */
[C---:B------:R-:W-:Y:S01]  /*15350*/  R2UR UR4, R4.reuse ;  /* 0x00000000040472ca */ /* 0x040fe200000e0000 */
[----:B------:R-:W-:Y:S01]  /*15360*/  VIADD R6, R4, 0x180 ;  /* 0x0000018004067836 */ /* 0x000fe20000000000 */
[----:B------:R-:W-:Y:S01]  /*15370*/  R2UR UR5, R5 ;  /* 0x00000000050572ca */ /* 0x000fe200000e0000 */
[C---:B------:R-:W-:Y:S01]  /*15380*/  VIADD R8, R2.reuse, 0x40 ;  /* 0x0000004002087836 */ /* 0x040fe20000000000 */
[----:B------:R-:W-:Y:S01]  /*15390*/  R2UR UR6, R2 ;  /* 0x00000000020672ca */ /* 0x000fe200000e0000 */
[----:B------:R-:W-:Y:S01]  /*153a0*/  IMAD.MOV.U32 R7, RZ, RZ, -0x3ffffff0 ;  /* 0xc0000010ff077424 */ /* 0x000fe200078e00ff */
[----:B------:R-:W-:Y:S01]  /*153b0*/  R2UR UR7, R3 ;  /* 0x00000000030772ca */ /* 0x000fe200000e0000 */
[----:B------:R-:W-:Y:S01]  /*153c0*/  WARPGROUP.ARRIVE ;  /* 0x00000000000079c5 */ /* 0x000fe20000000000 */
[----:B------:R-:W-:Y:S01]  /*153d0*/  IMAD.MOV.U32 R9, RZ, RZ, -0x7fffffe0 ;  /* 0x80000020ff097424 */ /* 0x000fe200078e00ff */
[----:B------:R-:W2:Y:S04]  /*153e0*/  LDL.LU R10, [R1+0x48] ;  /* 0x00004800010a7983 */ /* 0x000ea80000300800 */
[----:B------:R-:W4:Y:S01]  /*153f0*/  LDL.LU R12, [R1+0x60] ;  /* 0x00006000010c7983 */ /* 0x000f220000300800 */
[----:B------:R-:W-:-:S02]  /*15400*/  IMAD.MOV.U32 R5, RZ, RZ, -0x3ffffff0 ;  /* 0xc0000010ff057424 */ /* 0x000fc400078e00ff */
[----:B------:R-:W-:Y:S01]  /*15410*/  IMAD.MOV.U32 R3, RZ, RZ, -0x7fffffe0 ;  /* 0x80000020ff037424 */ /* 0x000fe200078e00ff */
[----:B------:R-:W4:Y:S01]  /*15420*/  LDL.LU R13, [R1+0xa4] ;  /* 0x0000a400010d7983 */ /* 0x000f220000300800 */
[----:B------:R-:W-:Y:S01]  /*15430*/  VIADD R154, R154, 0x1 ;  /* 0x000000019a9a7836 */ /* 0x000fe20000000000 */
[----:B------:R-:W-:Y:S01]  /*15440*/  HGMMA.64x96x16.F32 R24, gdesc[UR4].tnspB, R24, gsb0 ;  /* 0x41600000041879f0 */ /* 0x000fe20008000818 */
[----:B------:R-:W-:Y:S01]  /*15450*/  R2UR UR4, R6 ;  /* 0x00000000060472ca */ /* 0x000fe200000e0000 */
[----:B------:R-:W-:Y:S01]  /*15460*/  VIADD R6, R4, 0x300 ;  /* 0x0000030004067836 */ /* 0x000fe20000000000 */
[----:B------:R-:W-:Y:S01]  /*15470*/  R2UR UR5, R7 ;  /* 0x00000000070572ca */ /* 0x000fe200000e0000 */
[----:B------:R-:W-:Y:S01]  /*15480*/  IMAD.MOV.U32 R7, RZ, RZ, -0x3ffffff0 ;  /* 0xc0000010ff077424 */ /* 0x000fe200078e00ff */
[----:B------:R-:W-:Y:S01]  /*15490*/  R2UR UR6, R8 ;  /* 0x00000000080672ca */ /* 0x000fe200000e0000 */
[----:B------:R-:W-:Y:S01]  /*154a0*/  VIADD R8, R2, 0x80 ;  /* 0x0000008002087836 */ /* 0x000fe20000000000 */
[----:B------:R-:W-:Y:S01]  /*154b0*/  R2UR UR7, R9 ;  /* 0x00000000090772ca */ /* 0x000fe200000e0000 */
[----:B------:R-:W-:Y:S01]  /*154c0*/  IMAD.MOV.U32 R9, RZ, RZ, -0x7fffffe0 ;  /* 0x80000020ff097424 */ /* 0x000fe200078e00ff */
[----:B------:R-:W-:Y:S01]  /*154d0*/  ISETP.NE.AND P2, PT, R154, 0x2, PT ;  /* 0x000000029a00780c */ /* 0x000fe20003f45270 */
[----:B------:R-:W-:-:S02]  /*154e0*/  WARPGROUP.DEPBAR.LE gsb0, 0x0 ;  /* 0x00008000000079c5 */ /* 0x000fc40000010000 */
[----:B------:R-:W-:-:S08]  /*154f0*/  WARPGROUP.ARRIVE ;  /* 0x00000000000079c5 */ /* 0x000fd00000000000 */
        /* <DEDUP_REMOVED lines=9> */
[----:B------:R-:W-:Y:S02]  /*15590*/  WARPGROUP.DEPBAR.LE gsb0, 0x0 ;  /* 0x00008000000079c5 */ /* 0x000fe40000010000 */
[----:B------:R-:W-:-:S09]  /*155a0*/  WARPGROUP.ARRIVE ;  /* 0x00000000000079c5 */ /* 0x000fd20000000000 */
        /* <DEDUP_REMOVED lines=14> */
[----:B------:R-:W-:Y:S02]  /*15690*/  R2UR UR5, R7 ;  /* 0x00000000070572ca */ /* 0x000fe400000e0000 */
[----:B------:R-:W-:Y:S01]  /*156a0*/  R2UR UR6, R8 ;  /* 0x00000000080672ca */ /* 0x000fe200000e0000 */
[----:B------:R-:W-:Y:S01]  /*156b0*/  VIADD R8, R2, 0x140 ;  /* 0x0000014002087836 */ /* 0x000fe20000000000 */
[----:B------:R-:W-:Y:S01]  /*156c0*/  R2UR UR7, R9 ;  /* 0x00000000090772ca */ /* 0x000fe200000e0000 */
[----:B------:R-:W-:Y:S01]  /*156d0*/  IMAD.MOV.U32 R9, RZ, RZ, -0x7fffffe0 ;  /* 0x80000020ff097424 */ /* 0x000fe200078e00ff */
[----:B------:R-:W-:Y:S01]  /*156e0*/  MOV R7, 0xc0000010 ;  /* 0xc000001000077802 */ /* 0x000fe20000000f00 */
        /* <DEDUP_REMOVED lines=21> */
[----:B------:R-:W-:Y:S02]  /*15840*/  IMAD.MOV.U32 R9, RZ, RZ, -0x7fffffe0 ;  /* 0x80000020ff097424 */ /* 0x000fe400078e00ff */
[----:B------:R-:W-:-:S02]  /*15850*/  VIADD R4, R4, 0xc00 ;  /* 0x00000c0004047836 */ /* 0x000fc40000000000 */
[----:B------:R-:W-:Y:S01]  /*15860*/  VIADD R2, R2, 0x200 ;  /* 0x0000020002027836 */ /* 0x000fe20000000000 */
[----:B------:R-:W-:Y:S02]  /*15870*/  WARPGROUP.DEPBAR.LE gsb0, 0x0 ;  /* 0x00008000000079c5 */ /* 0x000fe40000010000 */
[----:B------:R-:W-:-:S06]  /*15880*/  WARPGROUP.ARRIVE ;  /* 0x00000000000079c5 */ /* 0x000fcc0000000000 */
[----:B------:R-:W-:Y:S01]  /*15890*/  HGMMA.64x96x16.F32 R24, gdesc[UR4].tnspB, R24, gsb0 ;  /* 0x41600000041879f0 */ /* 0x000fe20008000818 */
[----:B------:R-:W-:Y:S02]  /*158a0*/  R2UR UR4, R6 ;  /* 0x00000000060472ca */ /* 0x000fe400000e0000 */
[----:B------:R-:W-:Y:S02]  /*158b0*/  R2UR UR5, R7 ;  /* 0x00000000070572ca */ /* 0x000fe400000e0000 */
[----:B------:R-:W-:Y:S02]  /*158c0*/  R2UR UR6, R8 ;  /* 0x00000000080672ca */ /* 0x000fe400000e0000 */
[----:B------:R-:W-:Y:S01]  /*158d0*/  R2UR UR7, R9 ;  /* 0x00000000090772ca */ /* 0x000fe200000e0000 */
[----:B------:R-:W-:Y:S02]  /*158e0*/  WARPGROUP.DEPBAR.LE gsb0, 0x0 ;  /* 0x00008000000079c5 */ /* 0x000fe40000010000 */
[----:B------:R-:W-:-:S10]  /*158f0*/  WARPGROUP.ARRIVE ;  /* 0x00000000000079c5 */ /* 0x000fd40000000000 */
[----:B------:R-:W-:Y:S01]  /*15900*/  HGMMA.64x96x16.F32 R24, gdesc[UR4].tnspB, R24, gsb0 ;  /* 0x41600000041879f0 */ /* 0x000fe20008000818 */
[----:B------:R-:W-:Y:S02]  /*15910*/  R2UR UR4, R4 ;  /* 0x00000000040472ca */ /* 0x000fe400000e0000 */
[----:B------:R-:W-:Y:S02]  /*15920*/  R2UR UR5, R5 ;  /* 0x00000000050572ca */ /* 0x000fe400000e0000 */
[----:B------:R-:W-:Y:S02]  /*15930*/  R2UR UR6, R2 ;  /* 0x00000000020672ca */ /* 0x000fe400000e0000 */
[----:B------:R-:W-:Y:S01]  /*15940*/  R2UR UR7, R3 ;  /* 0x00000000030772ca */ /* 0x000fe200000e0000 */
[----:B---3--:R-:W0:Y:S04]  /*15950*/  SHFL.BFLY PT, R2, R11, 0x2, 0x1f ;  /* 0x0c401f000b027f89 */ /* 0x008e2800000e0000 */
[----:B--2---:R-:W2:Y:S01]  /*15960*/  SHFL.BFLY PT, R3, R10, 0x2, 0x1f ;  /* 0x0c401f000a037f89 */ /* 0x004ea200000e0000 */
[----:B0-----:R-:W-:Y:S01]  /*15970*/  FADD.FTZ R2, R2, R11 ;  /* 0x0000000b02027221 */ /* 0x001fe20000010000 */
[----:B--2---:R-:W-:Y:S01]  /*15980*/  FADD.FTZ R4, R3, R10 ;  /* 0x0000000a03047221 */ /* 0x004fe20000010000 */
[----:B------:R-:W-:-:S03]  /*15990*/  IMAD.MOV.U32 R10, RZ, RZ, RZ ;  /* 0x000000ffff0a7224 */ /* 0x000fc600078e00ff */
[----:B------:R-:W0:Y:S04]  /*159a0*/  SHFL.BFLY PT, R3, R2, 0x1, 0x1f ;  /* 0x0c201f0002037f89 */ /* 0x000e2800000e0000 */
[----:B------:R-:W2:Y:S01]  /*159b0*/  SHFL.BFLY PT, R5, R4, 0x1, 0x1f ;  /* 0x0c201f0004057f89 */ /* 0x000ea200000e0000 */
[----:B----4-:R-:W-:Y:S02]  /*159c0*/  VIADD R13, R13, 0x1 ;  /* 0x000000010d0d7836 */ /* 0x010fe40000000000 */
[----:B0-----:R-:W-:Y:S01]  /*159d0*/  FADD.FTZ R8, R2, R3 ;  /* 0x0000000302087221 */ /* 0x001fe20000010000 */
[----:B------:R-:W-:Y:S01]  /*159e0*/  SEL R2, RZ, 0x1, P2 ;  /* 0x00000001ff027807 */ /* 0x000fe20001000000 */
[----:B--2---:R-:W-:-:S03]  /*159f0*/  FADD.FTZ R11, R4, R5 ;  /* 0x00000005040b7221 */ /* 0x004fc60000010000 */
[----:B------:R-:W-:Y:S02]  /*15a00*/  FSETP.NE.FTZ.AND P0, PT, R8, RZ, PT ;  /* 0x000000ff0800720b */ /* 0x000fe40003f15000 */
[----:B------:R-:W-:Y:S02]  /*15a10*/  LOP3.LUT R12, R12, R2, RZ, 0x3c, !PT ;  /* 0x000000020c0c7212 */ /* 0x000fe400078e3cff */
[----:B------:R-:W-:Y:S01]  /*15a20*/  FSETP.NE.FTZ.AND P3, PT, R11, RZ, PT ;  /* 0x000000ff0b00720b */ /* 0x000fe20003f75000 */
[----:B------:R-:W-:Y:S02]  /*15a30*/  WARPGROUP.DEPBAR.LE gsb0, 0x0 ;  /* 0x00008000000079c5 */ /* 0x000fe40000010000 */
[----:B------:R-:W-:-:S06]  /*15a40*/  WARPGROUP.ARRIVE ;  /* 0x00000000000079c5 */ /* 0x000fcc0000000000 */
[----:B------:R-:W-:Y:S01]  /*15a50*/  @P0 MUFU.RCP R10, R8 ;  /* 0x00000008000a0308 */ /* 0x000fe20000001000 */
[----:B------:R-:W-:Y:S01]  /*15a60*/  HGMMA.64x96x16.F32 R24, gdesc[UR4].tnspB, R24, gsb0 ;  /* 0x41600000041879f0 */ /* 0x000fe20008000818 */
[----:B------:R-:W-:Y:S01]  /*15a70*/  IMAD.MOV.U32 R3, RZ, RZ, RZ ;  /* 0x000000ffff037224 */ /* 0x000fe200078e00ff */
[----:B------:R0:W-:Y:S05]  /*15a80*/  STL [R1+0x60], R12 ;  /* 0x0000600c01007387 */ /* 0x0001ea0000100800 */
[----:B------:R-:W2:Y:S01]  /*15a90*/  @P0 MUFU.LG2 R6, R8 ;  /* 0x0000000800060308 */ /* 0x000ea20000000c00 */
[----:B------:R3:W-:Y:S07]  /*15aa0*/  STL [R1+0xa4], R13 ;  /* 0x0000a40d01007387 */ /* 0x0007ee0000100800 */
[----:B------:R-:W4:Y:S01]  /*15ab0*/  @P3 MUFU.LG2 R7, R11 ;  /* 0x0000000b00073308 */ /* 0x000f220000000c00 */
[----:B------:R-:W-:-:S07]  /*15ac0*/  @!P1 VIADD R4, R0, 0x31c60 ;  /* 0x00031c6000049836 */ /* 0x000fce0000000000 */
[----:B------:R-:W1:Y:S01]  /*15ad0*/  @P3 MUFU.RCP R3, R11 ;  /* 0x0000000b00033308 */ /* 0x000e620000001000 */
[C---:B------:R-:W-:Y:S01]  /*15ae0*/  @P0 FMUL.FTZ R5, R15.reuse, 0.69314718246459960938 ;  /* 0x3f3172180f050820 */ /* 0x040fe20000410000 */
[----:B0-----:R-:W-:Y:S01]  /*15af0*/  @P3 FMUL.FTZ R12, R15, 0.69314718246459960938 ;  /* 0x3f3172180f0c3820 */ /* 0x001fe20000410000 */
[----:B--2---:R-:W-:Y:S01]  /*15b00*/  @P0 FMUL.FTZ R6, R6, 0.69314718246459960938 ;  /* 0x3f31721806060820 */ /* 0x004fe20000410000 */
[----:B------:R-:W-:Y:S01]  /*15b10*/  @!P1 PRMT R4, RZ, 0x654, R4 ;  /* 0x00000654ff049816 */ /* 0x000fe20000000004 */
[----:B------:R-:W-:Y:S02]  /*15b20*/  IMAD.MOV.U32 R2, RZ, RZ, -0x800000 ;  /* 0xff800000ff027424 */ /* 0x000fe400078e00ff */
[----:B----4-:R-:W-:Y:S01]  /*15b30*/  @P3 FMUL.FTZ R7, R7, 0.69314718246459960938 ;  /* 0x3f31721807073820 */ /* 0x010fe20000410000 */
[----:B------:R-:W-:Y:S02]  /*15b40*/  IMAD.MOV.U32 R0, RZ, RZ, -0x800000 ;  /* 0xff800000ff007424 */ /* 0x000fe400078e00ff */
[----:B------:R-:W-:Y:S01]  /*15b50*/  @P0 FFMA.FTZ R2, R5, R14, R6 ;  /* 0x0000000e05020223 */ /* 0x000fe20000010006 */
[----:B------:R-:W-:Y:S01]  /*15b60*/  PLOP3.LUT P0, PT, PT, PT, PT, 0x8, 0x0 ;  /* 0x000000000000781c */ /* 0x000fe20003f0e170 */
[----:B------:R-:W-:Y:S01]  /*15b70*/  @P3 FFMA.FTZ R0, R12, R74, R7 ;  /* 0x0000004a0c003223 */ /* 0x000fe20000010007 */
[----:B------:R-:W-:Y:S01]  /*15b80*/  SEL R154, R154, RZ, P2 ;  /* 0x000000ff9a9a7207 */ /* 0x000fe20001000000 */
[----:B------:R-:W-:-:S02]  /*15b90*/  WARPGROUP.DEPBAR.LE gsb0, 0x0 ;  /* 0x00008000000079c5 */ /* 0x000fc40000010000 */
        /* <DEDUP_REMOVED lines=24> */
[----:B0-----:R-:W-:Y:S01]  /*15d20*/  FMUL.FTZ R4, R24, R10 ;  /* 0x0000000a18047220 */ /* 0x001fe20000410000 */
[-C--:B-1----:R-:W-:Y:S01]  /*15d30*/  FMUL.FTZ R68, R26, R3.reuse ;  /* 0x000000031a447220 */ /* 0x082fe20000410000 */
        /* <DEDUP_REMOVED lines=22> */
[----:B---3--:R-:W-:-:S07]  /*15ea0*/  FMUL.FTZ R71, R71, R3 ;  /* 0x0000000347477220 */ /* 0x008fce0000410000 */
.L_x_480:
[----:B------:R-:W-:Y:S05]  /*15eb0*/  WARPSYNC.ALL ;  /* 0x0000000000007948 */ /* 0x000fea0003800000 */
[----:B------:R-:W0:Y:S08]  /*15ec0*/  S2UR UR5, SR_CgaCtaId ;  /* 0x00000000000579c3 */ /* 0x000e300000008800 */
[----:B------:R-:W-:Y:S06]  /*15ed0*/  BAR.SYNC.DEFER_BLOCKING 0x5, 0x200 ;  /* 0x0148000000007b1d */ /* 0x000fec0000010000 */
[----:B------:R-:W-:Y:S01]  /*15ee0*/  UMOV UR4, 0x400 ;  /* 0x0000040000047882 */ /* 0x000fe20000000000 */
[----:B------:R-:W-:Y:S01]  /*15ef0*/  BSSY B0, `(.L_x_536) ;  /* 0x00002bb000007945 */ /* 0x000fe20003800000 */
[----:B0-----:R-:W-:-:S06]  /*15f00*/  ULEA UR4, UR5, UR4, 0x18 ;  /* 0x0000000405047291 */ /* 0x001fcc000f8ec03f */
[----:B------:R-:W-:-:S05]  /*15f10*/  IMAD.U32 R16, RZ, RZ, UR4 ;  /* 0x00000004ff107e24 */ /* 0x000fca000f8e00ff */
[----:B------:R0:W1:Y:S01]  /*15f20*/  LDS.128 R108, [R16+0x31cd0] ;  /* 0x031cd000106c7984 */ /* 0x0000620000000c00 */
[----:B------:R-:W-:Y:S06]  /*15f30*/  BAR.ARV 0x4, 0x200 ;  /* 0x0108000000007b1d */ /* 0x000fec0000002000 */
[----:B------:R-:W-:Y:S05]  /*15f40*/  @P0 BRA `(.L_x_537) ;  /* 0x0000001c00f00947 */ /* 0x000fea0003800000 */
[----:B------:R-:W2:Y:S01]  /*15f50*/  LDL R12, [R1+0xe8] ;  /* 0x0000e800010c7983 */ /* 0x000ea20000100800 */
[----:B------:R-:W-:-:S03]  /*15f60*/  ULDC UR4, c[0x0][0xad4] ;  /* 0x0002b50000047ab9 */ /* 0x000fc60000000800 */
[----:B------:R-:W3:Y:S04]  /*15f70*/  LDL.LU R76, [R1+0x94] ;  /* 0x00009400014c7983 */ /* 0x000ee80000300800 */
[----:B------:R-:W4:Y:S04]  /*15f80*/  LDL.LU R82, [R1+0x9c] ;  /* 0x00009c0001527983 */ /* 0x000f280000300800 */
[----:B------:R-:W4:Y:S01]  /*15f90*/  LDL.LU R81, [R1+0xa0] ;  /* 0x0000a00001517983 */ /* 0x000f220000300800 */
[----:B------:R-:W0:Y:S01]  /*15fa0*/  S2R R3, SR_SWINHI ;  /* 0x0000000000037919 */ /* 0x000e220000002f00 */
[----:B------:R-:W-:-:S02]  /*15fb0*/  MOV R10, R16 ;  /* 0x00000010000a7202 */ /* 0x000fc40000000f00 */
[----:B0-----:R-:W-:-:S03]  /*15fc0*/  MOV R11, R3 ;  /* 0x00000003000b7202 */ /* 0x001fc60000000f00 */
[----:B--2---:R-:W-:-:S03]  /*15fd0*/  IMAD.WIDE R12, R12, 0x2, R10 ;  /* 0x000000020c0c7825 */ /* 0x004fc600078e020a */
[C---:B------:R-:W-:Y:S02]  /*15fe0*/  IADD3 R77, P0, R12.reuse, 0x6020, RZ ;  /* 0x000060200c4d7810 */ /* 0x040fe40007f1e0ff */
[----:B------:R-:W-:-:S03]  /*15ff0*/  LOP3.LUT R3, R12, 0x180, RZ, 0xc0, !PT ;  /* 0x000001800c037812 */ /* 0x000fc600078ec0ff */
[----:B------:R-:W-:Y:S01]  /*16000*/  IMAD.X R27, RZ, RZ, R13, P0 ;  /* 0x000000ffff1b7224 */ /* 0x000fe200000e060d */
[----:B---3--:R-:W-:Y:S02]  /*16010*/  ISETP.NE.AND P0, PT, R76, RZ, PT ;  /* 0x000000ff4c00720c */ /* 0x008fe40003f05270 */
[----:B------:R-:W-:Y:S02]  /*16020*/  IADD3 R24, P4, R12, 0x20, RZ ;  /* 0x000000200c187810 */ /* 0x000fe40007f9e0ff */
[----:B------:R-:W-:Y:S01]  /*16030*/  SEL R80, R76, UR4, P0 ;  /* 0x000000044c507c07 */ /* 0x000fe20008000000 */
[----:B------:R-:W-:Y:S05]  /*16040*/  WARPSYNC.ALL ;  /* 0x0000000000007948 */ /* 0x000fea0003800000 */
[----:B------:R-:W-:-:S02]  /*16050*/  SHF.R.U64 R3, R3, 0x3, RZ ;  /* 0x0000000303037819 */ /* 0x000fc400000012ff */
[----:B------:R-:W-:Y:S01]  /*16060*/  LOP3.LUT R14, R24, 0x180, RZ, 0xc0, !PT ;  /* 0x00000180180e7812 */ /* 0x000fe200078ec0ff */
[----:B------:R-:W-:Y:S01]  /*16070*/  BAR.SYNC.DEFER_BLOCKING 0x1, 0x180 ;  /* 0x0046000000007b1d */ /* 0x000fe20000010000 */
[C---:B------:R-:W-:Y:S02]  /*16080*/  IADD3 R26, P3, R12.reuse, 0x3000, RZ ;  /* 0x000030000c1a7810 */ /* 0x040fe40007f7e0ff */
[C---:B------:R-:W-:Y:S02]  /*16090*/  IADD3 R15, P2, R12.reuse, 0x3020, RZ ;  /* 0x000030200c0f7810 */ /* 0x040fe40007f5e0ff */
[----:B------:R-:W-:Y:S02]  /*160a0*/  IADD3 R35, P1, R12, 0x6000, RZ ;  /* 0x000060000c237810 */ /* 0x000fe40007f3e0ff */
[----:B------:R-:W-:Y:S01]  /*160b0*/  LOP3.LUT R34, R77, 0x180, RZ, 0xc0, !PT ;  /* 0x000001804d227812 */ /* 0x000fe200078ec0ff */
[----:B------:R-:W-:Y:S01]  /*160c0*/  IMAD.X R29, RZ, RZ, R13, P4 ;  /* 0x000000ffff1d7224 */ /* 0x000fe200020e060d */
[----:B------:R-:W-:Y:S01]  /*160d0*/  LOP3.LUT R12, R3, R12, RZ, 0x3c, !PT ;  /* 0x0000000c030c7212 */ /* 0x000fe200078e3cff */
[----:B------:R-:W-:Y:S01]  /*160e0*/  ULDC.64 UR6, c[0x0][0xc08] ;  /* 0x0003020000067ab9 */ /* 0x000fe20000000a00 */
[----:B------:R-:W-:Y:S01]  /*160f0*/  SHF.R.U64 R3, R14, 0x3, RZ ;  /* 0x000000030e037819 */ /* 0x000fe200000012ff */
[----:B------:R-:W-:Y:S01]  /*16100*/  ULDC.64 UR4, c[0x0][0xc00] ;  /* 0x0003000000047ab9 */ /* 0x000fe20000000a00 */
[----:B------:R-:W-:-:S02]  /*16110*/  LOP3.LUT R14, R15, 0x180, RZ, 0xc0, !PT ;  /* 0x000001800f0e7812 */ /* 0x000fc400078ec0ff */
[----:B------:R-:W-:Y:S02]  /*16120*/  LOP3.LUT R28, R3, R24, RZ, 0x3c, !PT ;  /* 0x00000018031c7212 */ /* 0x000fe400078e3cff */
[----:B------:R-:W-:Y:S02]  /*16130*/  LOP3.LUT R3, R26, 0x180, RZ, 0xc0, !PT ;  /* 0x000001801a037812 */ /* 0x000fe400078ec0ff */
[----:B------:R-:W-:Y:S02]  /*16140*/  LOP3.LUT R24, R35, 0x180, RZ, 0xc0, !PT ;  /* 0x0000018023187812 */ /* 0x000fe400078ec0ff */
[----:B------:R-:W-:Y:S02]  /*16150*/  SHF.R.U64 R3, R3, 0x3, RZ ;  /* 0x0000000303037819 */ /* 0x000fe400000012ff */
[----:B------:R-:W-:Y:S02]  /*16160*/  SHF.R.U64 R24, R24, 0x3, RZ ;  /* 0x0000000318187819 */ /* 0x000fe400000012ff */
[----:B------:R-:W-:Y:S01]  /*16170*/  SHF.R.U64 R14, R14, 0x3, RZ ;  /* 0x000000030e0e7819 */ /* 0x000fe200000012ff */
[--C-:B------:R-:W-:Y:S01]  /*16180*/  IMAD.X R31, RZ, RZ, R13.reuse, P3 ;  /* 0x000000ffff1f7224 */ /* 0x100fe200018e060d */
[----:B------:R-:W-:Y:S01]  /*16190*/  LOP3.LUT R30, R3, R26, RZ, 0x3c, !PT ;  /* 0x0000001a031e7212 */ /* 0x000fe200078e3cff */
[----:B------:R-:W-:Y:S01]  /*161a0*/  IMAD.X R25, RZ, RZ, R13, P1 ;  /* 0x000000ffff197224 */ /* 0x000fe200008e060d */
[----:B------:R-:W-:-:S02]  /*161b0*/  LOP3.LUT R24, R24, R35, RZ, 0x3c, !PT ;  /* 0x0000002318187212 */ /* 0x000fc400078e3cff */
[----:B------:R-:W-:Y:S02]  /*161c0*/  IADD3.X R33, RZ, R13, RZ, P2, !PT ;  /* 0x0000000dff217210 */ /* 0x000fe400017fe4ff */
[----:B------:R-:W-:Y:S02]  /*161d0*/  SHF.R.U64 R34, R34, 0x3, RZ ;  /* 0x0000000322227819 */ /* 0x000fe400000012ff */
[----:B------:R-:W-:Y:S02]  /*161e0*/  LOP3.LUT R32, R14, R15, RZ, 0x3c, !PT ;  /* 0x0000000f0e207212 */ /* 0x000fe400078e3cff */
[----:B------:R-:W-:Y:S02]  /*161f0*/  MOV R35, R12 ;  /* 0x0000000c00237202 */ /* 0x000fe40000000f00 */
[----:B------:R-:W-:Y:S02]  /*16200*/  F2FP.F16.F32.PACK_AB R12, R5, R4 ;  /* 0x00000004050c723e */ /* 0x000fe400000000ff */
[----:B------:R-:W-:-:S02]  /*16210*/  F2FP.F16.F32.PACK_AB R13, R69, R68 ;  /* 0x00000044450d723e */ /* 0x000fc400000000ff */
[----:B------:R-:W-:Y:S02]  /*16220*/  F2FP.F16.F32.PACK_AB R14, R7, R6 ;  /* 0x00000006070e723e */ /* 0x000fe400000000ff */
[----:B------:R-:W-:Y:S02]  /*16230*/  F2FP.F16.F32.PACK_AB R15, R73, R72 ;  /* 0x00000048490f723e */ /* 0x000fe400000000ff */
[----:B------:R-:W-:Y:S02]  /*16240*/  MOV R79, R28 ;  /* 0x0000001c004f7202 */ /* 0x000fe40000000f00 */
[----:B------:R-:W-:Y:S02]  /*16250*/  MOV R3, R30 ;  /* 0x0000001e00037202 */ /* 0x000fe40000000f00 */
[----:B------:R-:W-:Y:S02]  /*16260*/  LOP3.LUT R26, R34, R77, RZ, 0x3c, !PT ;  /* 0x0000004d221a7212 */ /* 0x000fe400078e3cff */
[----:B------:R-:W-:-:S02]  /*16270*/  F2FP.F16.F32.PACK_AB R28, R9, R8 ;  /* 0x00000008091c723e */ /* 0x000fc400000000ff */
[----:B------:R-:W-:Y:S02]  /*16280*/  F2FP.F16.F32.PACK_AB R29, R75, R74 ;  /* 0x0000004a4b1d723e */ /* 0x000fe400000000ff */
[----:B------:R-:W-:Y:S02]  /*16290*/  F2FP.F16.F32.PACK_AB R30, R21, R20 ;  /* 0x00000014151e723e */ /* 0x000fe400000000ff */
[----:B------:R-:W-:Y:S01]  /*162a0*/  F2FP.F16.F32.PACK_AB R31, R39, R38 ;  /* 0x00000026271f723e */ /* 0x000fe200000000ff */
[----:B------:R0:W-:Y:S01]  /*162b0*/  STSM.16.M88.4 [R35], R12 ;  /* 0x0000000c23007844 */ /* 0x0001e20000000200 */
[----:B------:R-:W-:Y:S02]  /*162c0*/  MOV R78, R32 ;  /* 0x00000020004e7202 */ /* 0x000fe40000000f00 */
[----:B------:R-:W-:Y:S02]  /*162d0*/  F2FP.F16.F32.PACK_AB R32, R37, R36 ;  /* 0x000000242520723e */ /* 0x000fe400000000ff */
[----:B------:R-:W-:-:S02]  /*162e0*/  F2FP.F16.F32.PACK_AB R33, R43, R42 ;  /* 0x0000002a2b21723e */ /* 0x000fc400000000ff */
[----:B------:R-:W-:Y:S01]  /*162f0*/  F2FP.F16.F32.PACK_AB R34, R41, R40 ;  /* 0x000000282922723e */ /* 0x000fe200000000ff */
[----:B------:R2:W-:Y:S01]  /*16300*/  STSM.16.M88.4 [R79], R28 ;  /* 0x0000001c4f007844 */ /* 0x0005e20000000200 */
[----:B------:R-:W-:Y:S02]  /*16310*/  MOV R77, R24 ;  /* 0x00000018004d7202 */ /* 0x000fe40000000f00 */
[----:B------:R-:W-:Y:S02]  /*16320*/  MOV R76, R26 ;  /* 0x0000001a004c7202 */ /* 0x000fe40000000f00 */
[----:B------:R-:W-:Y:S02]  /*16330*/  F2FP.F16.F32.PACK_AB R24, R53, R52 ;  /* 0x000000343518723e */ /* 0x000fe400000000ff */
[----:B0-----:R-:W-:Y:S02]  /*16340*/  F2FP.F16.F32.PACK_AB R35, R47, R46 ;  /* 0x0000002e2f23723e */ /* 0x001fe400000000ff */
[----:B------:R-:W-:-:S02]  /*16350*/  F2FP.F16.F32.PACK_AB R12, R45, R44 ;  /* 0x0000002c2d0c723e */ /* 0x000fc400000000ff */
[----:B------:R-:W-:Y:S02]  /*16360*/  F2FP.F16.F32.PACK_AB R13, R51, R50 ;  /* 0x00000032330d723e */ /* 0x000fe400000000ff */
[----:B------:R-:W-:Y:S02]  /*16370*/  F2FP.F16.F32.PACK_AB R14, R49, R48 ;  /* 0x00000030310e723e */ /* 0x000fe400000000ff */
[----:B------:R-:W-:Y:S02]  /*16380*/  F2FP.F16.F32.PACK_AB R15, R55, R54 ;  /* 0x00000036370f723e */ /* 0x000fe400000000ff */
[----:B------:R-:W-:Y:S02]  /*16390*/  F2FP.F16.F32.PACK_AB R25, R59, R58 ;  /* 0x0000003a3b19723e */ /* 0x000fe400000000ff */
[----:B------:R-:W-:Y:S02]  /*163a0*/  F2FP.F16.F32.PACK_AB R26, R57, R56 ;  /* 0x00000038391a723e */ /* 0x000fe400000000ff */
[----:B------:R-:W-:-:S02]  /*163b0*/  F2FP.F16.F32.PACK_AB R27, R63, R62 ;  /* 0x0000003e3f1b723e */ /* 0x000fc400000000ff */
[----:B--2---:R-:W-:Y:S02]  /*163c0*/  F2FP.F16.F32.PACK_AB R28, R61, R60 ;  /* 0x0000003c3d1c723e */ /* 0x004fe400000000ff */
[----:B------:R-:W-:Y:S02]  /*163d0*/  F2FP.F16.F32.PACK_AB R29, R67, R66 ;  /* 0x00000042431d723e */ /* 0x000fe400000000ff */
[----:B------:R-:W-:Y:S02]  /*163e0*/  F2FP.F16.F32.PACK_AB R30, R65, R64 ;  /* 0x00000040411e723e */ /* 0x000fe400000000ff */
[----:B------:R-:W-:Y:S01]  /*163f0*/  F2FP.F16.F32.PACK_AB R31, R71, R70 ;  /* 0x00000046471f723e */ /* 0x000fe200000000ff */
[----:B------:R4:W-:Y:S01]  /*16400*/  STSM.16.M88.4 [R3], R32 ;  /* 0x0000002003007844 */ /* 0x0009e20000000200 */
[----:B------:R-:W-:-:S03]  /*16410*/  ISETP.NE.U32.AND P3, PT, RZ, UR6, PT ;  /* 0x00000006ff007c0c */ /* 0x000fc6000bf65070 */
[----:B------:R-:W-:Y:S01]  /*16420*/  STSM.16.M88.4 [R78], R12 ;  /* 0x0000000c4e007844 */ /* 0x000fe20000000200 */
[----:B------:R-:W-:-:S03]  /*16430*/  ISETP.NE.AND.EX P3, PT, RZ, UR7, PT, P3 ;  /* 0x00000007ff007c0c */ /* 0x000fc6000bf65330 */
[----:B------:R0:W-:Y:S04]  /*16440*/  STSM.16.M88.4 [R77], R24 ;  /* 0x000000184d007844 */ /* 0x0001e80000000200 */
[----:B------:R2:W-:Y:S01]  /*16450*/  STSM.16.M88.4 [R76], R28 ;  /* 0x0000001c4c007844 */ /* 0x0005e20000000200 */
[----:B------:R-:W-:Y:S01]  /*16460*/  BAR.SYNC.DEFER_BLOCKING 0x1, 0x180 ;  /* 0x0046000000007b1d */ /* 0x000fe20000010000 */
[----:B------:R-:W-:Y:S02]  /*16470*/  ISETP.NE.U32.AND P0, PT, RZ, UR4, PT ;  /* 0x00000004ff007c0c */ /* 0x000fe4000bf05070 */
[----:B----4-:R-:W-:Y:S02]  /*16480*/  IADD3 R32, P1, R82, UR4, RZ ;  /* 0x0000000452207c10 */ /* 0x010fe4000ff3e0ff */
[----:B------:R-:W-:-:S02]  /*16490*/  ISETP.NE.AND.EX P0, PT, RZ, UR5, PT, P0 ;  /* 0x00000005ff007c0c */ /* 0x000fc4000bf05300 */
[C---:B------:R-:W-:Y:S02]  /*164a0*/  IADD3.X R33, R81.reuse, UR5, RZ, P1, !PT ;  /* 0x0000000551217c10 */ /* 0x040fe40008ffe4ff */
[----:B------:R-:W-:Y:S01]  /*164b0*/  @P3 IADD3 R34, P1, R82, UR6, RZ ;  /* 0x0000000652223c10 */ /* 0x000fe2000ff3e0ff */
[----:B------:R-:W-:Y:S01]  /*164c0*/  ULDC UR6, c[0x0][0xa88] ;  /* 0x0002a20000067ab9 */ /* 0x000fe20000000800 */
[----:B------:R-:W-:Y:S01]  /*164d0*/  IMAD.MOV.U32 R3, RZ, RZ, RZ ;  /* 0x000000ffff037224 */ /* 0x000fe200078e00ff */
[----:B------:R-:W-:Y:S01]  /*164e0*/  ISETP.GT.AND P2, PT, R80, 0x1, PT ;  /* 0x000000015000780c */ /* 0x000fe20003f44270 */
[----:B0-----:R-:W-:Y:S01]  /*164f0*/  IMAD.MOV.U32 R26, RZ, RZ, 0x9b8 ;  /* 0x000009b8ff1a7424 */ /* 0x001fe200078e00ff */
[----:B------:R-:W-:Y:S01]  /*16500*/  @P3 IADD3.X R35, R81, UR7, RZ, P1, !PT ;  /* 0x0000000751233c10 */ /* 0x000fe20008ffe4ff */
[----:B------:R-:W-:Y:S01]  /*16510*/  IMAD.U32 R81, RZ, RZ, UR6 ;  /* 0x00000006ff517e24 */ /* 0x000fe2000f8e00ff */
[----:B--2---:R-:W0:Y:S02]  /*16520*/  LDC R76, c[0x0][0xbe8] ;  /* 0x0002fa00ff4c7b82 */ /* 0x004e240000000800 */
[----:B------:R2:W5:Y:S04]  /*16530*/  @P0 LDG.E R3, desc[UR60][R32.64] ;  /* 0x0000003c20030981 */ /* 0x000568000c1e1900 */
[----:B------:R2:W5:Y:S01]  /*16540*/  @P3 LDG.E R81, desc[UR60][R34.64] ;  /* 0x0000003c22513981 */ /* 0x000562000c1e1900 */
[----:B------:R-:W-:-:S04]  /*16550*/  SEL R26, R26, 0x978, P2 ;  /* 0x000009781a1a7807 */ /* 0x000fc80001000000 */
[----:B------:R2:W3:Y:S08]  /*16560*/  LDC.64 R12, c[0x0][R26+0x220] ;  /* 0x000088001a0c7b82 */ /* 0x0004f00000000a00 */
[----:B------:R2:W4:Y:S08]  /*16570*/  LDC.64 R14, c[0x0][R26+0x218] ;  /* 0x000086001a0e7b82 */ /* 0x0005300000000a00 */
[----:B------:R2:W1:Y:S01]  /*16580*/  LDC.64 R24, c[0x0][R26+0x228] ;  /* 0x00008a001a187b82 */ /* 0x0004620000000a00 */
[----:B0-----:R-:W-:Y:S01]  /*16590*/  ISETP.NE.AND P1, PT, R76, 0x1, PT ;  /* 0x000000014c00780c */ /* 0x001fe20003f25270 */
[----:B--2---:R-:W-:-:S12]  /*165a0*/  @P3 BRA `(.L_x_538) ;  /* 0x0000000000103947 */ /* 0x004fd80003800000 */
[----:B------:R-:W-:Y:S05]  /*165b0*/  @!P0 BRA `(.L_x_538) ;  /* 0x00000000000c8947 */ /* 0x000fea0003800000 */
[----:B------:R-:W2:Y:S04]  /*165c0*/  LDG.E R28, desc[UR60][R32.64] ;  /* 0x0000003c201c7981 */ /* 0x000ea8000c1e1900 */
[----:B-----5:R-:W2:Y:S02]  /*165d0*/  LDG.E R81, desc[UR60][R32.64+0x4] ;  /* 0x0000043c20517981 */ /* 0x020ea4000c1e1900 */
[----:B--2---:R-:W-:-:S07]  /*165e0*/  IMAD.IADD R81, R81, 0x1, -R28 ;  /* 0x0000000151517824 */ /* 0x004fce00078e0a1c */
.L_x_538:
[----:B------:R-:W2:Y:S01]  /*165f0*/  LDL.LU R28, [R1+0x98] ;  /* 0x00009800011c7983 */ /* 0x000ea20000300800 */
[----:B------:R-:W0:Y:S03]  /*16600*/  LDC.64 R26, c[0x0][R26+0x210] ;  /* 0x000084001a1a7b82 */ /* 0x000e260000000a00 */
[----:B------:R-:W3:Y:S04]  /*16610*/  LDL.LU R31, [R1+0xc4] ;  /* 0x0000c400011f7983 */ /* 0x000ee80000300800 */
[----:B------:R-:W4:Y:S01]  /*16620*/  LDL R82, [R1+0x90] ;  /* 0x0000900001527983 */ /* 0x000f220000100800 */
[----:B------:R-:W-:Y:S01]  /*16630*/  ISETP.NE.U32.AND P0, PT, RZ, UR4, PT ;  /* 0x00000004ff007c0c */ /* 0x000fe2000bf05070 */
[----:B------:R-:W1:Y:S02]  /*16640*/  @P1 LDC R30, c[0x0][0xbec] ;  /* 0x0002fb00ff1e1b82 */ /* 0x000e640000000800 */
[----:B------:R-:W4:Y:S04]  /*16650*/  LDL R32, [R1+0xe4] ;  /* 0x0000e40001207983 */ /* 0x000f280000100800 */
[----:B------:R-:W4:Y:S02]  /*16660*/  LDL R84, [R1+0xa8] ;  /* 0x0000a80001547983 */ /* 0x000f240000100800 */
[----:B------:R-:W0:Y:S02]  /*16670*/  @P1 LDC R83, c[0x0][0xbf0] ;  /* 0x0002fc00ff531b82 */ /* 0x000e240000000800 */
[----:B------:R-:W4:Y:S04]  /*16680*/  LDL R80, [R1+0xb0] ;  /* 0x0000b00001507983 */ /* 0x000f280000100800 */
[----:B------:R-:W4:Y:S04]  /*16690*/  LDL R78, [R1+0xe0] ;  /* 0x0000e000014e7983 */ /* 0x000f280000100800 */
[----:B------:R-:W4:Y:S01]  /*166a0*/  LDL R34, [R1+0xcc] ;  /* 0x0000cc0001227983 */ /* 0x000f220000100800 */
[----:B------:R-:W-:-:S04]  /*166b0*/  ISETP.NE.AND.EX P0, PT, RZ, UR5, PT, P0 ;  /* 0x00000005ff007c0c */ /* 0x000fc8000bf05300 */
[----:B--2---:R-:W-:Y:S02]  /*166c0*/  SEL R77, R28, RZ, !P0 ;  /* 0x000000ff1c4d7207 */ /* 0x004fe40004000000 */
[----:B------:R-:W2:Y:S01]  /*166d0*/  LDC.64 R28, c[0x0][0xba8] ;  /* 0x0002ea00ff1c7b82 */ /* 0x000ea20000000a00 */
[----:B---3--:R-:W-:Y:S02]  /*166e0*/  SEL R31, R31, RZ, !P0 ;  /* 0x000000ff1f1f7207 */ /* 0x008fe40004000000 */
[----:B------:R-:W-:Y:S02]  /*166f0*/  IMAD R13, R13, R77, RZ ;  /* 0x0000004d0d0d7224 */ /* 0x000fe400078e02ff */
[-C--:B----4-:R-:W-:Y:S02]  /*16700*/  IMAD R35, R15, R82.reuse, RZ ;  /* 0x000000520f237224 */ /* 0x090fe400078e02ff */
[----:B------:R-:W-:Y:S02]  /*16710*/  IMAD R79, R12, R31, R13 ;  /* 0x0000001f0c4f7224 */ /* 0x000fe400078e020d */
[----:B------:R-:W-:-:S04]  /*16720*/  IMAD.WIDE.U32 R14, R14, R82, RZ ;  /* 0x000000520e0e7225 */ /* 0x000fc800078e00ff */
[----:B------:R-:W-:-:S04]  /*16730*/  IMAD.WIDE.U32 R12, R12, R77, RZ ;  /* 0x0000004d0c0c7225 */ /* 0x000fc800078e00ff */
[----:B------:R-:W-:Y:S01]  /*16740*/  IMAD R31, R84, 0xc0, R32 ;  /* 0x000000c0541f7824 */ /* 0x000fe200078e0220 */
[----:B-----5:R-:W-:Y:S01]  /*16750*/  IADD3 R14, P0, P3, R12, R14, R3 ;  /* 0x0000000e0c0e7210 */ /* 0x020fe20007b1e003 */
[----:B------:R-:W-:Y:S02]  /*16760*/  IMAD.IADD R32, R15, 0x1, R35 ;  /* 0x000000010f207824 */ /* 0x000fe400078e0223 */
[----:B-1----:R-:W-:Y:S01]  /*16770*/  @P1 IMAD.HI.U32 R12, R31, R30, RZ ;  /* 0x0000001e1f0c1227 */ /* 0x002fe200078e00ff */
[----:B------:R-:W-:Y:S01]  /*16780*/  SEL R33, R80, RZ, P2 ;  /* 0x000000ff50217207 */ /* 0x000fe20001000000 */
[----:B--2---:R-:W1:Y:S02]  /*16790*/  @!P2 LDC R28, c[0x0][0xb50] ;  /* 0x0002d400ff1cab82 */ /* 0x004e640000000800 */
[----:B------:R-:W-:Y:S02]  /*167a0*/  IMAD.IADD R15, R13, 0x1, R79 ;  /* 0x000000010d0f7824 */ /* 0x000fe400078e024f */
[----:B------:R-:W-:Y:S01]  /*167b0*/  IMAD.MOV.U32 R13, RZ, RZ, R31 ;  /* 0x000000ffff0d7224 */ /* 0x000fe200078e001f */
[----:B0-----:R-:W-:Y:S01]  /*167c0*/  @P1 SHF.R.U32.HI R13, RZ, R83, R12 ;  /* 0x00000053ff0d1219 */ /* 0x001fe2000001160c */
[-C--:B------:R-:W-:Y:S01]  /*167d0*/  IMAD R35, R25, R33.reuse, RZ ;  /* 0x0000002119237224 */ /* 0x080fe200078e02ff */
[----:B------:R-:W-:Y:S01]  /*167e0*/  SHF.R.S32.HI R79, RZ, 0x1f, R3 ;  /* 0x0000001fff4f7819 */ /* 0x000fe20000011403 */
[----:B------:R-:W-:Y:S01]  /*167f0*/  IMAD.WIDE.U32 R24, R24, R33, RZ ;  /* 0x0000002118187225 */ /* 0x000fe200078e00ff */
[----:B------:R-:W0:Y:S03]  /*16800*/  @!P2 LDC R29, c[0x0][0xb54] ;  /* 0x0002d500ff1dab82 */ /* 0x000e260000000800 */
[----:B------:R-:W-:Y:S01]  /*16810*/  IMAD.MOV R30, RZ, RZ, -R13 ;  /* 0x000000ffff1e7224 */ /* 0x000fe200078e0a0d */
[----:B------:R-:W-:Y:S01]  /*16820*/  IADD3.X R15, R15, R32, R79, P0, P3 ;  /* 0x000000200f0f7210 */ /* 0x000fe200007e644f */
[----:B------:R-:W-:Y:S01]  /*16830*/  IMAD.IADD R35, R25, 0x1, R35 ;  /* 0x0000000119237824 */ /* 0x000fe200078e0223 */
[----:B------:R-:W-:-:S02]  /*16840*/  IADD3 R24, P0, P3, R13, R14, R24 ;  /* 0x0000000e0d187210 */ /* 0x000fc40007b1e018 */
[----:B------:R-:W-:Y:S01]  /*16850*/  SHF.R.S32.HI R12, RZ, 0x1f, R13 ;  /* 0x0000001fff0c7819 */ /* 0x000fe2000001140d */
[----:B------:R-:W-:-:S03]  /*16860*/  IMAD R13, R76, R30, R31 ;  /* 0x0000001e4c0d7224 */ /* 0x000fc600078e021f */
[----:B------:R-:W-:Y:S01]  /*16870*/  IADD3.X R25, R12, R15, R35, P0, P3 ;  /* 0x0000000f0c197210 */ /* 0x000fe200007e6423 */
[-C--:B------:R-:W-:Y:S01]  /*16880*/  IMAD R12, R27, R13.reuse, RZ ;  /* 0x0000000d1b0c7224 */ /* 0x080fe200078e02ff */
[----:B------:R-:W-:Y:S01]  /*16890*/  SHF.R.S32.HI R15, RZ, 0x1f, R13 ;  /* 0x0000001fff0f7819 */ /* 0x000fe2000001140d */
[----:B------:R-:W-:-:S04]  /*168a0*/  IMAD.WIDE.U32 R24, R26, R13, R24 ;  /* 0x0000000d1a187225 */ /* 0x000fc800078e0018 */
[----:B------:R-:W-:Y:S01]  /*168b0*/  IMAD R15, R26, R15, R12 ;  /* 0x0000000f1a0f7224 */ /* 0x000fe200078e020c */
[----:B-1----:R-:W-:-:S03]  /*168c0*/  LEA R28, P0, R24, R28, 0x2 ;  /* 0x0000001c181c7211 */ /* 0x002fc600078010ff */
[----:B------:R-:W-:-:S05]  /*168d0*/  IMAD.IADD R12, R25, 0x1, R15 ;  /* 0x00000001190c7824 */ /* 0x000fca00078e020f */
[----:B0-----:R-:W-:Y:S01]  /*168e0*/  LEA.HI.X R29, R24, R29, R12, 0x2, P0 ;  /* 0x0000001d181d7211 */ /* 0x001fe200000f140c */
[----:B------:R-:W-:Y:S01]  /*168f0*/  SHFL.IDX PT, R14, R28, 0x1, 0x1c1f ;  /* 0x003c1f001c0e7f89 */ /* 0x000fe200000e0000 */
[----:B------:R-:W-:-:S03]  /*16900*/  IMAD R27, R84, 0xc0, R78 ;  /* 0x000000c0541b7824 */ /* 0x000fc600078e024e */
[----:B------:R-:W-:Y:S04]  /*16910*/  SHFL.IDX PT, R12, R28, RZ, 0x1c1f ;  /* 0x001c1fff1c0c7589 */ /* 0x000fe800000e0000 */
[----:B------:R-:W0:Y:S04]  /*16920*/  SHFL.IDX PT, R13, R29, RZ, 0x1c1f ;  /* 0x001c1fff1d0d7589 */ /* 0x000e2800000e0000 */
[----:B------:R-:W1:Y:S01]  /*16930*/  SHFL.IDX PT, R15, R29, 0x1, 0x1c1f ;  /* 0x003c1f001d0f7f89 */ /* 0x000e6200000e0000 */
[----:B------:R-:W-:Y:S01]  /*16940*/  IMAD R78, R81, R76, RZ ;  /* 0x0000004c514e7224 */ /* 0x000fe200078e02ff */
[----:B------:R-:W-:Y:S01]  /*16950*/  LOP3.LUT P0, RZ, R34, 0x3, RZ, 0xc0, !PT ;  /* 0x0000000322ff7812 */ /* 0x000fe2000780c0ff */
[----:B------:R-:W-:-:S03]  /*16960*/  VIADD R25, R27, 0x8 ;  /* 0x000000081b197836 */ /* 0x000fc60000000000 */
[-C--:B------:R-:W-:Y:S02]  /*16970*/  ISETP.GE.OR P3, PT, R27, R78.reuse, P0 ;  /* 0x0000004e1b00720c */ /* 0x080fe40000766670 */
[----:B------:R-:W-:-:S11]  /*16980*/  ISETP.GE.OR P0, PT, R25, R78, P0 ;  /* 0x0000004e1900720c */ /* 0x000fd60000706670 */
[----:B0-----:R0:W-:Y:S04]  /*16990*/  @!P3 ST.E desc[UR60][R12.64], R2 ;  /* 0x000000020c00b985 */ /* 0x0011e8000c10193c */
[----:B-1----:R0:W-:Y:S01]  /*169a0*/  @!P0 ST.E desc[UR60][R14.64], R0 ;  /* 0x000000000e008985 */ /* 0x0021e2000c10193c */
[----:B------:R-:W-:Y:S05]  /*169b0*/  @P2 BRA `(.L_x_539) ;  /* 0x00000008002c2947 */ /* 0x000fea0003800000 */
[----:B------:R-:W1:Y:S01]  /*169c0*/  S2R R34, SR_TID.X ;  /* 0x0000000000227919 */ /* 0x000e620000002100 */
[----:B0-----:R-:W0:Y:S01]  /*169d0*/  @P1 LDC R15, c[0x0][0xbec] ;  /* 0x0002fb00ff0f1b82 */ /* 0x001e220000000800 */
[----:B------:R-:W-:-:S07]  /*169e0*/  ULDC.64 UR4, c[0x0][0xaa0] ;  /* 0x0002a80000047ab9 */ /* 0x000fce0000000a00 */
[----:B------:R-:W2:Y:S01]  /*169f0*/  @P1 LDC R21, c[0x0][0xbf0] ;  /* 0x0002fc00ff151b82 */ /* 0x000ea20000000800 */
[----:B-1----:R-:W-:-:S05]  /*16a00*/  VIADD R0, R34, 0xffffff80 ;  /* 0xffffff8022007836 */ /* 0x002fca0000000000 */
[----:B------:R-:W-:-:S04]  /*16a10*/  SHF.R.S32.HI R5, RZ, 0x1f, R0 ;  /* 0x0000001fff057819 */ /* 0x000fc80000011400 */
[----:B------:R-:W-:-:S04]  /*16a20*/  LEA.HI R5, R5, R0, RZ, 0x2 ;  /* 0x0000000005057211 */ /* 0x000fc800078f10ff */
[----:B------:R-:W-:Y:S02]  /*16a30*/  LOP3.LUT R7, R5, 0xfffffffc, RZ, 0xc0, !PT ;  /* 0xfffffffc05077812 */ /* 0x000fe400078ec0ff */
[----:B------:R-:W-:-:S03]  /*16a40*/  SHF.R.S32.HI R9, RZ, 0x2, R5 ;  /* 0x00000002ff097819 */ /* 0x000fc60000011405 */
[----:B------:R-:W-:-:S04]  /*16a50*/  IMAD.IADD R12, R0, 0x1, -R7 ;  /* 0x00000001000c7824 */ /* 0x000fc800078e0a07 */
[----:B------:R-:W-:-:S04]  /*16a60*/  IMAD.SHL.U32 R8, R12, 0x8, RZ ;  /* 0x000000080c087824 */ /* 0x000fc800078e00ff */
[----:B------:R-:W-:-:S04]  /*16a70*/  IMAD R5, R9, 0x20, R8 ;  /* 0x0000002009057824 */ /* 0x000fc800078e0208 */
[----:B------:R-:W-:-:S03]  /*16a80*/  IMAD.WIDE R10, R5, 0x2, R10 ;  /* 0x00000002050a7825 */ /* 0x000fc600078e020a */
[C---:B------:R-:W-:Y:S02]  /*16a90*/  IADD3 R5, P5, R10.reuse, 0x7800, RZ ;  /* 0x000078000a057810 */ /* 0x040fe40007fbe0ff */
[C---:B------:R-:W-:Y:S02]  /*16aa0*/  LOP3.LUT R7, R10.reuse, 0x180, RZ, 0xc0, !PT ;  /* 0x000001800a077812 */ /* 0x040fe400078ec0ff */
[----:B------:R-:W-:Y:S01]  /*16ab0*/  LOP3.LUT R0, R5, 0x180, RZ, 0xc0, !PT ;  /* 0x0000018005007812 */ /* 0x000fe200078ec0ff */
[----:B------:R-:W-:Y:S01]  /*16ac0*/  IMAD.X R41, RZ, RZ, R11, P5 ;  /* 0x000000ffff297224 */ /* 0x000fe200028e060b */
[----:B------:R-:W-:Y:S02]  /*16ad0*/  IADD3 R25, P0, R10, 0x1800, RZ ;  /* 0x000018000a197810 */ /* 0x000fe40007f1e0ff */
[----:B------:R-:W-:Y:S02]  /*16ae0*/  SHF.R.U64 R0, R0, 0x3, RZ ;  /* 0x0000000300007819 */ /* 0x000fe400000012ff */
[----:B------:R-:W-:-:S02]  /*16af0*/  IADD3 R29, P2, R10, 0x3000, RZ ;  /* 0x000030000a1d7810 */ /* 0x000fc40007f5e0ff */
[----:B------:R-:W-:Y:S01]  /*16b00*/  LOP3.LUT R40, R0, R5, RZ, 0x3c, !PT ;  /* 0x0000000500287212 */ /* 0x000fe200078e3cff */
[----:B------:R-:W-:Y:S01]  /*16b10*/  IMAD R0, R79, UR4, RZ ;  /* 0x000000044f007c24 */ /* 0x000fe2000f8e02ff */
[C---:B------:R-:W-:Y:S02]  /*16b20*/  IADD3 R33, P3, R10.reuse, 0x4800, RZ ;  /* 0x000048000a217810 */ /* 0x040fe40007f7e0ff */
[----:B------:R-:W-:Y:S01]  /*16b30*/  IADD3 R37, P4, R10, 0x6000, RZ ;  /* 0x000060000a257810 */ /* 0x000fe20007f9e0ff */
[----:B------:R-:W-:Y:S01]  /*16b40*/  IMAD R13, R3, UR5, R0 ;  /* 0x00000005030d7c24 */ /* 0x000fe2000f8e0200 */
[----:B------:R-:W-:Y:S01]  /*16b50*/  SHF.R.U64 R7, R7, 0x3, RZ ;  /* 0x0000000307077819 */ /* 0x000fe200000012ff */
[----:B------:R-:W-:Y:S01]  /*16b60*/  IMAD.WIDE.U32 R2, R3, UR4, RZ ;  /* 0x0000000403027c25 */ /* 0x000fe2000f8e00ff */
[----:B------:R-:W-:Y:S01]  /*16b70*/  LOP3.LUT R24, R25, 0x180, RZ, 0xc0, !PT ;  /* 0x0000018019187812 */ /* 0x000fe200078ec0ff */
[----:B------:R-:W-:Y:S01]  /*16b80*/  ULDC.64 UR4, c[0x0][0xae8] ;  /* 0x0002ba0000047ab9 */ /* 0x000fe20000000a00 */
[----:B------:R-:W-:Y:S01]  /*16b90*/  LOP3.LUT R28, R29, 0x180, RZ, 0xc0, !PT ;  /* 0x000001801d1c7812 */ /* 0x000fe200078ec0ff */
[----:B------:R-:W-:Y:S01]  /*16ba0*/  IMAD R0, R12, 0x60, R9 ;  /* 0x000000600c007824 */ /* 0x000fe200078e0209 */
[----:B------:R-:W-:Y:S01]  /*16bb0*/  LOP3.LUT R32, R33, 0x180, RZ, 0xc0, !PT ;  /* 0x0000018021207812 */ /* 0x000fe200078ec0ff */
[----:B------:R-:W5:Y:S01]  /*16bc0*/  LD.E.128 R40, desc[UR60][R40.64] ;  /* 0x0000003c28287980 */ /* 0x000f62000c101d00 */
[----:B------:R-:W-:Y:S01]  /*16bd0*/  LOP3.LUT R36, R37, 0x180, RZ, 0xc0, !PT ;  /* 0x0000018025247812 */ /* 0x000fe200078ec0ff */
[----:B------:R-:W-:Y:S01]  /*16be0*/  IMAD.IADD R3, R3, 0x1, R13 ;  /* 0x0000000103037824 */ /* 0x000fe200078e020d */
[----:B------:R-:W-:Y:S01]  /*16bf0*/  LOP3.LUT R10, R7, R10, RZ, 0x3c, !PT ;  /* 0x0000000a070a7212 */ /* 0x000fe200078e3cff */
[----:B------:R-:W-:Y:S01]  /*16c00*/  IMAD R12, R84, 0xc0, R0 ;  /* 0x000000c0540c7824 */ /* 0x000fe200078e0200 */
[----:B------:R-:W-:-:S02]  /*16c10*/  SHF.R.U64 R24, R24, 0x3, RZ ;  /* 0x0000000318187819 */ /* 0x000fc400000012ff */
[----:B------:R-:W-:Y:S02]  /*16c20*/  SHF.R.U64 R28, R28, 0x3, RZ ;  /* 0x000000031c1c7819 */ /* 0x000fe400000012ff */
[----:B------:R-:W-:Y:S02]  /*16c30*/  SHF.R.U64 R32, R32, 0x3, RZ ;  /* 0x0000000320207819 */ /* 0x000fe400000012ff */
[----:B------:R-:W-:Y:S01]  /*16c40*/  SHF.R.U64 R36, R36, 0x3, RZ ;  /* 0x0000000324247819 */ /* 0x000fe200000012ff */
[----:B------:R-:W-:Y:S01]  /*16c50*/  IMAD.WIDE.U32 R2, R82, UR4, R2 ;  /* 0x0000000452027c25 */ /* 0x000fe2000f8e0002 */
[----:B------:R1:W5:Y:S01]  /*16c60*/  LD.E.128 R4, desc[UR60][R10.64] ;  /* 0x0000003c0a047980 */ /* 0x000362000c101d00 */
[----:B------:R-:W-:Y:S02]  /*16c70*/  LOP3.LUT R24, R24, R25, RZ, 0x3c, !PT ;  /* 0x0000001918187212 */ /* 0x000fe400078e3cff */
[----:B------:R-:W-:Y:S01]  /*16c80*/  LOP3.LUT R28, R28, R29, RZ, 0x3c, !PT ;  /* 0x0000001d1c1c7212 */ /* 0x000fe200078e3cff */
[----:B0-----:R-:W-:Y:S01]  /*16c90*/  @P1 IMAD.HI.U32 R0, R12, R15, RZ ;  /* 0x0000000f0c001227 */ /* 0x001fe200078e00ff */
[----:B------:R-:W-:-:S02]  /*16ca0*/  LOP3.LUT R32, R32, R33, RZ, 0x3c, !PT ;  /* 0x0000002120207212 */ /* 0x000fc400078e3cff */
[----:B------:R-:W-:Y:S01]  /*16cb0*/  LOP3.LUT R36, R36, R37, RZ, 0x3c, !PT ;  /* 0x0000002524247212 */ /* 0x000fe200078e3cff */
[----:B------:R-:W-:Y:S01]  /*16cc0*/  IMAD.X R25, RZ, RZ, R11, P0 ;  /* 0x000000ffff197224 */ /* 0x000fe200000e060b */
[----:B-1----:R-:W-:Y:S01]  /*16cd0*/  SHF.R.S32.HI R10, RZ, 0x1f, R77 ;  /* 0x0000001fff0a7819 */ /* 0x002fe2000001144d */
[--C-:B------:R-:W-:Y:S02]  /*16ce0*/  IMAD.X R29, RZ, RZ, R11.reuse, P2 ;  /* 0x000000ffff1d7224 */ /* 0x100fe400010e060b */
[--C-:B------:R-:W-:Y:S02]  /*16cf0*/  IMAD.X R33, RZ, RZ, R11.reuse, P3 ;  /* 0x000000ffff217224 */ /* 0x100fe400018e060b */
[----:B------:R-:W5:Y:S01]  /*16d00*/  LD.E.128 R24, desc[UR60][R24.64] ;  /* 0x0000003c18187980 */ /* 0x000f62000c101d00 */
[----:B------:R-:W-:Y:S02]  /*16d10*/  IMAD.X R37, RZ, RZ, R11, P4 ;  /* 0x000000ffff257224 */ /* 0x000fe400020e060b */
[----:B------:R-:W-:Y:S01]  /*16d20*/  IMAD R3, R82, UR5, R3 ;  /* 0x0000000552037c24 */ /* 0x000fe2000f8e0203 */
[----:B------:R-:W-:Y:S01]  /*16d30*/  ULDC.64 UR4, c[0x0][0xaf0] ;  /* 0x0002bc0000047ab9 */ /* 0x000fe20000000a00 */
[----:B------:R-:W-:Y:S01]  /*16d40*/  MOV R11, R12 ;  /* 0x0000000c000b7202 */ /* 0x000fe20000000f00 */
[----:B------:R-:W-:Y:S01]  /*16d50*/  IMAD R10, R10, UR4, RZ ;  /* 0x000000040a0a7c24 */ /* 0x000fe2000f8e02ff */
[----:B--2---:R-:W-:Y:S01]  /*16d60*/  @P1 SHF.R.U32.HI R11, RZ, R21, R0 ;  /* 0x00000015ff0b1219 */ /* 0x004fe20000011600 */
[----:B------:R-:W5:Y:S01]  /*16d70*/  LD.E.128 R28, desc[UR60][R28.64] ;  /* 0x0000003c1c1c7980 */ /* 0x000f62000c101d00 */
[----:B------:R-:W-:-:S03]  /*16d80*/  IMAD.WIDE.U32 R2, R77, UR4, R2 ;  /* 0x000000044d027c25 */ /* 0x000fc6000f8e0002 */
[----:B------:R-:W5:Y:S01]  /*16d90*/  LD.E.128 R32, desc[UR60][R32.64] ;  /* 0x0000003c20207980 */ /* 0x000f62000c101d00 */
[----:B------:R-:W-:-:S03]  /*16da0*/  IMAD R13, R77, UR5, R10 ;  /* 0x000000054d0d7c24 */ /* 0x000fc6000f8e020a */
[----:B------:R-:W5:Y:S01]  /*16db0*/  LD.E.128 R36, desc[UR60][R36.64] ;  /* 0x0000003c24247980 */ /* 0x000f62000c101d00 */
[--C-:B------:R-:W-:Y:S01]  /*16dc0*/  IMAD.MOV R15, RZ, RZ, -R11.reuse ;  /* 0x000000ffff0f7224 */ /* 0x100fe200078e0a0b */
[----:B------:R-:W-:Y:S01]  /*16dd0*/  SHF.R.S32.HI R0, RZ, 0x1f, R11 ;  /* 0x0000001fff007819 */ /* 0x000fe2000001140b */
[----:B------:R-:W-:Y:S01]  /*16de0*/  ULDC.64 UR4, c[0x0][0xae0] ;  /* 0x0002b80000047ab9 */ /* 0x000fe20000000a00 */
[----:B------:R-:W-:Y:S01]  /*16df0*/  @!PT LDS RZ, [RZ] ;  /* 0x00000000fffff984 */ /* 0x000fe20000000800 */
[----:B------:R-:W-:Y:S01]  /*16e00*/  @!PT LDS RZ, [RZ] ;  /* 0x00000000fffff984 */ /* 0x000fe20000000800 */
[----:B------:R-:W-:Y:S01]  /*16e10*/  @!PT LDS RZ, [RZ] ;  /* 0x00000000fffff984 */ /* 0x000fe20000000800 */
[----:B------:R-:W-:Y:S01]  /*16e20*/  @!PT LDS RZ, [RZ] ;  /* 0x00000000fffff984 */ /* 0x000fe20000000800 */
[----:B------:R0:W-:Y:S06]  /*16e30*/  MEMBAR.ALL.CTA ;  /* 0x0000000000007992 */ /* 0x0001ec0000008000 */
[----:B0-----:R-:W0:Y:S01]  /*16e40*/  FENCE.VIEW.ASYNC.S ;  /* 0x00000000000073c6 */ /* 0x001e220000000000 */
[----:B------:R-:W-:-:S02]  /*16e50*/  IMAD.IADD R3, R3, 0x1, R13 ;  /* 0x0000000103037824 */ /* 0x000fc400078e020d */
[----:B------:R-:W-:Y:S02]  /*16e60*/  IMAD R13, R76, R15, R12 ;  /* 0x0000000f4c0d7224 */ /* 0x000fe400078e020c */
[----:B------:R-:W-:Y:S02]  /*16e70*/  IMAD R0, R0, UR4, RZ ;  /* 0x0000000400007c24 */ /* 0x000fe4000f8e02ff */
[----:B------:R-:W-:Y:S01]  /*16e80*/  IMAD.WIDE.U32 R2, R11, UR4, R2 ;  /* 0x000000040b027c25 */ /* 0x000fe2000f8e0002 */
[----:B------:R-:W-:-:S03]  /*16e90*/  SHF.R.S32.HI R10, RZ, 0x1f, R13 ;  /* 0x0000001fff0a7819 */ /* 0x000fc6000001140d */
[----:B------:R-:W-:Y:S01]  /*16ea0*/  IMAD R11, R11, UR5, R0 ;  /* 0x000000050b0b7c24 */ /* 0x000fe2000f8e0200 */
[----:B------:R-:W-:Y:S01]  /*16eb0*/  ULDC.64 UR4, c[0x0][0xad8] ;  /* 0x0002b60000047ab9 */ /* 0x000fe20000000a00 */
[----:B------:R-:W-:Y:S02]  /*16ec0*/  VIADD R0, R16, 0x31c20 ;  /* 0x00031c2010007836 */ /* 0x000fe40000000000 */
[----:B------:R-:W-:Y:S02]  /*16ed0*/  IMAD.IADD R3, R3, 0x1, R11 ;  /* 0x0000000103037824 */ /* 0x000fe400078e020b */
[----:B------:R-:W-:Y:S01]  /*16ee0*/  IMAD R10, R10, UR4, RZ ;  /* 0x000000040a0a7c24 */ /* 0x000fe2000f8e02ff */
[----:B------:R-:W-:Y:S01]  /*16ef0*/  PRMT R0, RZ, 0x654, R0 ;  /* 0x00000654ff007816 */ /* 0x000fe20000000000 */
[----:B------:R-:W-:-:S04]  /*16f00*/  IMAD.WIDE.U32 R2, R13, UR4, R2 ;  /* 0x000000040d027c25 */ /* 0x000fc8000f8e0002 */
[----:B------:R-:W-:Y:S01]  /*16f10*/  IMAD R11, R13, UR5, R10 ;  /* 0x000000050d0b7c24 */ /* 0x000fe2000f8e020a */
[----:B------:R-:W-:Y:S01]  /*16f20*/  ULDC.64 UR4, c[0x0][0xa80] ;  /* 0x0002a00000047ab9 */ /* 0x000fe20000000a00 */
[----:B0-----:R0:W-:Y:S02]  /*16f30*/  SYNCS.ARRIVE.TRANS64.RED.A1T0 RZ, [R0+URZ], RZ ;  /* 0x000000ff00ff79a7 */ /* 0x0011e4000810043f */
[----:B------:R-:W-:Y:S02]  /*16f40*/  IMAD.IADD R3, R3, 0x1, R11 ;  /* 0x0000000103037824 */ /* 0x000fe400078e020b */
[C---:B------:R-:W-:Y:S02]  /*16f50*/  VIADD R45, R8.reuse, 0x40 ;  /* 0x00000040082d7836 */ /* 0x040fe40000000000 */
[----:B------:R-:W-:Y:S01]  /*16f60*/  VIADD R44, R8, 0x20 ;  /* 0x00000020082c7836 */ /* 0x000fe20000000000 */
[----:B0-----:R-:W-:Y:S01]  /*16f70*/  LEA R0, P0, R2, UR4, 0x1 ;  /* 0x0000000402007c11 */ /* 0x001fe2000f8008ff */
[----:B------:R-:W-:-:S03]  /*16f80*/  UMOV UR4, 0xffffffff ;  /* 0xffffffff00047882 */ /* 0x000fc60000000000 */
[----:B------:R-:W-:Y:S02]  /*16f90*/  LEA.HI.X R2, R2, UR5, R3, 0x1, P0 ;  /* 0x0000000502027c11 */ /* 0x000fe400080f0c03 */
[----:B------:R-:W-:Y:S02]  /*16fa0*/  SHF.R.S32.HI R46, RZ, 0x1f, R45 ;  /* 0x0000001fff2e7819 */ /* 0x000fe4000001142d */
[----:B------:R-:W-:Y:S01]  /*16fb0*/  SHF.R.S32.HI R47, RZ, 0x1f, R44 ;  /* 0x0000001fff2f7819 */ /* 0x000fe2000001142c */
[----:B------:R-:W-:Y:S06]  /*16fc0*/  BRA.DIV UR4, `(.L_x_540) ;  /* 0x000000a204707947 */ /* 0x000fec000b800000 */
[----:B------:R0:W1:Y:S04]  /*16fd0*/  SHFL.IDX PT, R3, R2, RZ, 0x1c1f ;  /* 0x001c1fff02037589 */ /* 0x00006800000e0000 */
[----:B------:R0:W2:Y:S02]  /*16fe0*/  SHFL.IDX PT, R14, R0, RZ, 0x1c1f ;  /* 0x001c1fff000e7589 */ /* 0x0000a400000e0000 */
.L_x_744:
[----:B------:R-:W-:Y:S01]  /*16ff0*/  IMAD R9, R84, 0xc0, R9 ;  /* 0x000000c054097824 */ /* 0x000fe200078e0209 */
[----:B------:R-:W-:Y:S04]  /*17000*/  BSSY B1, `(.L_x_541) ;  /* 0x0000010000017945 */ /* 0x000fe80003800000 */
[----:B------:R-:W-:-:S13]  /*17010*/  ISETP.GE.AND P0, PT, R9, R78, PT ;  /* 0x0000004e0900720c */ /* 0x000fda0003f06270 */
[----:B------:R-:W-:Y:S05]  /*17020*/  @P0 BRA `(.L_x_542) ;  /* 0x0000000000340947 */ /* 0x000fea0003800000 */
[----:B------:R-:W-:Y:S02]  /*17030*/  ULDC UR4, c[0x0][0xac8] ;  /* 0x0002b20000047ab9 */ /* 0x000fe40000000800 */
[----:B------:R-:W-:Y:S02]  /*17040*/  ISETP.GE.AND P0, PT, R8, UR4, PT ;  /* 0x0000000408007c0c */ /* 0x000fe4000bf06270 */
[----:B------:R-:W-:Y:S02]  /*17050*/  ISETP.GE.AND P1, PT, R44, UR4, PT ;  /* 0x000000042c007c0c */ /* 0x000fe4000bf26270 */
[----:B------:R-:W-:-:S09]  /*17060*/  ISETP.GE.AND P2, PT, R45, UR4, PT ;  /* 0x000000042d007c0c */ /* 0x000fd2000bf46270 */
[----:B-1----:R-:W-:Y:S02]  /*17070*/  @!P0 IMAD.MOV.U32 R15, RZ, RZ, R3 ;  /* 0x000000ffff0f8224 */ /* 0x002fe400078e0003 */
[-C--:B--2---:R-:W-:Y:S02]  /*17080*/  @!P1 LEA R12, P3, R44, R14.reuse, 0x1 ;  /* 0x0000000e2c0c9211 */ /* 0x084fe400078608ff */
[C---:B------:R-:W-:Y:S01]  /*17090*/  @!P2 LEA R20, P4, R45.reuse, R14, 0x1 ;  /* 0x0000000e2d14a211 */ /* 0x040fe200078808ff */
[----:B------:R-:W-:Y:S01]  /*170a0*/  @!P0 IMAD.WIDE R10, R8, 0x2, R14 ;  /* 0x00000002080a8825 */ /* 0x000fe200078e020e */
[-C--:B------:R-:W-:Y:S02]  /*170b0*/  @!P1 LEA.HI.X R13, R44, R3.reuse, R47, 0x1, P3 ;  /* 0x000000032c0d9211 */ /* 0x080fe400018f0c2f */
[----:B------:R-:W-:Y:S02]  /*170c0*/  @!P2 LEA.HI.X R21, R45, R3, R46, 0x1, P4 ;  /* 0x000000032d15a211 */ /* 0x000fe400020f0c2e */
[----:B-----5:R3:W-:Y:S04]  /*170d0*/  @!P0 ST.E.128 desc[UR60][R10.64], R4 ;  /* 0x000000040a008985 */ /* 0x0207e8000c101d3c */
[----:B------:R3:W-:Y:S04]  /*170e0*/  @!P1 ST.E.128 desc[UR60][R12.64], R28 ;  /* 0x0000001c0c009985 */ /* 0x0007e8000c101d3c */
[----:B------:R3:W-:Y:S02]  /*170f0*/  @!P2 ST.E.128 desc[UR60][R20.64], R36 ;  /* 0x000000241400a985 */ /* 0x0007e4000c101d3c */
.L_x_542:
[----:B------:R-:W-:Y:S05]  /*17100*/  BSYNC B1 ;  /* 0x0000000000017941 */ /* 0x000fea0003800000 */
.L_x_541:
[----:B------:R-:W-:-:S03]  /*17110*/  UMOV UR4, 0xffffffff ;  /* 0xffffffff00047882 */ /* 0x000fc60000000000 */
[----:B------:R-:W-:Y:S05]  /*17120*/  BRA.DIV UR4, `(.L_x_543) ;  /* 0x000000a2044c7947 */ /* 0x000fea000b800000 */
[----:B-1----:R1:W4:Y:S04]  /*17130*/  SHFL.IDX PT, R3, R2, 0x1, 0x1c1f ;  /* 0x003c1f0002037f89 */ /* 0x00232800000e0000 */
[----:B--2---:R1:W2:Y:S02]  /*17140*/  SHFL.IDX PT, R14, R0, 0x1, 0x1c1f ;  /* 0x003c1f00000e7f89 */ /* 0x0042a400000e0000 */
.L_x_748:
[----:B---3-5:R-:W-:-:S05]  /*17150*/  VIADD R5, R9, 0x60 ;  /* 0x0000006009057836 */ /* 0x028fca0000000000 */
[----:B------:R-:W-:-:S13]  /*17160*/  ISETP.GE.AND P0, PT, R5, R78, PT ;  /* 0x0000004e0500720c */ /* 0x000fda0003f06270 */
[----:B------:R-:W-:Y:S05]  /*17170*/  @P0 BRA `(.L_x_544) ;  /* 0x0000001800480947 */ /* 0x000fea0003800000 */
[----:B------:R-:W-:Y:S02]  /*17180*/  ULDC UR4, c[0x0][0xac8] ;  /* 0x0002b20000047ab9 */ /* 0x000fe40000000800 */
[----:B------:R-:W-:Y:S02]  /*17190*/  ISETP.GE.AND P1, PT, R8, UR4, PT ;  /* 0x0000000408007c0c */ /* 0x000fe4000bf26270 */
[----:B------:R-:W-:-:S11]  /*171a0*/  ISETP.GE.AND P2, PT, R44, UR4, PT ;  /* 0x000000042c007c0c */ /* 0x000fd6000bf46270 */
[----:B012---:R-:W-:Y:S02]  /*171b0*/  @!P1 IMAD.MOV.U32 R2, RZ, RZ, R14 ;  /* 0x000000ffff029224 */ /* 0x007fe400078e000e */
[----:B------:R-:W-:Y:S02]  /*171c0*/  @!P2 LEA R4, P0, R44, R14, 0x1 ;  /* 0x0000000e2c04a211 */ /* 0x000fe400078008ff */
[----:B----4-:R-:W-:Y:S02]  /*171d0*/  @!P1 IMAD.WIDE R8, R8, 0x2, R2 ;  /* 0x0000000208089825 */ /* 0x010fe400078e0202 */
[----:B------:R-:W-:Y:S02]  /*171e0*/  @!P2 LEA.HI.X R5, R44, R3, R47, 0x1, P0 ;  /* 0x000000032c05a211 */ /* 0x000fe400000f0c2f */
[----:B------:R-:W-:Y:S01]  /*171f0*/  ISETP.GE.AND P0, PT, R45, UR4, PT ;  /* 0x000000042d007c0c */ /* 0x000fe2000bf06270 */
[----:B------:R0:W-:Y:S04]  /*17200*/  @!P1 ST.E.128 desc[UR60][R8.64], R24 ;  /* 0x0000001808009985 */ /* 0x0001e8000c101d3c */
[----:B------:R0:W-:Y:S08]  /*17210*/  @!P2 ST.E.128 desc[UR60][R4.64], R32 ;  /* 0x000000200400a985 */ /* 0x0001f0000c101d3c */
[----:B------:R-:W-:Y:S05]  /*17220*/  @P0 BRA `(.L_x_544) ;  /* 0x00000018001c0947 */ /* 0x000fea0003800000 */
[----:B------:R-:W-:-:S04]  /*17230*/  LEA R14, P0, R45, R14, 0x1 ;  /* 0x0000000e2d0e7211 */ /* 0x000fc800078008ff */
[----:B------:R-:W-:-:S05]  /*17240*/  LEA.HI.X R15, R45, R3, R46, 0x1, P0 ;  /* 0x000000032d0f7211 */ /* 0x000fca00000f0c2e */
[----:B------:R1:W-:Y:S01]  /*17250*/  ST.E.128 desc[UR60][R14.64], R40 ;  /* 0x000000280e007985 */ /* 0x0003e2000c101d3c */
[----:B------:R-:W-:Y:S05]  /*17260*/  BRA `(.L_x_544) ;  /* 0x00000018000c7947 */ /* 0x000fea0003800000 */
.L_x_539:
[----:B------:R-:W-:Y:S01]  /*17270*/  ULDC.64 UR4, c[0x0][0xb08] ;  /* 0x0002c20000047ab9 */ /* 0x000fe20000000a00 */
[----:B0-----:R-:W0:Y:S01]  /*17280*/  @P1 LDC R12, c[0x0][0xbec] ;  /* 0x0002fb00ff0c1b82 */ /* 0x001e220000000800 */
[----:B------:R-:W-:Y:S02]  /*17290*/  IMAD R0, R79, UR4, RZ ;  /* 0x000000044f007c24 */ /* 0x000fe4000f8e02ff */
[----:B------:R-:W-:-:S04]  /*172a0*/  IMAD.WIDE.U32 R10, R3, UR4, RZ ;  /* 0x00000004030a7c25 */ /* 0x000fc8000f8e00ff */
[----:B------:R-:W-:Y:S01]  /*172b0*/  IMAD R3, R3, UR5, R0 ;  /* 0x0000000503037c24 */ /* 0x000fe2000f8e0200 */
[----:B------:R-:W1:Y:S01]  /*172c0*/  @P1 LDC R15, c[0x0][0xbf0] ;  /* 0x0002fc00ff0f1b82 */ /* 0x000e620000000800 */
[----:B------:R-:W-:Y:S01]  /*172d0*/  ULDC.64 UR4, c[0x0][0xb38] ;  /* 0x0002ce0000047ab9 */ /* 0x000fe20000000a00 */
[----:B------:R-:W-:Y:S01]  /*172e0*/  SHF.R.S32.HI R0, RZ, 0x1f, R77 ;  /* 0x0000001fff007819 */ /* 0x000fe2000001144d */
[----:B------:R-:W-:Y:S02]  /*172f0*/  IMAD.IADD R11, R11, 0x1, R3 ;  /* 0x000000010b0b7824 */ /* 0x000fe400078e0203 */
[----:B------:R-:W-:-:S04]  /*17300*/  IMAD.WIDE.U32 R2, R82, UR4, R10 ;  /* 0x0000000452027c25 */ /* 0x000fc8000f8e000a */
[----:B------:R-:W-:Y:S01]  /*17310*/  IMAD R3, R82, UR5, R3 ;  /* 0x0000000552037c24 */ /* 0x000fe2000f8e0203 */
[----:B------:R-:W-:Y:S01]  /*17320*/  ULDC.64 UR4, c[0x0][0xb40] ;  /* 0x0002d00000047ab9 */ /* 0x000fe20000000a00 */
[----:B------:R-:W-:Y:S02]  /*17330*/  IMAD.MOV.U32 R11, RZ, RZ, R31 ;  /* 0x000000ffff0b7224 */ /* 0x000fe400078e001f */
[----:B------:R-:W-:Y:S02]  /*17340*/  IMAD R0, R0, UR4, RZ ;  /* 0x0000000400007c24 */ /* 0x000fe4000f8e02ff */
[----:B------:R-:W-:-:S04]  /*17350*/  IMAD.WIDE.U32 R2, R77, UR4, R2 ;  /* 0x000000044d027c25 */ /* 0x000fc8000f8e0002 */
[----:B------:R-:W-:Y:S01]  /*17360*/  IMAD R13, R77, UR5, R0 ;  /* 0x000000054d0d7c24 */ /* 0x000fe2000f8e0200 */
[----:B------:R-:W-:Y:S01]  /*17370*/  ULDC.64 UR4, c[0x0][0xb48] ;  /* 0x0002d20000047ab9 */ /* 0x000fe20000000a00 */
[----:B0-----:R-:W-:-:S04]  /*17380*/  @P1 IMAD.HI.U32 R12, R31, R12, RZ ;  /* 0x0000000c1f0c1227 */ /* 0x001fc800078e00ff */
[----:B------:R-:W-:Y:S01]  /*17390*/  IMAD.IADD R3, R3, 0x1, R13 ;  /* 0x0000000103037824 */ /* 0x000fe200078e020d */
[----:B-1----:R-:W-:Y:S01]  /*173a0*/  @P1 SHF.R.U32.HI R11, RZ, R15, R12 ;  /* 0x0000000fff0b1219 */ /* 0x002fe2000001160c */
[----:B------:R-:W-:Y:S02]  /*173b0*/  VIADD R10, R16, 0x31c20 ;  /* 0x00031c20100a7836 */ /* 0x000fe40000000000 */
[C---:B------:R-:W-:Y:S01]  /*173c0*/  IMAD.WIDE.U32 R2, R80.reuse, UR4, R2 ;  /* 0x0000000450027c25 */ /* 0x040fe2000f8e0002 */
[--C-:B------:R-:W-:Y:S02]  /*173d0*/  SHF.R.S32.HI R0, RZ, 0x1f, R11.reuse ;  /* 0x0000001fff007819 */ /* 0x100fe4000001140b */
[----:B------:R-:W-:Y:S01]  /*173e0*/  PRMT R10, RZ, 0x654, R10 ;  /* 0x00000654ff0a7816 */ /* 0x000fe2000000000a */
[----:B------:R-:W-:Y:S02]  /*173f0*/  IMAD.MOV R13, RZ, RZ, -R11 ;  /* 0x000000ffff0d7224 */ /* 0x000fe400078e0a0b */
[----:B------:R-:W-:Y:S01]  /*17400*/  IMAD R3, R80, UR5, R3 ;  /* 0x0000000550037c24 */ /* 0x000fe2000f8e0203 */
[----:B------:R-:W-:Y:S01]  /*17410*/  ULDC.64 UR4, c[0x0][0xb30] ;  /* 0x0002cc0000047ab9 */ /* 0x000fe20000000a00 */
[----:B------:R-:W-:Y:S01]  /*17420*/  IMAD R13, R76, R13, R31 ;  /* 0x0000000d4c0d7224 */ /* 0x000fe200078e021f */
[----:B------:R0:W-:Y:S01]  /*17430*/  SYNCS.ARRIVE.TRANS64.RED.A1T0 RZ, [R10+URZ], RZ ;  /* 0x000000ff0aff79a7 */ /* 0x0001e2000810043f */
[----:B------:R-:W-:-:S02]  /*17440*/  IMAD R0, R0, UR4, RZ ;  /* 0x0000000400007c24 */ /* 0x000fc4000f8e02ff */
[----:B------:R-:W-:-:S04]  /*17450*/  IMAD.WIDE.U32 R2, R11, UR4, R2 ;  /* 0x000000040b027c25 */ /* 0x000fc8000f8e0002 */
[----:B------:R-:W-:Y:S01]  /*17460*/  IMAD R15, R11, UR5, R0 ;  /* 0x000000050b0f7c24 */ /* 0x000fe2000f8e0200 */
[----:B------:R-:W-:Y:S01]  /*17470*/  SHF.R.S32.HI R0, RZ, 0x1f, R13 ;  /* 0x0000001fff007819 */ /* 0x000fe2000001140d */
[----:B------:R-:W-:Y:S02]  /*17480*/  ULDC.64 UR4, c[0x0][0xb28] ;  /* 0x0002ca0000047ab9 */ /* 0x000fe40000000a00 */
[----:B------:R-:W-:Y:S02]  /*17490*/  IMAD.IADD R3, R3, 0x1, R15 ;  /* 0x0000000103037824 */ /* 0x000fe400078e020f */
[----:B------:R-:W-:Y:S02]  /*174a0*/  IMAD R0, R0, UR4, RZ ;  /* 0x0000000400007c24 */ /* 0x000fe4000f8e02ff */
[----:B------:R-:W-:-:S04]  /*174b0*/  IMAD.WIDE.U32 R2, R13, UR4, R2 ;  /* 0x000000040d027c25 */ /* 0x000fc8000f8e0002 */
[----:B------:R-:W-:Y:S01]  /*174c0*/  IMAD R13, R13, UR5, R0 ;  /* 0x000000050d0d7c24 */ /* 0x000fe2000f8e0200 */
[----:B------:R-:W-:Y:S02]  /*174d0*/  ULDC.64 UR4, c[0x0][0xb00] ;  /* 0x0002c00000047ab9 */ /* 0x000fe40000000a00 */
[----:B------:R-:W-:Y:S01]  /*174e0*/  LEA R0, P0, R2, UR4, 0x2 ;  /* 0x0000000402007c11 */ /* 0x000fe2000f8010ff */
[----:B------:R-:W-:Y:S01]  /*174f0*/  IMAD.IADD R3, R3, 0x1, R13 ;  /* 0x0000000103037824 */ /* 0x000fe200078e020d */
[----:B------:R-:W-:-:S04]  /*17500*/  UMOV UR4, 0xffffffff ;  /* 0xffffffff00047882 */ /* 0x000fc80000000000 */
[----:B------:R-:W-:Y:S01]  /*17510*/  LEA.HI.X R2, R2, UR5, R3, 0x2, P0 ;  /* 0x0000000502027c11 */ /* 0x000fe200080f1403 */
[----:B0-----:R-:W-:Y:S06]  /*17520*/  BRA.DIV UR4, `(.L_x_545) ;  /* 0x0000009e04947947 */ /* 0x001fec000b800000 */
[----:B------:R0:W1:Y:S04]  /*17530*/  SHFL.IDX PT, R3, R2, RZ, 0x1c1f ;  /* 0x001c1fff02037589 */ /* 0x00006800000e0000 */
[----:B------:R0:W2:Y:S02]  /*17540*/  SHFL.IDX PT, R14, R0, RZ, 0x1c1f ;  /* 0x001c1fff000e7589 */ /* 0x0000a400000e0000 */
.L_x_751:
[----:B------:R-:W-:Y:S01]  /*17550*/  ISETP.GE.AND P0, PT, R27, R78, PT ;  /* 0x0000004e1b00720c */ /* 0x000fe20003f06270 */
[----:B------:R-:W-:-:S12]  /*17560*/  BSSY B1, `(.L_x_546) ;  /* 0x000004a000017945 */ /* 0x000fd80003800000 */
[----:B------:R-:W-:Y:S05]  /*17570*/  @P0 BRA `(.L_x_547) ;  /* 0x0000000400200947 */ /* 0x000fea0003800000 */
[----:B------:R-:W3:Y:S01]  /*17580*/  LDL R35, [R1+0x8c] ;  /* 0x00008c0001237983 */ /* 0x000ee20000100800 */
[----:B------:R-:W-:-:S03]  /*17590*/  ULDC UR4, c[0x0][0xac8] ;  /* 0x0002b20000047ab9 */ /* 0x000fc60000000800 */
[----:B------:R-:W4:Y:S04]  /*175a0*/  LDL R33, [R1+0xc0] ;  /* 0x0000c00001217983 */ /* 0x000f280000100800 */
[----:B------:R-:W5:Y:S04]  /*175b0*/  LDL R31, [R1+0xbc] ;  /* 0x0000bc00011f7983 */ /* 0x000f680000100800 */
[----:B------:R-:W2:Y:S04]  /*175c0*/  LDL R24, [R1+0xb8] ;  /* 0x0000b80001187983 */ /* 0x000ea80000100800 */
[----:B------:R-:W2:Y:S04]  /*175d0*/  LDL R34, [R1+0xdc] ;  /* 0x0000dc0001227983 */ /* 0x000ea80000100800 */
[----:B------:R-:W2:Y:S04]  /*175e0*/  LDL R77, [R1+0xb4] ;  /* 0x0000b400014d7983 */ /* 0x000ea80000100800 */
[----:B------:R-:W2:Y:S04]  /*175f0*/  LDL R32, [R1+0xd8] ;  /* 0x0000d80001207983 */ /* 0x000ea80000100800 */
[----:B------:R-:W2:Y:S04]  /*17600*/  LDL R76, [R1+0xac] ;  /* 0x0000ac00014c7983 */ /* 0x000ea80000100800 */
[----:B------:R-:W2:Y:S04]  /*17610*/  LDL R30, [R1+0xd4] ;  /* 0x0000d400011e7983 */ /* 0x000ea80000100800 */
[----:B------:R-:W2:Y:S01]  /*17620*/  LDL R79, [R1+0xd0] ;  /* 0x0000d000014f7983 */ /* 0x000ea20000100800 */
[----:B---3--:R-:W-:-:S02]  /*17630*/  ISETP.GE.AND P1, PT, R35, UR4, PT ;  /* 0x0000000423007c0c */ /* 0x008fc4000bf26270 */
[----:B----4-:R-:W-:Y:S02]  /*17640*/  ISETP.GE.AND P0, PT, R33, UR4, PT ;  /* 0x0000000421007c0c */ /* 0x010fe4000bf06270 */
[----:B-----5:R-:W-:-:S09]  /*17650*/  ISETP.GE.AND P3, PT, R31, UR4, PT ;  /* 0x000000041f007c0c */ /* 0x020fd2000bf66270 */
[----:B-1----:R-:W-:Y:S01]  /*17660*/  @!P1 IMAD.MOV.U32 R15, RZ, RZ, R3 ;  /* 0x000000ffff0f9224 */ /* 0x002fe200078e0003 */
[----:B--2---:R-:W-:Y:S01]  /*17670*/  ISETP.GE.AND P4, PT, R24, UR4, PT ;  /* 0x0000000418007c0c */ /* 0x004fe2000bf86270 */
[----:B------:R-:W-:Y:S01]  /*17680*/  @!P1 IMAD.WIDE R10, R35, 0x4, R14 ;  /* 0x00000004230a9825 */ /* 0x000fe200078e020e */
[----:B------:R-:W-:-:S03]  /*17690*/  @!P0 LEA R12, P2, R33, R14, 0x2 ;  /* 0x0000000e210c8211 */ /* 0x000fc600078410ff */
[----:B------:R-:W-:Y:S01]  /*176a0*/  VIADD R15, R35, 0x30 ;  /* 0x00000030230f7836 */ /* 0x000fe20000000000 */
[----:B------:R1:W-:Y:S01]  /*176b0*/  @!P1 ST.E.64 desc[UR60][R10.64], R4 ;  /* 0x000000040a009985 */ /* 0x0003e2000c101b3c */
[-C--:B------:R-:W-:Y:S02]  /*176c0*/  @!P0 LEA.HI.X R13, R33, R3.reuse, R34, 0x2, P2 ;  /* 0x00000003210d8211 */ /* 0x080fe400010f1422 */
[----:B------:R-:W-:Y:S02]  /*176d0*/  @!P3 LEA R26, P1, R31, R14, 0x2 ;  /* 0x0000000e1f1ab211 */ /* 0x000fe400078210ff */
[----:B------:R-:W-:Y:S01]  /*176e0*/  ISETP.GE.AND P2, PT, R77, UR4, PT ;  /* 0x000000044d007c0c */ /* 0x000fe2000bf46270 */
[----:B------:R2:W-:Y:S01]  /*176f0*/  @!P0 ST.E.64 desc[UR60][R12.64], R6 ;  /* 0x000000060c008985 */ /* 0x0005e2000c101b3c */
[----:B------:R-:W-:Y:S02]  /*17700*/  @!P3 LEA.HI.X R27, R31, R3, R32, 0x2, P1 ;  /* 0x000000031f1bb211 */ /* 0x000fe400008f1420 */
[----:B------:R-:W-:-:S02]  /*17710*/  ISETP.GE.AND P1, PT, R76, UR4, PT ;  /* 0x000000044c007c0c */ /* 0x000fc4000bf26270 */
[----:B------:R-:W-:Y:S02]  /*17720*/  ISETP.GE.AND P0, PT, R15, UR4, PT ;  /* 0x000000040f007c0c */ /* 0x000fe4000bf06270 */
[CC--:B------:R-:W-:Y:S01]  /*17730*/  @!P4 LEA R28, P5, R24.reuse, R14.reuse, 0x2 ;  /* 0x0000000e181cc211 */ /* 0x0c0fe200078a10ff */
[----:B------:R-:W-:Y:S01]  /*17740*/  VIADD R33, R35, 0x38 ;  /* 0x0000003823217836 */ /* 0x000fe20000000000 */
[----:B------:R-:W-:Y:S02]  /*17750*/  @!P3 ST.E.64 desc[UR60][R26.64], R8 ;  /* 0x000000081a00b985 */ /* 0x000fe4000c101b3c */
[-C--:B------:R-:W-:Y:S02]  /*17760*/  @!P4 LEA.HI.X R29, R24, R3.reuse, R30, 0x2, P5 ;  /* 0x00000003181dc211 */ /* 0x080fe400028f141e */
[----:B-1----:R-:W-:Y:S02]  /*17770*/  @!P2 LEA R10, P5, R77, R14, 0x2 ;  /* 0x0000000e4d0aa211 */ /* 0x002fe400078a10ff */
[----:B------:R-:W-:Y:S01]  /*17780*/  ISETP.GE.AND P3, PT, R33, UR4, PT ;  /* 0x0000000421007c0c */ /* 0x000fe2000bf66270 */
[----:B------:R1:W-:Y:S01]  /*17790*/  @!P4 ST.E.64 desc[UR60][R28.64], R20 ;  /* 0x000000141c00c985 */ /* 0x0003e2000c101b3c */
[----:B------:R-:W-:Y:S01]  /*177a0*/  @!P2 LEA.HI.X R11, R77, R3, R79, 0x2, P5 ;  /* 0x000000034d0ba211 */ /* 0x000fe200028f144f */
[----:B------:R-:W-:Y:S01]  /*177b0*/  VIADD R34, R35, 0x40 ;  /* 0x0000004023227836 */ /* 0x000fe20000000000 */
[----:B------:R-:W-:-:S02]  /*177c0*/  SHF.R.S32.HI R24, RZ, 0x1f, R76 ;  /* 0x0000001fff187819 */ /* 0x000fc4000001144c */
[CC--:B------:R-:W-:Y:S02]  /*177d0*/  @!P1 LEA R30, P4, R76.reuse, R14.reuse, 0x2 ;  /* 0x0000000e4c1e9211 */ /* 0x0c0fe400078810ff */
[----:B------:R-:W-:Y:S02]  /*177e0*/  SHF.R.S32.HI R32, RZ, 0x1f, R15 ;  /* 0x0000001fff207819 */ /* 0x000fe4000001140f */
[CC--:B------:R-:W-:Y:S02]  /*177f0*/  @!P0 LEA R4, P5, R15.reuse, R14.reuse, 0x2 ;  /* 0x0000000e0f048211 */ /* 0x0c0fe400078a10ff */
[-C--:B------:R-:W-:Y:S02]  /*17800*/  @!P1 LEA.HI.X R31, R76, R3.reuse, R24, 0x2, P4 ;  /* 0x000000034c1f9211 */ /* 0x080fe400020f1418 */
[----:B------:R-:W-:Y:S01]  /*17810*/  @!P0 LEA.HI.X R5, R15, R3, R32, 0x2, P5 ;  /* 0x000000030f058211 */ /* 0x000fe200028f1420 */
[C---:B------:R-:W-:Y:S01]  /*17820*/  VIADD R15, R35.reuse, 0x48 ;  /* 0x00000048230f7836 */ /* 0x040fe20000000000 */
[----:B------:R-:W-:Y:S01]  /*17830*/  ISETP.GE.AND P4, PT, R34, UR4, PT ;  /* 0x0000000422007c0c */ /* 0x000fe2000bf86270 */
[----:B------:R3:W-:Y:S01]  /*17840*/  @!P2 ST.E.64 desc[UR60][R10.64], R36 ;  /* 0x000000240a00a985 */ /* 0x0007e2000c101b3c */
[----:B--2---:R-:W-:Y:S01]  /*17850*/  SHF.R.S32.HI R12, RZ, 0x1f, R33 ;  /* 0x0000001fff0c7819 */ /* 0x004fe20000011421 */
[----:B------:R-:W-:Y:S01]  /*17860*/  VIADD R13, R35, 0x50 ;  /* 0x00000050230d7836 */ /* 0x000fe20000000000 */
[----:B------:R-:W-:Y:S01]  /*17870*/  ISETP.GE.AND P2, PT, R15, UR4, PT ;  /* 0x000000040f007c0c */ /* 0x000fe2000bf46270 */
[----:B------:R4:W-:Y:S01]  /*17880*/  @!P1 ST.E.64 desc[UR60][R30.64], R40 ;  /* 0x000000281e009985 */ /* 0x0009e2000c101b3c */
[----:B------:R-:W-:-:S02]  /*17890*/  @!P3 LEA R6, P1, R33, R14, 0x2 ;  /* 0x0000000e2106b211 */ /* 0x000fc400078210ff */
[----:B-1----:R-:W-:Y:S02]  /*178a0*/  IADD3 R21, R35, 0x58, RZ ;  /* 0x0000005823157810 */ /* 0x002fe40007ffe0ff */
[----:B------:R-:W-:Y:S02]  /*178b0*/  @!P3 LEA.HI.X R7, R33, R3, R12, 0x2, P1 ;  /* 0x000000032107b211 */ /* 0x000fe400008f140c */
[----:B------:R-:W-:Y:S01]  /*178c0*/  ISETP.GE.AND P1, PT, R13, UR4, PT ;  /* 0x000000040d007c0c */ /* 0x000fe2000bf26270 */
[----:B------:R4:W-:Y:S01]  /*178d0*/  @!P0 ST.E.64 desc[UR60][R4.64], R44 ;  /* 0x0000002c04008985 */ /* 0x0009e2000c101b3c */
[----:B------:R-:W-:Y:S02]  /*178e0*/  SHF.R.S32.HI R9, RZ, 0x1f, R34 ;  /* 0x0000001fff097819 */ /* 0x000fe40000011422 */
[----:B------:R-:W-:Y:S02]  /*178f0*/  @!P4 LEA R8, P5, R34, R14, 0x2 ;  /* 0x0000000e2208c211 */ /* 0x000fe400078a10ff */
[----:B------:R-:W-:-:S02]  /*17900*/  ISETP.GE.AND P0, PT, R21, UR4, PT ;  /* 0x0000000415007c0c */ /* 0x000fc4000bf06270 */
[-C--:B------:R-:W-:Y:S02]  /*17910*/  @!P4 LEA.HI.X R9, R34, R3.reuse, R9, 0x2, P5 ;  /* 0x000000032209c211 */ /* 0x080fe400028f1409 */
[----:B------:R-:W-:Y:S02]  /*17920*/  SHF.R.S32.HI R12, RZ, 0x1f, R15 ;  /* 0x0000001fff0c7819 */ /* 0x000fe4000001140f */
[CC--:B---3--:R-:W-:Y:S02]  /*17930*/  @!P2 LEA R10, P5, R15.reuse, R14.reuse, 0x2 ;  /* 0x0000000e0f0aa211 */ /* 0x0c8fe400078a10ff */
[----:B------:R-:W-:Y:S02]  /*17940*/  SHF.R.S32.HI R20, RZ, 0x1f, R13 ;  /* 0x0000001fff147819 */ /* 0x000fe4000001140d */
[----:B------:R-:W-:Y:S02]  /*17950*/  @!P2 LEA.HI.X R11, R15, R3, R12, 0x2, P5 ;  /* 0x000000030f0ba211 */ /* 0x000fe400028f140c */
[----:B------:R-:W-:-:S04]  /*17960*/  @!P1 LEA R12, P5, R13, R14, 0x2 ;  /* 0x0000000e0d0c9211 */ /* 0x000fc800078a10ff */
[-C--:B------:R-:W-:Y:S02]  /*17970*/  @!P1 LEA.HI.X R13, R13, R3.reuse, R20, 0x2, P5 ;  /* 0x000000030d0d9211 */ /* 0x080fe400028f1414 */
[----:B------:R-:W-:Y:S02]  /*17980*/  SHF.R.S32.HI R20, RZ, 0x1f, R21 ;  /* 0x0000001fff147819 */ /* 0x000fe40000011415 */
[C---:B------:R-:W-:Y:S01]  /*17990*/  @!P0 LEA R14, P5, R21.reuse, R14, 0x2 ;  /* 0x0000000e150e8211 */ /* 0x040fe200078a10ff */
[----:B------:R4:W-:Y:S03]  /*179a0*/  @!P3 ST.E.64 desc[UR60][R6.64], R48 ;  /* 0x000000300600b985 */ /* 0x0009e6000c101b3c */
[----:B------:R-:W-:Y:S01]  /*179b0*/  @!P0 LEA.HI.X R15, R21, R3, R20, 0x2, P5 ;  /* 0x00000003150f8211 */ /* 0x000fe200028f1414 */
[----:B------:R4:W-:Y:S04]  /*179c0*/  @!P4 ST.E.64 desc[UR60][R8.64], R52 ;  /* 0x000000340800c985 */ /* 0x0009e8000c101b3c */
[----:B------:R4:W-:Y:S04]  /*179d0*/  @!P2 ST.E.64 desc[UR60][R10.64], R56 ;  /* 0x000000380a00a985 */ /* 0x0009e8000c101b3c */
[----:B------:R4:W-:Y:S04]  /*179e0*/  @!P1 ST.E.64 desc[UR60][R12.64], R60 ;  /* 0x0000003c0c009985 */ /* 0x0009e8000c101b3c */
[----:B------:R4:W-:Y:S02]  /*179f0*/  @!P0 ST.E.64 desc[UR60][R14.64], R64 ;  /* 0x000000400e008985 */ /* 0x0009e4000c101b3c */
.L_x_547:
[----:B------:R-:W-:Y:S05]  /*17a00*/  BSYNC B1 ;  /* 0x0000000000017941 */ /* 0x000fea0003800000 */
.L_x_546:
[----:B------:R-:W-:-:S03]  /*17a10*/  UMOV UR4, 0xffffffff ;  /* 0xffffffff00047882 */ /* 0x000fc60000000000 */
[----:B------:R-:W-:Y:S05]  /*17a20*/  BRA.DIV UR4, `(.L_x_548) ;  /* 0x0000009a04887947 */ /* 0x000fea000b800000 */
[----:B-1----:R1:W3:Y:S04]  /*17a30*/  SHFL.IDX PT, R3, R2, 0x1, 0x1c1f ;  /* 0x003c1f0002037f89 */ /* 0x0022e800000e0000 */
[----:B--2-4-:R1:W2:Y:S02]  /*17a40*/  SHFL.IDX PT, R14, R0, 0x1, 0x1c1f ;  /* 0x003c1f00000e7f89 */ /* 0x0142a400000e0000 */
.L_x_755:
[----:B------:R-:W-:-:S13]  /*17a50*/  ISETP.GE.AND P0, PT, R25, R78, PT ;  /* 0x0000004e1900720c */ /* 0x000fda0003f06270 */
[----:B------:R-:W-:Y:S05]  /*17a60*/  @P0 BRA `(.L_x_544) ;  /* 0x00000010000c0947 */ /* 0x000fea0003800000 */
[----:B------:R-:W4:Y:S01]  /*17a70*/  LDL R8, [R1+0xc0] ;  /* 0x0000c00001087983 */ /* 0x000f220000100800 */
[----:B------:R-:W-:-:S03]  /*17a80*/  ULDC UR4, c[0x0][0xac8] ;  /* 0x0002b20000047ab9 */ /* 0x000fc60000000800 */
[----:B------:R-:W5:Y:S04]  /*17a90*/  LDL R26, [R1+0x8c] ;  /* 0x00008c00011a7983 */ /* 0x000f680000100800 */
[----:B------:R-:W3:Y:S04]  /*17aa0*/  LDL R12, [R1+0xbc] ;  /* 0x0000bc00010c7983 */ /* 0x000ee80000100800 */
[----:B------:R-:W2:Y:S04]  /*17ab0*/  LDL R9, [R1+0xdc] ;  /* 0x0000dc0001097983 */ /* 0x000ea80000100800 */
[----:B------:R-:W2:Y:S04]  /*17ac0*/  LDL R21, [R1+0xb8] ;  /* 0x0000b80001157983 */ /* 0x000ea80000100800 */
[----:B01----:R-:W2:Y:S04]  /*17ad0*/  LDL R0, [R1+0xb4] ;  /* 0x0000b40001007983 */ /* 0x003ea80000100800 */
[----:B------:R-:W2:Y:S04]  /*17ae0*/  LDL R13, [R1+0xd8] ;  /* 0x0000d800010d7983 */ /* 0x000ea80000100800 */
[----:B------:R-:W2:Y:S04]  /*17af0*/  LDL R27, [R1+0xac] ;  /* 0x0000ac00011b7983 */ /* 0x000ea80000100800 */
[----:B------:R-:W2:Y:S04]  /*17b00*/  LDL R24, [R1+0xd4] ;  /* 0x0000d40001187983 */ /* 0x000ea80000100800 */
[----:B------:R-:W2:Y:S01]  /*17b10*/  LDL R20, [R1+0xd0] ;  /* 0x0000d00001147983 */ /* 0x000ea20000100800 */
[----:B----4-:R-:W-:-:S02]  /*17b20*/  ISETP.GE.AND P1, PT, R8, UR4, PT ;  /* 0x0000000408007c0c */ /* 0x010fc4000bf26270 */
[----:B-----5:R-:W-:Y:S02]  /*17b30*/  ISETP.GE.AND P5, PT, R26, UR4, PT ;  /* 0x000000041a007c0c */ /* 0x020fe4000bfa6270 */
[----:B---3--:R-:W-:-:S09]  /*17b40*/  ISETP.GE.AND P0, PT, R12, UR4, PT ;  /* 0x000000040c007c0c */ /* 0x008fd2000bf06270 */
[CC--:B--2---:R-:W-:Y:S02]  /*17b50*/  @!P1 LEA R6, P2, R8.reuse, R14.reuse, 0x2 ;  /* 0x0000000e08069211 */ /* 0x0c4fe400078410ff */
[----:B------:R-:W-:Y:S01]  /*17b60*/  ISETP.GE.AND P3, PT, R21, UR4, PT ;  /* 0x0000000415007c0c */ /* 0x000fe2000bf66270 */
[----:B------:R-:W-:Y:S01]  /*17b70*/  @!P5 IMAD.MOV.U32 R2, RZ, RZ, R14 ;  /* 0x000000ffff02d224 */ /* 0x000fe200078e000e */
[----:B------:R-:W-:Y:S02]  /*17b80*/  @!P1 LEA.HI.X R7, R8, R3, R9, 0x2, P2 ;  /* 0x0000000308079211 */ /* 0x000fe400010f1409 */
[----:B------:R-:W-:Y:S02]  /*17b90*/  ISETP.GE.AND P4, PT, R0, UR4, PT ;  /* 0x0000000400007c0c */ /* 0x000fe4000bf86270 */
[----:B------:R-:W-:Y:S01]  /*17ba0*/  @!P0 LEA R8, P2, R12, R14, 0x2 ;  /* 0x0000000e0c088211 */ /* 0x000fe200078410ff */
[----:B------:R-:W-:-:S03]  /*17bb0*/  @!P5 IMAD.WIDE R4, R26, 0x4, R2 ;  /* 0x000000041a04d825 */ /* 0x000fc600078e0202 */
[----:B------:R-:W-:Y:S01]  /*17bc0*/  @!P0 LEA.HI.X R9, R12, R3, R13, 0x2, P2 ;  /* 0x000000030c098211 */ /* 0x000fe200010f140d */
[----:B------:R-:W-:Y:S01]  /*17bd0*/  VIADD R2, R26, 0x30 ;  /* 0x000000301a027836 */ /* 0x000fe20000000000 */
[----:B------:R0:W-:Y:S04]  /*17be0*/  @!P5 ST.E.64 desc[UR60][R4.64], R68 ;  /* 0x000000440400d985 */ /* 0x0001e8000c101b3c */
[----:B------:R1:W-:Y:S01]  /*17bf0*/  @!P1 ST.E.64 desc[UR60][R6.64], R72 ;  /* 0x0000004806009985 */ /* 0x0003e2000c101b3c */
[----:B------:R-:W-:-:S03]  /*17c00*/  ISETP.GE.AND P1, PT, R27, UR4, PT ;  /* 0x000000041b007c0c */ /* 0x000fc6000bf26270 */
[----:B------:R2:W-:Y:S01]  /*17c10*/  @!P0 ST.E.64 desc[UR60][R8.64], R74 ;  /* 0x0000004a08008985 */ /* 0x0005e2000c101b3c */
[----:B------:R-:W-:Y:S01]  /*17c20*/  ISETP.GE.AND P0, PT, R2, UR4, PT ;  /* 0x0000000402007c0c */ /* 0x000fe2000bf06270 */
[----:B------:R-:W-:Y:S01]  /*17c30*/  VIADD R15, R26, 0x38 ;  /* 0x000000381a0f7836 */ /* 0x000fe20000000000 */
[CC--:B------:R-:W-:Y:S02]  /*17c40*/  @!P3 LEA R10, P5, R21.reuse, R14.reuse, 0x2 ;  /* 0x0000000e150ab211 */ /* 0x0c0fe400078a10ff */
[-C--:B------:R-:W-:Y:S02]  /*17c50*/  @!P4 LEA R12, P2, R0, R14.reuse, 0x2 ;  /* 0x0000000e000cc211 */ /* 0x080fe400078410ff */
[-C--:B------:R-:W-:Y:S01]  /*17c60*/  @!P3 LEA.HI.X R11, R21, R3.reuse, R24, 0x2, P5 ;  /* 0x00000003150bb211 */ /* 0x080fe200028f1418 */
[----:B------:R-:W-:Y:S01]  /*17c70*/  VIADD R21, R26, 0x40 ;  /* 0x000000401a157836 */ /* 0x000fe20000000000 */
[----:B------:R-:W-:Y:S02]  /*17c80*/  @!P4 LEA.HI.X R13, R0, R3, R20, 0x2, P2 ;  /* 0x00000003000dc211 */ /* 0x000fe400010f1414 */
[----:B------:R-:W-:Y:S01]  /*17c90*/  ISETP.GE.AND P2, PT, R15, UR4, PT ;  /* 0x000000040f007c0c */ /* 0x000fe2000bf46270 */
[----:B------:R-:W-:Y:S01]  /*17ca0*/  @!P3 ST.E.64 desc[UR60][R10.64], R38 ;  /* 0x000000260a00b985 */ /* 0x000fe2000c101b3c */
[----:B------:R-:W-:Y:S01]  /*17cb0*/  SHF.R.S32.HI R24, RZ, 0x1f, R27 ;  /* 0x0000001fff187819 */ /* 0x000fe2000001141b */
[----:B------:R-:W-:Y:S01]  /*17cc0*/  VIADD R0, R26, 0x48 ;  /* 0x000000481a007836 */ /* 0x000fe20000000000 */
[----:B------:R-:W-:Y:S01]  /*17cd0*/  ISETP.GE.AND P3, PT, R21, UR4, PT ;  /* 0x0000000415007c0c */ /* 0x000fe2000bf66270 */
[----:B------:R3:W-:Y:S01]  /*17ce0*/  @!P4 ST.E.64 desc[UR60][R12.64], R42 ;  /* 0x0000002a0c00c985 */ /* 0x0007e2000c101b3c */
[----:B0-----:R-:W-:-:S02]  /*17cf0*/  @!P1 LEA R4, P4, R27, R14, 0x2 ;  /* 0x0000000e1b049211 */ /* 0x001fc400078810ff */
[----:B-1----:R-:W-:Y:S02]  /*17d00*/  SHF.R.S32.HI R7, RZ, 0x1f, R2 ;  /* 0x0000001fff077819 */ /* 0x002fe40000011402 */
[C---:B------:R-:W-:Y:S02]  /*17d10*/  @!P0 LEA R6, P5, R2.reuse, R14, 0x2 ;  /* 0x0000000e02068211 */ /* 0x040fe400078a10ff */
[-C--:B------:R-:W-:Y:S02]  /*17d20*/  @!P1 LEA.HI.X R5, R27, R3.reuse, R24, 0x2, P4 ;  /* 0x000000031b059211 */ /* 0x080fe400020f1418 */
[----:B------:R-:W-:Y:S01]  /*17d30*/  @!P0 LEA.HI.X R7, R2, R3, R7, 0x2, P5 ;  /* 0x0000000302078211 */ /* 0x000fe200028f1407 */
[----:B------:R-:W-:Y:S01]  /*17d40*/  VIADD R2, R26, 0x50 ;  /* 0x000000501a027836 */ /* 0x000fe20000000000 */
[----:B------:R-:W-:Y:S01]  /*17d50*/  ISETP.GE.AND P5, PT, R0, UR4, PT ;  /* 0x0000000400007c0c */ /* 0x000fe2000bfa6270 */
[----:B------:R0:W-:Y:S01]  /*17d60*/  @!P1 ST.E.64 desc[UR60][R4.64], R46 ;  /* 0x0000002e04009985 */ /* 0x0001e2000c101b3c */
[----:B------:R-:W-:-:S02]  /*17d70*/  SHF.R.S32.HI R20, RZ, 0x1f, R15 ;  /* 0x0000001fff147819 */ /* 0x000fc4000001140f */
[CC--:B--2---:R-:W-:Y:S02]  /*17d80*/  @!P2 LEA R8, P4, R15.reuse, R14.reuse, 0x2 ;  /* 0x0000000e0f08a211 */ /* 0x0c4fe400078810ff */
[----:B------:R-:W-:Y:S02]  /*17d90*/  ISETP.GE.AND P1, PT, R2, UR4, PT ;  /* 0x0000000402007c0c */ /* 0x000fe4000bf26270 */
[----:B------:R-:W-:Y:S02]  /*17da0*/  @!P2 LEA.HI.X R9, R15, R3, R20, 0x2, P4 ;  /* 0x000000030f09a211 */ /* 0x000fe400020f1414 */
[----:B---3--:R-:W-:Y:S02]  /*17db0*/  SHF.R.S32.HI R12, RZ, 0x1f, R21 ;  /* 0x0000001fff0c7819 */ /* 0x008fe40000011415 */
[----:B------:R-:W-:Y:S02]  /*17dc0*/  @!P3 LEA R10, P4, R21, R14, 0x2 ;  /* 0x0000000e150ab211 */ /* 0x000fe400078810ff */
[----:B------:R-:W-:-:S02]  /*17dd0*/  SHF.R.S32.HI R13, RZ, 0x1f, R0 ;  /* 0x0000001fff0d7819 */ /* 0x000fc40000011400 */
[----:B------:R-:W-:Y:S02]  /*17de0*/  @!P3 LEA.HI.X R11, R21, R3, R12, 0x2, P4 ;  /* 0x00000003150bb211 */ /* 0x000fe400020f140c */
[----:B------:R-:W-:-:S04]  /*17df0*/  @!P5 LEA R12, P4, R0, R14, 0x2 ;  /* 0x0000000e000cd211 */ /* 0x000fc800078810ff */
[-C--:B------:R-:W-:Y:S02]  /*17e00*/  @!P5 LEA.HI.X R13, R0, R3.reuse, R13, 0x2, P4 ;  /* 0x00000003000dd211 */ /* 0x080fe400020f140d */
[----:B------:R-:W-:Y:S02]  /*17e10*/  SHF.R.S32.HI R0, RZ, 0x1f, R2 ;  /* 0x0000001fff007819 */ /* 0x000fe40000011402 */
[C---:B------:R-:W-:Y:S01]  /*17e20*/  @!P1 LEA R20, P4, R2.reuse, R14, 0x2 ;  /* 0x0000000e02149211 */ /* 0x040fe200078810ff */
[----:B------:R0:W-:Y:S03]  /*17e30*/  @!P0 ST.E.64 desc[UR60][R6.64], R50 ;  /* 0x0000003206008985 */ /* 0x0001e6000c101b3c */
[----:B------:R-:W-:Y:S01]  /*17e40*/  @!P1 LEA.HI.X R21, R2, R3, R0, 0x2, P4 ;  /* 0x0000000302159211 */ /* 0x000fe200020f1400 */
[----:B------:R0:W-:Y:S01]  /*17e50*/  @!P2 ST.E.64 desc[UR60][R8.64], R54 ;  /* 0x000000360800a985 */ /* 0x0001e2000c101b3c */
[----:B------:R-:W-:-:S03]  /*17e60*/  VIADD R0, R26, 0x58 ;  /* 0x000000581a007836 */ /* 0x000fc60000000000 */
[----:B------:R0:W-:Y:S04]  /*17e70*/  @!P3 ST.E.64 desc[UR60][R10.64], R58 ;  /* 0x0000003a0a00b985 */ /* 0x0001e8000c101b3c */
[----:B------:R0:W-:Y:S04]  /*17e80*/  @!P5 ST.E.64 desc[UR60][R12.64], R62 ;  /* 0x0000003e0c00d985 */ /* 0x0001e8000c101b3c */
[----:B------:R0:W-:Y:S01]  /*17e90*/  @!P1 ST.E.64 desc[UR60][R20.64], R66 ;  /* 0x0000004214009985 */ /* 0x0001e2000c101b3c */
[----:B------:R-:W-:-:S13]  /*17ea0*/  ISETP.GE.AND P0, PT, R0, UR4, PT ;  /* 0x0000000400007c0c */ /* 0x000fda000bf06270 */
[----:B0-----:R-:W-:Y:S05]  /*17eb0*/  @P0 BRA `(.L_x_544) ;  /* 0x0000000800f80947 */ /* 0x001fea0003800000 */
[----:B------:R-:W-:Y:S02]  /*17ec0*/  LEA R14, P0, R0, R14, 0x2 ;  /* 0x0000000e000e7211 */ /* 0x000fe400078010ff */
[----:B------:R-:W-:-:S04]  /*17ed0*/  SHF.R.S32.HI R2, RZ, 0x1f, R0 ;  /* 0x0000001fff027819 */ /* 0x000fc80000011400 */
[----:B------:R-:W-:-:S05]  /*17ee0*/  LEA.HI.X R15, R0, R3, R2, 0x2, P0 ;  /* 0x00000003000f7211 */ /* 0x000fca00000f1402 */
[----:B------:R0:W-:Y:S01]  /*17ef0*/  ST.E.64 desc[UR60][R14.64], R70 ;  /* 0x000000460e007985 */ /* 0x0001e2000c101b3c */
[----:B------:R-:W-:Y:S05]  /*17f00*/  BRA `(.L_x_544) ;  /* 0x0000000800e47947 */ /* 0x000fea0003800000 */
.L_x_537:
[----:B------:R-:W2:Y:S01]  /*17f10*/  LDL.LU R4, [R1+0x9c] ;  /* 0x00009c0001047983 */ /* 0x000ea20000300800 */
[----:B------:R-:W-:Y:S01]  /*17f20*/  ULDC.64 UR6, c[0x0][0xc08] ;  /* 0x0003020000067ab9 */ /* 0x000fe20000000a00 */
[----:B------:R-:W-:Y:S02]  /*17f30*/  ULDC.64 UR4, c[0x0][0xc00] ;  /* 0x0003000000047ab9 */ /* 0x000fe40000000a00 */
[----:B------:R-:W3:Y:S04]  /*17f40*/  LDL.LU R0, [R1+0xa0] ;  /* 0x0000a00001007983 */ /* 0x000ee80000300800 */
[----:B------:R-:W4:Y:S01]  /*17f50*/  LDL R8, [R1+0x94] ;  /* 0x0000940001087983 */ /* 0x000f220000100800 */
[----:B------:R-:W-:Y:S01]  /*17f60*/  ISETP.NE.U32.AND P1, PT, RZ, UR6, PT ;  /* 0x00000006ff007c0c */ /* 0x000fe2000bf25070 */
[----:B------:R-:W-:Y:S01]  /*17f70*/  IMAD.MOV.U32 R7, RZ, RZ, RZ ;  /* 0x000000ffff077224 */ /* 0x000fe200078e00ff */
[----:B------:R-:W-:-:S02]  /*17f80*/  ISETP.NE.U32.AND P0, PT, RZ, UR4, PT ;  /* 0x00000004ff007c0c */ /* 0x000fc4000bf05070 */
[----:B------:R-:W-:Y:S02]  /*17f90*/  ISETP.NE.AND.EX P1, PT, RZ, UR7, PT, P1 ;  /* 0x00000007ff007c0c */ /* 0x000fe4000bf25310 */
[----:B------:R-:W-:Y:S01]  /*17fa0*/  ISETP.NE.AND.EX P0, PT, RZ, UR5, PT, P0 ;  /* 0x00000005ff007c0c */ /* 0x000fe2000bf05300 */
[----:B------:R-:W0:Y:S01]  /*17fb0*/  S2R R9, SR_TID.X ;  /* 0x0000000000097919 */ /* 0x000e220000002100 */
[----:B--2---:R-:W-:Y:S01]  /*17fc0*/  IADD3 R2, P2, R4, UR4, RZ ;  /* 0x0000000404027c10 */ /* 0x004fe2000ff5e0ff */
[----:B------:R-:W-:-:S03]  /*17fd0*/  ULDC UR4, c[0x0][0xa88] ;  /* 0x0002a20000047ab9 */ /* 0x000fc60000000800 */
[----:B---3--:R-:W-:-:S05]  /*17fe0*/  IADD3.X R3, R0, UR5, RZ, P2, !PT ;  /* 0x0000000500037c10 */ /* 0x008fca00097fe4ff */
[----:B------:R-:W-:Y:S01]  /*17ff0*/  @P1 IADD3 R4, P2, R4, UR6, RZ ;  /* 0x0000000604041c10 */ /* 0x000fe2000ff5e0ff */
[----:B------:R-:W-:Y:S01]  /*18000*/  IMAD.U32 R6, RZ, RZ, UR4 ;  /* 0x00000004ff067e24 */ /* 0x000fe2000f8e00ff */
[----:B------:R2:W5:Y:S02]  /*18010*/  @P0 LDG.E R7, desc[UR60][R2.64] ;  /* 0x0000003c02070981 */ /* 0x000564000c1e1900 */
[----:B------:R-:W-:-:S05]  /*18020*/  @P1 IADD3.X R5, R0, UR7, RZ, P2, !PT ;  /* 0x0000000700051c10 */ /* 0x000fca00097fe4ff */
[----:B------:R2:W5:Y:S01]  /*18030*/  @P1 LDG.E R6, desc[UR60][R4.64] ;  /* 0x0000003c04061981 */ /* 0x000562000c1e1900 */
[----:B----4-:R-:W-:Y:S01]  /*18040*/  ISETP.NE.AND P2, PT, R8, RZ, PT ;  /* 0x000000ff0800720c */ /* 0x010fe20003f45270 */
[----:B0-----:R-:W-:-:S05]  /*18050*/  VIADD R28, R9, 0xffffff80 ;  /* 0xffffff80091c7836 */ /* 0x001fca0000000000 */
[----:B------:R-:W-:-:S07]  /*18060*/  ISETP.GT.AND P3, PT, R28, 0xbf, PT ;  /* 0x000000bf1c00780c */ /* 0x000fce0003f64270 */
[----:B------:R-:W0:Y:S02]  /*18070*/  @!P2 LDC R8, c[0x0][0xad4] ;  /* 0x0002b500ff08ab82 */ /* 0x000e240000000800 */
[----:B0-----:R2:W-:Y:S01]  /*18080*/  @!P2 STL [R1+0x94], R8 ;  /* 0x000094080100a387 */ /* 0x0015e20000100800 */
[----:B------:R-:W-:Y:S01]  /*18090*/  ISETP.GT.AND P2, PT, R8, 0x1, PT ;  /* 0x000000010800780c */ /* 0x000fe20003f44270 */
[----:B------:R-:W-:-:S12]  /*180a0*/  @P1 BRA `(.L_x_549) ;  /* 0x0000000000101947 */ /* 0x000fd80003800000 */
[----:B------:R-:W-:Y:S05]  /*180b0*/  @!P0 BRA `(.L_x_549) ;  /* 0x00000000000c8947 */ /* 0x000fea0003800000 */
[----:B--2---:R-:W2:Y:S04]  /*180c0*/  LDG.E R5, desc[UR60][R2.64] ;  /* 0x0000003c02057981 */ /* 0x004ea8000c1e1900 */
[----:B-----5:R-:W2:Y:S02]  /*180d0*/  LDG.E R6, desc[UR60][R2.64+0x4] ;  /* 0x0000043c02067981 */ /* 0x020ea4000c1e1900 */
[----:B--2---:R-:W-:-:S07]  /*180e0*/  IMAD.IADD R6, R6, 0x1, -R5 ;  /* 0x0000000106067824 */ /* 0x004fce00078e0a05 */
.L_x_549:
[----:B------:R-:W3:Y:S04]  /*180f0*/  LDL.LU R0, [R1+0xc4] ;  /* 0x0000c40001007983 */ /* 0x000ee80000300800 */
[----:B--2---:R-:W2:Y:S01]  /*18100*/  LDL.LU R2, [R1+0x98] ;  /* 0x0000980001027983 */ /* 0x004ea20000300800 */
[----:B------:R-:W-:Y:S01]  /*18110*/  BSSY B1, `(.L_x_550) ;  /* 0x0000039000017945 */ /* 0x000fe20003800000 */
[----:B-----5:R-:W-:Y:S02]  /*18120*/  SHF.R.S32.HI R24, RZ, 0x1f, R7 ;  /* 0x0000001fff187819 */ /* 0x020fe40000011407 */
[----:B---3--:R-:W-:Y:S02]  /*18130*/  SEL R26, R0, RZ, !P0 ;  /* 0x000000ff001a7207 */ /* 0x008fe40004000000 */
[----:B--2---:R-:W-:Y:S01]  /*18140*/  SEL R29, R2, RZ, !P0 ;  /* 0x000000ff021d7207 */ /* 0x004fe20004000000 */
[----:B------:R-:W-:Y:S06]  /*18150*/  @P3 BRA `(.L_x_551) ;  /* 0x0000000000d03947 */ /* 0x000fec0003800000 */
[----:B------:R-:W2:Y:S01]  /*18160*/  LDL R0, [R1+0xa8] ;  /* 0x0000a80001007983 */ /* 0x000ea20000100800 */
[----:B------:R-:W0:Y:S02]  /*18170*/  LDC R33, c[0x0][0xbe8] ;  /* 0x0002fa00ff217b82 */ /* 0x000e240000000800 */
[----:B0-----:R-:W-:Y:S02]  /*18180*/  IMAD R2, R6, R33, RZ ;  /* 0x0000002106027224 */ /* 0x001fe400078e02ff */
[----:B--2---:R-:W-:-:S04]  /*18190*/  IMAD R0, R0, 0xc0, R9 ;  /* 0x000000c000007824 */ /* 0x004fc800078e0209 */
[----:B------:R-:W-:-:S05]  /*181a0*/  VIADD R31, R0, 0xffffff80 ;  /* 0xffffff80001f7836 */ /* 0x000fca0000000000 */
[----:B------:R-:W-:-:S13]  /*181b0*/  ISETP.GE.AND P0, PT, R31, R2, PT ;  /* 0x000000021f00720c */ /* 0x000fda0003f06270 */
[----:B------:R-:W-:Y:S05]  /*181c0*/  @P0 BRA `(.L_x_551) ;  /* 0x0000000000b40947 */ /* 0x000fea0003800000 */
[----:B------:R-:W2:Y:S01]  /*181d0*/  LDL R14, [R1+0x90] ;  /* 0x00009000010e7983 */ /* 0x000ea20000100800 */
[----:B------:R-:W-:Y:S01]  /*181e0*/  IMAD.MOV.U32 R20, RZ, RZ, 0x9b8 ;  /* 0x000009b8ff147424 */ /* 0x000fe200078e00ff */
[----:B------:R-:W-:Y:S01]  /*181f0*/  ISETP.GT.AND P0, PT, R8, 0x1, PT ;  /* 0x000000010800780c */ /* 0x000fe20003f04270 */
[----:B------:R-:W0:Y:S01]  /*18200*/  LDC.64 R2, c[0x0][0xba8] ;  /* 0x0002ea00ff027b82 */ /* 0x000e220000000a00 */
[----:B------:R-:W3:Y:S01]  /*18210*/  LDL.LU R30, [R1+0xb0] ;  /* 0x0000b000011e7983 */ /* 0x000ee20000300800 */
[----:B------:R-:W-:Y:S01]  /*18220*/  ISETP.NE.AND P1, PT, R33, 0x1, PT ;  /* 0x000000012100780c */ /* 0x000fe20003f25270 */
[----:B------:R-:W-:Y:S01]  /*18230*/  IMAD.MOV.U32 R21, RZ, RZ, R31 ;  /* 0x000000ffff157224 */ /* 0x000fe200078e001f */
[----:B------:R-:W-:-:S04]  /*18240*/  SEL R20, R20, 0x978, P0 ;  /* 0x0000097814147807 */ /* 0x000fc80000000000 */
[----:B------:R-:W4:Y:S08]  /*18250*/  LDC.64 R10, c[0x0][R20+0x220] ;  /* 0x00008800140a7b82 */ /* 0x000f300000000a00 */
[----:B------:R-:W2:Y:S08]  /*18260*/  LDC.64 R8, c[0x0][R20+0x218] ;  /* 0x0000860014087b82 */ /* 0x000eb00000000a00 */
[----:B------:R-:W5:Y:S08]  /*18270*/  LDC.64 R12, c[0x0][R20+0x228] ;  /* 0x00008a00140c7b82 */ /* 0x000f700000000a00 */
[----:B------:R-:W1:Y:S08]  /*18280*/  @P1 LDC R0, c[0x0][0xbec] ;  /* 0x0002fb00ff001b82 */ /* 0x000e700000000800 */
[----:B------:R-:W5:Y:S08]  /*18290*/  LDC.64 R4, c[0x0][R20+0x210] ;  /* 0x0000840014047b82 */ /* 0x000f700000000a00 */
[----:B------:R-:W5:Y:S01]  /*182a0*/  @P1 LDC R27, c[0x0][0xbf0] ;  /* 0x0002fc00ff1b1b82 */ /* 0x000f620000000800 */
[----:B-1----:R-:W-:-:S07]  /*182b0*/  @P1 IMAD.HI.U32 R0, R31, R0, RZ ;  /* 0x000000001f001227 */ /* 0x002fce00078e00ff */
[----:B0-----:R-:W0:Y:S01]  /*182c0*/  @!P0 LDC R2, c[0x0][0xb50] ;  /* 0x0002d400ff028b82 */ /* 0x001e220000000800 */
[----:B----4-:R-:W-:-:S07]  /*182d0*/  IMAD R11, R11, R29, RZ ;  /* 0x0000001d0b0b7224 */ /* 0x010fce00078e02ff */
[----:B------:R-:W1:Y:S01]  /*182e0*/  @!P0 LDC R3, c[0x0][0xb54] ;  /* 0x0002d500ff038b82 */ /* 0x000e620000000800 */
[----:B-----5:R-:W-:Y:S01]  /*182f0*/  @P1 SHF.R.U32.HI R21, RZ, R27, R0 ;  /* 0x0000001bff151219 */ /* 0x020fe20000011600 */
[----:B------:R-:W-:Y:S02]  /*18300*/  IMAD R27, R10, R26, R11 ;  /* 0x0000001a0a1b7224 */ /* 0x000fe400078e020b */
[-C--:B--2---:R-:W-:Y:S02]  /*18310*/  IMAD R25, R9, R14.reuse, RZ ;  /* 0x0000000e09197224 */ /* 0x084fe400078e02ff */
[----:B------:R-:W-:Y:S01]  /*18320*/  IMAD.WIDE.U32 R8, R8, R14, RZ ;  /* 0x0000000e08087225 */ /* 0x000fe200078e00ff */
[----:B---3--:R-:W-:-:S03]  /*18330*/  SEL R11, R30, RZ, P0 ;  /* 0x000000ff1e0b7207 */ /* 0x008fc60000000000 */
[----:B------:R-:W-:-:S04]  /*18340*/  IMAD.WIDE.U32 R14, R10, R29, RZ ;  /* 0x0000001d0a0e7225 */ /* 0x000fc800078e00ff */
[----:B------:R-:W-:Y:S01]  /*18350*/  IMAD.IADD R25, R9, 0x1, R25 ;  /* 0x0000000109197824 */ /* 0x000fe200078e0219 */
[----:B------:R-:W-:Y:S01]  /*18360*/  IADD3 R0, P1, P3, R14, R8, R7 ;  /* 0x000000080e007210 */ /* 0x000fe20007b3e007 */
[----:B------:R-:W-:Y:S02]  /*18370*/  IMAD.MOV R10, RZ, RZ, -R21 ;  /* 0x000000ffff0a7224 */ /* 0x000fe400078e0a15 */
[----:B------:R-:W-:Y:S02]  /*18380*/  IMAD.IADD R27, R15, 0x1, R27 ;  /* 0x000000010f1b7824 */ /* 0x000fe400078e021b */
[----:B------:R-:W-:-:S04]  /*18390*/  IMAD.WIDE.U32 R8, R12, R11, RZ ;  /* 0x0000000b0c087225 */ /* 0x000fc800078e00ff */
[----:B------:R-:W-:Y:S02]  /*183a0*/  IMAD R13, R13, R11, RZ ;  /* 0x0000000b0d0d7224 */ /* 0x000fe400078e02ff */
[----:B------:R-:W-:Y:S01]  /*183b0*/  IMAD R11, R33, R10, R31 ;  /* 0x0000000a210b7224 */ /* 0x000fe200078e021f */
[----:B------:R-:W-:Y:S01]  /*183c0*/  IADD3.X R10, R27, R25, R24, P1, P3 ;  /* 0x000000191b0a7210 */ /* 0x000fe20000fe6418 */
[----:B------:R-:W-:Y:S01]  /*183d0*/  IMAD.IADD R13, R9, 0x1, R13 ;  /* 0x00000001090d7824 */ /* 0x000fe200078e020d */
[----:B------:R-:W-:Y:S01]  /*183e0*/  IADD3 R8, P0, P1, R21, R0, R8 ;  /* 0x0000000015087210 */ /* 0x000fe2000791e008 */
[----:B------:R-:W-:Y:S01]  /*183f0*/  IMAD R0, R5, R11, RZ ;  /* 0x0000000b05007224 */ /* 0x000fe200078e02ff */
[----:B------:R-:W-:-:S04]  /*18400*/  SHF.R.S32.HI R21, RZ, 0x1f, R21 ;  /* 0x0000001fff157819 */ /* 0x000fc80000011415 */
[----:B------:R-:W-:Y:S02]  /*18410*/  IADD3.X R9, R21, R10, R13, P0, P1 ;  /* 0x0000000a15097210 */ /* 0x000fe400007e240d */
[----:B------:R-:W-:-:S05]  /*18420*/  SHF.R.S32.HI R13, RZ, 0x1f, R11 ;  /* 0x0000001fff0d7819 */ /* 0x000fca000001140b */
[C---:B------:R-:W-:Y:S02]  /*18430*/  IMAD R13, R4.reuse, R13, R0 ;  /* 0x0000000d040d7224 */ /* 0x040fe400078e0200 */
[----:B------:R-:W-:-:S04]  /*18440*/  IMAD.WIDE.U32 R4, R4, R11, R8 ;  /* 0x0000000b04047225 */ /* 0x000fc800078e0008 */
[----:B------:R-:W-:Y:S01]  /*18450*/  IMAD.IADD R0, R5, 0x1, R13 ;  /* 0x0000000105007824 */ /* 0x000fe200078e020d */
[----:B0-----:R-:W-:Y:S01]  /*18460*/  LEA R2, P0, R4, R2, 0x2 ;  /* 0x0000000204027211 */ /* 0x001fe200078010ff */
[----:B------:R-:W-:-:S03]  /*18470*/  IMAD.MOV.U32 R5, RZ, RZ, -0x800000 ;  /* 0xff800000ff057424 */ /* 0x000fc600078e00ff */
[----:B-1----:R-:W-:-:S05]  /*18480*/  LEA.HI.X R3, R4, R3, R0, 0x2, P0 ;  /* 0x0000000304037211 */ /* 0x002fca00000f1400 */
[----:B------:R0:W-:Y:S04]  /*18490*/  STG.E desc[UR60][R2.64], R5 ;  /* 0x0000000502007986 */ /* 0x0001e8000c10193c */
.L_x_551:
[----:B------:R-:W-:Y:S05]  /*184a0*/  BSYNC B1 ;  /* 0x0000000000017941 */ /* 0x000fea0003800000 */
.L_x_550:
[----:B------:R-:W-:Y:S05]  /*184b0*/  @P2 BRA `(.L_x_544) ;  /* 0x0000000400782947 */ /* 0x000fea0003800000 */
[----:B------:R-:W2:Y:S01]  /*184c0*/  LDL.LU R12, [R1+0x90] ;  /* 0x00009000010c7983 */ /* 0x000ea20000300800 */
[----:B------:R-:W3:Y:S01]  /*184d0*/  LDC R21, c[0x0][0xbe8] ;  /* 0x0002fa00ff157b82 */ /* 0x000ee20000000800 */
[----:B0-----:R-:W-:Y:S01]  /*184e0*/  SHF.R.S32.HI R3, RZ, 0x1f, R28 ;  /* 0x0000001fff037819 */ /* 0x001fe2000001141c */
[----:B------:R-:W-:Y:S01]  /*184f0*/  ULDC.64 UR4, c[0x0][0xaa0] ;  /* 0x0002a80000047ab9 */ /* 0x000fe20000000a00 */
[----:B------:R-:W4:Y:S01]  /*18500*/  LDL R25, [R1+0xa8] ;  /* 0x0000a80001197983 */ /* 0x000f220000100800 */
[----:B------:R-:W-:Y:S01]  /*18510*/  IMAD R0, R24, UR4, RZ ;  /* 0x0000000418007c24 */ /* 0x000fe2000f8e02ff */
[----:B------:R-:W-:Y:S01]  /*18520*/  LEA.HI R4, R3, R28, RZ, 0x2 ;  /* 0x0000001c03047211 */ /* 0x000fe200078f10ff */
[C---:B------:R-:W-:Y:S01]  /*18530*/  IMAD.WIDE.U32 R2, R7.reuse, UR4, RZ ;  /* 0x0000000407027c25 */ /* 0x040fe2000f8e00ff */
[----:B------:R-:W-:Y:S02]  /*18540*/  ULDC.64 UR6, c[0x0][0xaf0] ;  /* 0x0002bc0000067ab9 */ /* 0x000fe40000000a00 */
[----:B------:R-:W-:Y:S01]  /*18550*/  LOP3.LUT R9, R4, 0xfffffffc, RZ, 0xc0, !PT ;  /* 0xfffffffc04097812 */ /* 0x000fe200078ec0ff */
[----:B------:R-:W-:Y:S01]  /*18560*/  IMAD R5, R7, UR5, R0 ;  /* 0x0000000507057c24 */ /* 0x000fe2000f8e0200 */
[----:B------:R-:W-:Y:S01]  /*18570*/  SHF.R.S32.HI R10, RZ, 0x2, R4 ;  /* 0x00000002ff0a7819 */ /* 0x000fe20000011404 */
[----:B------:R-:W-:Y:S01]  /*18580*/  ULDC.64 UR4, c[0x0][0xae8] ;  /* 0x0002ba0000047ab9 */ /* 0x000fe20000000a00 */
[----:B------:R-:W-:-:S02]  /*18590*/  IMAD R4, R26, UR6, RZ ;  /* 0x000000061a047c24 */ /* 0x000fc4000f8e02ff */
[----:B------:R-:W-:Y:S02]  /*185a0*/  IMAD.IADD R13, R28, 0x1, -R9 ;  /* 0x000000011c0d7824 */ /* 0x000fe400078e0a09 */
[----:B------:R-:W-:Y:S02]  /*185b0*/  IMAD.IADD R3, R3, 0x1, R5 ;  /* 0x0000000103037824 */ /* 0x000fe400078e0205 */
[----:B------:R-:W-:Y:S02]  /*185c0*/  IMAD R0, R13, 0x60, R10 ;  /* 0x000000600d007824 */ /* 0x000fe400078e020a */
[----:B------:R-:W-:Y:S01]  /*185d0*/  IMAD R7, R29, UR7, R4 ;  /* 0x000000071d077c24 */ /* 0x000fe2000f8e0204 */
[----:B---3--:R-:W-:-:S13]  /*185e0*/  ISETP.NE.AND P0, PT, R21, 0x1, PT ;  /* 0x000000011500780c */ /* 0x008fda0003f05270 */
[----:B------:R-:W0:Y:S08]  /*185f0*/  @P0 LDC R8, c[0x0][0xbec] ;  /* 0x0002fb00ff080b82 */ /* 0x000e300000000800 */
[----:B------:R-:W3:Y:S01]  /*18600*/  @P0 LDC R11, c[0x0][0xbf0] ;  /* 0x0002fc00ff0b0b82 */ /* 0x000ee20000000800 */
[----:B--2---:R-:W-:-:S04]  /*18610*/  IMAD.WIDE.U32 R2, R12, UR4, R2 ;  /* 0x000000040c027c25 */ /* 0x004fc8000f8e0002 */
[----:B----4-:R-:W-:Y:S02]  /*18620*/  IMAD R9, R25, 0xc0, R0 ;  /* 0x000000c019097824 */ /* 0x010fe400078e0200 */
[----:B------:R-:W-:Y:S01]  /*18630*/  IMAD R3, R12, UR5, R3 ;  /* 0x000000050c037c24 */ /* 0x000fe2000f8e0203 */
[----:B------:R-:W-:Y:S01]  /*18640*/  ULDC.64 UR4, c[0x0][0xae0] ;  /* 0x0002b80000047ab9 */ /* 0x000fe20000000a00 */
[----:B0-----:R-:W-:-:S04]  /*18650*/  @P0 IMAD.HI.U32 R0, R9, R8, RZ ;  /* 0x0000000809000227 */ /* 0x001fc800078e00ff */
[----:B------:R-:W-:Y:S01]  /*18660*/  IMAD.MOV.U32 R5, RZ, RZ, R9 ;  /* 0x000000ffff057224 */ /* 0x000fe200078e0009 */
[----:B---3--:R-:W-:Y:S01]  /*18670*/  @P0 SHF.R.U32.HI R5, RZ, R11, R0 ;  /* 0x0000000bff050219 */ /* 0x008fe20000011600 */
[----:B------:R-:W-:-:S03]  /*18680*/  IMAD.WIDE.U32 R2, R29, UR6, R2 ;  /* 0x000000061d027c25 */ /* 0x000fc6000f8e0002 */
[----:B------:R-:W-:Y:S01]  /*18690*/  SHF.R.S32.HI R0, RZ, 0x1f, R5 ;  /* 0x0000001fff007819 */ /* 0x000fe20000011405 */
[----:B------:R-:W-:Y:S01]  /*186a0*/  IMAD.IADD R3, R3, 0x1, R7 ;  /* 0x0000000103037824 */ /* 0x000fe200078e0207 */
[----:B------:R-:W-:-:S03]  /*186b0*/  IADD3 R4, -R5, RZ, RZ ;  /* 0x000000ff05047210 */ /* 0x000fc60007ffe1ff */
[----:B------:R-:W-:Y:S02]  /*186c0*/  IMAD R0, R0, UR4, RZ ;  /* 0x0000000400007c24 */ /* 0x000fe4000f8e02ff */
[----:B------:R-:W-:Y:S02]  /*186d0*/  IMAD R7, R21, R4, R9 ;  /* 0x0000000415077224 */ /* 0x000fe400078e0209 */
[C---:B------:R-:W-:Y:S02]  /*186e0*/  IMAD R9, R5.reuse, UR5, R0 ;  /* 0x0000000505097c24 */ /* 0x040fe4000f8e0200 */
[----:B------:R-:W-:Y:S01]  /*186f0*/  IMAD.WIDE.U32 R2, R5, UR4, R2 ;  /* 0x0000000405027c25 */ /* 0x000fe2000f8e0002 */
[----:B------:R-:W-:Y:S01]  /*18700*/  SHF.R.S32.HI R0, RZ, 0x1f, R7 ;  /* 0x0000001fff007819 */ /* 0x000fe20000011407 */
[----:B------:R-:W-:Y:S02]  /*18710*/  ULDC.64 UR4, c[0x0][0xad8] ;  /* 0x0002b60000047ab9 */ /* 0x000fe40000000a00 */
[----:B------:R-:W-:-:S02]  /*18720*/  IMAD.IADD R3, R3, 0x1, R9 ;  /* 0x0000000103037824 */ /* 0x000fc400078e0209 */
[----:B------:R-:W-:Y:S02]  /*18730*/  IMAD R0, R0, UR4, RZ ;  /* 0x0000000400007c24 */ /* 0x000fe4000f8e02ff */
[----:B------:R-:W-:-:S04]  /*18740*/  IMAD.WIDE.U32 R2, R7, UR4, R2 ;  /* 0x0000000407027c25 */ /* 0x000fc8000f8e0002 */
[----:B------:R-:W-:Y:S01]  /*18750*/  IMAD R7, R7, UR5, R0 ;  /* 0x0000000507077c24 */ /* 0x000fe2000f8e0200 */
[----:B------:R-:W-:Y:S01]  /*18760*/  ULDC.64 UR4, c[0x0][0xa80] ;  /* 0x0002a00000047ab9 */ /* 0x000fe20000000a00 */
[----:B------:R-:W-:Y:S01]  /*18770*/  IMAD.SHL.U32 R5, R13, 0x8, RZ ;  /* 0x000000080d057824 */ /* 0x000fe200078e00ff */
[C---:B------:R-:W-:Y:S01]  /*18780*/  LEA R0, P0, R2.reuse, UR4, 0x1 ;  /* 0x0000000402007c11 */ /* 0x040fe2000f8008ff */
[----:B------:R-:W-:Y:S01]  /*18790*/  IMAD.IADD R3, R3, 0x1, R7 ;  /* 0x0000000103037824 */ /* 0x000fe200078e0207 */
[----:B------:R-:W-:Y:S01]  /*187a0*/  UMOV UR4, 0xffffffff ;  /* 0xffffffff00047882 */ /* 0x000fe20000000000 */
[C---:B------:R-:W-:Y:S02]  /*187b0*/  VIADD R9, R5.reuse, 0x40 ;  /* 0x0000004005097836 */ /* 0x040fe40000000000 */
[----:B------:R-:W-:Y:S01]  /*187c0*/  VIADD R8, R5, 0x20 ;  /* 0x0000002005087836 */ /* 0x000fe20000000000 */
[----:B------:R-:W-:Y:S02]  /*187d0*/  LEA.HI.X R2, R2, UR5, R3, 0x1, P0 ;  /* 0x0000000502027c11 */ /* 0x000fe400080f0c03 */
[----:B------:R-:W-:-:S02]  /*187e0*/  SHF.R.S32.HI R20, RZ, 0x1f, R9 ;  /* 0x0000001fff147819 */ /* 0x000fc40000011409 */
[----:B------:R-:W-:Y:S01]  /*187f0*/  SHF.R.S32.HI R7, RZ, 0x1f, R8 ;  /* 0x0000001fff077819 */ /* 0x000fe20000011408 */
[----:B------:R-:W-:Y:S06]  /*18800*/  BRA.DIV UR4, `(.L_x_552) ;  /* 0x0000008e04587947 */ /* 0x000fec000b800000 */
[----:B------:R0:W2:Y:S04]  /*18810*/  SHFL.IDX PT, R3, R2, RZ, 0x1c1f ;  /* 0x001c1fff02037589 */ /* 0x0000a800000e0000 */
[----:B------:R0:W3:Y:S02]  /*18820*/  SHFL.IDX PT, R14, R0, RZ, 0x1c1f ;  /* 0x001c1fff000e7589 */ /* 0x0000e400000e0000 */
.L_x_758:
[----:B------:R-:W-:Y:S01]  /*18830*/  IMAD R21, R6, R21, RZ ;  /* 0x0000001506157224 */ /* 0x000fe200078e02ff */
[----:B------:R-:W-:Y:S01]  /*18840*/  BSSY B1, `(.L_x_553) ;  /* 0x0000011000017945 */ /* 0x000fe20003800000 */
[----:B------:R-:W-:-:S05]  /*18850*/  IMAD R4, R25, 0xc0, R10 ;  /* 0x000000c019047824 */ /* 0x000fca00078e020a */
[----:B------:R-:W-:-:S13]  /*18860*/  ISETP.GE.AND P0, PT, R4, R21, PT ;  /* 0x000000150400720c */ /* 0x000fda0003f06270 */
[----:B------:R-:W-:Y:S05]  /*18870*/  @P0 BRA `(.L_x_554) ;  /* 0x0000000000340947 */ /* 0x000fea0003800000 */
[----:B------:R-:W-:Y:S02]  /*18880*/  ULDC UR4, c[0x0][0xac8] ;  /* 0x0002b20000047ab9 */ /* 0x000fe40000000800 */
[----:B------:R-:W-:Y:S02]  /*18890*/  ISETP.GE.AND P2, PT, R5, UR4, PT ;  /* 0x0000000405007c0c */ /* 0x000fe4000bf46270 */
[----:B------:R-:W-:Y:S02]  /*188a0*/  ISETP.GE.AND P3, PT, R8, UR4, PT ;  /* 0x0000000408007c0c */ /* 0x000fe4000bf66270 */
[----:B------:R-:W-:-:S09]  /*188b0*/  ISETP.GE.AND P4, PT, R9, UR4, PT ;  /* 0x0000000409007c0c */ /* 0x000fd2000bf86270 */
[----:B--2---:R-:W-:Y:S02]  /*188c0*/  @!P2 IMAD.MOV.U32 R15, RZ, RZ, R3 ;  /* 0x000000ffff0fa224 */ /* 0x004fe400078e0003 */
[CC--:B---3--:R-:W-:Y:S02]  /*188d0*/  @!P3 LEA R12, P0, R8.reuse, R14.reuse, 0x1 ;  /* 0x0000000e080cb211 */ /* 0x0c8fe400078008ff */
[----:B------:R-:W-:Y:S01]  /*188e0*/  @!P4 LEA R24, P1, R9, R14, 0x1 ;  /* 0x0000000e0918c211 */ /* 0x000fe200078208ff */
[----:B------:R-:W-:Y:S01]  /*188f0*/  @!P2 IMAD.WIDE R10, R5, 0x2, R14 ;  /* 0x00000002050aa825 */ /* 0x000fe200078e020e */
[-C--:B------:R-:W-:Y:S02]  /*18900*/  @!P3 LEA.HI.X R13, R8, R3.reuse, R7, 0x1, P0 ;  /* 0x00000003080db211 */ /* 0x080fe400000f0c07 */
[----:B------:R-:W-:Y:S02]  /*18910*/  @!P4 LEA.HI.X R25, R9, R3, R20, 0x1, P1 ;  /* 0x000000030919c211 */ /* 0x000fe400008f0c14 */
[----:B------:R4:W-:Y:S04]  /*18920*/  @!P2 ST.E.128 desc[UR60][R10.64], RZ ;  /* 0x000000ff0a00a985 */ /* 0x0009e8000c101d3c */
[----:B------:R4:W-:Y:S04]  /*18930*/  @!P3 ST.E.128 desc[UR60][R12.64], RZ ;  /* 0x000000ff0c00b985 */ /* 0x0009e8000c101d3c */
[----:B------:R4:W-:Y:S02]  /*18940*/  @!P4 ST.E.128 desc[UR60][R24.64], RZ ;  /* 0x000000ff1800c985 */ /* 0x0009e4000c101d3c */
.L_x_554:
[----:B------:R-:W-:Y:S05]  /*18950*/  BSYNC B1 ;  /* 0x0000000000017941 */ /* 0x000fea0003800000 */
.L_x_553:
[----:B------:R-:W-:-:S03]  /*18960*/  UMOV UR4, 0xffffffff ;  /* 0xffffffff00047882 */ /* 0x000fc60000000000 */
[----:B------:R-:W-:Y:S05]  /*18970*/  BRA.DIV UR4, `(.L_x_555) ;  /* 0x0000008e04307947 */ /* 0x000fea000b800000 */
[----:B--2---:R2:W0:Y:S04]  /*18980*/  SHFL.IDX PT, R3, R2, 0x1, 0x1c1f ;  /* 0x003c1f0002037f89 */ /* 0x00442800000e0000 */
[----:B---3--:R2:W3:Y:S02]  /*18990*/  SHFL.IDX PT, R14, R0, 0x1, 0x1c1f ;  /* 0x003c1f00000e7f89 */ /* 0x0084e400000e0000 */
.L_x_762:
[----:B0-2---:R-:W-:-:S05]  /*189a0*/  VIADD R0, R4, 0x60 ;  /* 0x0000006004007836 */ /* 0x005fca0000000000 */
[----:B------:R-:W-:-:S13]  /*189b0*/  ISETP.GE.AND P0, PT, R0, R21, PT ;  /* 0x000000150000720c */ /* 0x000fda0003f06270 */
[----:B------:R-:W-:Y:S05]  /*189c0*/  @P0 BRA `(.L_x_544) ;  /* 0x0000000000340947 */ /* 0x000fea0003800000 */
[----:B------:R-:W-:Y:S02]  /*189d0*/  ULDC UR4, c[0x0][0xac8] ;  /* 0x0002b20000047ab9 */ /* 0x000fe40000000800 */
[----:B------:R-:W-:Y:S02]  /*189e0*/  ISETP.GE.AND P2, PT, R5, UR4, PT ;  /* 0x0000000405007c0c */ /* 0x000fe4000bf46270 */
[----:B------:R-:W-:Y:S02]  /*189f0*/  ISETP.GE.AND P3, PT, R8, UR4, PT ;  /* 0x0000000408007c0c */ /* 0x000fe4000bf66270 */
[----:B------:R-:W-:-:S09]  /*18a00*/  ISETP.GE.AND P4, PT, R9, UR4, PT ;  /* 0x0000000409007c0c */ /* 0x000fd2000bf86270 */
[----:B------:R-:W-:Y:S02]  /*18a10*/  @!P2 IMAD.MOV.U32 R15, RZ, RZ, R3 ;  /* 0x000000ffff0fa224 */ /* 0x000fe400078e0003 */
        /* <DEDUP_REMOVED lines=8> */
.L_x_544:
[----:B------:R-:W-:Y:S05]  /*18aa0*/  BSYNC B0 ;  /* 0x0000000000007941 */ /* 0x000fea0003800000 */
.L_x_536:
[----:B------:R-:W-:Y:S02]  /*18ab0*/  ULDC UR4, c[0x0][0xc3c] ;  /* 0x00030f0000047ab9 */ /* 0x000fe40000000800 */
[----:B-1----:R-:W-:-:S13]  /*18ac0*/  ISETP.GE.AND P0, PT, R111, UR4, PT ;  /* 0x000000046f007c0c */ /* 0x002fda000bf06270 */
[----:B------:R-:W-:Y:S05]  /*18ad0*/  @!P0 BRA `(.L_x_556) ;  /* 0xfffffe8800208947 */ /* 0x000fea000383ffff */
[----:B------:R-:W-:Y:S05]  /*18ae0*/  BRA `(.L_x_410) ;  /* 0x0000007c00c47947 */ /* 0x000fea0003800000 */
.L_x_408:
[----:B------:R-:W-:-:S08]  /*18af0*/  NOP ;  /* 0x0000000000007918 */ /* 0x000fd00000000000 */
[----:B--2---:R-:W0:-:S00]  /*18b00*/  USETMAXREG.DEALLOC.CTAPOOL 0x20 ;  /* 0x00000020000079c8 */ /* 0x004e0000080e0500 */
[----:B0-----:R-:W2:Y:S01]  /*18b10*/  LDL.LU R2, [R1+0x50] ;  /* 0x0000500001027983 */ /* 0x001ea20000300800 */
[----:B------:R-:W-:Y:S01]  /*18b20*/  LOP3.LUT R0, R0, 0x3, RZ, 0xc0, !PT ;  /* 0x0000000300007812 */ /* 0x000fe200078ec0ff */
[----:B------:R-:W-:-:S05]  /*18b30*/  IMAD.MOV.U32 R6, RZ, RZ, RZ ;  /* 0x000000ffff067224 */ /* 0x000fca00078e00ff */
[----:B------:R-:W0:Y:S02]  /*18b40*/  SHFL.IDX PT, R0, R0, RZ, 0x1f ;  /* 0x00001fff00007589 */ /* 0x000e2400000e0000 */
[----:B0-----:R-:W-:Y:S02]  /*18b50*/  ISETP.NE.AND P0, PT, R0, RZ, PT ;  /* 0x000000ff0000720c */ /* 0x001fe40003f05270 */
[----:B--2---:R-:W-:-:S11]  /*18b60*/  LOP3.LUT R2, R2, 0xfffffffd, RZ, 0xc0, !PT ;  /* 0xfffffffd02027812 */ /* 0x004fd600078ec0ff */
[----:B------:R-:W-:-:S05]  /*18b70*/  @P0 LOP3.LUT R2, R2, 0x2, RZ, 0xfc, !PT ;  /* 0x0000000202020812 */ /* 0x000fca00078efcff */
[----:B------:R0:W-:Y:S01]  /*18b80*/  STL [R1+0x50], R2 ;  /* 0x0000500201007387 */ /* 0x0001e20000100800 */
        /* <DEDUP_REMOVED lines=8> */
.L_x_557:
[----:B------:R-:W1:Y:S01]  /*18c10*/  S2R R0, SR_TID.X ;  /* 0x0000000000007919 */ /* 0x000e620000002100 */
[----:B------:R-:W-:Y:S01]  /*18c20*/  ULDC UR4, c[0x0][0xc3c] ;  /* 0x00030f0000047ab9 */ /* 0x000fe20000000800 */
[----:B------:R-:W-:Y:S01]  /*18c30*/  IMAD.MOV.U32 R7, RZ, RZ, RZ ;  /* 0x000000ffff077224 */ /* 0x000fe200078e00ff */
[----:B------:R-:W2:Y:S01]  /*18c40*/  S2UR UR6, SR_CTAID.X ;  /* 0x00000000000679c3 */ /* 0x000ea20000002500 */
[----:B------:R-:W-:Y:S01]  /*18c50*/  ULDC UR5, c[0x0][0xc38] ;  /* 0x00030e0000057ab9 */ /* 0x000fe20000000800 */
[----:B-1----:R-:W-:-:S04]  /*18c60*/  LOP3.LUT R0, R0, 0x1f, RZ, 0xc0, !PT ;  /* 0x0000001f00007812 */ /* 0x002fc800078ec0ff */
[----:B------:R-:W-:-:S04]  /*18c70*/  ISETP.NE.AND P0, PT, R0, 0x1f, PT ;  /* 0x0000001f0000780c */ /* 0x000fc80003f05270 */
[----:B------:R-:W-:-:S13]  /*18c80*/  ISETP.GE.OR P1, PT, R0, UR4, !P0 ;  /* 0x0000000400007c0c */ /* 0x000fda000c726670 */
[----:B------:R-:W1:Y:S08]  /*18c90*/  @!P1 LDC.64 R4, c[0x0][0xc80] ;  /* 0x00032000ff049b82 */ /* 0x000e700000000a00 */
[----:B0-----:R-:W0:Y:S01]  /*18ca0*/  @!P1 LDC.64 R2, c[0x0][0xc78] ;  /* 0x00031e00ff029b82 */ /* 0x001e220000000a00 */
[----:B-1----:R-:W-:-:S05]  /*18cb0*/  @!P1 IMAD.WIDE.U32 R4, R0, 0x4, R4 ;  /* 0x0000000400049825 */ /* 0x002fca00078e0004 */
[----:B------:R-:W3:Y:S01]  /*18cc0*/  @!P1 LDG.E R6, desc[UR60][R4.64] ;  /* 0x0000003c04069981 */ /* 0x000ee2000c1e1900 */
[----:B0-----:R-:W-:-:S05]  /*18cd0*/  @!P1 IMAD.WIDE.U32 R2, R0, 0x4, R2 ;  /* 0x0000000400029825 */ /* 0x001fca00078e0002 */
[----:B------:R-:W3:Y:S01]  /*18ce0*/  @!P1 LDG.E R7, desc[UR60][R2.64] ;  /* 0x0000003c02079981 */ /* 0x000ee2000c1e1900 */
[C---:B------:R-:W-:Y:S02]  /*18cf0*/  ISETP.NE.AND P1, PT, R0.reuse, RZ, PT ;  /* 0x000000ff0000720c */ /* 0x040fe40003f25270 */
[C---:B------:R-:W-:Y:S02]  /*18d00*/  ISETP.GE.U32.AND P2, PT, R0.reuse, 0x2, PT ;  /* 0x000000020000780c */ /* 0x040fe40003f46070 */
[C---:B------:R-:W-:Y:S02]  /*18d10*/  ISETP.GE.U32.AND P3, PT, R0.reuse, 0x4, PT ;  /* 0x000000040000780c */ /* 0x040fe40003f66070 */
[C---:B------:R-:W-:Y:S02]  /*18d20*/  ISETP.GE.U32.AND P4, PT, R0.reuse, 0x8, PT ;  /* 0x000000080000780c */ /* 0x040fe40003f86070 */
[----:B------:R-:W-:Y:S01]  /*18d30*/  ISETP.GE.U32.AND P5, PT, R0, 0x10, PT ;  /* 0x000000100000780c */ /* 0x000fe20003fa6070 */
[----:B------:R-:W-:Y:S01]  /*18d40*/  UMOV UR4, URZ ;  /* 0x0000003f00047c82 */ /* 0x000fe20008000000 */
[----:B---3--:R-:W-:-:S05]  /*18d50*/  IMAD R8, R6, R7, RZ ;  /* 0x0000000706087224 */ /* 0x008fca00078e02ff */
        /* <DEDUP_REMOVED lines=16> */
[----:B0-----:R-:W-:-:S05]  /*18e60*/  IMAD R8, R8, UR5, RZ ;  /* 0x0000000508087c24 */ /* 0x001fca000f8e02ff */
[----:B--2---:R-:W-:Y:S01]  /*18e70*/  ISETP.GT.AND P6, PT, R8, UR6, PT ;  /* 0x0000000608007c0c */ /* 0x004fe2000bfc4270 */
[----:B------:R-:W-:-:S12]  /*18e80*/  IMAD.MOV.U32 R3, RZ, RZ, R8 ;  /* 0x000000ffff037224 */ /* 0x000fd800078e0008 */
[----:B------:R-:W-:Y:S05]  /*18e90*/  @P6 BRA `(.L_x_559) ;  /* 0x00000000009c6947 */ /* 0x000fea0003800000 */
[----:B------:R-:W-:Y:S01]  /*18ea0*/  IMAD.MOV.U32 R8, RZ, RZ, R3 ;  /* 0x000000ffff087224 */ /* 0x000fe200078e0003 */
[----:B------:R-:W-:Y:S01]  /*18eb0*/  UMOV UR4, URZ ;  /* 0x0000003f00047c82 */ /* 0x000fe20008000000 */
[----:B------:R-:W-:-:S05]  /*18ec0*/  ULDC UR5, c[0x0][0xc38] ;  /* 0x00030e0000057ab9 */ /* 0x000fca0000000800 */
.L_x_561:
[----:B------:R-:W0:Y:S01]  /*18ed0*/  LDC R2, c[0x0][0xc3c] ;  /* 0x00030f00ff027b82 */ /* 0x000e220000000800 */
[----:B------:R-:W-:Y:S01]  /*18ee0*/  UIADD3 UR4, UR4, 0x1f, URZ ;  /* 0x0000001f04047890 */ /* 0x000fe2000fffe03f */
[----:B------:R-:W-:Y:S02]  /*18ef0*/  ULDC UR7, c[0x0][0xc3c] ;  /* 0x00030f0000077ab9 */ /* 0x000fe40000000800 */
[----:B------:R-:W-:-:S03]  /*18f00*/  IMAD.U32 R27, RZ, RZ, UR7 ;  /* 0x00000007ff1b7e24 */ /* 0x000fc6000f8e00ff */
[----:B0-----:R-:W-:-:S13]  /*18f10*/  ISETP.LE.AND P6, PT, R2, UR4, PT ;  /* 0x0000000402007c0c */ /* 0x001fda000bfc3270 */
[----:B------:R-:W-:Y:S05]  /*18f20*/  @P6 BRA `(.L_x_560) ;  /* 0x00000004009c6947 */ /* 0x000fea0003800000 */
[----:B------:R-:W-:-:S05]  /*18f30*/  VIADD R7, R0, UR4 ;  /* 0x0000000400077c36 */ /* 0x000fca0008000000 */
        /* <DEDUP_REMOVED lines=19> */
[----:B0-----:R-:W-:-:S04]  /*19070*/  SEL R2, R2, RZ, P4 ;  /* 0x000000ff02027207 */ /* 0x001fc80002000000 */
[----:B------:R-:W-:-:S05]  /*19080*/  IADD3 R2, R11, R2, RZ ;  /* 0x000000020b027210 */ /* 0x000fca0007ffe0ff */
        /* <DEDUP_REMOVED lines=8> */
.L_x_559:
        /* <DEDUP_REMOVED lines=19> */
.L_x_562:
[----:B0-----:R-:W-:Y:S02]  /*19240*/  IMAD.MOV.U32 R5, RZ, RZ, R10 ;  /* 0x000000ffff057224 */ /* 0x001fe400078e000a */
[----:B-1----:R-:W-:Y:S02]  /*19250*/  IMAD R24, R24, UR5, R9 ;  /* 0x0000000518187c24 */ /* 0x002fe4000f8e0209 */
[----:B------:R-:W0:Y:S01]  /*19260*/  I2F.RP R8, R5 ;  /* 0x0000000500087306 */ /* 0x000e220000209400 */
[----:B------:R-:W-:Y:S02]  /*19270*/  IMAD R9, R11, R4, RZ ;  /* 0x000000040b097224 */ /* 0x000fe400078e02ff */
[----:B------:R-:W-:Y:S01]  /*19280*/  IMAD.MOV.U32 R2, RZ, RZ, RZ ;  /* 0x000000ffff027224 */ /* 0x000fe200078e00ff */
[----:B------:R-:W-:Y:S01]  /*19290*/  IADD3 R25, -R24, UR6, RZ ;  /* 0x0000000618197c10 */ /* 0x000fe2000fffe1ff */
[----:B------:R-:W-:Y:S02]  /*192a0*/  VIADD R27, R27, UR4 ;  /* 0x000000041b1b7c36 */ /* 0x000fe40008000000 */
[----:B------:R-:W-:Y:S01]  /*192b0*/  IMAD.HI.U32 R2, R3, R9, R2 ;  /* 0x0000000903027227 */ /* 0x000fe200078e0002 */
[----:B------:R-:W-:-:S02]  /*192c0*/  IABS R3, R6 ;  /* 0x0000000600037213 */ /* 0x000fc40000000000 */
[----:B------:R-:W-:-:S03]  /*192d0*/  IABS R9, R25 ;  /* 0x0000001900097213 */ /* 0x000fc60000000000 */
[----:B------:R-:W-:Y:S02]  /*192e0*/  IMAD.MOV R3, RZ, RZ, -R3 ;  /* 0x000000ffff037224 */ /* 0x000fe400078e0a03 */
[----:B------:R-:W-:Y:S01]  /*192f0*/  IMAD.HI.U32 R2, R2, R9, RZ ;  /* 0x0000000902027227 */ /* 0x000fe200078e00ff */
[----:B0-----:R-:W0:Y:S03]  /*19300*/  MUFU.RCP R8, R8 ;  /* 0x0000000800087308 */ /* 0x001e260000001000 */
[----:B------:R-:W-:-:S05]  /*19310*/  IMAD R9, R2, R3, R9 ;  /* 0x0000000302097224 */ /* 0x000fca00078e0209 */
[----:B------:R-:W-:Y:S01]  /*19320*/  ISETP.GT.U32.AND P1, PT, R4, R9, PT ;  /* 0x000000090400720c */ /* 0x000fe20003f24070 */
[----:B0-----:R-:W-:-:S12]  /*19330*/  VIADD R3, R8, 0xffffffe ;  /* 0x0ffffffe08037836 */ /* 0x001fd80000000000 */
[----:B------:R-:W-:Y:S01]  /*19340*/  @!P1 IMAD.IADD R9, R9, 0x1, -R4 ;  /* 0x0000000109099824 */ /* 0x000fe200078e0a04 */
[----:B------:R-:W0:Y:S01]  /*19350*/  F2I.FTZ.U32.TRUNC.NTZ R3, R3 ;  /* 0x0000000300037305 */ /* 0x000e22000021f000 */
[----:B------:R-:W-:Y:S01]  /*19360*/  @!P1 VIADD R2, R2, 0x1 ;  /* 0x0000000102029836 */ /* 0x000fe20000000000 */
[----:B------:R-:W-:Y:S02]  /*19370*/  ISETP.NE.AND P1, PT, R6, RZ, PT ;  /* 0x000000ff0600720c */ /* 0x000fe40003f25270 */
[----:B------:R-:W-:Y:S02]  /*19380*/  ISETP.GE.U32.AND P0, PT, R9, R4, PT ;  /* 0x000000040900720c */ /* 0x000fe40003f06070 */
[----:B------:R-:W-:-:S04]  /*19390*/  LOP3.LUT R4, R25, R6, RZ, 0x3c, !PT ;  /* 0x0000000619047212 */ /* 0x000fc800078e3cff */
[----:B------:R-:W-:Y:S01]  /*193a0*/  ISETP.GE.AND P2, PT, R4, RZ, PT ;  /* 0x000000ff0400720c */ /* 0x000fe20003f46270 */
[----:B0-----:R-:W-:-:S06]  /*193b0*/  IMAD.MOV R8, RZ, RZ, -R3 ;  /* 0x000000ffff087224 */ /* 0x001fcc00078e0a03 */
[----:B------:R-:W-:-:S04]  /*193c0*/  @P0 VIADD R2, R2, 0x1 ;  /* 0x0000000102020836 */ /* 0x000fc80000000000 */
[----:B------:R-:W-:Y:S02]  /*193d0*/  IMAD.MOV.U32 R4, RZ, RZ, R2 ;  /* 0x000000ffff047224 */ /* 0x000fe400078e0002 */
[----:B------:R-:W-:Y:S01]  /*193e0*/  IMAD.MOV.U32 R2, RZ, RZ, R8 ;  /* 0x000000ffff027224 */ /* 0x000fe200078e0008 */
[----:B------:R-:W-:Y:S01]  /*193f0*/  IABS R8, R7 ;  /* 0x0000000700087213 */ /* 0x000fe20000000000 */
[----:B------:R-:W-:Y:S01]  /*19400*/  @!P2 IMAD.MOV R4, RZ, RZ, -R4 ;  /* 0x000000ffff04a224 */ /* 0x000fe200078e0a04 */
[----:B------:R-:W-:Y:S01]  /*19410*/  @!P1 LOP3.LUT R4, RZ, R6, RZ, 0x33, !PT ;  /* 0x00000006ff049212 */ /* 0x000fe200078e33ff */
[----:B------:R-:W-:Y:S02]  /*19420*/  IMAD R9, R2, R5, RZ ;  /* 0x0000000502097224 */ /* 0x000fe400078e02ff */
[----:B------:R-:W-:Y:S02]  /*19430*/  IMAD.MOV.U32 R2, RZ, RZ, RZ ;  /* 0x000000ffff027224 */ /* 0x000fe400078e00ff */
[----:B------:R-:W-:-:S02]  /*19440*/  IMAD.MOV R8, RZ, RZ, -R8 ;  /* 0x000000ffff087224 */ /* 0x000fc400078e0a08 */
[----:B------:R-:W-:Y:S01]  /*19450*/  IMAD.HI.U32 R2, R3, R9, R2 ;  /* 0x0000000903027227 */ /* 0x000fe200078e0002 */
[----:B------:R-:W-:-:S03]  /*19460*/  IABS R3, R4 ;  /* 0x0000000400037213 */ /* 0x000fc60000000000 */
[----:B------:R-:W-:Y:S02]  /*19470*/  IMAD R6, R6, R4, RZ ;  /* 0x0000000406067224 */ /* 0x000fe400078e02ff */
        /* <DEDUP_REMOVED lines=10> */
[----:B------:R-:W-:-:S05]  /*19520*/  @P0 VIADD R2, R2, 0x1 ;  /* 0x0000000102020836 */ /* 0x000fca0000000000 */
[----:B------:R-:W-:Y:S02]  /*19530*/  @!P2 IADD3 R2, -R2, RZ, RZ ;  /* 0x000000ff0202a210 */ /* 0x000fe40007ffe1ff */
[----:B------:R-:W-:-:S05]  /*19540*/  @!P1 LOP3.LUT R2, RZ, R7, RZ, 0x33, !PT ;  /* 0x00000007ff029212 */ /* 0x000fca00078e33ff */
[----:B------:R-:W-:-:S04]  /*19550*/  IMAD.MOV R3, RZ, RZ, -R2 ;  /* 0x000000ffff037224 */ /* 0x000fc800078e0a02 */
[C---:B------:R-:W-:Y:S02]  /*19560*/  IMAD R4, R7.reuse, R3, R4 ;  /* 0x0000000307047224 */ /* 0x040fe400078e0204 */
[----:B------:R-:W-:-:S04]  /*19570*/  IMAD R7, R7, 0x1000000, R2 ;  /* 0x0100000007077824 */ /* 0x000fc800078e0202 */
[----:B------:R-:W-:Y:S01]  /*19580*/  IMAD R26, R4, 0x10000, R7 ;  /* 0x00010000041a7824 */ /* 0x000fe200078e0207 */
[----:B------:R-:W-:Y:S06]  /*19590*/  BRA `(.L_x_563) ;  /* 0x00000000000c7947 */ /* 0x000fec0003800000 */
.L_x_560:
[----:B------:R-:W-:Y:S02]  /*195a0*/  IMAD.MOV.U32 R25, RZ, RZ, RZ ;  /* 0x000000ffff197224 */ /* 0x000fe400078e00ff */
[----:B------:R-:W-:Y:S02]  /*195b0*/  IMAD.U32 R24, RZ, RZ, UR6 ;  /* 0x00000006ff187e24 */ /* 0x000fe4000f8e00ff */
[----:B------:R-:W-:-:S07]  /*195c0*/  IMAD.MOV.U32 R26, RZ, RZ, RZ ;  /* 0x000000ffff1a7224 */ /* 0x000fce00078e00ff */
.L_x_563:
[----:B------:R-:W-:-:S13]  /*195d0*/  ISETP.NE.AND P0, PT, R0, RZ, PT ;  /* 0x000000ff0000720c */ /* 0x000fda0003f05270 */
[----:B------:R-:W0:Y:S01]  /*195e0*/  @!P0 S2R R3, SR_CgaCtaId ;  /* 0x0000000000038919 */ /* 0x000e220000008800 */
[----:B------:R-:W-:-:S04]  /*195f0*/  @!P0 MOV R0, 0x400 ;  /* 0x0000040000008802 */ /* 0x000fc80000000f00 */
[----:B0-----:R-:W-:-:S05]  /*19600*/  @!P0 LEA R0, R3, R0, 0x18 ;  /* 0x0000000003008211 */ /* 0x001fca00078ec0ff */
[----:B------:R0:W-:Y:S01]  /*19610*/  @!P0 STS.128 [R0+0x31cd0], R24 ;  /* 0x031cd01800008388 */ /* 0x0001e20000000c00 */
[----:B------:R-:W-:Y:S06]  /*19620*/  BAR.ARV 0x5, 0x200 ;  /* 0x0148000000007b1d */ /* 0x000fec0000002000 */
.L_x_558:
[----:B------:R2:W-:Y:S01]  /*19630*/  STL [R1+0x34], RZ ;  /* 0x000034ff01007387 */ /* 0x0005e20000100800 */
[----:B------:R-:W-:Y:S01]  /*19640*/  ULDC UR4, c[0x0][0xc3c] ;  /* 0x00030f0000047ab9 */ /* 0x000fe20000000800 */
[----:B------:R-:W-:Y:S01]  /*19650*/  IMAD.MOV.U32 R28, RZ, RZ, 0x1 ;  /* 0x00000001ff1c7424 */ /* 0x000fe200078e00ff */
[----:B-1----:R-:W-:Y:S01]  /*19660*/  ISETP.GE.AND P0, PT, R27, UR4, PT ;  /* 0x000000041b007c0c */ /* 0x002fe2000bf06270 */
[----:B------:R-:W-:-:S12]  /*19670*/  IMAD.MOV.U32 R18, RZ, RZ, RZ ;  /* 0x000000ffff127224 */ /* 0x000fd800078e00ff */
[----:B--2---:R-:W-:Y:S05]  /*19680*/  @P0 BRA `(.L_x_564) ;  /* 0x0000007000000947 */ /* 0x004fea0003800000 */
[----:B------:R-:W1:Y:S01]  /*19690*/  S2R R6, SR_TID.X ;  /* 0x0000000000067919 */ /* 0x000e620000002100 */
[----:B------:R-:W2:Y:S01]  /*196a0*/  S2UR UR5, SR_CgaCtaId ;  /* 0x00000000000579c3 */ /* 0x000ea20000008800 */
[----:B------:R-:W-:Y:S01]  /*196b0*/  UMOV UR4, 0x400 ;  /* 0x0000040000047882 */ /* 0x000fe20000000000 */
[----:B------:R-:W-:Y:S01]  /*196c0*/  BSSY B8, `(.L_x_564) ;  /* 0x00006fc000087945 */ /* 0x000fe20003800000 */
[----:B------:R-:W-:Y:S01]  /*196d0*/  STL [R1+0x34], RZ ;  /* 0x000034ff01007387 */ /* 0x000fe20000100800 */
[----:B------:R-:W-:Y:S01]  /*196e0*/  IMAD.MOV.U32 R29, RZ, RZ, RZ ;  /* 0x000000ffff1d7224 */ /* 0x000fe200078e00ff */
[----:B------:R-:W-:Y:S01]  /*196f0*/  ULDC.64 UR36, c[0x0][0x198] ;  /* 0x0000660000247ab9 */ /* 0x000fe20000000a00 */
[----:B------:R-:W-:Y:S01]  /*19700*/  IMAD.MOV.U32 R18, RZ, RZ, RZ ;  /* 0x000000ffff127224 */ /* 0x000fe200078e00ff */
[----:B------:R-:W-:Y:S01]  /*19710*/  ULDC UR38, c[0x0][0xc] ;  /* 0x0000030000267ab9 */ /* 0x000fe20000000800 */
[----:B------:R-:W-:Y:S01]  /*19720*/  IMAD.MOV.U32 R28, RZ, RZ, 0x1 ;  /* 0x00000001ff1c7424 */ /* 0x000fe200078e00ff */
[----:B--2---:R-:W-:-:S06]  /*19730*/  ULEA UR4, UR5, UR4, 0x18 ;  /* 0x0000000405047291 */ /* 0x004fcc000f8ec03f */
[----:B------:R-:W-:Y:S01]  /*19740*/  IMAD.U32 R16, RZ, RZ, UR4 ;  /* 0x00000004ff107e24 */ /* 0x000fe2000f8e00ff */
[C---:B-1----:R-:W-:Y:S01]  /*19750*/  LOP3.LUT R5, R6.reuse, 0x7f, RZ, 0xc0, !PT ;  /* 0x0000007f06057812 */ /* 0x042fe200078ec0ff */
[----:B0-----:R-:W-:-:S04]  /*19760*/  IMAD.SHL.U32 R0, R6, 0x8, RZ ;  /* 0x0000000806007824 */ /* 0x001fc800078e00ff */
[----:B------:R-:W-:Y:S01]  /*19770*/  IMAD.SHL.U32 R4, R5, 0x8, RZ ;  /* 0x0000000805047824 */ /* 0x000fe200078e00ff */
[C---:B------:R-:W-:Y:S02]  /*19780*/  LOP3.LUT R3, R0.reuse, 0x20, RZ, 0xc0, !PT ;  /* 0x0000002000037812 */ /* 0x040fe400078ec0ff */
[----:B------:R-:W-:Y:S02]  /*19790*/  LOP3.LUT R2, R0, 0xd8, RZ, 0xc0, !PT ;  /* 0x000000d800027812 */ /* 0x000fe400078ec0ff */
[----:B------:R-:W-:Y:S02]  /*197a0*/  LOP3.LUT R3, R3, 0x300, R4, 0xf8, !PT ;  /* 0x0000030003037812 */ /* 0x000fe400078ef804 */
[----:B------:R-:W-:Y:S02]  /*197b0*/  LOP3.LUT R2, R2, 0x18, R6, 0x78, !PT ;  /* 0x0000001802027812 */ /* 0x000fe400078e7806 */
[----:B------:R-:W-:Y:S01]  /*197c0*/  SHF.R.U32.HI R4, RZ, 0x2, R5 ;  /* 0x00000002ff047819 */ /* 0x000fe20000011605 */
[----:B------:R-:W-:Y:S01]  /*197d0*/  IMAD.MOV.U32 R5, RZ, RZ, 0x1 ;  /* 0x00000001ff057424 */ /* 0x000fe200078e00ff */
[----:B------:R-:W-:Y:S01]  /*197e0*/  LOP3.LUT R3, R3, R2, RZ, 0xfc, !PT ;  /* 0x0000000203037212 */ /* 0x000fe200078efcff */
[----:B------:R-:W-:Y:S01]  /*197f0*/  IMAD.SHL.U32 R2, R6, 0x20, RZ ;  /* 0x0000002006027824 */ /* 0x000fe200078e00ff */
[----:B------:R-:W-:-:S02]  /*19800*/  LOP3.LUT R0, R0, 0x18, RZ, 0xc0, !PT ;  /* 0x0000001800007812 */ /* 0x000fc400078ec0ff */
[----:B------:R-:W-:Y:S02]  /*19810*/  STL [R1], R5 ;  /* 0x0000000501007387 */ /* 0x000fe40000100800 */
[----:B------:R-:W-:Y:S01]  /*19820*/  LOP3.LUT R4, R4, 0x60, R2, 0xf8, !PT ;  /* 0x0000006004047812 */ /* 0x000fe200078ef802 */
[----:B------:R-:W-:-:S05]  /*19830*/  IMAD R2, R3, 0x2, R16 ;  /* 0x0000000203027824 */ /* 0x000fca00078e0210 */
[----:B------:R0:W-:Y:S02]  /*19840*/  STL [R1+0xc], R2 ;  /* 0x00000c0201007387 */ /* 0x0001e40000100800 */
[C---:B0-----:R-:W-:Y:S02]  /*19850*/  LOP3.LUT R2, R0.reuse, 0x20, RZ, 0xfc, !PT ;  /* 0x0000002000027812 */ /* 0x041fe400078efcff */
[----:B------:R-:W-:-:S07]  /*19860*/  LOP3.LUT R0, R0, 0x40, RZ, 0xfc, !PT ;  /* 0x0000004000007812 */ /* 0x000fce00078efcff */
.L_x_710:
[----:B------:R-:W0:Y:S02]  /*19870*/  LDC.64 R2, c[0x0][0xc88] ;  /* 0x00032200ff027b82 */ /* 0x000e240000000a00 */
[----:B0-----:R-:W-:-:S05]  /*19880*/  IMAD.WIDE R2, R27, 0x4, R2 ;  /* 0x000000041b027825 */ /* 0x001fca00078e0202 */
[----:B--2---:R-:W2:Y:S01]  /*19890*/  LDG.E R13, desc[UR60][R2.64] ;  /* 0x0000003c020d7981 */ /* 0x004ea2000c1e1900 */
[----:B------:R-:W-:Y:S05]  /*198a0*/  YIELD ;  /* 0x0000000000007946 */ /* 0x000fea0003800000 */
[----:B------:R-:W-:Y:S01]  /*198b0*/  ULDC.64 UR4, c[0x0][0xa28] ;  /* 0x00028a0000047ab9 */ /* 0x000fe20000000a00 */
[----:B------:R-:W-:Y:S02]  /*198c0*/  CS2R R8, SRZ ;  /* 0x0000000000087805 */ /* 0x000fe4000001ff00 */
[----:B------:R-:W-:Y:S01]  /*198d0*/  ISETP.NE.U32.AND P0, PT, RZ, UR4, PT ;  /* 0x00000004ff007c0c */ /* 0x000fe2000bf05070 */
[----:B------:R-:W-:-:S03]  /*198e0*/  ULDC.64 UR6, c[0x0][0xa00] ;  /* 0x0002800000067ab9 */ /* 0x000fc60000000a00 */
[----:B------:R-:W-:Y:S02]  /*198f0*/  ISETP.NE.AND.EX P0, PT, RZ, UR5, PT, P0 ;  /* 0x00000005ff007c0c */ /* 0x000fe4000bf05300 */
[----:B--2---:R-:W-:Y:S01]  /*19900*/  SHF.R.S32.HI R0, RZ, 0x1f, R13 ;  /* 0x0000001fff007819 */ /* 0x004fe2000001140d */
[----:B------:R-:W-:-:S10]  /*19910*/  IMAD.SHL.U32 R19, R13, 0x4, RZ ;  /* 0x000000040d137824 */ /* 0x000fd400078e00ff */
[C---:B------:R-:W-:Y:S01]  /*19920*/  @P0 LEA R4, P1, R13.reuse, UR4, 0x2 ;  /* 0x000000040d040c11 */ /* 0x040fe2000f8210ff */
[----:B------:R-:W-:Y:S01]  /*19930*/  STL [R1+0x10], R13 ;  /* 0x0000100d01007387 */ /* 0x000fe20000100800 */
[C-C-:B------:R-:W-:Y:S02]  /*19940*/  SHF.L.U64.HI R22, R13.reuse, 0x2, R0.reuse ;  /* 0x000000020d167819 */ /* 0x140fe40000010200 */
[----:B-1-3--:R-:W-:Y:S01]  /*19950*/  @P0 LEA.HI.X R5, R13, UR5, R0, 0x2, P1 ;  /* 0x000000050d050c11 */ /* 0x00afe200088f1400 */
[----:B------:R-:W-:Y:S01]  /*19960*/  ULDC.64 UR4, c[0x0][0xa08] ;  /* 0x0002820000047ab9 */ /* 0x000fe20000000a00 */
[----:B------:R-:W-:Y:S01]  /*19970*/  ISETP.NE.U32.AND P1, PT, RZ, UR6, PT ;  /* 0x00000006ff007c0c */ /* 0x000fe2000bf25070 */
[----:B------:R0:W-:Y:S01]  /*19980*/  STL [R1+0x30], R0 ;  /* 0x0000300001007387 */ /* 0x0001e20000100800 */
[----:B------:R-:W-:-:S03]  /*19990*/  IADD3 R2, P2, R19, UR6, RZ ;  /* 0x0000000613027c10 */ /* 0x000fc6000ff5e0ff */
[----:B------:R1:W5:Y:S01]  /*199a0*/  @P0 LDG.E R9, desc[UR60][R4.64] ;  /* 0x0000003c04090981 */ /* 0x000362000c1e1900 */
[----:B------:R-:W-:Y:S01]  /*199b0*/  ISETP.NE.AND.EX P0, PT, RZ, UR7, PT, P1 ;  /* 0x00000007ff007c0c */ /* 0x000fe2000bf05310 */
[----:B------:R-:W-:Y:S01]  /*199c0*/  IMAD.MOV.U32 R12, RZ, RZ, RZ ;  /* 0x000000ffff0c7224 */ /* 0x000fe200078e00ff */
[C---:B------:R-:W-:Y:S01]  /*199d0*/  IADD3.X R3, R22.reuse, UR7, RZ, P2, !PT ;  /* 0x0000000716037c10 */ /* 0x040fe200097fe4ff */
[----:B------:R-:W-:Y:S01]  /*199e0*/  ULDC.64 UR6, c[0x0][0xa10] ;  /* 0x0002840000067ab9 */ /* 0x000fe20000000a00 */
[----:B------:R-:W-:Y:S01]  /*199f0*/  ISETP.NE.U32.AND P1, PT, RZ, UR4, PT ;  /* 0x00000004ff007c0c */ /* 0x000fe2000bf25070 */
[----:B0-----:R-:W-:Y:S01]  /*19a00*/  IMAD.MOV.U32 R0, RZ, RZ, RZ ;  /* 0x000000ffff007224 */ /* 0x001fe200078e00ff */
[C---:B------:R-:W-:Y:S02]  /*19a10*/  IADD3 R6, P3, R19.reuse, UR4, RZ ;  /* 0x0000000413067c10 */ /* 0x040fe4000ff7e0ff */
[----:B------:R-:W-:Y:S02]  /*19a20*/  ISETP.NE.AND.EX P1, PT, RZ, UR5, PT, P1 ;  /* 0x00000005ff007c0c */ /* 0x000fe4000bf25310 */
[----:B------:R-:W-:Y:S01]  /*19a30*/  IADD3.X R7, R22, UR5, RZ, P3, !PT ;  /* 0x0000000516077c10 */ /* 0x000fe20009ffe4ff */
[----:B------:R-:W-:Y:S01]  /*19a40*/  ULDC.64 UR4, c[0x0][0xa18] ;  /* 0x0002860000047ab9 */ /* 0x000fe20000000a00 */
[----:B-1----:R-:W-:Y:S01]  /*19a50*/  IADD3 R4, P4, R19, UR6, RZ ;  /* 0x0000000613047c10 */ /* 0x002fe2000ff9e0ff */
[----:B------:R-:W2:Y:S01]  /*19a60*/  @P0 LDG.E R8, desc[UR60][R2.64] ;  /* 0x0000003c02080981 */ /* 0x000ea2000c1e1900 */
[----:B------:R-:W-:-:S02]  /*19a70*/  ISETP.NE.U32.AND P3, PT, RZ, UR4, PT ;  /* 0x00000004ff007c0c */ /* 0x000fc4000bf65070 */
[----:B------:R-:W-:Y:S02]  /*19a80*/  IADD3.X R5, R22, UR7, RZ, P4, !PT ;  /* 0x0000000716057c10 */ /* 0x000fe4000a7fe4ff */
[----:B------:R-:W-:Y:S02]  /*19a90*/  ISETP.NE.AND.EX P3, PT, RZ, UR5, PT, P3 ;  /* 0x00000005ff007c0c */ /* 0x000fe4000bf65330 */
[----:B------:R-:W-:Y:S01]  /*19aa0*/  ISETP.NE.U32.AND P2, PT, RZ, UR6, PT ;  /* 0x00000006ff007c0c */ /* 0x000fe2000bf45070 */
[----:B------:R-:W5:Y:S03]  /*19ab0*/  @P1 LDG.E R12, desc[UR60][R6.64] ;  /* 0x0000003c060c1981 */ /* 0x000f66000c1e1900 */
[----:B------:R-:W-:-:S07]  /*19ac0*/  ISETP.NE.AND.EX P2, PT, RZ, UR7, PT, P2 ;  /* 0x00000007ff007c0c */ /* 0x000fce000bf45320 */
[----:B------:R-:W-:Y:S01]  /*19ad0*/  @P3 IADD3 R10, P4, R19, UR4, RZ ;  /* 0x00000004130a3c10 */ /* 0x000fe2000ff9e0ff */
[----:B------:R-:W-:-:S03]  /*19ae0*/  ULDC UR4, c[0x0][0x288] ;  /* 0x0000a20000047ab9 */ /* 0x000fc60000000800 */
[----:B------:R-:W-:Y:S02]  /*19af0*/  @P3 IADD3.X R11, R22, UR5, RZ, P4, !PT ;  /* 0x00000005160b3c10 */ /* 0x000fe4000a7fe4ff */
[----:B------:R-:W5:Y:S04]  /*19b00*/  @P2 LDG.E R0, desc[UR60][R4.64] ;  /* 0x0000003c04002981 */ /* 0x000f68000c1e1900 */
[----:B--2---:R0:W-:Y:S02]  /*19b10*/  STL [R1+0x18], R8 ;  /* 0x0000180801007387 */ /* 0x0041e40000100800 */
[----:B0-----:R-:W-:Y:S01]  /*19b20*/  IMAD.U32 R8, RZ, RZ, UR4 ;  /* 0x00000004ff087e24 */ /* 0x001fe2000f8e00ff */
[----:B------:R-:W-:-:S05]  /*19b30*/  ULDC.64 UR4, c[0x0][0x418] ;  /* 0x0001060000047ab9 */ /* 0x000fca0000000a00 */
[----:B------:R0:W2:Y:S01]  /*19b40*/  @P3 LDG.E R8, desc[UR60][R10.64] ;  /* 0x0000003c0a083981 */ /* 0x0000a2000c1e1900 */
[----:B------:R-:W-:-:S03]  /*19b50*/  UISETP.NE.U32.AND UP0, UPT, UR4, URZ, UPT ;  /* 0x0000003f0400728c */ /* 0x000fc6000bf05070 */
[----:B------:R-:W-:Y:S01]  /*19b60*/  ULDC UR4, c[0x0][0x424] ;  /* 0x0001090000047ab9 */ /* 0x000fe20000000800 */
[----:B------:R-:W-:-:S03]  /*19b70*/  UISETP.NE.AND.EX UP0, UPT, UR5, URZ, UPT, UP0 ;  /* 0x0000003f0500728c */ /* 0x000fc6000bf05300 */
[----:B------:R-:W-:Y:S01]  /*19b80*/  ULDC UR5, c[0x0][0x2f0] ;  /* 0x0000bc0000057ab9 */ /* 0x000fe20000000800 */
[----:B------:R-:W-:-:S04]  /*19b90*/  USEL UR4, UR4, 0x1, UP0 ;  /* 0x0000000104047887 */ /* 0x000fc80008000000 */
[----:B------:R-:W-:-:S03]  /*19ba0*/  UIMAD UR4, UR4, UR5, URZ ;  /* 0x00000005040472a4 */ /* 0x000fc6000f8e023f */
[----:B------:R-:W-:-:S03]  /*19bb0*/  ULDC UR5, c[0x0][0x348] ;  /* 0x0000d20000057ab9 */ /* 0x000fc60000000800 */
[----:B0-----:R-:W-:Y:S01]  /*19bc0*/  IMAD.U32 R10, RZ, RZ, UR4 ;  /* 0x00000004ff0a7e24 */ /* 0x001fe2000f8e00ff */
[----:B--2---:R0:W-:Y:S02]  /*19bd0*/  STL [R1+0x38], R8 ;  /* 0x0000380801007387 */ /* 0x0041e40000100800 */
[----:B0-----:R-:W-:Y:S01]  /*19be0*/  MOV R8, UR5 ;  /* 0x0000000500087c02 */ /* 0x001fe20008000f00 */
[----:B----4-:R-:W-:Y:S06]  /*19bf0*/  @P3 BRA `(.L_x_565) ;  /* 0x0000000000143947 */ /* 0x010fec0003800000 */
[----:B------:R-:W-:Y:S05]  /*19c00*/  @!P0 BRA `(.L_x_565) ;  /* 0x0000000000108947 */ /* 0x000fea0003800000 */
[----:B------:R-:W2:Y:S04]  /*19c10*/  LDG.E R11, desc[UR60][R2.64] ;  /* 0x0000003c020b7981 */ /* 0x000ea8000c1e1900 */
[----:B------:R-:W2:Y:S02]  /*19c20*/  LDG.E R2, desc[UR60][R2.64+0x4] ;  /* 0x0000043c02027981 */ /* 0x000ea4000c1e1900 */
[----:B--2---:R-:W-:-:S05]  /*19c30*/  IMAD.IADD R2, R2, 0x1, -R11 ;  /* 0x0000000102027824 */ /* 0x004fca00078e0a0b */
[----:B------:R0:W-:Y:S02]  /*19c40*/  STL [R1+0x38], R2 ;  /* 0x0000380201007387 */ /* 0x0001e40000100800 */
.L_x_565:
[----:B------:R-:W-:Y:S01]  /*19c50*/  ULDC.64 UR4, c[0x0][0xa20] ;  /* 0x0002880000047ab9 */ /* 0x000fe20000000a00 */
[C---:B------:R-:W-:Y:S01]  /*19c60*/  LOP3.LUT R11, R26.reuse, 0xff000000, RZ, 0xc0, !PT ;  /* 0xff0000001a0b7812 */ /* 0x040fe200078ec0ff */
[----:B------:R-:W-:Y:S01]  /*19c70*/  IMAD.MOV.U32 R23, RZ, RZ, R13 ;  /* 0x000000ffff177224 */ /* 0x000fe200078e000d */
[----:B------:R-:W-:Y:S02]  /*19c80*/  ISETP.NE.U32.AND P0, PT, RZ, UR4, PT ;  /* 0x00000004ff007c0c */ /* 0x000fe4000bf05070 */
[----:B------:R-:W-:Y:S02]  /*19c90*/  SHF.R.U32.HI R11, RZ, 0x8, R11 ;  /* 0x00000008ff0b7819 */ /* 0x000fe4000001160b */
[----:B------:R-:W-:Y:S02]  /*19ca0*/  ISETP.NE.AND.EX P0, PT, RZ, UR5, PT, P0 ;  /* 0x00000005ff007c0c */ /* 0x000fe4000bf05300 */
[C---:B0-----:R-:W-:Y:S02]  /*19cb0*/  LOP3.LUT R2, R26.reuse, 0xff0000, RZ, 0xc0, !PT ;  /* 0x00ff00001a027812 */ /* 0x041fe400078ec0ff */
[----:B------:R-:W-:Y:S01]  /*19cc0*/  LOP3.LUT R17, R26, 0xffff, RZ, 0xc0, !PT ;  /* 0x0000ffff1a117812 */ /* 0x000fe200078ec0ff */
[----:B-----5:R-:W-:Y:S01]  /*19cd0*/  IMAD.IADD R26, R12, 0x1, R9 ;  /* 0x000000010c1a7824 */ /* 0x020fe200078e0209 */
[----:B------:R-:W-:-:S07]  /*19ce0*/  LEA.HI R11, R2, R11, RZ, 0x10 ;  /* 0x0000000b020b7211 */ /* 0x000fce00078f80ff */
[----:B------:R-:W-:Y:S05]  /*19cf0*/  @!P0 BRA `(.L_x_566) ;  /* 0x0000000000108947 */ /* 0x000fea0003800000 */
[----:B------:R-:W-:-:S04]  /*19d00*/  IADD3 R2, P0, R19, UR4, RZ ;  /* 0x0000000413027c10 */ /* 0x000fc8000ff1e0ff */
[----:B------:R-:W-:-:S05]  /*19d10*/  IADD3.X R3, R22, UR5, RZ, P0, !PT ;  /* 0x0000000516037c10 */ /* 0x000fca00087fe4ff */
[----:B------:R0:W5:Y:S01]  /*19d20*/  LDG.E R10, desc[UR60][R2.64] ;  /* 0x0000003c020a7981 */ /* 0x000162000c1e1900 */
[----:B------:R-:W-:Y:S05]  /*19d30*/  BRA `(.L_x_567) ;  /* 0x0000000000107947 */ /* 0x000fea0003800000 */
.L_x_566:
[----:B------:R-:W-:Y:S05]  /*19d40*/  @!P1 BRA `(.L_x_567) ;  /* 0x00000000000c9947 */ /* 0x000fea0003800000 */
[----:B------:R-:W2:Y:S04]  /*19d50*/  LDG.E R10, desc[UR60][R6.64] ;  /* 0x0000003c060a7981 */ /* 0x000ea8000c1e1900 */
[----:B------:R-:W2:Y:S02]  /*19d60*/  LDG.E R6, desc[UR60][R6.64+0x4] ;  /* 0x0000043c06067981 */ /* 0x000ea4000c1e1900 */
[----:B--2---:R-:W-:-:S07]  /*19d70*/  IMAD.IADD R10, R6, 0x1, -R10 ;  /* 0x00000001060a7824 */ /* 0x004fce00078e0a0a */
.L_x_567:
[----:B0-----:R-:W2:Y:S01]  /*19d80*/  @P2 LDG.E R2, desc[UR60][R4.64] ;  /* 0x0000003c04022981 */ /* 0x001ea2000c1e1900 */
[----:B-----5:R-:W-:-:S03]  /*19d90*/  IMAD.IADD R10, R10, 0x1, -R9 ;  /* 0x000000010a0a7824 */ /* 0x020fc600078e0a09 */
[----:B------:R-:W2:Y:S01]  /*19da0*/  @P2 LDG.E R4, desc[UR60][R4.64+0x4] ;  /* 0x0000043c04042981 */ /* 0x000ea2000c1e1900 */
[----:B------:R-:W-:Y:S01]  /*19db0*/  LOP3.LUT R13, R11, 0xff, RZ, 0xc0, !PT ;  /* 0x000000ff0b0d7812 */ /* 0x000fe200078ec0ff */
[----:B------:R-:W-:Y:S01]  /*19dc0*/  BSSY B0, `(.L_x_568) ;  /* 0x000002b000007945 */ /* 0x000fe20003800000 */
[----:B--2---:R-:W-:-:S04]  /*19dd0*/  @P2 IMAD.IADD R8, R4, 0x1, -R2 ;  /* 0x0000000104082824 */ /* 0x004fc800078e0a02 */
[----:B------:R-:W-:-:S04]  /*19de0*/  IMAD.IADD R2, R10, 0x1, R8 ;  /* 0x000000010a027824 */ /* 0x000fc800078e0208 */
[----:B------:R-:W-:-:S04]  /*19df0*/  VIADD R3, R2, 0x8f ;  /* 0x0000008f02037836 */ /* 0x000fc80000000000 */
[----:B------:R-:W-:Y:S01]  /*19e00*/  IMAD.HI R3, R3, 0x38e38e39, RZ ;  /* 0x38e38e3903037827 */ /* 0x000fe200078e02ff */
[----:B------:R-:W-:-:S04]  /*19e10*/  ISETP.GE.AND P1, PT, R2, 0x1, PT ;  /* 0x000000010200780c */ /* 0x000fc80003f26270 */
[----:B------:R-:W-:-:S04]  /*19e20*/  SHF.R.U32.HI R2, RZ, 0x1f, R3 ;  /* 0x0000001fff027819 */ /* 0x000fc80000011603 */
[----:B------:R-:W-:-:S05]  /*19e30*/  LEA.HI.SX32 R12, R3, R2, 0x1b ;  /* 0x00000002030c7211 */ /* 0x000fca00078fdaff */
[----:B------:R0:W-:Y:S04]  /*19e40*/  STL [R1+0x14], R12 ;  /* 0x0000140c01007387 */ /* 0x0001e80000100800 */
[----:B------:R0:W-:Y:S01]  /*19e50*/  STL [R1+0x3c], R13 ;  /* 0x00003c0d01007387 */ /* 0x0001e20000100800 */
[----:B------:R-:W-:Y:S01]  /*19e60*/  SHF.R.U32.HI R4, RZ, 0x10, R11 ;  /* 0x00000010ff047819 */ /* 0x000fe2000001160b */
[----:B------:R-:W-:Y:S01]  /*19e70*/  IMAD.MOV.U32 R3, RZ, RZ, RZ ;  /* 0x000000ffff037224 */ /* 0x000fe200078e00ff */
[----:B------:R-:W-:Y:S06]  /*19e80*/  @!P1 BRA `(.L_x_569) ;  /* 0x0000000000789947 */ /* 0x000fec0003800000 */
[----:B------:R-:W-:Y:S01]  /*19e90*/  ISETP.NE.AND P0, PT, R4, RZ, PT ;  /* 0x000000ff0400720c */ /* 0x000fe20003f05270 */
[----:B------:R-:W-:-:S03]  /*19ea0*/  ULDC UR4, c[0x0][0x9f0] ;  /* 0x00027c0000047ab9 */ /* 0x000fc60000000800 */
[----:B------:R-:W-:-:S04]  /*19eb0*/  SEL R5, R4, UR4, P0 ;  /* 0x0000000404057c07 */ /* 0x000fc80008000000 */
[----:B------:R-:W-:Y:S02]  /*19ec0*/  IABS R6, R5 ;  /* 0x0000000500067213 */ /* 0x000fe40000000000 */
[----:B------:R-:W-:Y:S02]  /*19ed0*/  IADD3 R7, R5, -0x1, R12 ;  /* 0xffffffff05077810 */ /* 0x000fe40007ffe00c */
[----:B------:R-:W1:Y:S08]  /*19ee0*/  I2F.RP R2, R6 ;  /* 0x0000000600027306 */ /* 0x000e700000209400 */
[----:B-1----:R-:W1:Y:S02]  /*19ef0*/  MUFU.RCP R2, R2 ;  /* 0x0000000200027308 */ /* 0x002e640000001000 */
[----:B-1----:R-:W-:-:S06]  /*19f00*/  VIADD R2, R2, 0xffffffe ;  /* 0x0ffffffe02027836 */ /* 0x002fcc0000000000 */
[----:B------:R1:W2:Y:S02]  /*19f10*/  F2I.FTZ.U32.TRUNC.NTZ R3, R2 ;  /* 0x0000000200037305 */ /* 0x0002a4000021f000 */
[----:B-1----:R-:W-:-:S04]  /*19f20*/  LOP3.LUT R2, R7, R5, RZ, 0x3c, !PT ;  /* 0x0000000507027212 */ /* 0x002fc800078e3cff */
[----:B------:R-:W-:Y:S01]  /*19f30*/  ISETP.GE.AND P4, PT, R2, RZ, PT ;  /* 0x000000ff0200720c */ /* 0x000fe20003f86270 */
[----:B--2---:R-:W-:-:S04]  /*19f40*/  IMAD.MOV R2, RZ, RZ, -R3 ;  /* 0x000000ffff027224 */ /* 0x004fc800078e0a03 */
[----:B------:R-:W-:Y:S02]  /*19f50*/  IMAD R9, R2, R6, RZ ;  /* 0x0000000602097224 */ /* 0x000fe400078e02ff */
[----:B------:R-:W-:-:S04]  /*19f60*/  IMAD.MOV.U32 R2, RZ, RZ, RZ ;  /* 0x000000ffff027224 */ /* 0x000fc800078e00ff */
[----:B------:R-:W-:Y:S01]  /*19f70*/  IMAD.HI.U32 R9, R3, R9, R2 ;  /* 0x0000000903097227 */ /* 0x000fe200078e0002 */
[----:B------:R-:W-:Y:S02]  /*19f80*/  IABS R2, R5 ;  /* 0x0000000500027213 */ /* 0x000fe40000000000 */
[----:B------:R-:W-:-:S03]  /*19f90*/  IABS R3, R7 ;  /* 0x0000000700037213 */ /* 0x000fc60000000000 */
[----:B------:R-:W-:-:S04]  /*19fa0*/  IMAD.MOV R2, RZ, RZ, -R2 ;  /* 0x000000ffff027224 */ /* 0x000fc800078e0a02 */
        /* <DEDUP_REMOVED lines=11> */
[----:B------:R-:W-:-:S07]  /*1a060*/  IMAD.MOV.U32 R3, RZ, RZ, R2 ;  /* 0x000000ffff037224 */ /* 0x000fce00078e0002 */
.L_x_569:
[----:B------:R-:W-:Y:S05]  /*1a070*/  BSYNC B0 ;  /* 0x0000000000007941 */ /* 0x000fea0003800000 */
.L_x_568:
[-C--:B------:R-:W-:Y:S01]  /*1a080*/  IMAD R2, R13, R3.reuse, RZ ;  /* 0x000000030d027224 */ /* 0x080fe200078e02ff */
[----:B------:R-:W-:Y:S04]  /*1a090*/  BSSY B0, `(.L_x_570) ;  /* 0x0000157000007945 */ /* 0x000fe80003800000 */
[C---:B------:R-:W-:Y:S01]  /*1a0a0*/  VIADDMNMX R3, R2.reuse, R3, R12, PT ;  /* 0x0000000302037246 */ /* 0x040fe2000380010c */
[----:B------:R-:W-:-:S04]  /*1a0b0*/  IMAD R2, R2, 0x90, -R10 ;  /* 0x0000009002027824 */ /* 0x000fc800078e0a0a */
[----:B------:R-:W-:Y:S01]  /*1a0c0*/  IMAD R3, R3, 0x90, -R10 ;  /* 0x0000009003037824 */ /* 0x000fe200078e0a0a */
[----:B------:R-:W-:-:S04]  /*1a0d0*/  VIMNMX R2, RZ, R2, !PT ;  /* 0x00000002ff027248 */ /* 0x000fc80007fe0100 */
[----:B------:R-:W-:-:S04]  /*1a0e0*/  VIMNMX R3, R3, R8, PT ;  /* 0x0000000803037248 */ /* 0x000fc80003fe0100 */
[----:B------:R-:W-:-:S13]  /*1a0f0*/  ISETP.GT.AND P0, PT, R3, R2, PT ;  /* 0x000000020300720c */ /* 0x000fda0003f04270 */
[----:B------:R-:W-:Y:S02]  /*1a100*/  @P0 VIADD R5, R3, 0x8f ;  /* 0x0000008f03050836 */ /* 0x000fe40000000000 */
[----:B------:R-:W-:-:S04]  /*1a110*/  IMAD.WIDE.U32 R2, R2, 0x38e38e39, RZ ;  /* 0x38e38e3902027825 */ /* 0x000fc800078e00ff */
[----:B------:R-:W-:Y:S01]  /*1a120*/  @P0 IMAD.HI R2, R5, 0x38e38e39, RZ ;  /* 0x38e38e3905020827 */ /* 0x000fe200078e02ff */
[----:B------:R-:W-:-:S04]  /*1a130*/  SHF.R.U32.HI R3, RZ, 0x5, R3 ;  /* 0x00000005ff037819 */ /* 0x000fc80000011603 */
[----:B------:R-:W-:Y:S01]  /*1a140*/  @P0 SHF.R.U32.HI R6, RZ, 0x1f, R2 ;  /* 0x0000001fff060819 */ /* 0x000fe20000011602 */
[----:B------:R-:W-:-:S03]  /*1a150*/  IMAD.MOV.U32 R5, RZ, RZ, R3 ;  /* 0x000000ffff057224 */ /* 0x000fc600078e0003 */
[----:B------:R-:W-:Y:S02]  /*1a160*/  @P0 LEA.HI.SX32 R5, R2, R6, 0x1b ;  /* 0x0000000602050211 */ /* 0x000fe400078fdaff */
[----:B------:R-:W-:Y:S02]  /*1a170*/  PLOP3.LUT P0, PT, PT, PT, PT, 0x80, 0x0 ;  /* 0x000000000000781c */ /* 0x000fe40003f0f070 */
[----:B------:R-:W-:-:S13]  /*1a180*/  ISETP.GT.AND P3, PT, R5, R3, PT ;  /* 0x000000030500720c */ /* 0x000fda0003f64270 */
[----:B------:R-:W-:Y:S05]  /*1a190*/  @!P3 BRA `(.L_x_571) ;  /* 0x000000140018b947 */ /* 0x000fea0003800000 */
[----:B------:R-:W-:Y:S01]  /*1a1a0*/  UMOV UR4, 0xffffffff ;  /* 0xffffffff00047882 */ /* 0x000fe20000000000 */
[----:B------:R-:W-:Y:S02]  /*1a1b0*/  SEL R2, R23, RZ, !P2 ;  /* 0x000000ff17027207 */ /* 0x000fe40005000000 */
[----:B------:R-:W-:Y:S05]  /*1a1c0*/  BRA.DIV UR4, `(.L_x_572) ;  /* 0x0000007604647947 */ /* 0x000fea000b800000 */
[----:B------:R-:W1:Y:S02]  /*1a1d0*/  S2R R6, SR_TID.X ;  /* 0x0000000000067919 */ /* 0x000e640000002100 */
[----:B-1----:R-:W-:-:S04]  /*1a1e0*/  SHF.R.U32.HI R6, RZ, 0x5, R6 ;  /* 0x00000005ff067819 */ /* 0x002fc80000011606 */
[----:B------:R-:W-:-:S05]  /*1a1f0*/  LOP3.LUT R6, R6, 0x3, RZ, 0xc0, !PT ;  /* 0x0000000306067812 */ /* 0x000fca00078ec0ff */
[----:B------:R1:W2:Y:S02]  /*1a200*/  SHFL.IDX PT, R14, R6, RZ, 0x1f ;  /* 0x00001fff060e7589 */ /* 0x0002a400000e0000 */
.L_x_765:
[----:B--2---:R-:W-:Y:S02]  /*1a210*/  ISETP.NE.AND P0, PT, R14, RZ, PT ;  /* 0x000000ff0e00720c */ /* 0x004fe40003f05270 */
[----:B------:R-:W-:-:S11]  /*1a220*/  PLOP3.LUT P6, PT, PT, PT, PT, 0x8, 0x0 ;  /* 0x000000000000781c */ /* 0x000fd60003fce170 */
[----:B------:R-:W-:Y:S05]  /*1a230*/  @P0 BRA `(.L_x_573) ;  /* 0x00000000000c0947 */ /* 0x000fea0003800000 */
[----:B------:R-:W-:-:S03]  /*1a240*/  UMOV UR4, 0xffffffff ;  /* 0xffffffff00047882 */ /* 0x000fc60000000000 */
[----:B------:R-:W-:Y:S05]  /*1a250*/  BRA.DIV UR4, `(.L_x_574) ;  /* 0x0000007604747947 */ /* 0x000fea000b800000 */
[----:B------:R-:W-:-:S13]  /*1a260*/  ELECT P6, URZ, PT ;  /* 0x00000000003f782f */ /* 0x000fda00038c0000 */
.L_x_573:
[----:B-1----:R-:W2:Y:S01]  /*1a270*/  LDL R6, [R1+0x34] ;  /* 0x0000340001067983 */ /* 0x002ea20000100800 */
[----:B------:R-:W-:Y:S01]  /*1a280*/  BSSY B1, `(.L_x_575) ;  /* 0x0000008000017945 */ /* 0x000fe20003800000 */
[----:B--2---:R-:W-:-:S05]  /*1a290*/  VIADD R6, R6, 0x1 ;  /* 0x0000000106067836 */ /* 0x004fca0000000000 */
[----:B------:R-:W-:-:S04]  /*1a2a0*/  LEA.HI R7, R6, R6, RZ, 0x1 ;  /* 0x0000000606077211 */ /* 0x000fc800078f08ff */
[----:B------:R-:W-:-:S04]  /*1a2b0*/  LOP3.LUT R7, R7, 0xfffffffe, RZ, 0xc0, !PT ;  /* 0xfffffffe07077812 */ /* 0x000fc800078ec0ff */
[----:B------:R-:W-:-:S04]  /*1a2c0*/  IADD3 R6, R6, -R7, RZ ;  /* 0x8000000706067210 */ /* 0x000fc80007ffe0ff */
[----:B------:R-:W-:-:S04]  /*1a2d0*/  SHF.L.U32 R6, R6, 0x1f, RZ ;  /* 0x0000001f06067819 */ /* 0x000fc800000006ff */
[----:B------:R-:W1:Y:S02]  /*1a2e0*/  SYNCS.PHASECHK.TRANS64.TRYWAIT P0, [R16+URZ+0x31c20], R6 ;  /* 0x031c2006100075a7 */ /* 0x000e64000800017f */
[----:B-1----:R-:W-:Y:S05]  /*1a2f0*/  @!P0 BRA `(.L_x_576) ;  /* 0x00000074006c8947 */ /* 0x002fea0003800000 */
.L_x_768:
[----:B------:R-:W-:Y:S05]  /*1a300*/  BSYNC B1 ;  /* 0x0000000000017941 */ /* 0x000fea0003800000 */
.L_x_575:
[----:B------:R-:W-:Y:S04]  /*1a310*/  BSSY B1, `(.L_x_577) ;  /* 0x000008c000017945 */ /* 0x000fe80003800000 */
[----:B------:R-:W-:Y:S05]  /*1a320*/  @!P6 BRA `(.L_x_578) ;  /* 0x000000080028e947 */ /* 0x000fea0003800000 */
[----:B------:R-:W2:Y:S01]  /*1a330*/  LDL R8, [R1] ;  /* 0x0000000001087983 */ /* 0x000ea20000100800 */
[----:B------:R-:W-:Y:S01]  /*1a340*/  IMAD R9, R29, 0x8, R16 ;  /* 0x000000081d097824 */ /* 0x000fe200078e0210 */
[----:B------:R-:W3:Y:S01]  /*1a350*/  S2R R7, SR_TID.X ;  /* 0x0000000000077919 */ /* 0x000ee20000002100 */
[----:B------:R-:W-:Y:S01]  /*1a360*/  BSSY B2, `(.L_x_579) ;  /* 0x0000006000027945 */ /* 0x000fe20003800000 */
[----:B---3--:R-:W-:-:S04]  /*1a370*/  LOP3.LUT R7, R7, 0x7f, RZ, 0xc0, !PT ;  /* 0x0000007f07077812 */ /* 0x008fc800078ec0ff */
[----:B------:R-:W-:Y:S02]  /*1a380*/  ISETP.NE.AND P2, PT, R7, RZ, PT ;  /* 0x000000ff0700720c */ /* 0x000fe40003f45270 */
[----:B--2---:R-:W-:-:S04]  /*1a390*/  SHF.L.U32 R11, R8, 0x1f, RZ ;  /* 0x0000001f080b7819 */ /* 0x004fc800000006ff */
[----:B------:R-:W2:Y:S02]  /*1a3a0*/  SYNCS.PHASECHK.TRANS64.TRYWAIT P0, [R9+URZ+0x31ca0], R11 ;  /* 0x031ca00b090075a7 */ /* 0x000ea4000800017f */
[----:B--2---:R-:W-:Y:S05]  /*1a3b0*/  @!P0 BRA `(.L_x_580) ;  /* 0x0000007400508947 */ /* 0x004fea0003800000 */
.L_x_769:
[----:B------:R-:W-:Y:S05]  /*1a3c0*/  BSYNC B2 ;  /* 0x0000000000027941 */ /* 0x000fea0003800000 */
.L_x_579:
[----:B------:R-:W-:Y:S04]  /*1a3d0*/  BSSY B2, `(.L_x_581) ;  /* 0x0000009000027945 */ /* 0x000fe80003800000 */
[----:B------:R-:W-:Y:S05]  /*1a3e0*/  @P2 BRA `(.L_x_582) ;  /* 0x00000000001c2947 */ /* 0x000fea0003800000 */
[----:B-1----:R-:W1:Y:S02]  /*1a3f0*/  S2R R6, SR_TID.X ;  /* 0x0000000000067919 */ /* 0x002e640000002100 */
[----:B-1----:R-:W-:Y:S01]  /*1a400*/  LOP3.LUT R7, R6, 0x1f, RZ, 0xc0, !PT ;  /* 0x0000001f06077812 */ /* 0x002fe200078ec0ff */
[----:B------:R-:W-:-:S03]  /*1a410*/  IMAD.MOV.U32 R6, RZ, RZ, 0x6c00 ;  /* 0x00006c00ff067424 */ /* 0x000fc600078e00ff */
[----:B------:R-:W-:Y:S01]  /*1a420*/  ISETP.NE.AND P0, PT, R7, RZ, PT ;  /* 0x000000ff0700720c */ /* 0x000fe20003f05270 */
[----:B------:R3:W-:-:S12]  /*1a430*/  SYNCS.ARRIVE.TRANS64 RZ, [R9+URZ+0x31c90], R6 ;  /* 0x031c900609ff79a7 */ /* 0x0007d8000800003f */
[----:B---3--:R-:W-:Y:S05]  /*1a440*/  @!P0 BRA `(.L_x_582) ;  /* 0x0000000000048947 */ /* 0x008fea0003800000 */
[----:B------:R-:W-:Y:S01]  /*1a450*/  BPT.TRAP 0x1 ;  /* 0x000000040000795c */ /* 0x000fe20000300000 */
.L_x_582:
[----:B------:R-:W-:Y:S05]  /*1a460*/  BSYNC B2 ;  /* 0x0000000000027941 */ /* 0x000fea0003800000 */
.L_x_581:
[----:B------:R-:W-:Y:S01]  /*1a470*/  IMAD.MOV.U32 R14, RZ, RZ, RZ ;  /* 0x000000ffff0e7224 */ /* 0x000fe200078e00ff */
[----:B------:R-:W-:Y:S01]  /*1a480*/  UIADD3 UR4, UP0, UR36, 0x570, URZ ;  /* 0x0000057024047890 */ /* 0x000fe2000ff1e03f */
[----:B------:R-:W-:Y:S01]  /*1a490*/  IMAD R7, R5, 0x90, R0 ;  /* 0x0000009005077824 */ /* 0x000fe200078e0200 */
[----:B------:R-:W-:Y:S01]  /*1a4a0*/  PLOP3.LUT P0, PT, PT, PT, PT, 0x80, 0x0 ;  /* 0x000000000000781c */ /* 0x000fe20003f0f070 */
[----:B------:R-:W-:Y:S01]  /*1a4b0*/  IMAD R8, R29, 0x6c00, R16 ;  /* 0x00006c001d087824 */ /* 0x000fe200078e0210 */
[----:B------:R-:W-:Y:S01]  /*1a4c0*/  R2UR UR10, R14 ;  /* 0x000000000e0a72ca */ /* 0x000fe200000e0000 */
[----:B------:R-:W-:Y:S01]  /*1a4d0*/  VIADD R7, R7, 0xffffff70 ;  /* 0xffffff7007077836 */ /* 0x000fe20000000000 */
[----:B------:R-:W-:Y:S01]  /*1a4e0*/  UIADD3.X UR5, URZ, UR37, URZ, UP0, !UPT ;  /* 0x000000253f057290 */ /* 0x000fe200087fe43f */
[----:B-1----:R-:W-:Y:S01]  /*1a4f0*/  VIADD R6, R9, 0x31c90 ;  /* 0x00031c9009067836 */ /* 0x002fe20000000000 */
[----:B------:R-:W-:Y:S01]  /*1a500*/  UMOV UR6, 0x0 ;  /* 0x0000000000067882 */ /* 0x000fe20000000000 */
[----:B------:R-:W-:Y:S01]  /*1a510*/  VIADD R10, R8, 0x16a00 ;  /* 0x00016a00080a7836 */ /* 0x000fe20000000000 */
[----:B------:R-:W-:-:S09]  /*1a520*/  UMOV UR7, 0x12f00000 ;  /* 0x12f0000000077882 */ /* 0x000fd20000000000 */
.L_x_583:
        /* <DEDUP_REMOVED lines=10> */
[----:B0-----:R-:W-:Y:S01]  /*1a5d0*/  IMAD.MOV.U32 R13, RZ, RZ, 0x20 ;  /* 0x00000020ff0d7424 */ /* 0x001fe200078e00ff */
[----:B------:R-:W-:Y:S01]  /*1a5e0*/  PLOP3.LUT P0, PT, PT, PT, PT, 0x80, 0x0 ;  /* 0x000000000000781c */ /* 0x000fe20003f0f070 */
[----:B------:R-:W-:Y:S01]  /*1a5f0*/  VIADD R10, R8, 0x18e00 ;  /* 0x00018e00080a7836 */ /* 0x000fe20000000000 */
[----:B------:R-:W-:Y:S01]  /*1a600*/  UMOV UR6, 0x0 ;  /* 0x0000000000067882 */ /* 0x000fe20000000000 */
[----:B------:R-:W-:Y:S01]  /*1a610*/  UMOV UR7, 0x12f00000 ;  /* 0x12f0000000077882 */ /* 0x000fe20000000000 */
[----:B------:R-:W-:-:S15]  /*1a620*/  R2UR UR10, R13 ;  /* 0x000000000d0a72ca */ /* 0x000fde00000e0000 */
.L_x_584:
        /* <DEDUP_REMOVED lines=16> */
.L_x_585:
        /* <DEDUP_REMOVED lines=10> */
[----:B------:R-:W0:Y:S01]  /*1a7d0*/  SYNCS.PHASECHK.TRANS64.TRYWAIT P0, [R9+URZ+0x31cc0], R11 ;  /* 0x031cc00b090075a7 */ /* 0x000e22000800017f */
[----:B------:R-:W-:Y:S04]  /*1a7e0*/  BSSY B2, `(.L_x_586) ;  /* 0x0000002000027945 */ /* 0x000fe80003800000 */
[----:B0-----:R-:W-:Y:S05]  /*1a7f0*/  @!P0 BRA `(.L_x_587) ;  /* 0x0000007000548947 */ /* 0x001fea0003800000 */
.L_x_770:
[----:B------:R-:W-:Y:S05]  /*1a800*/  BSYNC B2 ;  /* 0x0000000000027941 */ /* 0x000fea0003800000 */
.L_x_586:
[----:B------:R-:W-:Y:S01]  /*1a810*/  BSSY B2, `(.L_x_588) ;  /* 0x000000b000027945 */ /* 0x000fe20003800000 */
[----:B------:R-:W-:Y:S02]  /*1a820*/  IMAD.MOV.U32 R10, RZ, RZ, 0x0 ;  /* 0x00000000ff0a7424 */ /* 0x000fe400078e00ff */
[----:B0-2---:R-:W-:Y:S01]  /*1a830*/  IMAD.MOV.U32 R11, RZ, RZ, 0x12f00000 ;  /* 0x12f00000ff0b7424 */ /* 0x005fe200078e00ff */
        /* <DEDUP_REMOVED lines=8> */
.L_x_589:
[----:B------:R-:W-:Y:S05]  /*1a8c0*/  BSYNC B2 ;  /* 0x0000000000027941 */ /* 0x000fea0003800000 */
.L_x_588:
[----:B------:R-:W-:Y:S01]  /*1a8d0*/  R2UR UR10, R14 ;  /* 0x000000000e0a72ca */ /* 0x000fe200000e0000 */
[----:B------:R-:W-:Y:S01]  /*1a8e0*/  UIADD3 UR4, UP0, UR36, 0x670, URZ ;  /* 0x0000067024047890 */ /* 0x000fe2000ff1e03f */
[----:B------:R-:W-:Y:S01]  /*1a8f0*/  R2UR UR6, R10 ;  /* 0x000000000a0672ca */ /* 0x000fe200000e0000 */
[----:B------:R-:W-:Y:S01]  /*1a900*/  VIADD R9, R9, 0x31cb0 ;  /* 0x00031cb009097836 */ /* 0x000fe20000000000 */
[----:B------:R-:W-:Y:S01]  /*1a910*/  R2UR UR7, R11 ;  /* 0x000000000b0772ca */ /* 0x000fe200000e0000 */
[----:B------:R-:W-:Y:S01]  /*1a920*/  VIADD R6, R8, 0x200 ;  /* 0x0000020008067836 */ /* 0x000fe20000000000 */
[----:B------:R-:W-:Y:S01]  /*1a930*/  PLOP3.LUT P0, PT, PT, PT, PT, 0x80, 0x0 ;  /* 0x000000000000781c */ /* 0x000fe20003f0f070 */
[----:B------:R-:W-:-:S12]  /*1a940*/  UIADD3.X UR5, URZ, UR37, URZ, UP0, !UPT ;  /* 0x000000253f057290 */ /* 0x000fd800087fe43f */
.L_x_590:
        /* <DEDUP_REMOVED lines=15> */
.L_x_591:
        /* <DEDUP_REMOVED lines=15> */
.L_x_592:
        /* <DEDUP_REMOVED lines=9> */
[----:B--2---:R-:W-:Y:S05]  /*1abc0*/  @P0 BRA.U.ANY `(.L_x_592) ;  /* 0xfffffffd00d80947 */ /* 0x004fea000393ffff */
.L_x_578:
[----:B------:R-:W-:Y:S05]  /*1abd0*/  BSYNC B1 ;  /* 0x0000000000017941 */ /* 0x000fea0003800000 */
.L_x_577:
[----:B-1----:R-:W2:Y:S01]  /*1abe0*/  LDL.LU R6, [R1] ;  /* 0x0000000001067983 */ /* 0x002ea20000300800 */
[----:B------:R-:W-:Y:S01]  /*1abf0*/  VIADD R29, R29, 0x1 ;  /* 0x000000011d1d7836 */ /* 0x000fe20000000000 */
[----:B------:R-:W-:Y:S01]  /*1ac00*/  PLOP3.LUT P0, PT, PT, PT, PT, 0x8, 0x0 ;  /* 0x000000000000781c */ /* 0x000fe20003f0e170 */
[----:B------:R-:W-:-:S03]  /*1ac10*/  VIADD R10, R5, 0xfffffffe ;  /* 0xfffffffe050a7836 */ /* 0x000fc60000000000 */
[C---:B------:R-:W-:Y:S02]  /*1ac20*/  ISETP.NE.AND P2, PT, R29.reuse, 0x2, PT ;  /* 0x000000021d00780c */ /* 0x040fe40003f45270 */
[----:B------:R-:W-:Y:S02]  /*1ac30*/  ISETP.GE.AND P3, PT, R10, R3, PT ;  /* 0x000000030a00720c */ /* 0x000fe40003f66270 */
[----:B------:R-:W-:Y:S02]  /*1ac40*/  SEL R5, RZ, 0x1, P2 ;  /* 0x00000001ff057807 */ /* 0x000fe40001000000 */
[----:B------:R-:W-:Y:S02]  /*1ac50*/  SEL R29, R29, RZ, P2 ;  /* 0x000000ff1d1d7207 */ /* 0x000fe40001000000 */
[----:B--2---:R-:W-:-:S05]  /*1ac60*/  LOP3.LUT R6, R6, R5, RZ, 0x3c, !PT ;  /* 0x0000000506067212 */ /* 0x004fca00078e3cff */
[----:B------:R1:W-:Y:S02]  /*1ac70*/  STL [R1], R6 ;  /* 0x0000000601007387 */ /* 0x0003e40000100800 */
[----:B------:R-:W-:Y:S05]  /*1ac80*/  @!P3 BRA `(.L_x_571) ;  /* 0x00000008005cb947 */ /* 0x000fea0003800000 */
.L_x_609:
[----:B------:R-:W-:Y:S05]  /*1ac90*/  YIELD ;  /* 0x0000000000007946 */ /* 0x000fea0003800000 */
[----:B------:R-:W-:Y:S04]  /*1aca0*/  BSSY B1, `(.L_x_593) ;  /* 0x000008b000017945 */ /* 0x000fe80003800000 */
[----:B--2---:R-:W-:Y:S05]  /*1acb0*/  @!P6 BRA `(.L_x_594) ;  /* 0x000000080024e947 */ /* 0x004fea0003800000 */
[----:B-1----:R-:W2:Y:S01]  /*1acc0*/  LDL R6, [R1] ;  /* 0x0000000001067983 */ /* 0x002ea20000100800 */
[----:B------:R-:W-:Y:S01]  /*1acd0*/  IMAD R9, R29, 0x8, R16 ;  /* 0x000000081d097824 */ /* 0x000fe200078e0210 */
[----:B------:R-:W1:Y:S01]  /*1ace0*/  S2R R5, SR_TID.X ;  /* 0x0000000000057919 */ /* 0x000e620000002100 */
[----:B------:R-:W-:Y:S01]  /*1acf0*/  BSSY B2, `(.L_x_595) ;  /* 0x0000006000027945 */ /* 0x000fe20003800000 */
[----:B-1----:R-:W-:-:S04]  /*1ad00*/  LOP3.LUT R5, R5, 0x7f, RZ, 0xc0, !PT ;  /* 0x0000007f05057812 */ /* 0x002fc800078ec0ff */
[----:B------:R-:W-:Y:S02]  /*1ad10*/  ISETP.NE.AND P3, PT, R5, RZ, PT ;  /* 0x000000ff0500720c */ /* 0x000fe40003f65270 */
[----:B--2---:R-:W-:-:S04]  /*1ad20*/  SHF.L.U32 R8, R6, 0x1f, RZ ;  /* 0x0000001f06087819 */ /* 0x004fc800000006ff */
[----:B------:R-:W1:Y:S02]  /*1ad30*/  SYNCS.PHASECHK.TRANS64.TRYWAIT P2, [R9+URZ+0x31ca0], R8 ;  /* 0x031ca008090075a7 */ /* 0x000e64000804017f */
[----:B-1----:R-:W-:Y:S05]  /*1ad40*/  @!P2 BRA `(.L_x_596) ;  /* 0x0000006c0014a947 */ /* 0x002fea0003800000 */
.L_x_771:
[----:B------:R-:W-:Y:S05]  /*1ad50*/  BSYNC B2 ;  /* 0x0000000000027941 */ /* 0x000fea0003800000 */
.L_x_595:
[----:B------:R-:W-:Y:S04]  /*1ad60*/  BSSY B2, `(.L_x_597) ;  /* 0x0000009000027945 */ /* 0x000fe80003800000 */
[----:B------:R-:W-:Y:S05]  /*1ad70*/  @P3 BRA `(.L_x_598) ;  /* 0x00000000001c3947 */ /* 0x000fea0003800000 */
[----:B------:R-:W2:Y:S02]  /*1ad80*/  S2R R5, SR_TID.X ;  /* 0x0000000000057919 */ /* 0x000ea40000002100 */
[----:B--2---:R-:W-:Y:S01]  /*1ad90*/  LOP3.LUT R6, R5, 0x1f, RZ, 0xc0, !PT ;  /* 0x0000001f05067812 */ /* 0x004fe200078ec0ff */
[----:B------:R-:W-:-:S03]  /*1ada0*/  IMAD.MOV.U32 R5, RZ, RZ, 0x6c00 ;  /* 0x00006c00ff057424 */ /* 0x000fc600078e00ff */
[----:B------:R-:W-:Y:S01]  /*1adb0*/  ISETP.NE.AND P2, PT, R6, RZ, PT ;  /* 0x000000ff0600720c */ /* 0x000fe20003f45270 */
[----:B------:R2:W-:-:S12]  /*1adc0*/  SYNCS.ARRIVE.TRANS64 RZ, [R9+URZ+0x31c90], R5 ;  /* 0x031c900509ff79a7 */ /* 0x0005d8000800003f */
[----:B--2---:R-:W-:Y:S05]  /*1add0*/  @!P2 BRA `(.L_x_598) ;  /* 0x000000000004a947 */ /* 0x004fea0003800000 */
[----:B------:R-:W-:Y:S01]  /*1ade0*/  BPT.TRAP 0x1 ;  /* 0x000000040000795c */ /* 0x000fe20000300000 */
.L_x_598:
[----:B------:R-:W-:Y:S05]  /*1adf0*/  BSYNC B2 ;  /* 0x0000000000027941 */ /* 0x000fea0003800000 */
.L_x_597:
[----:B------:R-:W-:Y:S01]  /*1ae00*/  IMAD.MOV.U32 R14, RZ, RZ, RZ ;  /* 0x000000ffff0e7224 */ /* 0x000fe200078e00ff */
[----:B------:R-:W-:Y:S01]  /*1ae10*/  UIADD3 UR4, UP0, UR36, 0x570, URZ ;  /* 0x0000057024047890 */ /* 0x000fe2000ff1e03f */
[----:B------:R-:W-:Y:S01]  /*1ae20*/  IMAD R7, R29, 0x6c00, R16 ;  /* 0x00006c001d077824 */ /* 0x000fe200078e0210 */
[----:B------:R-:W-:Y:S01]  /*1ae30*/  PLOP3.LUT P2, PT, PT, PT, PT, 0x80, 0x0 ;  /* 0x000000000000781c */ /* 0x000fe20003f4f070 */
[----:B------:R-:W-:Y:S01]  /*1ae40*/  IMAD R6, R10, 0x90, R0 ;  /* 0x000000900a067824 */ /* 0x000fe200078e0200 */
[----:B------:R-:W-:Y:S01]  /*1ae50*/  R2UR UR10, R14 ;  /* 0x000000000e0a72ca */ /* 0x000fe200000e0000 */
[----:B------:R-:W-:Y:S01]  /*1ae60*/  VIADD R5, R9, 0x31c90 ;  /* 0x00031c9009057836 */ /* 0x000fe20000000000 */
[----:B------:R-:W-:Y:S01]  /*1ae70*/  IADD3 R11, R7, 0x16a00, RZ ;  /* 0x00016a00070b7810 */ /* 0x000fe20007ffe0ff */
[----:B------:R-:W-:Y:S01]  /*1ae80*/  UIADD3.X UR5, URZ, UR37, URZ, UP0, !UPT ;  /* 0x000000253f057290 */ /* 0x000fe200087fe43f */
[----:B------:R-:W-:Y:S01]  /*1ae90*/  UMOV UR6, 0x0 ;  /* 0x0000000000067882 */ /* 0x000fe20000000000 */
[----:B------:R-:W-:-:S10]  /*1aea0*/  UMOV UR7, 0x12f00000 ;  /* 0x12f0000000077882 */ /* 0x000fd40000000000 */
.L_x_599:
        /* <DEDUP_REMOVED lines=10> */
[----:B------:R-:W-:Y:S01]  /*1af50*/  IMAD.MOV.U32 R20, RZ, RZ, 0x20 ;  /* 0x00000020ff147424 */ /* 0x000fe200078e00ff */
[----:B------:R-:W-:Y:S01]  /*1af60*/  PLOP3.LUT P2, PT, PT, PT, PT, 0x80, 0x0 ;  /* 0x000000000000781c */ /* 0x000fe20003f4f070 */
[----:B------:R-:W-:Y:S01]  /*1af70*/  VIADD R11, R7, 0x18e00 ;  /* 0x00018e00070b7836 */ /* 0x000fe20000000000 */
[----:B------:R-:W-:Y:S01]  /*1af80*/  UMOV UR6, 0x0 ;  /* 0x0000000000067882 */ /* 0x000fe20000000000 */
[----:B------:R-:W-:Y:S01]  /*1af90*/  UMOV UR7, 0x12f00000 ;  /* 0x12f0000000077882 */ /* 0x000fe20000000000 */
[----:B------:R-:W-:-:S15]  /*1afa0*/  R2UR UR10, R20 ;  /* 0x00000000140a72ca */ /* 0x000fde00000e0000 */
.L_x_600:
        /* <DEDUP_REMOVED lines=16> */
.L_x_601:
        /* <DEDUP_REMOVED lines=10> */
[----:B------:R-:W2:Y:S01]  /*1b150*/  SYNCS.PHASECHK.TRANS64.TRYWAIT P2, [R9+URZ+0x31cc0], R8 ;  /* 0x031cc008090075a7 */ /* 0x000ea2000804017f */
[----:B------:R-:W-:Y:S04]  /*1b160*/  BSSY B2, `(.L_x_602) ;  /* 0x0000002000027945 */ /* 0x000fe80003800000 */
[----:B--2---:R-:W-:Y:S05]  /*1b170*/  @!P2 BRA `(.L_x_603) ;  /* 0x00000068001ca947 */ /* 0x004fea0003800000 */
.L_x_772:
[----:B------:R-:W-:Y:S05]  /*1b180*/  BSYNC B2 ;  /* 0x0000000000027941 */ /* 0x000fea0003800000 */
.L_x_602:
        /* <DEDUP_REMOVED lines=11> */
.L_x_605:
[----:B------:R-:W-:Y:S05]  /*1b240*/  BSYNC B2 ;  /* 0x0000000000027941 */ /* 0x000fea0003800000 */
.L_x_604:
[----:B------:R-:W-:Y:S01]  /*1b250*/  R2UR UR10, R14 ;  /* 0x000000000e0a72ca */ /* 0x000fe200000e0000 */
[----:B------:R-:W-:Y:S01]  /*1b260*/  UIADD3 UR4, UP0, UR36, 0x670, URZ ;  /* 0x0000067024047890 */ /* 0x000fe2000ff1e03f */
[----:B------:R-:W-:Y:S01]  /*1b270*/  R2UR UR6, R12 ;  /* 0x000000000c0672ca */ /* 0x000fe200000e0000 */
[----:B-12---:R-:W-:Y:S01]  /*1b280*/  VIADD R9, R9, 0x31cb0 ;  /* 0x00031cb009097836 */ /* 0x006fe20000000000 */
[----:B------:R-:W-:Y:S01]  /*1b290*/  R2UR UR7, R13 ;  /* 0x000000000d0772ca */ /* 0x000fe200000e0000 */
[----:B------:R-:W-:Y:S01]  /*1b2a0*/  VIADD R5, R7, 0x200 ;  /* 0x0000020007057836 */ /* 0x000fe20000000000 */
[----:B------:R-:W-:Y:S01]  /*1b2b0*/  PLOP3.LUT P2, PT, PT, PT, PT, 0x80, 0x0 ;  /* 0x000000000000781c */ /* 0x000fe20003f4f070 */
[----:B------:R-:W-:-:S12]  /*1b2c0*/  UIADD3.X UR5, URZ, UR37, URZ, UP0, !UPT ;  /* 0x000000253f057290 */ /* 0x000fd800087fe43f */
.L_x_606:
        /* <DEDUP_REMOVED lines=15> */
.L_x_607:
        /* <DEDUP_REMOVED lines=15> */
.L_x_608:
        /* <DEDUP_REMOVED lines=10> */
.L_x_594:
[----:B------:R-:W-:Y:S05]  /*1b550*/  BSYNC B1 ;  /* 0x0000000000017941 */ /* 0x000fea0003800000 */
.L_x_593:
[----:B------:R-:W2:Y:S01]  /*1b560*/  LDL.LU R8, [R1] ;  /* 0x0000000001087983 */ /* 0x000ea20000300800 */
[----:B------:R-:W-:Y:S01]  /*1b570*/  VIADD R29, R29, 0x1 ;  /* 0x000000011d1d7836 */ /* 0x000fe20000000000 */
[C---:B------:R-:W-:Y:S01]  /*1b580*/  ISETP.GT.AND P3, PT, R10.reuse, R3, PT ;  /* 0x000000030a00720c */ /* 0x040fe20003f64270 */
[----:B------:R-:W-:-:S03]  /*1b590*/  VIADD R10, R10, 0xffffffff ;  /* 0xffffffff0a0a7836 */ /* 0x000fc60000000000 */
[----:B------:R-:W-:-:S04]  /*1b5a0*/  ISETP.NE.AND P2, PT, R29, 0x2, PT ;  /* 0x000000021d00780c */ /* 0x000fc80003f45270 */
[----:B------:R-:W-:Y:S02]  /*1b5b0*/  SEL R5, RZ, 0x1, P2 ;  /* 0x00000001ff057807 */ /* 0x000fe40001000000 */
[----:B------:R-:W-:Y:S02]  /*1b5c0*/  SEL R29, R29, RZ, P2 ;  /* 0x000000ff1d1d7207 */ /* 0x000fe40001000000 */
[----:B--2---:R-:W-:-:S05]  /*1b5d0*/  LOP3.LUT R8, R8, R5, RZ, 0x3c, !PT ;  /* 0x0000000508087212 */ /* 0x004fca00078e3cff */
[----:B------:R2:W-:Y:S01]  /*1b5e0*/  STL [R1], R8 ;  /* 0x0000000801007387 */ /* 0x0005e20000100800 */
[----:B------:R-:W-:Y:S05]  /*1b5f0*/  @P3 BRA `(.L_x_609) ;  /* 0xfffffff400a43947 */ /* 0x000fea000383ffff */
.L_x_571:
[----:B------:R-:W-:Y:S05]  /*1b600*/  BSYNC B0 ;  /* 0x0000000000007941 */ /* 0x000fea0003800000 */
.L_x_570:
[----:B------:R3:W5:Y:S01]  /*1b610*/  LDL R7, [R1+0x14] ;  /* 0x0000140001077983 */ /* 0x0007620000100800 */
[----:B------:R-:W-:Y:S05]  /*1b620*/  @!P0 WARPSYNC.ALL ;  /* 0x0000000000008948 */ /* 0x000fea0003800000 */
[----:B------:R3:W-:Y:S01]  /*1b630*/  STL [R1+0x20], RZ ;  /* 0x000020ff01007387 */ /* 0x0007e20000100800 */
[----:B------:R-:W-:Y:S01]  /*1b640*/  BSSY B0, `(.L_x_610) ;  /* 0x000001f000007945 */ /* 0x000fe20003800000 */
[----:B------:R-:W-:Y:S06]  /*1b650*/  @!P0 BAR.SYNC.DEFER_BLOCKING 0xc, 0x200 ;  /* 0x0308000000008b1d */ /* 0x000fec0000010000 */
[----:B---3--:R-:W-:Y:S05]  /*1b660*/  @!P1 BRA `(.L_x_611) ;  /* 0x0000000000709947 */ /* 0x008fea0003800000 */
[----:B------:R-:W-:-:S13]  /*1b670*/  ISETP.NE.AND P0, PT, R4, RZ, PT ;  /* 0x000000ff0400720c */ /* 0x000fda0003f05270 */
[----:B------:R-:W3:Y:S02]  /*1b680*/  @!P0 LDC R4, c[0x0][0x9f0] ;  /* 0x00027c00ff048b82 */ /* 0x000ee40000000800 */
[-C--:B---3--:R-:W-:Y:S02]  /*1b690*/  IABS R0, R4.reuse ;  /* 0x0000000400007213 */ /* 0x088fe40000000000 */
[----:B-1----:R-:W-:Y:S02]  /*1b6a0*/  IABS R6, R4 ;  /* 0x0000000400067213 */ /* 0x002fe40000000000 */
[----:B------:R-:W1:Y:S03]  /*1b6b0*/  I2F.RP R2, R0 ;  /* 0x0000000000027306 */ /* 0x000e660000209400 */
[----:B------:R-:W-:-:S05]  /*1b6c0*/  IMAD.MOV R6, RZ, RZ, -R6 ;  /* 0x000000ffff067224 */ /* 0x000fca00078e0a06 */
[----:B-1----:R-:W1:Y:S02]  /*1b6d0*/  MUFU.RCP R2, R2 ;  /* 0x0000000200027308 */ /* 0x002e640000001000 */
[----:B-1----:R-:W-:-:S06]  /*1b6e0*/  VIADD R2, R2, 0xffffffe ;  /* 0x0ffffffe02027836 */ /* 0x002fcc0000000000 */
[----:B------:R-:W1:Y:S02]  /*1b6f0*/  F2I.FTZ.U32.TRUNC.NTZ R3, R2 ;  /* 0x0000000200037305 */ /* 0x000e64000021f000 */
[----:B-1----:R-:W-:-:S04]  /*1b700*/  IMAD.MOV R2, RZ, RZ, -R3 ;  /* 0x000000ffff027224 */ /* 0x002fc800078e0a03 */
[----:B------:R-:W-:Y:S02]  /*1b710*/  IMAD R5, R2, R0, RZ ;  /* 0x0000000002057224 */ /* 0x000fe400078e02ff */
[----:B------:R-:W-:-:S04]  /*1b720*/  IMAD.MOV.U32 R2, RZ, RZ, RZ ;  /* 0x000000ffff027224 */ /* 0x000fc800078e00ff */
[----:B------:R-:W-:Y:S01]  /*1b730*/  IMAD.HI.U32 R5, R3, R5, R2 ;  /* 0x0000000503057227 */ /* 0x000fe200078e0002 */
[----:B-----5:R-:W-:-:S04]  /*1b740*/  IADD3 R3, R7, -0x1, R4 ;  /* 0xffffffff07037810 */ /* 0x020fc80007ffe004 */
        /* <DEDUP_REMOVED lines=13> */
[----:B------:R3:W-:Y:S02]  /*1b820*/  STL [R1+0x20], R5 ;  /* 0x0000200501007387 */ /* 0x0007e40000100800 */
.L_x_611:
[----:B------:R-:W-:Y:S05]  /*1b830*/  BSYNC B0 ;  /* 0x0000000000007941 */ /* 0x000fea0003800000 */
.L_x_610:
[----:B------:R-:W4:Y:S04]  /*1b840*/  LDL R0, [R1+0x20] ;  /* 0x0000200001007983 */ /* 0x000f280000100800 */
[----:B------:R-:W4:Y:S01]  /*1b850*/  LDL R2, [R1+0x3c] ;  /* 0x00003c0001027983 */ /* 0x000f220000100800 */
[----:B------:R-:W-:Y:S01]  /*1b860*/  BSSY B7, `(.L_x_612) ;  /* 0x000041e000077945 */ /* 0x000fe20003800000 */
[----:B----4-:R-:W-:-:S05]  /*1b870*/  IMAD R2, R2, R0, RZ ;  /* 0x0000000002027224 */ /* 0x010fca00078e02ff */
[----:B-----5:R-:W-:Y:S01]  /*1b880*/  VIADDMNMX R0, R2, R0, R7, PT ;  /* 0x0000000002007246 */ /* 0x020fe20003800107 */
[----:B------:R4:W-:Y:S03]  /*1b890*/  STL [R1+0x8], R2 ;  /* 0x0000080201007387 */ /* 0x0009e60000100800 */
[----:B------:R-:W-:Y:S01]  /*1b8a0*/  ISETP.GT.AND P0, PT, R0, R2, PT ;  /* 0x000000020000720c */ /* 0x000fe20003f04270 */
[----:B------:R4:W-:-:S12]  /*1b8b0*/  STL [R1+0x1c], R0 ;  /* 0x00001c0001007387 */ /* 0x0009d80000100800 */
[----:B----4-:R-:W-:Y:S05]  /*1b8c0*/  @P0 BRA `(.L_x_613) ;  /* 0x0000000000440947 */ /* 0x010fea0003800000 */
[----:B------:R-:W4:Y:S02]  /*1b8d0*/  S2R R0, SR_TID.X ;  /* 0x0000000000007919 */ /* 0x000f240000002100 */
[----:B----4-:R-:W-:-:S04]  /*1b8e0*/  LOP3.LUT R0, R0, 0x7f, RZ, 0xc0, !PT ;  /* 0x0000007f00007812 */ /* 0x010fc800078ec0ff */
[----:B------:R-:W-:-:S13]  /*1b8f0*/  ISETP.NE.AND P0, PT, R0, RZ, PT ;  /* 0x000000ff0000720c */ /* 0x000fda0003f05270 */
[----:B------:R-:W-:Y:S05]  /*1b900*/  @P0 BRA `(.L_x_614) ;  /* 0x00000040004c0947 */ /* 0x000fea0003800000 */
[----:B---3--:R-:W3:Y:S01]  /*1b910*/  S2R R5, SR_LANEID ;  /* 0x0000000000057919 */ /* 0x008ee20000000000 */
[----:B------:R-:W-:Y:S01]  /*1b920*/  VOTEU.ANY UR4, UPT, PT ;  /* 0x0000000000047886 */ /* 0x000fe200038e0100 */
[----:B------:R-:W4:Y:S01]  /*1b930*/  LDC.64 R2, c[0x0][0xc60] ;  /* 0x00031800ff027b82 */ /* 0x000f220000000a00 */
[----:B------:R-:W3:Y:S02]  /*1b940*/  FLO.U32 R0, UR4 ;  /* 0x0000000400007d00 */ /* 0x000ee400080e0000 */
[----:B---3--:R-:W-:-:S06]  /*1b950*/  ISETP.EQ.U32.AND P0, PT, R0, R5, PT ;  /* 0x000000050000720c */ /* 0x008fcc0003f02070 */
[----:B------:R-:W4:Y:S07]  /*1b960*/  POPC R5, UR4 ;  /* 0x0000000400057d09 */ /* 0x000f2e0008000000 */
[----:B----4-:R-:W3:Y:S01]  /*1b970*/  @P0 ATOMG.E.ADD.STRONG.GPU PT, R3, desc[UR60][R2.64], R5 ;  /* 0x00000005020309a8 */ /* 0x010ee200081ee1fc */
[----:B------:R-:W4:Y:S02]  /*1b980*/  S2R R4, SR_LTMASK ;  /* 0x0000000000047919 */ /* 0x000f240000003900 */
[----:B----4-:R-:W-:-:S04]  /*1b990*/  LOP3.LUT R4, R4, UR4, RZ, 0xc0, !PT ;  /* 0x0000000404047c12 */ /* 0x010fc8000f8ec0ff */
[----:B------:R-:W4:Y:S01]  /*1b9a0*/  POPC R7, R4 ;  /* 0x0000000400077309 */ /* 0x000f220000000000 */
[----:B---3--:R-:W4:Y:S02]  /*1b9b0*/  SHFL.IDX PT, R0, R3, R0, 0x1f ;  /* 0x00001f0003007589 */ /* 0x008f2400000e0000 */
[----:B----4-:R-:W-:Y:S01]  /*1b9c0*/  IADD3 R24, R0, UR38, R7 ;  /* 0x0000002600187c10 */ /* 0x010fe2000fffe007 */
[----:B------:R-:W-:Y:S06]  /*1b9d0*/  BRA `(.L_x_614) ;  /* 0x0000004000187947 */ /* 0x000fec0003800000 */
.L_x_613:
        /* <DEDUP_REMOVED lines=8> */
[----:B------:R-:W-:Y:S01]  /*1ba60*/  IMAD.U32 R4, RZ, RZ, UR6 ;  /* 0x00000006ff047e24 */ /* 0x000fe2000f8e00ff */
[----:B---3--:R-:W-:Y:S01]  /*1ba70*/  MOV R5, UR7 ;  /* 0x0000000700057c02 */ /* 0x008fe20008000f00 */
[----:B------:R-:W3:Y:S01]  /*1ba80*/  LDC.64 R2, c[0x4][R2] ;  /* 0x0100000002027b82 */ /* 0x000ee20000000a00 */
[----:B-1----:R-:W-:Y:S02]  /*1ba90*/  IMAD.U32 R6, RZ, RZ, UR8 ;  /* 0x00000008ff067e24 */ /* 0x002fe4000f8e00ff */
[----:B------:R-:W-:Y:S02]  /*1baa0*/  IMAD.U32 R7, RZ, RZ, UR9 ;  /* 0x00000009ff077e24 */ /* 0x000fe4000f8e00ff */
[----:B------:R-:W-:-:S02]  /*1bab0*/  IMAD.U32 R10, RZ, RZ, UR4 ;  /* 0x00000004ff0a7e24 */ /* 0x000fc4000f8e00ff */
[----:B------:R-:W-:Y:S02]  /*1bac0*/  IMAD.U32 R11, RZ, RZ, UR5 ;  /* 0x00000005ff0b7e24 */ /* 0x000fe4000f8e00ff */
[----:B--2---:R-:W-:Y:S02]  /*1bad0*/  IMAD.MOV.U32 R8, RZ, RZ, 0x70 ;  /* 0x00000070ff087424 */ /* 0x004fe400078e00ff */
[----:B0-----:R-:W-:Y:S02]  /*1bae0*/  IMAD.MOV.U32 R12, RZ, RZ, 0x1 ;  /* 0x00000001ff0c7424 */ /* 0x001fe400078e00ff */
[----:B------:R-:W-:-:S07]  /*1baf0*/  IMAD.MOV.U32 R13, RZ, RZ, RZ ;  /* 0x000000ffff0d7224 */ /* 0x000fce00078e00ff */
[----:B------:R-:W-:-:S07]  /*1bb00*/  LEPC R20, `(.L_x_616) ;  /* 0x000000001014794e */ /* 0x000fce0000000000 */
[----:B---3--:R-:W-:Y:S05]  /*1bb10*/  CALL.ABS.NOINC R2 ;  /* 0x0000000002007343 */ /* 0x008fea0003c00000 */
.L_x_616:
[----:B------:R-:W-:Y:S05]  /*1bb20*/  BSYNC B6 ;  /* 0x0000000000067941 */ /* 0x000fea0003800000 */
.L_x_615:
        /* <DEDUP_REMOVED lines=8> */
[----:B------:R4:W4:Y:S01]  /*1bbb0*/  LDC.64 R2, c[0x4][R0] ;  /* 0x0100000000027b82 */ /* 0x0009220000000a00 */
[----:B------:R-:W-:Y:S02]  /*1bbc0*/  IMAD.U32 R4, RZ, RZ, UR6 ;  /* 0x00000006ff047e24 */ /* 0x000fe4000f8e00ff */
[----:B---3--:R-:W-:Y:S02]  /*1bbd0*/  IMAD.U32 R5, RZ, RZ, UR7 ;  /* 0x00000007ff057e24 */ /* 0x008fe4000f8e00ff */
[----:B-1----:R-:W-:Y:S02]  /*1bbe0*/  IMAD.U32 R6, RZ, RZ, UR8 ;  /* 0x00000008ff067e24 */ /* 0x002fe4000f8e00ff */
[----:B------:R-:W-:-:S02]  /*1bbf0*/  IMAD.U32 R7, RZ, RZ, UR9 ;  /* 0x00000009ff077e24 */ /* 0x000fc4000f8e00ff */
[----:B------:R-:W-:Y:S02]  /*1bc00*/  IMAD.U32 R10, RZ, RZ, UR4 ;  /* 0x00000004ff0a7e24 */ /* 0x000fe4000f8e00ff */
[----:B------:R-:W-:Y:S02]  /*1bc10*/  IMAD.U32 R11, RZ, RZ, UR5 ;  /* 0x00000005ff0b7e24 */ /* 0x000fe4000f8e00ff */
[----:B--2---:R-:W-:Y:S02]  /*1bc20*/  IMAD.MOV.U32 R8, RZ, RZ, 0x70 ;  /* 0x00000070ff087424 */ /* 0x004fe400078e00ff */
[----:B0-----:R-:W-:Y:S02]  /*1bc30*/  IMAD.MOV.U32 R12, RZ, RZ, 0x1 ;  /* 0x00000001ff0c7424 */ /* 0x001fe400078e00ff */
[----:B------:R-:W-:-:S07]  /*1bc40*/  IMAD.MOV.U32 R13, RZ, RZ, RZ ;  /* 0x000000ffff0d7224 */ /* 0x000fce00078e00ff */
[----:B------:R-:W-:-:S07]  /*1bc50*/  LEPC R20, `(.L_x_619) ;  /* 0x000000001014794e */ /* 0x000fce0000000000 */
[----:B----4-:R-:W-:Y:S05]  /*1bc60*/  CALL.ABS.NOINC R2 ;  /* 0x0000000002007343 */ /* 0x010fea0003c00000 */
.L_x_619:
[----:B------:R-:W-:Y:S01]  /*1bc70*/  MOV R2, 0x0 ;  /* 0x0000000000027802 */ /* 0x000fe20000000f00 */
[----:B------:R-:W-:Y:S01]  /*1bc80*/  ULDC.64 UR4, c[0x4][0xa8] ;  /* 0x01002a0000047ab9 */ /* 0x000fe20000000a00 */
[----:B------:R-:W-:Y:S01]  /*1bc90*/  ULDC.64 UR6, c[0x4][0xb0] ;  /* 0x01002c0000067ab9 */ /* 0x000fe20000000a00 */
[----:B------:R-:W-:Y:S01]  /*1bca0*/  ULDC.64 UR8, c[0x4][0x18] ;  /* 0x0100060000087ab9 */ /* 0x000fe20000000a00 */
[----:B------:R-:W-:Y:S01]  /*1bcb0*/  IMAD.U32 R4, RZ, RZ, UR4 ;  /* 0x00000004ff047e24 */ /* 0x000fe2000f8e00ff */
[----:B------:R-:W-:Y:S01]  /*1bcc0*/  MOV R8, 0x70 ;  /* 0x0000007000087802 */ /* 0x000fe20000000f00 */
[----:B------:R-:W0:Y:S01]  /*1bcd0*/  LDC.64 R2, c[0x4][R2] ;  /* 0x0100000002027b82 */ /* 0x000e220000000a00 */
[----:B------:R-:W-:Y:S02]  /*1bce0*/  IMAD.U32 R5, RZ, RZ, UR5 ;  /* 0x00000005ff057e24 */ /* 0x000fe4000f8e00ff */
[----:B------:R-:W-:Y:S02]  /*1bcf0*/  IMAD.U32 R6, RZ, RZ, UR6 ;  /* 0x00000006ff067e24 */ /* 0x000fe4000f8e00ff */
[----:B------:R-:W-:-:S02]  /*1bd00*/  IMAD.U32 R7, RZ, RZ, UR7 ;  /* 0x00000007ff077e24 */ /* 0x000fc4000f8e00ff */
[----:B------:R-:W-:Y:S02]  /*1bd10*/  IMAD.U32 R10, RZ, RZ, UR8 ;  /* 0x00000008ff0a7e24 */ /* 0x000fe4000f8e00ff */
[----:B------:R-:W-:Y:S02]  /*1bd20*/  IMAD.U32 R11, RZ, RZ, UR9 ;  /* 0x00000009ff0b7e24 */ /* 0x000fe4000f8e00ff */
[----:B------:R-:W-:Y:S02]  /*1bd30*/  IMAD.MOV.U32 R12, RZ, RZ, 0x1 ;  /* 0x00000001ff0c7424 */ /* 0x000fe400078e00ff */
[----:B------:R-:W-:-:S07]  /*1bd40*/  IMAD.MOV.U32 R13, RZ, RZ, RZ ;  /* 0x000000ffff0d7224 */ /* 0x000fce00078e00ff */
[----:B------:R-:W-:-:S07]  /*1bd50*/  LEPC R20, `(.L_x_618) ;  /* 0x000000001014794e */ /* 0x000fce0000000000 */
[----:B0-----:R-:W-:Y:S05]  /*1bd60*/  CALL.ABS.NOINC R2 ;  /* 0x0000000002007343 */ /* 0x001fea0003c00000 */
.L_x_618:
[----:B------:R-:W-:Y:S05]  /*1bd70*/  BSYNC B6 ;  /* 0x0000000000067941 */ /* 0x000fea0003800000 */
.L_x_617:
[----:B------:R-:W-:Y:S01]  /*1bd80*/  ULDC.64 UR4, c[0x0][0x9f8] ;  /* 0x00027e0000047ab9 */ /* 0x000fe20000000a00 */
[----:B------:R-:W4:Y:S01]  /*1bd90*/  LDL R20, [R1+0x1c] ;  /* 0x00001c0001147983 */ /* 0x000f220000100800 */
[----:B------:R-:W-:-:S04]  /*1bda0*/  ISETP.NE.U32.AND P0, PT, RZ, UR4, PT ;  /* 0x00000004ff007c0c */ /* 0x000fc8000bf05070 */
[----:B------:R-:W-:-:S13]  /*1bdb0*/  ISETP.NE.AND.EX P0, PT, RZ, UR5, PT, P0 ;  /* 0x00000005ff007c0c */ /* 0x000fda000bf05300 */
[----:B------:R-:W-:-:S04]  /*1bdc0*/  @P0 IADD3 R2, P1, R19, UR4, RZ ;  /* 0x0000000413020c10 */ /* 0x000fc8000ff3e0ff */
[----:B------:R-:W-:Y:S01]  /*1bdd0*/  @P0 IADD3.X R3, R22, UR5, RZ, P1, !PT ;  /* 0x0000000516030c10 */ /* 0x000fe20008ffe4ff */
[----:B------:R-:W-:-:S04]  /*1bde0*/  ULDC.64 UR4, c[0x0][0xa08] ;  /* 0x0002820000047ab9 */ /* 0x000fc80000000a00 */
[----:B------:R5:W2:Y:S02]  /*1bdf0*/  @P0 LDG.E R23, desc[UR60][R2.64] ;  /* 0x0000003c02170981 */ /* 0x000aa4000c1e1900 */
[----:B-----5:R-:W5:Y:S02]  /*1be00*/  LDC.64 R2, c[0x0][0x418] ;  /* 0x00010600ff027b82 */ /* 0x020f640000000a00 */
[----:B-----5:R-:W-:Y:S01]  /*1be10*/  LOP3.LUT P0, RZ, R2, UR4, RZ, 0xfc, !PT ;  /* 0x0000000402ff7c12 */ /* 0x020fe2000f80fcff */
[----:B------:R-:W-:-:S03]  /*1be20*/  UMOV UR4, 0xffffffff ;  /* 0xffffffff00047882 */ /* 0x000fc60000000000 */
[----:B------:R-:W-:Y:S01]  /*1be30*/  LOP3.LUT P0, RZ, R3, UR5, RZ, 0xfc, P0 ;  /* 0x0000000503ff7c12 */ /* 0x000fe2000800fcff */
[----:B----4-:R-:W-:Y:S01]  /*1be40*/  VIADD R22, R20, 0xffffffff ;  /* 0xffffffff14167836 */ /* 0x010fe20000000000 */
[----:B--2---:R-:W-:Y:S02]  /*1be50*/  SHF.R.S32.HI R7, RZ, 0x1f, R23 ;  /* 0x0000001fff077819 */ /* 0x004fe40000011417 */
[----:B------:R-:W-:-:S03]  /*1be60*/  SEL R19, R23, RZ, !P0 ;  /* 0x000000ff17137207 */ /* 0x000fc60004000000 */
[----:B------:R2:W-:Y:S01]  /*1be70*/  STL [R1+0x4], R7 ;  /* 0x0000040701007387 */ /* 0x0005e20000100800 */
[----:B------:R-:W-:Y:S05]  /*1be80*/  BRA.DIV UR4, `(.L_x_620) ;  /* 0x0000005a04ec7947 */ /* 0x000fea000b800000 */
[----:B------:R-:W4:Y:S02]  /*1be90*/  S2R R0, SR_TID.X ;  /* 0x0000000000007919 */ /* 0x000f240000002100 */
[----:B----4-:R-:W-:-:S04]  /*1bea0*/  SHF.R.U32.HI R0, RZ, 0x5, R0 ;  /* 0x00000005ff007819 */ /* 0x010fc80000011600 */
[----:B------:R-:W-:-:S05]  /*1beb0*/  LOP3.LUT R0, R0, 0x3, RZ, 0xc0, !PT ;  /* 0x0000000300007812 */ /* 0x000fca00078ec0ff */
[----:B------:R4:W0:Y:S02]  /*1bec0*/  SHFL.IDX PT, R14, R0, RZ, 0x1f ;  /* 0x00001fff000e7589 */ /* 0x00082400000e0000 */
.L_x_775:
[----:B----4-:R-:W4:Y:S01]  /*1bed0*/  LDL.LU R0, [R1+0x50] ;  /* 0x0000500001007983 */ /* 0x010f220000300800 */
[----:B------:R-:W-:Y:S02]  /*1bee0*/  PLOP3.LUT P1, PT, PT, PT, PT, 0x8, 0x0 ;  /* 0x000000000000781c */ /* 0x000fe40003f2e170 */
[----:B0-----:R-:W-:Y:S02]  /*1bef0*/  ISETP.NE.AND P0, PT, R14, RZ, PT ;  /* 0x000000ff0e00720c */ /* 0x001fe40003f05270 */
[----:B----4-:R-:W-:-:S09]  /*1bf00*/  LOP3.LUT R0, R0, 0xfffffffe, RZ, 0xc0, !PT ;  /* 0xfffffffe00007812 */ /* 0x010fd200078ec0ff */
[----:B------:R-:W-:-:S05]  /*1bf10*/  @P1 LOP3.LUT R0, R0, 0x1, RZ, 0xfc, !PT ;  /* 0x0000000100001812 */ /* 0x000fca00078efcff */
[----:B------:R0:W-:Y:S01]  /*1bf20*/  STL [R1+0x50], R0 ;  /* 0x0000500001007387 */ /* 0x0001e20000100800 */
[----:B------:R-:W-:Y:S05]  /*1bf30*/  @P0 BRA `(.L_x_621) ;  /* 0x0000000400240947 */ /* 0x000fea0003800000 */
[----:B------:R-:W-:-:S03]  /*1bf40*/  UMOV UR4, 0xffffffff ;  /* 0xffffffff00047882 */ /* 0x000fc60000000000 */
[----:B------:R-:W-:Y:S05]  /*1bf50*/  BRA.DIV UR4, `(.L_x_622) ;  /* 0x0000005a04ec7947 */ /* 0x000fea000b800000 */
[----:B------:R-:W-:-:S13]  /*1bf60*/  ELECT P6, URZ, PT ;  /* 0x00000000003f782f */ /* 0x000fda00038c0000 */
.L_x_778:
[----:B------:R-:W-:Y:S05]  /*1bf70*/  @!P6 BRA `(.L_x_621) ;  /* 0x000000040014e947 */ /* 0x000fea0003800000 */
[----:B------:R-:W-:-:S04]  /*1bf80*/  ISETP.NE.U32.AND P0, PT, R2, RZ, PT ;  /* 0x000000ff0200720c */ /* 0x000fc80003f05070 */
[----:B------:R-:W-:-:S13]  /*1bf90*/  ISETP.NE.AND.EX P0, PT, R3, RZ, PT, P0 ;  /* 0x000000ff0300720c */ /* 0x000fda0003f05300 */
[----:B------:R-:W-:Y:S05]  /*1bfa0*/  @!P0 BRA `(.L_x_623) ;  /* 0x0000000000488947 */ /* 0x000fea0003800000 */
[----:B-1----:R-:W1:Y:S01]  /*1bfb0*/  LDC R6, c[0x0][0x43c] ;  /* 0x00010f00ff067b82 */ /* 0x002e620000000800 */
[----:B0-----:R-:W-:Y:S01]  /*1bfc0*/  IMAD.MOV.U32 R0, RZ, RZ, R22 ;  /* 0x000000ffff007224 */ /* 0x001fe200078e0016 */
[----:B------:R-:W-:Y:S01]  /*1bfd0*/  ULDC.64 UR4, c[0x0][0x428] ;  /* 0x00010a0000047ab9 */ /* 0x000fe20000000a00 */
[----:B-1----:R-:W-:-:S13]  /*1bfe0*/  ISETP.NE.AND P0, PT, R6, 0x1, PT ;  /* 0x000000010600780c */ /* 0x002fda0003f05270 */
[----:B---3--:R-:W0:Y:S02]  /*1bff0*/  @P0 LDC.64 R4, c[0x0][0x440] ;  /* 0x00011000ff040b82 */ /* 0x008e240000000a00 */
[----:B0-----:R-:W-:-:S05]  /*1c000*/  @P0 IMAD.HI.U32 R4, R22, R4, RZ ;  /* 0x0000000416040227 */ /* 0x001fca00078e00ff */
[----:B------:R-:W-:-:S04]  /*1c010*/  @P0 SHF.R.U32.HI R0, RZ, R5, R4 ;  /* 0x00000005ff000219 */ /* 0x000fc80000011604 */
[--C-:B------:R-:W-:Y:S01]  /*1c020*/  SHF.R.S32.HI R5, RZ, 0x1f, R0.reuse ;  /* 0x0000001fff057819 */ /* 0x100fe20000011400 */
[----:B------:R-:W-:-:S04]  /*1c030*/  IMAD.MOV R4, RZ, RZ, -R0 ;  /* 0x000000ffff047224 */ /* 0x000fc800078e0a00 */
[----:B------:R-:W-:Y:S02]  /*1c040*/  IMAD R22, R6, R4, R22 ;  /* 0x0000000406167224 */ /* 0x000fe400078e0216 */
[----:B------:R-:W-:Y:S02]  /*1c050*/  IMAD R6, R7, UR4, RZ ;  /* 0x0000000407067c24 */ /* 0x000fe4000f8e02ff */
[----:B------:R-:W-:Y:S02]  /*1c060*/  IMAD.MOV.U32 R4, RZ, RZ, R0 ;  /* 0x000000ffff047224 */ /* 0x000fe400078e0000 */
[C---:B------:R-:W-:Y:S02]  /*1c070*/  IMAD R0, R23.reuse, UR5, R6 ;  /* 0x0000000517007c24 */ /* 0x040fe4000f8e0206 */
[----:B------:R-:W-:-:S04]  /*1c080*/  IMAD.WIDE.U32 R4, R23, UR4, R4 ;  /* 0x0000000417047c25 */ /* 0x000fc8000f8e0004 */
[----:B------:R-:W-:Y:S01]  /*1c090*/  IMAD.IADD R0, R5, 0x1, R0 ;  /* 0x0000000105007824 */ /* 0x000fe200078e0200 */
[----:B------:R-:W-:-:S04]  /*1c0a0*/  LEA R2, P0, R4, R2, 0x2 ;  /* 0x0000000204027211 */ /* 0x000fc800078010ff */
[----:B------:R-:W-:-:S05]  /*1c0b0*/  LEA.HI.X R3, R4, R3, R0, 0x2, P0 ;  /* 0x0000000304037211 */ /* 0x000fca00000f1400 */
[----:B------:R4:W5:Y:S04]  /*1c0c0*/  LDG.E R19, desc[UR60][R2.64] ;  /* 0x0000003c02137981 */ /* 0x000968000c1e1900 */
.L_x_623:
[----:B0-----:R-:W-:Y:S01]  /*1c0d0*/  IMAD R0, R18, 0x8, R16 ;  /* 0x0000000812007824 */ /* 0x001fe200078e0210 */
[----:B----4-:R-:W-:-:S04]  /*1c0e0*/  SHF.L.U32 R2, R28, 0x1f, RZ ;  /* 0x0000001f1c027819 */ /* 0x010fc800000006ff */
[----:B------:R-:W0:Y:S02]  /*1c0f0*/  SYNCS.PHASECHK.TRANS64.TRYWAIT P0, [R0+URZ+0x31c40], R2 ;  /* 0x031c4002000075a7 */ /* 0x000e24000800017f */
[----:B0-----:R-:W-:Y:S05]  /*1c100*/  @!P0 BRA `(.L_x_624) ;  /* 0x0000005800a08947 */ /* 0x001fea0003800000 */
.L_x_779:
[----:B------:R-:W4:Y:S02]  /*1c110*/  S2R R3, SR_TID.X ;  /* 0x0000000000037919 */ /* 0x000f240000002100 */
[----:B----4-:R-:W-:-:S04]  /*1c120*/  LOP3.LUT R3, R3, 0x7f, RZ, 0xc0, !PT ;  /* 0x0000007f03037812 */ /* 0x010fc800078ec0ff */
[----:B------:R-:W-:-:S13]  /*1c130*/  ISETP.NE.AND P0, PT, R3, RZ, PT ;  /* 0x000000ff0300720c */ /* 0x000fda0003f05270 */
[----:B------:R-:W-:Y:S05]  /*1c140*/  @P0 BRA `(.L_x_625) ;  /* 0x00000000001c0947 */ /* 0x000fea0003800000 */
[----:B------:R-:W4:Y:S01]  /*1c150*/  S2R R3, SR_TID.X ;  /* 0x0000000000037919 */ /* 0x000f220000002100 */
[----:B0-----:R-:W-:-:S04]  /*1c160*/  IMAD.MOV.U32 R2, RZ, RZ, 0x6c00 ;  /* 0x00006c00ff027424 */ /* 0x001fc800078e00ff */
[----:B------:R0:W-:Y:S01]  /*1c170*/  SYNCS.ARRIVE.TRANS64 RZ, [R0+URZ+0x31c30], R2 ;  /* 0x031c300200ff79a7 */ /* 0x0001e2000800003f */
[----:B----4-:R-:W-:-:S04]  /*1c180*/  LOP3.LUT R3, R3, 0x1f, RZ, 0xc0, !PT ;  /* 0x0000001f03037812 */ /* 0x010fc800078ec0ff */
[----:B------:R-:W-:-:S13]  /*1c190*/  ISETP.NE.AND P0, PT, R3, RZ, PT ;  /* 0x000000ff0300720c */ /* 0x000fda0003f05270 */
[----:B0-----:R-:W-:Y:S05]  /*1c1a0*/  @!P0 BRA `(.L_x_625) ;  /* 0x0000000000048947 */ /* 0x001fea0003800000 */
[----:B------:R-:W-:Y:S01]  /*1c1b0*/  BPT.TRAP 0x1 ;  /* 0x000000040000795c */ /* 0x000fe20000300000 */
.L_x_625:
[----:B0-----:R-:W4:Y:S01]  /*1c1c0*/  LDL.LU R2, [R1+0x50] ;  /* 0x0000500001027983 */ /* 0x001f220000300800 */
[----:B------:R-:W-:Y:S01]  /*1c1d0*/  R2UR UR9, R0 ;  /* 0x00000000000972ca */ /* 0x000fe200000e0000 */
[----:B------:R-:W-:Y:S01]  /*1c1e0*/  IMAD R0, R18, 0x6c00, R16 ;  /* 0x00006c0012007824 */ /* 0x000fe200078e0210 */
        /* <DEDUP_REMOVED lines=11> */
[----:B------:R-:W-:-:S04]  /*1c2a0*/  UIADD3 UR9, UR9, 0x31c30, URZ ;  /* 0x00031c3009097890 */ /* 0x000fc8000fffe03f */
[----:B------:R-:W-:Y:S02]  /*1c2b0*/  UIMAD UR11, UR11, 0x90, UR5 ;  /* 0x000000900b0b78a4 */ /* 0x000fe4000f8e0205 */
[----:B------:R-:W-:Y:S02]  /*1c2c0*/  UIADD3 UR14, UR8, 0x16a00, URZ ;  /* 0x00016a00080e7890 */ /* 0x000fe4000fffe03f */
[----:B------:R-:W-:Y:S02]  /*1c2d0*/  UIADD3.X UR5, URZ, UR37, URZ, UP0, !UPT ;  /* 0x000000253f057290 */ /* 0x000fe400087fe43f */
[----:B------:R-:W-:Y:S02]  /*1c2e0*/  UIADD3 UR15, UR8, 0x18e00, URZ ;  /* 0x00018e00080f7890 */ /* 0x000fe4000fffe03f */
[----:B------:R-:W-:-:S03]  /*1c2f0*/  UIADD3 UR16, UR8, 0x1b200, URZ ;  /* 0x0001b20008107890 */ /* 0x000fc6000fffe03f */
[----:B------:R-:W-:Y:S01]  /*1c300*/  UMOV UR8, UR14 ;  /* 0x0000000e00087c82 */ /* 0x000fe20008000000 */
[----:B------:R-:W-:Y:S01]  /*1c310*/  UMOV UR14, 0x40 ;  /* 0x00000040000e7882 */ /* 0x000fe20000000000 */
[----:B------:R0:W-:Y:S02]  /*1c320*/  UTMALDG.4D [UR8], [UR4], desc[UR6] ;  /* 0x00000608040075b4 */ /* 0x0001e40008019000 */
[----:B0-----:R-:W-:Y:S01]  /*1c330*/  UMOV UR8, UR15 ;  /* 0x0000000f00087c82 */ /* 0x001fe20008000000 */
[----:B------:R-:W-:Y:S02]  /*1c340*/  UMOV UR10, UR17 ;  /* 0x00000011000a7c82 */ /* 0x000fe40008000000 */
[----:B------:R0:W-:Y:S02]  /*1c350*/  UTMALDG.4D [UR8], [UR4], desc[UR6] ;  /* 0x00000608040075b4 */ /* 0x0001e40008019000 */
[----:B0-----:R-:W-:Y:S01]  /*1c360*/  UMOV UR8, UR16 ;  /* 0x0000001000087c82 */ /* 0x001fe20008000000 */
[----:B------:R-:W-:-:S02]  /*1c370*/  UMOV UR10, UR14 ;  /* 0x0000000e000a7c82 */ /* 0x000fc40008000000 */
[----:B------:R0:W-:Y:S01]  /*1c380*/  UTMALDG.4D [UR8], [UR4], desc[UR6] ;  /* 0x00000608040075b4 */ /* 0x0001e20008019000 */
[----:B----4-:R-:W-:-:S04]  /*1c390*/  LOP3.LUT R2, R2, 0xfffffffe, RZ, 0xc0, !PT ;  /* 0xfffffffe02027812 */ /* 0x010fc800078ec0ff */
[----:B------:R-:W-:-:S05]  /*1c3a0*/  @P0 LOP3.LUT R2, R2, 0x1, RZ, 0xfc, !PT ;  /* 0x0000000102020812 */ /* 0x000fca00078efcff */
[----:B------:R0:W-:Y:S01]  /*1c3b0*/  STL [R1+0x50], R2 ;  /* 0x0000500201007387 */ /* 0x0001e20000100800 */
[----:B------:R-:W-:Y:S01]  /*1c3c0*/  NOP ;  /* 0x0000000000007918 */ /* 0x000fe20000000000 */
.L_x_621:
[----:B------:R-:W4:Y:S04]  /*1c3d0*/  LDL.LU R4, [R1+0x18] ;  /* 0x0000180001047983 */ /* 0x000f280000300800 */
[----:B-1----:R-:W5:Y:S04]  /*1c3e0*/  LDL.LU R6, [R1+0x10] ;  /* 0x0000100001067983 */ /* 0x002f680000300800 */
[----:B------:R-:W2:Y:S01]  /*1c3f0*/  LDL.LU R3, [R1+0x30] ;  /* 0x0000300001037983 */ /* 0x000ea20000300800 */
[----:B------:R-:W-:Y:S05]  /*1c400*/  WARPSYNC.ALL ;  /* 0x0000000000007948 */ /* 0x000fea0003800000 */
[----:B0-----:R-:W-:Y:S01]  /*1c410*/  ULDC.64 UR6, c[0x0][0xa00] ;  /* 0x0002800000067ab9 */ /* 0x001fe20000000a00 */
[----:B------:R-:W-:Y:S01]  /*1c420*/  ULDC.64 UR4, c[0x0][0x298] ;  /* 0x0000a60000047ab9 */ /* 0x000fe20000000a00 */
[----:B------:R-:W-:Y:S01]  /*1c430*/  VIADD R0, R16, 0xda00 ;  /* 0x0000da0010007836 */ /* 0x000fe20000000000 */
[----:B------:R-:W-:Y:S01]  /*1c440*/  BAR.SYNC.DEFER_BLOCKING 0x8, 0x200 ;  /* 0x0208000000007b1d */ /* 0x000fe20000010000 */
[----:B------:R-:W-:-:S03]  /*1c450*/  ISETP.NE.U32.AND P0, PT, RZ, UR6, PT ;  /* 0x00000006ff007c0c */ /* 0x000fc6000bf05070 */
[----:B------:R-:W-:Y:S02]  /*1c460*/  LOP3.LUT P1, RZ, R0, 0x1bf, RZ, 0xc0, !PT ;  /* 0x000001bf00ff7812 */ /* 0x000fe4000782c0ff */
[----:B------:R-:W-:Y:S01]  /*1c470*/  ISETP.NE.AND.EX P0, PT, RZ, UR7, PT, P0 ;  /* 0x00000007ff007c0c */ /* 0x000fe2000bf05300 */
[----:B------:R-:W-:Y:S01]  /*1c480*/  BSSY B6, `(.L_x_626) ;  /* 0x000001d000067945 */ /* 0x000fe20003800000 */
[----:B----4-:R-:W-:Y:S02]  /*1c490*/  SHF.R.S32.HI R2, RZ, 0x1f, R4 ;  /* 0x0000001fff027819 */ /* 0x010fe40000011404 */
[----:B-----5:R-:W-:-:S03]  /*1c4a0*/  SEL R6, R6, RZ, !P0 ;  /* 0x000000ff06067207 */ /* 0x020fc60004000000 */
[----:B------:R-:W-:-:S04]  /*1c4b0*/  IMAD R2, R2, UR4, RZ ;  /* 0x0000000402027c24 */ /* 0x000fc8000f8e02ff */
[C---:B------:R-:W-:Y:S01]  /*1c4c0*/  IMAD R0, R4.reuse, UR5, R2 ;  /* 0x0000000504007c24 */ /* 0x040fe2000f8e0202 */
[----:B--2---:R-:W-:Y:S01]  /*1c4d0*/  SEL R2, R3, RZ, !P0 ;  /* 0x000000ff03027207 */ /* 0x004fe20004000000 */
[----:B---3--:R-:W-:-:S04]  /*1c4e0*/  IMAD.WIDE.U32 R4, R4, UR4, RZ ;  /* 0x0000000404047c25 */ /* 0x008fc8000f8e00ff */
[----:B------:R-:W-:Y:S01]  /*1c4f0*/  IMAD.IADD R0, R5, 0x1, R0 ;  /* 0x0000000105007824 */ /* 0x000fe200078e0200 */
[----:B------:R0:W-:Y:S04]  /*1c500*/  STL.64 [R1+0x28], R4 ;  /* 0x0000280401007387 */ /* 0x0001e80000100a00 */
[----:B------:R0:W-:Y:S04]  /*1c510*/  STL [R1+0x10], R6 ;  /* 0x0000100601007387 */ /* 0x0001e80000100800 */
[----:B------:R0:W-:Y:S04]  /*1c520*/  STL [R1+0x30], R2 ;  /* 0x0000300201007387 */ /* 0x0001e80000100800 */
[----:B------:R0:W-:Y:S01]  /*1c530*/  STL [R1+0x18], R0 ;  /* 0x0000180001007387 */ /* 0x0001e20000100800 */
[----:B------:R-:W-:Y:S05]  /*1c540*/  @!P1 BRA `(.L_x_627) ;  /* 0x0000000000409947 */ /* 0x000fea0003800000 */
[----:B0-----:R-:W-:Y:S01]  /*1c550*/  MOV R2, 0x0 ;  /* 0x0000000000027802 */ /* 0x001fe20000000f00 */
[----:B------:R-:W-:Y:S01]  /*1c560*/  ULDC.64 UR4, c[0x4][0xa8] ;  /* 0x01002a0000047ab9 */ /* 0x000fe20000000a00 */
[----:B------:R-:W-:Y:S01]  /*1c570*/  ULDC.64 UR6, c[0x4][0xb0] ;  /* 0x01002c0000067ab9 */ /* 0x000fe20000000a00 */
[----:B------:R-:W-:Y:S01]  /*1c580*/  ULDC.64 UR8, c[0x4][0x20] ;  /* 0x0100080000087ab9 */ /* 0x000fe20000000a00 */
[----:B------:R-:W-:Y:S02]  /*1c590*/  IMAD.U32 R4, RZ, RZ, UR4 ;  /* 0x00000004ff047e24 */ /* 0x000fe4000f8e00ff */
[----:B------:R-:W0:Y:S01]  /*1c5a0*/  LDC.64 R2, c[0x4][R2] ;  /* 0x0100000002027b82 */ /* 0x000e220000000a00 */
[----:B------:R-:W-:Y:S02]  /*1c5b0*/  IMAD.U32 R5, RZ, RZ, UR5 ;  /* 0x00000005ff057e24 */ /* 0x000fe4000f8e00ff */
[----:B------:R-:W-:Y:S02]  /*1c5c0*/  IMAD.U32 R6, RZ, RZ, UR6 ;  /* 0x00000006ff067e24 */ /* 0x000fe4000f8e00ff */
[----:B------:R-:W-:-:S02]  /*1c5d0*/  IMAD.U32 R7, RZ, RZ, UR7 ;  /* 0x00000007ff077e24 */ /* 0x000fc4000f8e00ff */
[----:B------:R-:W-:Y:S02]  /*1c5e0*/  IMAD.U32 R10, RZ, RZ, UR8 ;  /* 0x00000008ff0a7e24 */ /* 0x000fe4000f8e00ff */
[----:B------:R-:W-:Y:S02]  /*1c5f0*/  IMAD.U32 R11, RZ, RZ, UR9 ;  /* 0x00000009ff0b7e24 */ /* 0x000fe4000f8e00ff */
[----:B------:R-:W-:Y:S02]  /*1c600*/  IMAD.MOV.U32 R8, RZ, RZ, 0x70 ;  /* 0x00000070ff087424 */ /* 0x000fe400078e00ff */
[----:B------:R-:W-:Y:S02]  /*1c610*/  IMAD.MOV.U32 R12, RZ, RZ, 0x1 ;  /* 0x00000001ff0c7424 */ /* 0x000fe400078e00ff */
[----:B------:R-:W-:-:S07]  /*1c620*/  IMAD.MOV.U32 R13, RZ, RZ, RZ ;  /* 0x000000ffff0d7224 */ /* 0x000fce00078e00ff */
[----:B------:R-:W-:-:S07]  /*1c630*/  LEPC R20, `(.L_x_627) ;  /* 0x000000001014794e */ /* 0x000fce0000000000 */
[----:B0-----:R-:W-:Y:S05]  /*1c640*/  CALL.ABS.NOINC R2 ;  /* 0x0000000002007343 */ /* 0x001fea0003c00000 */
.L_x_627:
[----:B------:R-:W-:Y:S05]  /*1c650*/  BSYNC B6 ;  /* 0x0000000000067941 */ /* 0x000fea0003800000 */
.L_x_626:
[----:B------:R-:W2:Y:S01]  /*1c660*/  LDL.LU R20, [R1+0x18] ;  /* 0x0000180001147983 */ /* 0x000ea20000300800 */
[----:B------:R-:W1:Y:S01]  /*1c670*/  LDC R10, c[0x0][0x448] ;  /* 0x00011200ff0a7b82 */ /* 0x000e620000000800 */
[----:B------:R-:W-:Y:S01]  /*1c680*/  ULDC.64 UR4, c[0x0][0x2d8] ;  /* 0x0000b60000047ab9 */ /* 0x000fe20000000a00 */
[----:B------:R-:W-:Y:S01]  /*1c690*/  ULDC.64 UR6, c[0x0][0x2e0] ;  /* 0x0000b80000067ab9 */ /* 0x000fe20000000a00 */
[----:B0-----:R-:W2:Y:S01]  /*1c6a0*/  LDL.LU.64 R2, [R1+0x28] ;  /* 0x0000280001027983 */ /* 0x001ea20000300a00 */
[----:B------:R-:W-:-:S03]  /*1c6b0*/  ULDC.64 UR8, c[0x0][0x280] ;  /* 0x0000a00000087ab9 */ /* 0x000fc60000000a00 */
[----:B------:R-:W3:Y:S04]  /*1c6c0*/  LDL.LU R21, [R1+0x30] ;  /* 0x0000300001157983 */ /* 0x000ee80000300800 */
[----:B------:R-:W4:Y:S01]  /*1c6d0*/  LDL.LU R4, [R1+0x10] ;  /* 0x0000100001047983 */ /* 0x000f220000300800 */
[----:B------:R-:W0:Y:S01]  /*1c6e0*/  S2R R12, SR_TID.X ;  /* 0x00000000000c7919 */ /* 0x000e220000002100 */
[----:B------:R-:W0:Y:S01]  /*1c6f0*/  S2R R11, SR_TID.X ;  /* 0x00000000000b7919 */ /* 0x000e220000002100 */
[----:B-1----:R-:W-:-:S13]  /*1c700*/  ISETP.NE.AND P0, PT, R10, 0x1, PT ;  /* 0x000000010a00780c */ /* 0x002fda0003f05270 */
[----:B------:R-:W1:Y:S01]  /*1c710*/  @P0 LDC R5, c[0x0][0x450] ;  /* 0x00011400ff050b82 */ /* 0x000e620000000800 */
[----:B--2---:R-:W-:Y:S02]  /*1c720*/  IMAD.MOV.U32 R3, RZ, RZ, R20 ;  /* 0x000000ffff037224 */ /* 0x004fe400078e0014 */
[----:B------:R-:W2:Y:S01]  /*1c730*/  S2R R20, SR_TID.X ;  /* 0x0000000000147919 */ /* 0x000ea20000002100 */
[----:B------:R-:W-:-:S04]  /*1c740*/  IMAD.WIDE.U32 R2, R17, UR4, R2 ;  /* 0x0000000411027c25 */ /* 0x000fc8000f8e0002 */
[----:B------:R-:W-:Y:S01]  /*1c750*/  IMAD R3, R17, UR5, R3 ;  /* 0x0000000511037c24 */ /* 0x000fe2000f8e0203 */
[----:B------:R-:W-:Y:S01]  /*1c760*/  ULDC.64 UR4, c[0x0][0x2d0] ;  /* 0x0000b40000047ab9 */ /* 0x000fe20000000a00 */
[----:B---3--:R-:W-:Y:S02]  /*1c770*/  IMAD R0, R21, UR6, RZ ;  /* 0x0000000615007c24 */ /* 0x008fe4000f8e02ff */
[----:B----4-:R-:W-:-:S04]  /*1c780*/  IMAD.WIDE.U32 R2, R4, UR6, R2 ;  /* 0x0000000604027c25 */ /* 0x010fc8000f8e0002 */
[----:B------:R-:W-:Y:S01]  /*1c790*/  IMAD R0, R4, UR7, R0 ;  /* 0x0000000704007c24 */ /* 0x000fe2000f8e0200 */
[----:B------:R-:W-:Y:S01]  /*1c7a0*/  ULDC.64 UR6, c[0x0][0x2c8] ;  /* 0x0000b20000067ab9 */ /* 0x000fe20000000a00 */
[----:B------:R-:W3:Y:S02]  /*1c7b0*/  @P0 LDC R4, c[0x0][0x44c] ;  /* 0x00011300ff040b82 */ /* 0x000ee40000000800 */
[----:B------:R-:W-:Y:S01]  /*1c7c0*/  IMAD.IADD R3, R3, 0x1, R0 ;  /* 0x0000000103037824 */ /* 0x000fe200078e0200 */
[C---:B--2---:R-:W-:Y:S01]  /*1c7d0*/  LOP3.LUT R21, R20.reuse, 0x7f, RZ, 0xc0, !PT ;  /* 0x0000007f14157812 */ /* 0x044fe200078ec0ff */
[----:B------:R-:W-:-:S03]  /*1c7e0*/  IMAD.SHL.U32 R20, R20, 0x20, RZ ;  /* 0x0000002014147824 */ /* 0x000fc600078e00ff */
[----:B------:R-:W-:-:S04]  /*1c7f0*/  SHF.R.U32.HI R21, RZ, 0x2, R21 ;  /* 0x00000002ff157819 */ /* 0x000fc80000011615 */
[----:B------:R-:W-:Y:S01]  /*1c800*/  LOP3.LUT R20, R21, 0x60, R20, 0xf8, !PT ;  /* 0x0000006015147812 */ /* 0x000fe200078ef814 */
[----:B0-----:R-:W-:-:S04]  /*1c810*/  IMAD.SHL.U32 R21, R12, 0x8, RZ ;  /* 0x000000080c157824 */ /* 0x001fc800078e00ff */
[----:B------:R-:W-:Y:S01]  /*1c820*/  IMAD R8, R25, 0xc0, R20 ;  /* 0x000000c019087824 */ /* 0x000fe200078e0214 */
[----:B------:R-:W-:Y:S01]  /*1c830*/  LOP3.LUT R21, R21, 0x18, RZ, 0xc0, !PT ;  /* 0x0000001815157812 */ /* 0x000fe200078ec0ff */
[----:B------:R-:W-:Y:S02]  /*1c840*/  IMAD.SHL.U32 R20, R11, 0x8, RZ ;  /* 0x000000080b147824 */ /* 0x000fe400078e00ff */
[----:B---3--:R-:W-:Y:S01]  /*1c850*/  @P0 IMAD.HI.U32 R0, R8, R4, RZ ;  /* 0x0000000408000227 */ /* 0x008fe200078e00ff */
[----:B------:R-:W-:Y:S02]  /*1c860*/  MOV R4, R8 ;  /* 0x0000000800047202 */ /* 0x000fe40000000f00 */
[----:B------:R-:W-:Y:S02]  /*1c870*/  LOP3.LUT R20, R20, 0x18, RZ, 0xc0, !PT ;  /* 0x0000001814147812 */ /* 0x000fe400078ec0ff */
[----:B-1----:R-:W-:Y:S02]  /*1c880*/  @P0 SHF.R.U32.HI R4, RZ, R5, R0 ;  /* 0x00000005ff040219 */ /* 0x002fe40000011600 */
[----:B------:R-:W-:-:S02]  /*1c890*/  LOP3.LUT R13, R21, 0x20, RZ, 0xfc, !PT ;  /* 0x00000020150d7812 */ /* 0x000fc400078efcff */
[--C-:B------:R-:W-:Y:S01]  /*1c8a0*/  SHF.R.S32.HI R0, RZ, 0x1f, R4.reuse ;  /* 0x0000001fff007819 */ /* 0x100fe20000011404 */
[----:B------:R-:W-:Y:S01]  /*1c8b0*/  IMAD.MOV R6, RZ, RZ, -R4 ;  /* 0x000000ffff067224 */ /* 0x000fe200078e0a04 */
[----:B------:R-:W-:-:S03]  /*1c8c0*/  LOP3.LUT R12, R21, 0x40, RZ, 0xfc, !PT ;  /* 0x00000040150c7812 */ /* 0x000fc600078efcff */
[----:B------:R-:W-:-:S04]  /*1c8d0*/  IMAD R0, R0, UR4, RZ ;  /* 0x0000000400007c24 */ /* 0x000fc8000f8e02ff */
[C---:B------:R-:W-:Y:S02]  /*1c8e0*/  IMAD R0, R4.reuse, UR5, R0 ;  /* 0x0000000504007c24 */ /* 0x040fe4000f8e0200 */
[----:B------:R-:W-:-:S04]  /*1c8f0*/  IMAD.WIDE.U32 R4, R4, UR4, R2 ;  /* 0x0000000404047c25 */ /* 0x000fc8000f8e0002 */
[----:B------:R-:W-:Y:S02]  /*1c900*/  IMAD.IADD R5, R5, 0x1, R0 ;  /* 0x0000000105057824 */ /* 0x000fe400078e0200 */
[----:B------:R-:W-:Y:S02]  /*1c910*/  IMAD R0, R10, R6, R8 ;  /* 0x000000060a007224 */ /* 0x000fe400078e0208 */
[----:B------:R-:W-:-:S03]  /*1c920*/  VIADD R8, R8, 0x80 ;  /* 0x0000008008087836 */ /* 0x000fc60000000000 */
[----:B------:R-:W-:-:S05]  /*1c930*/  SHF.R.S32.HI R6, RZ, 0x1f, R0 ;  /* 0x0000001fff067819 */ /* 0x000fca0000011400 */
[----:B------:R-:W-:Y:S02]  /*1c940*/  IMAD R9, R6, UR6, RZ ;  /* 0x0000000606097c24 */ /* 0x000fe4000f8e02ff */
[C---:B------:R-:W-:Y:S02]  /*1c950*/  IMAD.WIDE.U32 R6, R0.reuse, UR6, R4 ;  /* 0x0000000600067c25 */ /* 0x040fe4000f8e0004 */
[----:B------:R-:W0:Y:S02]  /*1c960*/  @P0 LDC R5, c[0x0][0x44c] ;  /* 0x00011300ff050b82 */ /* 0x000e240000000800 */
[----:B------:R-:W-:Y:S01]  /*1c970*/  IMAD R0, R0, UR7, R9 ;  /* 0x0000000700007c24 */ /* 0x000fe2000f8e0209 */
[----:B------:R-:W-:Y:S01]  /*1c980*/  LEA R4, P1, R6, UR8, 0x1 ;  /* 0x0000000806047c11 */ /* 0x000fe2000f8208ff */
[----:B------:R1:W5:Y:S02]  /*1c990*/  LDL R9, [R1+0xc] ;  /* 0x00000c0001097983 */ /* 0x0003640000100800 */
[----:B------:R-:W-:-:S02]  /*1c9a0*/  IMAD.IADD R0, R7, 0x1, R0 ;  /* 0x0000000107007824 */ /* 0x000fc400078e0200 */
[----:B------:R-:W2:Y:S03]  /*1c9b0*/  @P0 LDC R7, c[0x0][0x450] ;  /* 0x00011400ff070b82 */ /* 0x000ea60000000800 */
[----:B------:R-:W-:Y:S01]  /*1c9c0*/  LEA.HI.X R0, R6, UR9, R0, 0x1, P1 ;  /* 0x0000000906007c11 */ /* 0x000fe200088f0c00 */
[----:B------:R-:W-:Y:S02]  /*1c9d0*/  IMAD.MOV.U32 R6, RZ, RZ, R8 ;  /* 0x000000ffff067224 */ /* 0x000fe400078e0008 */
[----:B0-----:R-:W-:-:S05]  /*1c9e0*/  @P0 IMAD.HI.U32 R5, R8, R5, RZ ;  /* 0x0000000508050227 */ /* 0x001fca00078e00ff */
[----:B--2---:R-:W-:-:S04]  /*1c9f0*/  @P0 SHF.R.U32.HI R6, RZ, R7, R5 ;  /* 0x00000007ff060219 */ /* 0x004fc80000011605 */
[--C-:B------:R-:W-:Y:S01]  /*1ca00*/  SHF.R.S32.HI R7, RZ, 0x1f, R6.reuse ;  /* 0x0000001fff077819 */ /* 0x100fe20000011406 */
[----:B------:R-:W-:Y:S02]  /*1ca10*/  IMAD.MOV R5, RZ, RZ, -R6 ;  /* 0x000000ffff057224 */ /* 0x000fe400078e0a06 */
[----:B------:R-:W-:-:S04]  /*1ca20*/  IMAD.WIDE.U32 R2, R6, UR4, R2 ;  /* 0x0000000406027c25 */ /* 0x000fc8000f8e0002 */
[----:B------:R-:W-:Y:S02]  /*1ca30*/  IMAD R5, R10, R5, R8 ;  /* 0x000000050a057224 */ /* 0x000fe400078e0208 */
[----:B------:R-:W-:Y:S01]  /*1ca40*/  IMAD R7, R7, UR4, RZ ;  /* 0x0000000407077c24 */ /* 0x000fe2000f8e02ff */
[----:B------:R-:W-:Y:S02]  /*1ca50*/  ULDC UR4, c[0x0][0x2b8] ;  /* 0x0000ae0000047ab9 */ /* 0x000fe40000000800 */
[----:B------:R-:W-:Y:S01]  /*1ca60*/  ISETP.GE.AND P2, PT, R20, UR4, PT ;  /* 0x0000000414007c0c */ /* 0x000fe2000bf46270 */
[----:B------:R-:W-:Y:S01]  /*1ca70*/  IMAD R7, R6, UR5, R7 ;  /* 0x0000000506077c24 */ /* 0x000fe2000f8e0207 */
[----:B------:R-:W-:Y:S02]  /*1ca80*/  SHF.R.S32.HI R6, RZ, 0x1f, R5 ;  /* 0x0000001fff067819 */ /* 0x000fe40000011405 */
[----:B------:R-:W-:Y:S01]  /*1ca90*/  ISETP.GE.AND P1, PT, R13, UR4, PT ;  /* 0x000000040d007c0c */ /* 0x000fe2000bf26270 */
[----:B------:R-:W-:Y:S01]  /*1caa0*/  IMAD.IADD R3, R3, 0x1, R7 ;  /* 0x0000000103037824 */ /* 0x000fe200078e0207 */
[----:B------:R-:W-:Y:S01]  /*1cab0*/  ISETP.GE.AND P0, PT, R12, UR4, PT ;  /* 0x000000040c007c0c */ /* 0x000fe2000bf06270 */
[----:B------:R-:W-:-:S02]  /*1cac0*/  IMAD R6, R6, UR6, RZ ;  /* 0x0000000606067c24 */ /* 0x000fc4000f8e02ff */
        /* <DEDUP_REMOVED lines=8> */
[----:B-1----:R-:W-:Y:S06]  /*1cb50*/  BRA.DIV UR4, `(.L_x_628) ;  /* 0x0000005204207947 */ /* 0x002fec000b800000 */
[----:B------:R-:W2:Y:S01]  /*1cb60*/  LDL.LU R3, [R1+0x38] ;  /* 0x0000380001037983 */ /* 0x000ea20000300800 */
[----:B------:R-:W-:-:S03]  /*1cb70*/  IMAD R25, R25, 0xc0, R21 ;  /* 0x000000c019197824 */ /* 0x000fc600078e0215 */
[----:B------:R-:W0:Y:S01]  /*1cb80*/  SHFL.IDX PT, R2, R4, RZ, 0x1c1f ;  /* 0x001c1fff04027589 */ /* 0x000e2200000e0000 */
[----:B--2---:R-:W-:-:S03]  /*1cb90*/  IMAD R5, R3, R10, RZ ;  /* 0x0000000a03057224 */ /* 0x004fc600078e02ff */
[----:B------:R-:W1:Y:S02]  /*1cba0*/  SHFL.IDX PT, R3, R0, RZ, 0x1c1f ;  /* 0x001c1fff00037589 */ /* 0x000e6400000e0000 */
[----:B------:R-:W-:-:S13]  /*1cbb0*/  ISETP.GE.AND P4, PT, R25, R5, PT ;  /* 0x000000051900720c */ /* 0x000fda0003f86270 */
[----:B0-----:R-:W-:-:S05]  /*1cbc0*/  @!P4 LEA R2, P3, R20, R2, 0x1 ;  /* 0x000000021402c211 */ /* 0x001fca00078608ff */
[----:B-1----:R-:W-:-:S05]  /*1cbd0*/  @!P4 IMAD.X R3, RZ, RZ, R3, P3 ;  /* 0x000000ffff03c224 */ /* 0x002fca00018e0603 */
        /* <DEDUP_REMOVED lines=29> */
[----:B0-----:R-:W0:Y:S01]  /*1cdb0*/  SHFL.IDX PT, R2, R4, 0x3, 0x1c1f ;  /* 0x007c1f0004027f89 */ /* 0x001e2200000e0000 */
[----:B------:R-:W-:-:S03]  /*1cdc0*/  VIADD R3, R25, 0x80 ;  /* 0x0000008019037836 */ /* 0x000fc60000000000 */
[----:B------:R-:W-:Y:S02]  /*1cdd0*/  SHFL.IDX PT, R4, R6, RZ, 0x1c1f ;  /* 0x001c1fff06047589 */ /* 0x000fe400000e0000 */
[-C--:B------:R-:W-:Y:S01]  /*1cde0*/  ISETP.GE.AND P3, PT, R3, R5.reuse, PT ;  /* 0x000000050300720c */ /* 0x080fe20003f66270 */
[----:B------:R-:W-:Y:S01]  /*1cdf0*/  VIADD R3, R25, 0x60 ;  /* 0x0000006019037836 */ /* 0x000fe20000000000 */
[----:B------:R-:W-:Y:S04]  /*1ce00*/  SHFL.IDX PT, R6, R6, 0x1, 0x1c1f ;  /* 0x003c1f0006067f89 */ /* 0x000fe800000e0000 */
[----:B------:R-:W-:-:S13]  /*1ce10*/  ISETP.GE.AND P4, PT, R3, R5, PT ;  /* 0x000000050300720c */ /* 0x000fda0003f86270 */
[----:B0-----:R-:W-:-:S05]  /*1ce20*/  @!P4 LEA R2, P5, R20, R2, 0x1 ;  /* 0x000000021402c211 */ /* 0x001fca00078a08ff */
        /* <DEDUP_REMOVED lines=13> */
.L_x_792:
[----:B------:R-:W-:Y:S01]  /*1cf00*/  VIADD R25, R25, 0xa0 ;  /* 0x000000a019197836 */ /* 0x000fe20000000000 */
[----:B------:R-:W-:-:S04]  /*1cf10*/  IADD3 R8, R16, 0x31c00, RZ ;  /* 0x00031c0010087810 */ /* 0x000fc80007ffe0ff */
        /* <DEDUP_REMOVED lines=11> */
.L_x_629:
        /* <DEDUP_REMOVED lines=18> */
.L_x_793:
[----:B------:R-:W-:Y:S05]  /*1d0f0*/  BSYNC B0 ;  /* 0x0000000000007941 */ /* 0x000fea0003800000 */
.L_x_630:
        /* <DEDUP_REMOVED lines=9> */
[----:B------:R-:W-:Y:S01]  /*1d190*/  LOP3.LUT R9, RZ, R3, RZ, 0x33, !PT ;  /* 0x00000003ff097212 */ /* 0x000fe200078e33ff */
        /* <DEDUP_REMOVED lines=10> */
[----:B------:R-:W2:Y:S01]  /*1d240*/  LDL R3, [R1+0x50] ;  /* 0x0000500001037983 */ /* 0x000ea20000100800 */
[----:B------:R-:W-:Y:S01]  /*1d250*/  VIADD R5, R18, 0x1 ;  /* 0x0000000112057836 */ /* 0x000fe20000000000 */
[----:B------:R-:W-:Y:S04]  /*1d260*/  BSSY B1, `(.L_x_636) ;  /* 0x00000ae000017945 */ /* 0x000fe80003800000 */
[----:B------:R-:W-:-:S04]  /*1d270*/  ISETP.NE.AND P0, PT, R5, 0x2, PT ;  /* 0x000000020500780c */ /* 0x000fc80003f05270 */
[----:B------:R-:W-:Y:S02]  /*1d280*/  SEL R10, RZ, 0x1, P0 ;  /* 0x00000001ff0a7807 */ /* 0x000fe40000000000 */
[----:B------:R-:W-:Y:S02]  /*1d290*/  SEL R5, R5, RZ, P0 ;  /* 0x000000ff05057207 */ /* 0x000fe40000000000 */
[----:B------:R-:W-:Y:S02]  /*1d2a0*/  LOP3.LUT R10, R28, R10, RZ, 0x3c, !PT ;  /* 0x0000000a1c0a7212 */ /* 0x000fe400078e3cff */
[----:B--2---:R-:W-:-:S13]  /*1d2b0*/  LOP3.LUT P1, RZ, R3, 0x1, RZ, 0xc0, !PT ;  /* 0x0000000103ff7812 */ /* 0x004fda000782c0ff */
[----:B------:R-:W-:Y:S05]  /*1d2c0*/  @!P1 BRA `(.L_x_637) ;  /* 0x00000008009c9947 */ /* 0x000fea0003800000 */
[----:B------:R-:W-:Y:S01]  /*1d2d0*/  ULDC.64 UR4, c[0x0][0x418] ;  /* 0x0001060000047ab9 */ /* 0x000fe20000000a00 */
[----:B0-----:R-:W-:Y:S01]  /*1d2e0*/  IMAD.MOV.U32 R7, RZ, RZ, R19 ;  /* 0x000000ffff077224 */ /* 0x001fe200078e0013 */
[----:B------:R-:W-:-:S04]  /*1d2f0*/  ISETP.NE.U32.AND P0, PT, RZ, UR4, PT ;  /* 0x00000004ff007c0c */ /* 0x000fc8000bf05070 */
[----:B------:R-:W-:-:S13]  /*1d300*/  ISETP.NE.AND.EX P0, PT, RZ, UR5, PT, P0 ;  /* 0x00000005ff007c0c */ /* 0x000fda000bf05300 */
[----:B------:R-:W-:Y:S05]  /*1d310*/  @!P0 BRA `(.L_x_638) ;  /* 0x0000000000488947 */ /* 0x000fea0003800000 */
[----:B------:R-:W2:Y:S01]  /*1d320*/  LDL R11, [R1+0x4] ;  /* 0x00000400010b7983 */ /* 0x000ea20000100800 */
[----:B------:R-:W0:Y:S01]  /*1d330*/  LDC R7, c[0x0][0x43c] ;  /* 0x00010f00ff077b82 */ /* 0x000e220000000800 */
[----:B------:R-:W-:Y:S01]  /*1d340*/  ULDC.64 UR6, c[0x0][0x428] ;  /* 0x00010a0000067ab9 */ /* 0x000fe20000000a00 */
[----:B0-----:R-:W-:-:S13]  /*1d350*/  ISETP.NE.AND P0, PT, R7, 0x1, PT ;  /* 0x000000010700780c */ /* 0x001fda0003f05270 */
[----:B------:R-:W0:Y:S02]  /*1d360*/  @P0 LDC.64 R2, c[0x0][0x440] ;  /* 0x00011000ff020b82 */ /* 0x000e240000000a00 */
[----:B0-----:R-:W-:-:S04]  /*1d370*/  @P0 IMAD.HI.U32 R6, R0, R2, RZ ;  /* 0x0000000200060227 */ /* 0x001fc800078e00ff */
[----:B------:R-:W-:Y:S01]  /*1d380*/  IMAD.MOV.U32 R2, RZ, RZ, R0 ;  /* 0x000000ffff027224 */ /* 0x000fe200078e0000 */
[----:B------:R-:W-:-:S05]  /*1d390*/  @P0 SHF.R.U32.HI R2, RZ, R3, R6 ;  /* 0x00000003ff020219 */ /* 0x000fca0000011606 */
[----:B------:R-:W-:-:S04]  /*1d3a0*/  IMAD.MOV R3, RZ, RZ, -R2 ;  /* 0x000000ffff037224 */ /* 0x000fc800078e0a02 */
[----:B------:R-:W-:Y:S01]  /*1d3b0*/  IMAD R0, R7, R3, R0 ;  /* 0x0000000307007224 */ /* 0x000fe200078e0200 */
[----:B------:R-:W-:-:S03]  /*1d3c0*/  SHF.R.S32.HI R3, RZ, 0x1f, R2 ;  /* 0x0000001fff037819 */ /* 0x000fc60000011402 */
[----:B------:R-:W-:-:S04]  /*1d3d0*/  IMAD.WIDE.U32 R2, R23, UR6, R2 ;  /* 0x0000000617027c25 */ /* 0x000fc8000f8e0002 */
[----:B--2---:R-:W-:-:S04]  /*1d3e0*/  IMAD R6, R11, UR6, RZ ;  /* 0x000000060b067c24 */ /* 0x004fc8000f8e02ff */
[----:B------:R-:W-:-:S04]  /*1d3f0*/  IMAD R6, R23, UR7, R6 ;  /* 0x0000000717067c24 */ /* 0x000fc8000f8e0206 */
[----:B------:R-:W-:Y:S01]  /*1d400*/  IMAD.IADD R3, R6, 0x1, R3 ;  /* 0x0000000106037824 */ /* 0x000fe200078e0203 */
[----:B------:R-:W-:-:S04]  /*1d410*/  LEA R6, P0, R2, UR4, 0x2 ;  /* 0x0000000402067c11 */ /* 0x000fc8000f8010ff */
[----:B------:R-:W-:-:S06]  /*1d420*/  LEA.HI.X R7, R2, UR5, R3, 0x2, P0 ;  /* 0x0000000502077c11 */ /* 0x000fcc00080f1403 */
[----:B------:R0:W5:Y:S03]  /*1d430*/  LDG.E R7, desc[UR60][R6.64] ;  /* 0x0000003c06077981 */ /* 0x000166000c1e1900 */
.L_x_638:
[----:B------:R-:W-:Y:S01]  /*1d440*/  IMAD R3, R5, 0x8, R16 ;  /* 0x0000000805037824 */ /* 0x000fe200078e0210 */
[----:B------:R-:W-:Y:S01]  /*1d450*/  SHF.L.U32 R2, R10, 0x1f, RZ ;  /* 0x0000001f0a027819 */ /* 0x000fe200000006ff */
[----:B------:R-:W-:Y:S03]  /*1d460*/  BSSY B3, `(.L_x_639) ;  /* 0x0000003000037945 */ /* 0x000fe60003800000 */
[----:B------:R-:W1:Y:S02]  /*1d470*/  SYNCS.PHASECHK.TRANS64.TRYWAIT P0, [R3+URZ+0x31c40], R2 ;  /* 0x031c4002030075a7 */ /* 0x000e64000800017f */
[----:B-1----:R-:W-:Y:S05]  /*1d480*/  @!P0 BRA `(.L_x_640) ;  /* 0x0000004c00ec8947 */ /* 0x002fea0003800000 */
.L_x_794:
[----:B------:R-:W-:Y:S05]  /*1d490*/  BSYNC B3 ;  /* 0x0000000000037941 */ /* 0x000fea0003800000 */
.L_x_639:
        /* <DEDUP_REMOVED lines=12> */
.L_x_642:
[----:B------:R-:W-:Y:S05]  /*1d560*/  BSYNC B3 ;  /* 0x0000000000037941 */ /* 0x000fea0003800000 */
.L_x_641:
        /* <DEDUP_REMOVED lines=11> */
.L_x_643:
        /* <DEDUP_REMOVED lines=16> */
.L_x_644:
        /* <DEDUP_REMOVED lines=16> */
.L_x_645:
        /* <DEDUP_REMOVED lines=15> */
.L_x_795:
[----:B------:R-:W-:Y:S05]  /*1d910*/  BSYNC B3 ;  /* 0x0000000000037941 */ /* 0x000fea0003800000 */
.L_x_646:
[----:B------:R-:W-:Y:S01]  /*1d920*/  BSSY B3, `(.L_x_648) ;  /* 0x000000c000037945 */ /* 0x000fe20003800000 */
[----:B------:R-:W-:Y:S02]  /*1d930*/  IMAD.MOV.U32 R12, RZ, RZ, 0x0 ;  /* 0x00000000ff0c7424 */ /* 0x000fe400078e00ff */
[----:B------:R-:W-:Y:S01]  /*1d940*/  IMAD.MOV.U32 R13, RZ, RZ, 0x14f00000 ;  /* 0x14f00000ff0d7424 */ /* 0x000fe200078e00ff */
[----:B------:R-:W-:Y:S06]  /*1d950*/  @P1 BRA `(.L_x_649) ;  /* 0x0000000000201947 */ /* 0x000fec0003800000 */
[----:B------:R-:W1:Y:S01]  /*1d960*/  S2R R6, SR_TID.X ;  /* 0x0000000000067919 */ /* 0x000e620000002100 */
[----:B0-----:R-:W-:Y:S01]  /*1d970*/  LEA R2, R18, R16, 0x3 ;  /* 0x0000001012027211 */ /* 0x001fe200078e18ff */
[----:B------:R-:W-:-:S04]  /*1d980*/  IMAD.MOV.U32 R3, RZ, RZ, 0x6c00 ;  /* 0x00006c00ff037424 */ /* 0x000fc800078e00ff */
[----:B------:R2:W-:Y:S01]  /*1d990*/  SYNCS.ARRIVE.TRANS64 RZ, [R2+URZ+0x31c50], R3 ;  /* 0x031c500302ff79a7 */ /* 0x0005e2000800003f */
[----:B-1----:R-:W-:-:S04]  /*1d9a0*/  LOP3.LUT R6, R6, 0x1f, RZ, 0xc0, !PT ;  /* 0x0000001f06067812 */ /* 0x002fc800078ec0ff */
[----:B------:R-:W-:-:S13]  /*1d9b0*/  ISETP.NE.AND P0, PT, R6, RZ, PT ;  /* 0x000000ff0600720c */ /* 0x000fda0003f05270 */
[----:B--2---:R-:W-:Y:S05]  /*1d9c0*/  @!P0 BRA `(.L_x_649) ;  /* 0x0000000000048947 */ /* 0x004fea0003800000 */
[----:B------:R-:W-:Y:S01]  /*1d9d0*/  BPT.TRAP 0x1 ;  /* 0x000000040000795c */ /* 0x000fe20000300000 */
.L_x_649:
[----:B------:R-:W-:Y:S05]  /*1d9e0*/  BSYNC B3 ;  /* 0x0000000000037941 */ /* 0x000fea0003800000 */
.L_x_648:
        /* <DEDUP_REMOVED lines=11> */
.L_x_650:
        /* <DEDUP_REMOVED lines=15> */
.L_x_651:
        /* <DEDUP_REMOVED lines=15> */
.L_x_652:
        /* <DEDUP_REMOVED lines=12> */
.L_x_637:
[----:B------:R-:W-:Y:S05]  /*1dd40*/  BSYNC B1 ;  /* 0x0000000000017941 */ /* 0x000fea0003800000 */
.L_x_636:
[----:B------:R-:W2:Y:S01]  /*1dd50*/  LDL.LU R0, [R1+0x1c] ;  /* 0x00001c0001007983 */ /* 0x000ea20000300800 */
[----:B------:R-:W-:Y:S02]  /*1dd60*/  IMAD.MOV.U32 R18, RZ, RZ, R5 ;  /* 0x000000ffff127224 */ /* 0x000fe400078e0005 */
[----:B------:R-:W-:Y:S02]  /*1dd70*/  IMAD.MOV.U32 R28, RZ, RZ, R10 ;  /* 0x000000ffff1c7224 */ /* 0x000fe400078e000a */
[----:B--2---:R-:W-:-:S07]  /*1dd80*/  VIADD R0, R0, 0xfffffffd ;  /* 0xfffffffd00007836 */ /* 0x004fce0000000000 */
.L_x_635:
[----:B------:R-:W-:Y:S05]  /*1dd90*/  BSYNC B2 ;  /* 0x0000000000027941 */ /* 0x000fea0003800000 */
.L_x_634:
[----:B------:R-:W-:Y:S01]  /*1dda0*/  VIADD R9, R9, 0xfffffffe ;  /* 0xfffffffe09097836 */ /* 0x000fe20000000000 */
[----:B------:R-:W-:-:S04]  /*1ddb0*/  LOP3.LUT R4, RZ, R4, RZ, 0x33, !PT ;  /* 0x00000004ff047212 */ /* 0x000fc800078e33ff */
[----:B------:R-:W-:-:S13]  /*1ddc0*/  ISETP.NE.AND P0, PT, R9, R4, PT ;  /* 0x000000040900720c */ /* 0x000fda0003f05270 */
[----:B------:R-:W-:Y:S05]  /*1ddd0*/  @!P0 BRA `(.L_x_633) ;  /* 0x0000001400988947 */ /* 0x000fea0003800000 */
[----:B------:R-:W-:-:S07]  /*1dde0*/  IMAD.MOV.U32 R4, RZ, RZ, R19 ;  /* 0x000000ffff047224 */ /* 0x000fce00078e0013 */
.L_x_687:
[----:B------:R-:W2:Y:S01]  /*1ddf0*/  LDL R2, [R1+0x50] ;  /* 0x0000500001027983 */ /* 0x000ea20000100800 */
[----:B------:R-:W-:Y:S01]  /*1de00*/  VIADD R6, R18, 0x1 ;  /* 0x0000000112067836 */ /* 0x000fe20000000000 */
[----:B------:R-:W-:Y:S05]  /*1de10*/  YIELD ;  /* 0x0000000000007946 */ /* 0x000fea0003800000 */
[----:B------:R-:W-:Y:S01]  /*1de20*/  ISETP.NE.AND P0, PT, R6, 0x2, PT ;  /* 0x000000020600780c */ /* 0x000fe20003f05270 */
[----:B------:R-:W-:Y:S03]  /*1de30*/  BSSY B1, `(.L_x_653) ;  /* 0x00000ab000017945 */ /* 0x000fe60003800000 */
[----:B0-----:R-:W-:-:S02]  /*1de40*/  SEL R7, RZ, 0x1, P0 ;  /* 0x00000001ff077807 */ /* 0x001fc40000000000 */
[----:B------:R-:W-:Y:S02]  /*1de50*/  SEL R6, R6, RZ, P0 ;  /* 0x000000ff06067207 */ /* 0x000fe40000000000 */
[----:B------:R-:W-:Y:S02]  /*1de60*/  LOP3.LUT R7, R28, R7, RZ, 0x3c, !PT ;  /* 0x000000071c077212 */ /* 0x000fe400078e3cff */
[----:B--2---:R-:W-:-:S13]  /*1de70*/  LOP3.LUT P1, RZ, R2, 0x1, RZ, 0xc0, !PT ;  /* 0x0000000102ff7812 */ /* 0x004fda000782c0ff */
[----:B------:R-:W-:Y:S05]  /*1de80*/  @!P1 BRA `(.L_x_654) ;  /* 0x0000000800949947 */ /* 0x000fea0003800000 */
[----:B------:R-:W-:Y:S01]  /*1de90*/  ULDC.64 UR4, c[0x0][0x418] ;  /* 0x0001060000047ab9 */ /* 0x000fe20000000a00 */
[----:B------:R-:W-:Y:S01]  /*1dea0*/  IMAD.MOV.U32 R9, RZ, RZ, R0 ;  /* 0x000000ffff097224 */ /* 0x000fe200078e0000 */
        /* <DEDUP_REMOVED lines=19> */
[----:B------:R-:W-:-:S05]  /*1dfe0*/  LEA.HI.X R5, R2, UR5, R3, 0x2, P0 ;  /* 0x0000000502057c11 */ /* 0x000fca00080f1403 */
[----:B------:R0:W5:Y:S04]  /*1dff0*/  LDG.E R4, desc[UR60][R4.64] ;  /* 0x0000003c04047981 */ /* 0x000168000c1e1900 */
.L_x_655:
[----:B------:R-:W-:Y:S01]  /*1e000*/  IMAD R3, R6, 0x8, R16 ;  /* 0x0000000806037824 */ /* 0x000fe200078e0210 */
[----:B------:R-:W-:Y:S01]  /*1e010*/  SHF.L.U32 R2, R7, 0x1f, RZ ;  /* 0x0000001f07027819 */ /* 0x000fe200000006ff */
[----:B------:R-:W-:Y:S03]  /*1e020*/  BSSY B2, `(.L_x_656) ;  /* 0x0000003000027945 */ /* 0x000fe60003800000 */
[----:B------:R-:W1:Y:S02]  /*1e030*/  SYNCS.PHASECHK.TRANS64.TRYWAIT P0, [R3+URZ+0x31c40], R2 ;  /* 0x031c4002030075a7 */ /* 0x000e64000800017f */
[----:B-1----:R-:W-:Y:S05]  /*1e040*/  @!P0 BRA `(.L_x_657) ;  /* 0x0000004400248947 */ /* 0x002fea0003800000 */
.L_x_796:
[----:B------:R-:W-:Y:S05]  /*1e050*/  BSYNC B2 ;  /* 0x0000000000027941 */ /* 0x000fea0003800000 */
.L_x_656:
        /* <DEDUP_REMOVED lines=12> */
.L_x_659:
[----:B------:R-:W-:Y:S05]  /*1e120*/  BSYNC B2 ;  /* 0x0000000000027941 */ /* 0x000fea0003800000 */
.L_x_658:
        /* <DEDUP_REMOVED lines=11> */
.L_x_660:
        /* <DEDUP_REMOVED lines=10> */
[----:B------:R-:W-:Y:S01]  /*1e280*/  MOV R5, 0x20 ;  /* 0x0000002000057802 */ /* 0x000fe20000000f00 */
[----:B------:R-:W-:Y:S01]  /*1e290*/  VIADD R10, R11, 0x18e00 ;  /* 0x00018e000b0a7836 */ /* 0x000fe20000000000 */
[----:B------:R-:W-:Y:S01]  /*1e2a0*/  PLOP3.LUT P0, PT, PT, PT, PT, 0x80, 0x0 ;  /* 0x000000000000781c */ /* 0x000fe20003f0f070 */
[----:B------:R-:W-:Y:S01]  /*1e2b0*/  UMOV UR6, 0x0 ;  /* 0x0000000000067882 */ /* 0x000fe20000000000 */
[----:B------:R-:W-:Y:S01]  /*1e2c0*/  R2UR UR10, R5 ;  /* 0x00000000050a72ca */ /* 0x000fe200000e0000 */
[----:B------:R-:W-:-:S14]  /*1e2d0*/  UMOV UR7, 0x14f00000 ;  /* 0x14f0000000077882 */ /* 0x000fdc0000000000 */
.L_x_661:
        /* <DEDUP_REMOVED lines=16> */
.L_x_662:
        /* <DEDUP_REMOVED lines=15> */
.L_x_797:
[----:B------:R-:W-:Y:S05]  /*1e4d0*/  BSYNC B2 ;  /* 0x0000000000027941 */ /* 0x000fea0003800000 */
.L_x_663:
        /* <DEDUP_REMOVED lines=11> */
.L_x_666:
[----:B------:R-:W-:Y:S05]  /*1e590*/  BSYNC B2 ;  /* 0x0000000000027941 */ /* 0x000fea0003800000 */
.L_x_665:
        /* <DEDUP_REMOVED lines=10> */
.L_x_667:
        /* <DEDUP_REMOVED lines=15> */
.L_x_668:
        /* <DEDUP_REMOVED lines=15> */
.L_x_669:
        /* <DEDUP_REMOVED lines=12> */
.L_x_654:
[----:B------:R-:W-:Y:S05]  /*1e8e0*/  BSYNC B1 ;  /* 0x0000000000017941 */ /* 0x000fea0003800000 */
.L_x_653:
[----:B------:R-:W2:Y:S01]  /*1e8f0*/  LDL R2, [R1+0x50] ;  /* 0x0000500001027983 */ /* 0x000ea20000100800 */
[----:B------:R-:W-:Y:S01]  /*1e900*/  VIADD R18, R6, 0x1 ;  /* 0x0000000106127836 */ /* 0x000fe20000000000 */
[----:B------:R-:W-:Y:S01]  /*1e910*/  BSSY B1, `(.L_x_670) ;  /* 0x00000ae000017945 */ /* 0x000fe20003800000 */
[----:B------:R-:W-:-:S03]  /*1e920*/  VIADD R9, R0, 0xffffffff ;  /* 0xffffffff00097836 */ /* 0x000fc60000000000 */
[----:B------:R-:W-:-:S04]  /*1e930*/  ISETP.NE.AND P0, PT, R18, 0x2, PT ;  /* 0x000000021200780c */ /* 0x000fc80003f05270 */
[----:B------:R-:W-:Y:S02]  /*1e940*/  SEL R28, RZ, 0x1, P0 ;  /* 0x00000001ff1c7807 */ /* 0x000fe40000000000 */
        /* <DEDUP_REMOVED lines=27> */
.L_x_672:
[----:B------:R-:W-:Y:S01]  /*1eb00*/  IMAD R2, R18, 0x8, R16 ;  /* 0x0000000812027824 */ /* 0x000fe200078e0210 */
[----:B------:R-:W-:Y:S01]  /*1eb10*/  SHF.L.U32 R3, R28, 0x1f, RZ ;  /* 0x0000001f1c037819 */ /* 0x000fe200000006ff */
[----:B------:R-:W-:Y:S03]  /*1eb20*/  BSSY B2, `(.L_x_673) ;  /* 0x0000003000027945 */ /* 0x000fe60003800000 */
[----:B------:R-:W1:Y:S02]  /*1eb30*/  SYNCS.PHASECHK.TRANS64.TRYWAIT P0, [R2+URZ+0x31c40], R3 ;  /* 0x031c4003020075a7 */ /* 0x000e64000800017f */
[----:B-1----:R-:W-:Y:S05]  /*1eb40*/  @!P0 BRA `(.L_x_674) ;  /* 0x00000038008c8947 */ /* 0x002fea0003800000 */
.L_x_798:
[----:B------:R-:W-:Y:S05]  /*1eb50*/  BSYNC B2 ;  /* 0x0000000000027941 */ /* 0x000fea0003800000 */
.L_x_673:
        /* <DEDUP_REMOVED lines=12> */
.L_x_676:
[----:B------:R-:W-:Y:S05]  /*1ec20*/  BSYNC B2 ;  /* 0x0000000000027941 */ /* 0x000fea0003800000 */
.L_x_675:
[----:B------:R-:W-:Y:S01]  /*1ec30*/  IMAD.MOV.U32 R12, RZ, RZ, RZ ;  /* 0x000000ffff0c7224 */ /* 0x000fe200078e00ff */
[----:B------:R-:W-:Y:S01]  /*1ec40*/  UIADD3 UR4, UP0, UR36, 0x370, URZ ;  /* 0x0000037024047890 */ /* 0x000fe2000ff1e03f */
[C---:B-1----:R-:W-:Y:S01]  /*1ec50*/  IMAD R3, R18.reuse, 0x8, R8 ;  /* 0x0000000812037824 */ /* 0x042fe200078e0208 */
[----:B------:R-:W-:Y:S01]  /*1ec60*/  PLOP3.LUT P0, PT, PT, PT, PT, 0x80, 0x0 ;  /* 0x000000000000781c */ /* 0x000fe20003f0f070 */
[----:B------:R-:W-:Y:S01]  /*1ec70*/  IMAD R11, R18, 0x6c00, R16 ;  /* 0x00006c00120b7824 */ /* 0x000fe200078e0210 */
[----:B------:R-:W-:Y:S01]  /*1ec80*/  R2UR UR10, R12 ;  /* 0x000000000c0a72ca */ /* 0x000fe200000e0000 */
[----:B------:R-:W-:Y:S01]  /*1ec90*/  IMAD R2, R10, 0x90, R26 ;  /* 0x000000900a027824 */ /* 0x000fe200078e021a */
[----:B------:R-:W-:Y:S01]  /*1eca0*/  IADD3 R3, R3, 0x30, RZ ;  /* 0x0000003003037810 */ /* 0x000fe20007ffe0ff */
[----:B------:R-:W-:Y:S01]  /*1ecb0*/  VIADD R5, R11, 0x16a00 ;  /* 0x00016a000b057836 */ /* 0x000fe20000000000 */
[----:B------:R-:W-:Y:S01]  /*1ecc0*/  UIADD3.X UR5, URZ, UR37, URZ, UP0, !UPT ;  /* 0x000000253f057290 */ /* 0x000fe200087fe43f */
[----:B------:R-:W-:Y:S01]  /*1ecd0*/  UMOV UR6, 0x0 ;  /* 0x0000000000067882 */ /* 0x000fe20000000000 */
[----:B------:R-:W-:-:S10]  /*1ece0*/  UMOV UR7, 0x14f00000 ;  /* 0x14f0000000077882 */ /* 0x000fd40000000000 */
.L_x_677:
        /* <DEDUP_REMOVED lines=16> */
.L_x_678:
        /* <DEDUP_REMOVED lines=16> */
.L_x_679:
        /* <DEDUP_REMOVED lines=15> */
.L_x_799:
[----:B------:R-:W-:Y:S05]  /*1efe0*/  BSYNC B2 ;  /* 0x0000000000027941 */ /* 0x000fea0003800000 */
.L_x_680:
        /* <DEDUP_REMOVED lines=11> */
.L_x_683:
[----:B------:R-:W-:Y:S05]  /*1f0a0*/  BSYNC B2 ;  /* 0x0000000000027941 */ /* 0x000fea0003800000 */
.L_x_682:
        /* <DEDUP_REMOVED lines=10> */
.L_x_684:
        /* <DEDUP_REMOVED lines=15> */
.L_x_685:
        /* <DEDUP_REMOVED lines=15> */
.L_x_686:
        /* <DEDUP_REMOVED lines=12> */
.L_x_671:
[----:B------:R-:W-:Y:S05]  /*1f3f0*/  BSYNC B1 ;  /* 0x0000000000017941 */ /* 0x000fea0003800000 */
.L_x_670:
[----:B------:R-:W2:Y:S01]  /*1f400*/  LDL R2, [R1+0x8] ;  /* 0x0000080001027983 */ /* 0x000ea20000100800 */
[----:B------:R-:W-:Y:S01]  /*1f410*/  VIADD R0, R0, 0xfffffffe ;  /* 0xfffffffe00007836 */ /* 0x000fe20000000000 */
[----:B--2---:R-:W-:-:S13]  /*1f420*/  ISETP.GT.AND P0, PT, R9, R2, PT ;  /* 0x000000020900720c */ /* 0x004fda0003f04270 */
[----:B------:R-:W-:Y:S05]  /*1f430*/  @P0 BRA `(.L_x_687) ;  /* 0xffffffe8006c0947 */ /* 0x000fea000383ffff */
.L_x_633:
[----:B------:R-:W-:Y:S05]  /*1f440*/  BSYNC B0 ;  /* 0x0000000000007941 */ /* 0x000fea0003800000 */
.L_x_632:
        /* <DEDUP_REMOVED lines=8> */
[----:B------:R-:W1:Y:S02]  /*1f4d0*/  FLO.U32 R0, UR4 ;  /* 0x0000000400007d00 */ /* 0x000e6400080e0000 */
        /* <DEDUP_REMOVED lines=8> */
.L_x_689:
[----:B------:R-:W-:Y:S05]  /*1f560*/  BSYNC B0 ;  /* 0x0000000000007941 */ /* 0x000fea0003800000 */
.L_x_688:
[----:B------:R-:W2:Y:S01]  /*1f570*/  LDL R0, [R1+0x50] ;  /* 0x0000500001007983 */ /* 0x000ea20000100800 */
[----:B------:R-:W-:Y:S01]  /*1f580*/  BSSY B0, `(.L_x_690) ;  /* 0x0000046000007945 */ /* 0x000fe20003800000 */
[----:B--2---:R-:W-:-:S13]  /*1f590*/  LOP3.LUT P0, RZ, R0, 0x1, RZ, 0xc0, !PT ;  /* 0x0000000100ff7812 */ /* 0x004fda000780c0ff */
[----:B------:R-:W-:Y:S05]  /*1f5a0*/  @!P0 BRA `(.L_x_691) ;  /* 0x00000004000c8947 */ /* 0x000fea0003800000 */
[----:B------:R-:W-:Y:S01]  /*1f5b0*/  IMAD R3, R18, 0x8, R16 ;  /* 0x0000000812037824 */ /* 0x000fe200078e0210 */
[----:B------:R-:W-:Y:S01]  /*1f5c0*/  SHF.L.U32 R0, R28, 0x1f, RZ ;  /* 0x0000001f1c007819 */ /* 0x000fe200000006ff */
[----:B------:R-:W-:Y:S01]  /*1f5d0*/  BSSY B1, `(.L_x_692) ;  /* 0x0000004000017945 */ /* 0x000fe20003800000 */
[----:B------:R-:W-:Y:S02]  /*1f5e0*/  ISETP.NE.AND P1, PT, R6, RZ, PT ;  /* 0x000000ff0600720c */ /* 0x000fe40003f25270 */
[----:B------:R-:W1:Y:S02]  /*1f5f0*/  SYNCS.PHASECHK.TRANS64.TRYWAIT P0, [R3+URZ+0x31c60], R0 ;  /* 0x031c6000030075a7 */ /* 0x000e64000800017f */
[----:B-1----:R-:W-:Y:S09]  /*1f600*/  @!P0 BRA `(.L_x_693) ;  /* 0x0000003000048947 */ /* 0x002ff20003800000 */
.L_x_800:
[----:B------:R-:W-:Y:S05]  /*1f610*/  BSYNC B1 ;  /* 0x0000000000017941 */ /* 0x000fea0003800000 */
.L_x_692:
        /* <DEDUP_REMOVED lines=9> */
.L_x_695:
[----:B------:R-:W-:Y:S05]  /*1f6b0*/  BSYNC B1 ;  /* 0x0000000000017941 */ /* 0x000fea0003800000 */
.L_x_694:
        /* <DEDUP_REMOVED lines=10> */
.L_x_696:
        /* <DEDUP_REMOVED lines=15> */
.L_x_697:
        /* <DEDUP_REMOVED lines=15> */
.L_x_698:
        /* <DEDUP_REMOVED lines=10> */
.L_x_691:
[----:B------:R-:W-:Y:S05]  /*1f9e0*/  BSYNC B0 ;  /* 0x0000000000007941 */ /* 0x000fea0003800000 */
.L_x_690:
[----:B------:R-:W-:-:S05]  /*1f9f0*/  VIADD R18, R18, 0x1 ;  /* 0x0000000112127836 */ /* 0x000fca0000000000 */
[----:B------:R-:W-:-:S04]  /*1fa00*/  ISETP.NE.AND P0, PT, R18, 0x2, PT ;  /* 0x000000021200780c */ /* 0x000fc80003f05270 */
[----:B------:R-:W-:Y:S02]  /*1fa10*/  SEL R3, RZ, 0x1, P0 ;  /* 0x00000001ff037807 */ /* 0x000fe40000000000 */
[----:B------:R-:W-:Y:S02]  /*1fa20*/  SEL R18, R18, RZ, P0 ;  /* 0x000000ff12127207 */ /* 0x000fe40000000000 */
[----:B------:R-:W-:-:S07]  /*1fa30*/  LOP3.LUT R28, R28, R3, RZ, 0x3c, !PT ;  /* 0x000000031c1c7212 */ /* 0x000fce00078e3cff */
.L_x_614:
[----:B------:R-:W-:Y:S05]  /*1fa40*/  BSYNC B7 ;  /* 0x0000000000077941 */ /* 0x000fea0003800000 */
.L_x_612:
[----:B------:R-:W4:Y:S02]  /*1fa50*/  LDL R0, [R1+0x50] ;  /* 0x0000500001007983 */ /* 0x000f240000100800 */
[----:B----4-:R-:W-:-:S13]  /*1fa60*/  LOP3.LUT P0, RZ, R0, 0x2, RZ, 0xc0, !PT ;  /* 0x0000000200ff7812 */ /* 0x010fda000780c0ff */
[----:B------:R-:W-:Y:S05]  /*1fa70*/  @!P0 BRA `(.L_x_699) ;  /* 0x0000000000248947 */ /* 0x000fea0003800000 */
[----:B------:R-:W-:Y:S05]  /*1fa80*/  WARPSYNC.ALL ;  /* 0x0000000000007948 */ /* 0x000fea0003800000 */
[----:B------:R-:W4:Y:S08]  /*1fa90*/  S2UR UR5, SR_CgaCtaId ;  /* 0x00000000000579c3 */ /* 0x000f300000008800 */
[----:B------:R-:W-:Y:S06]  /*1faa0*/  BAR.SYNC.DEFER_BLOCKING 0x5, 0x200 ;  /* 0x0148000000007b1d */ /* 0x000fec0000010000 */
[----:B------:R-:W-:-:S02]  /*1fab0*/  UMOV UR4, 0x400 ;  /* 0x0000040000047882 */ /* 0x000fc40000000000 */
[----:B----4-:R-:W-:-:S06]  /*1fac0*/  ULEA UR4, UR5, UR4, 0x18 ;  /* 0x0000000405047291 */ /* 0x010fcc000f8ec03f */
[----:B------:R-:W-:-:S05]  /*1fad0*/  MOV R16, UR4 ;  /* 0x0000000400107c02 */ /* 0x000fca0008000f00 */
[----:B------:R4:W0:Y:S01]  /*1fae0*/  LDS.128 R24, [R16+0x31cd0] ;  /* 0x031cd00010187984 */ /* 0x0008220000000c00 */
[----:B------:R-:W-:Y:S06]  /*1faf0*/  BAR.ARV 0x4, 0x200 ;  /* 0x0108000000007b1d */ /* 0x000fec0000002000 */
[----:B------:R-:W-:Y:S05]  /*1fb00*/  BRA `(.L_x_700) ;  /* 0x0000000800d07947 */ /* 0x000fea0003800000 */
.L_x_699:
[----:B------:R-:W4:Y:S01]  /*1fb10*/  S2R R0, SR_TID.X ;  /* 0x0000000000007919 */ /* 0x000f220000002100 */
[----:B------:R-:W-:Y:S01]  /*1fb20*/  UMOV UR4, 0xffffffff ;  /* 0xffffffff00047882 */ /* 0x000fe20000000000 */
[----:B----4-:R-:W-:-:S04]  /*1fb30*/  LOP3.LUT R9, R0, 0x1f, RZ, 0xc0, !PT ;  /* 0x0000001f00097812 */ /* 0x010fc800078ec0ff */
[----:B------:R-:W-:Y:S01]  /*1fb40*/  ISETP.NE.AND P0, PT, R9, 0x1f, PT ;  /* 0x0000001f0900780c */ /* 0x000fe20003f05270 */
[----:B------:R-:W-:-:S12]  /*1fb50*/  BRA.DIV UR4, `(.L_x_701) ;  /* 0x0000002a04c47947 */ /* 0x000fd8000b800000 */
[----:B0-----:R-:W-:Y:S01]  /*1fb60*/  IMAD.IADD R7, R27, 0x1, R9 ;  /* 0x000000011b077824 */ /* 0x001fe200078e0209 */
[----:B------:R-:W-:-:S04]  /*1fb70*/  ULDC UR4, c[0x0][0xc3c] ;  /* 0x00030f0000047ab9 */ /* 0x000fc80000000800 */
[----:B------:R-:W-:-:S13]  /*1fb80*/  ISETP.GE.OR P1, PT, R7, UR4, !P0 ;  /* 0x0000000407007c0c */ /* 0x000fda000c726670 */
[----:B------:R-:W0:Y:S08]  /*1fb90*/  @!P1 LDC.64 R2, c[0x0][0xc80] ;  /* 0x00032000ff029b82 */ /* 0x000e300000000a00 */
[----:B---3--:R-:W3:Y:S01]  /*1fba0*/  @!P1 LDC.64 R4, c[0x0][0xc78] ;  /* 0x00031e00ff049b82 */ /* 0x008ee20000000a00 */
[----:B0-----:R-:W-:-:S05]  /*1fbb0*/  @!P1 IMAD.WIDE R2, R7, 0x4, R2 ;  /* 0x0000000407029825 */ /* 0x001fca00078e0202 */
[----:B--2---:R3:W2:Y:S02]  /*1fbc0*/  @!P1 LDG.E R8, desc[UR60][R2.64] ;  /* 0x0000003c02089981 */ /* 0x0046a4000c1e1900 */
[----:B---3--:R-:W-:-:S05]  /*1fbd0*/  @!P1 IMAD.WIDE R2, R7, 0x4, R4 ;  /* 0x0000000407029825 */ /* 0x008fca00078e0204 */
        /* <DEDUP_REMOVED lines=8> */
[----:B-1----:R0:W-:Y:S02]  /*1fc60*/  SHFL.IDX PT, R6, R24, 0x1, 0x1f ;  /* 0x00201f0018067f89 */ /* 0x0021e400000e0000 */
        /* <DEDUP_REMOVED lines=21> */
.L_x_810:
[----:B------:R-:W-:Y:S02]  /*1fdc0*/  ULDC UR4, c[0x0][0xc38] ;  /* 0x00030e0000047ab9 */ /* 0x000fe40000000800 */
[----:B------:R-:W-:-:S04]  /*1fdd0*/  IMAD.U32 R2, RZ, RZ, UR4 ;  /* 0x00000004ff027e24 */ /* 0x000fc8000f8e00ff */
[----:B-1----:R-:W-:-:S04]  /*1fde0*/  IMAD R5, R14, R2, RZ ;  /* 0x000000020e057224 */ /* 0x002fc800078e02ff */
[----:B------:R-:W-:-:S05]  /*1fdf0*/  IMAD.IADD R6, R6, 0x1, R5 ;  /* 0x0000000106067824 */ /* 0x000fca00078e0205 */
[----:B------:R-:W-:-:S13]  /*1fe00*/  ISETP.GT.AND P6, PT, R6, R0, PT ;  /* 0x000000000600720c */ /* 0x000fda0003fc4270 */
[----:B------:R-:W-:Y:S05]  /*1fe10*/  @P6 BRA `(.L_x_702) ;  /* 0x0000000000a46947 */ /* 0x000fea0003800000 */
.L_x_705:
[----:B------:R-:W1:Y:S01]  /*1fe20*/  LDC R2, c[0x0][0xc3c] ;  /* 0x00030f00ff027b82 */ /* 0x000e620000000800 */
[----:B------:R-:W-:-:S05]  /*1fe30*/  VIADD R27, R27, 0x1f ;  /* 0x0000001f1b1b7836 */ /* 0x000fca0000000000 */
[----:B-1----:R-:W-:-:S13]  /*1fe40*/  ISETP.GE.AND P6, PT, R27, R2, PT ;  /* 0x000000021b00720c */ /* 0x002fda0003fc6270 */
[----:B------:R-:W-:Y:S05]  /*1fe50*/  @P6 BRA `(.L_x_703) ;  /* 0x0000000400b86947 */ /* 0x000fea0003800000 */
[----:B0-----:R-:W0:Y:S01]  /*1fe60*/  S2R R3, SR_TID.X ;  /* 0x0000000000037919 */ /* 0x001e220000002100 */
[----:B------:R-:W-:Y:S01]  /*1fe70*/  IMAD.MOV.U32 R7, RZ, RZ, RZ ;  /* 0x000000ffff077224 */ /* 0x000fe200078e00ff */
        /* <DEDUP_REMOVED lines=29> */
.L_x_818:
[----:B------:R-:W-:Y:S02]  /*20050*/  ULDC UR4, c[0x0][0xc38] ;  /* 0x00030e0000047ab9 */ /* 0x000fe40000000800 */
[----:B------:R-:W-:-:S04]  /*20060*/  IMAD.U32 R2, RZ, RZ, UR4 ;  /* 0x00000004ff027e24 */ /* 0x000fc8000f8e00ff */
[----:B-1----:R-:W-:-:S05]  /*20070*/  IMAD R5, R14, R2, RZ ;  /* 0x000000020e057224 */ /* 0x002fca00078e02ff */
[----:B------:R-:W-:-:S04]  /*20080*/  IADD3 R6, R5, R6, RZ ;  /* 0x0000000605067210 */ /* 0x000fc80007ffe0ff */
[----:B------:R-:W-:-:S13]  /*20090*/  ISETP.GT.AND P6, PT, R6, R0, PT ;  /* 0x000000000600720c */ /* 0x000fda0003fc4270 */
[----:B------:R-:W-:Y:S05]  /*200a0*/  @!P6 BRA `(.L_x_705) ;  /* 0xfffffffc005ce947 */ /* 0x000fea000383ffff */
.L_x_702:
        /* <DEDUP_REMOVED lines=9> */
.L_x_823:
[----:B------:R-:W-:-:S13]  /*20140*/  ISETP.NE.AND P0, PT, R8, RZ, PT ;  /* 0x000000ff0800720c */ /* 0x000fda0003f05270 */
[----:B------:R-:W-:Y:S05]  /*20150*/  @!P0 BRA `(.L_x_707) ;  /* 0x0000000000108947 */ /* 0x000fea0003800000 */
[----:B------:R-:W-:Y:S01]  /*20160*/  UMOV UR4, 0xffffffff ;  /* 0xffffffff00047882 */ /* 0x000fe20000000000 */
[----:B------:R-:W-:Y:S02]  /*20170*/  VIADD R12, R5, 0xffffffff ;  /* 0xffffffff050c7836 */ /* 0x000fe40000000000 */
[----:B------:R-:W-:Y:S05]  /*20180*/  BRA.DIV UR4, `(.L_x_708) ;  /* 0x0000002e04887947 */ /* 0x000fea000b800000 */
[----:B------:R4:W0:Y:S02]  /*20190*/  SHFL.IDX PT, R24, R3, R12, 0x1f ;  /* 0x00001f0c03187589 */ /* 0x00082400000e0000 */
.L_x_707:
[-C--:B--2---:R-:W-:Y:S01]  /*201a0*/  IABS R8, R7.reuse ;  /* 0x0000000700087213 */ /* 0x084fe20000000000 */
[----:B0-----:R-:W-:Y:S01]  /*201b0*/  IMAD R24, R24, R2, R6 ;  /* 0x0000000218187224 */ /* 0x001fe200078e0206 */
[----:B------:R-:W-:Y:S01]  /*201c0*/  IABS R6, R7 ;  /* 0x0000000700067213 */ /* 0x000fe20000000000 */
[----:B------:R-:W-:Y:S01]  /*201d0*/  IMAD.MOV.U32 R2, RZ, RZ, RZ ;  /* 0x000000ffff027224 */ /* 0x000fe200078e00ff */
[----:B------:R-:W0:Y:S01]  /*201e0*/  I2F.RP R9, R8 ;  /* 0x0000000800097306 */ /* 0x000e220000209400 */
[----:B------:R-:W-:Y:S02]  /*201f0*/  IMAD.IADD R0, R0, 0x1, -R24 ;  /* 0x0000000100007824 */ /* 0x000fe400078e0a18 */
[----:B------:R-:W-:Y:S02]  /*20200*/  IMAD.MOV R6, RZ, RZ, -R6 ;  /* 0x000000ffff067224 */ /* 0x000fe400078e0a06 */
[----:B------:R-:W-:-:S03]  /*20210*/  IMAD.IADD R27, R5, 0x1, R27 ;  /* 0x00000001051b7824 */ /* 0x000fc600078e021b */
[----:B0-----:R-:W4:Y:S02]  /*20220*/  MUFU.RCP R9, R9 ;  /* 0x0000000900097308 */ /* 0x001f240000001000 */
[----:B----4-:R-:W-:-:S06]  /*20230*/  VIADD R3, R9, 0xffffffe ;  /* 0x0ffffffe09037836 */ /* 0x010fcc0000000000 */
[----:B------:R-:W0:Y:S02]  /*20240*/  F2I.FTZ.U32.TRUNC.NTZ R3, R3 ;  /* 0x0000000300037305 */ /* 0x000e24000021f000 */
[----:B0-----:R-:W-:-:S04]  /*20250*/  IMAD.MOV R11, RZ, RZ, -R3 ;  /* 0x000000ffff0b7224 */ /* 0x001fc800078e0a03 */
[----:B------:R-:W-:-:S04]  /*20260*/  IMAD R11, R11, R8, RZ ;  /* 0x000000080b0b7224 */ /* 0x000fc800078e02ff */
[----:B------:R-:W-:Y:S01]  /*20270*/  IMAD.HI.U32 R2, R3, R11, R2 ;  /* 0x0000000b03027227 */ /* 0x000fe200078e0002 */
[----:B------:R-:W-:-:S05]  /*20280*/  IABS R3, R0 ;  /* 0x0000000000037213 */ /* 0x000fca0000000000 */
[----:B------:R-:W-:-:S04]  /*20290*/  IMAD.HI.U32 R9, R2, R3, RZ ;  /* 0x0000000302097227 */ /* 0x000fc800078e00ff */
[----:B------:R-:W-:Y:S01]  /*202a0*/  IMAD R3, R9, R6, R3 ;  /* 0x0000000609037224 */ /* 0x000fe200078e0203 */
[----:B---3--:R-:W-:Y:S01]  /*202b0*/  IABS R6, R4 ;  /* 0x0000000400067213 */ /* 0x008fe20000000000 */
[----:B------:R-:W-:-:S03]  /*202c0*/  IMAD.MOV.U32 R2, RZ, RZ, RZ ;  /* 0x000000ffff027224 */ /* 0x000fc600078e00ff */
[----:B------:R-:W-:-:S13]  /*202d0*/  ISETP.GT.U32.AND P1, PT, R8, R3, PT ;  /* 0x000000030800720c */ /* 0x000fda0003f24070 */
[----:B------:R-:W-:Y:S02]  /*202e0*/  @!P1 IMAD.IADD R3, R3, 0x1, -R8 ;  /* 0x0000000103039824 */ /* 0x000fe400078e0a08 */
[----:B------:R-:W-:Y:S01]  /*202f0*/  @!P1 VIADD R9, R9, 0x1 ;  /* 0x0000000109099836 */ /* 0x000fe20000000000 */
[----:B------:R-:W-:Y:S02]  /*20300*/  ISETP.NE.AND P1, PT, R7, RZ, PT ;  /* 0x000000ff0700720c */ /* 0x000fe40003f25270 */
[----:B------:R-:W-:Y:S02]  /*20310*/  ISETP.GE.U32.AND P0, PT, R3, R8, PT ;  /* 0x000000080300720c */ /* 0x000fe40003f06070 */
[----:B------:R-:W0:Y:S11]  /*20320*/  I2F.RP R8, R6 ;  /* 0x0000000600087306 */ /* 0x000e360000209400 */
[----:B------:R-:W-:Y:S01]  /*20330*/  @P0 VIADD R9, R9, 0x1 ;  /* 0x0000000109090836 */ /* 0x000fe20000000000 */
[----:B0-----:R-:W0:Y:S02]  /*20340*/  MUFU.RCP R8, R8 ;  /* 0x0000000800087308 */ /* 0x001e240000001000 */
[----:B0-----:R-:W-:Y:S01]  /*20350*/  VIADD R10, R8, 0xffffffe ;  /* 0x0ffffffe080a7836 */ /* 0x001fe20000000000 */
[----:B------:R-:W-:-:S05]  /*20360*/  IABS R8, R4 ;  /* 0x0000000400087213 */ /* 0x000fca0000000000 */
[----:B------:R-:W0:Y:S01]  /*20370*/  F2I.FTZ.U32.TRUNC.NTZ R3, R10 ;  /* 0x0000000a00037305 */ /* 0x000e22000021f000 */
[----:B------:R-:W-:Y:S02]  /*20380*/  IMAD.MOV R8, RZ, RZ, -R8 ;  /* 0x000000ffff087224 */ /* 0x000fe400078e0a08 */
[----:B0-----:R-:W-:-:S04]  /*20390*/  IMAD.MOV R11, RZ, RZ, -R3 ;  /* 0x000000ffff0b7224 */ /* 0x001fc800078e0a03 */
[----:B------:R-:W-:-:S04]  /*203a0*/  IMAD R11, R11, R6, RZ ;  /* 0x000000060b0b7224 */ /* 0x000fc800078e02ff */
[----:B------:R-:W-:Y:S01]  /*203b0*/  IMAD.HI.U32 R2, R3, R11, R2 ;  /* 0x0000000b03027227 */ /* 0x000fe200078e0002 */
[----:B------:R-:W-:-:S04]  /*203c0*/  LOP3.LUT R3, R0, R7, RZ, 0x3c, !PT ;  /* 0x0000000700037212 */ /* 0x000fc800078e3cff */
        /* <DEDUP_REMOVED lines=20> */
[----:B------:R-:W-:-:S05]  /*20510*/  IMAD R9, R4, R3, R9 ;  /* 0x0000000304097224 */ /* 0x000fca00078e0209 */
[----:B------:R-:W-:Y:S01]  /*20520*/  LEA R26, R9, R2, 0x10 ;  /* 0x00000002091a7211 */ /* 0x000fe200078e80ff */
[----:B------:R-:W-:Y:S06]  /*20530*/  BRA `(.L_x_709) ;  /* 0x00000000001c7947 */ /* 0x000fec0003800000 */
.L_x_703:
[----:B------:R-:W-:Y:S01]  /*20540*/  UMOV UR4, URZ ;  /* 0x0000003f00047c82 */ /* 0x000fe20008000000 */
[----:B------:R-:W-:Y:S01]  /*20550*/  UMOV UR5, URZ ;  /* 0x0000003f00057c82 */ /* 0x000fe20008000000 */
[----:B------:R-:W-:Y:S01]  /*20560*/  ULDC UR6, c[0x0][0xc3c] ;  /* 0x00030f0000067ab9 */ /* 0x000fe20000000800 */
[----:B------:R-:W-:Y:S02]  /*20570*/  IMAD.MOV.U32 R24, RZ, RZ, R0 ;  /* 0x000000ffff187224 */ /* 0x000fe400078e0000 */
[----:B------:R-:W-:Y:S02]  /*20580*/  IMAD.U32 R25, RZ, RZ, UR4 ;  /* 0x00000004ff197e24 */ /* 0x000fe4000f8e00ff */
[----:B------:R-:W-:Y:S02]  /*20590*/  IMAD.U32 R26, RZ, RZ, UR5 ;  /* 0x00000005ff1a7e24 */ /* 0x000fe4000f8e00ff */
[----:B------:R-:W-:-:S07]  /*205a0*/  IMAD.U32 R27, RZ, RZ, UR6 ;  /* 0x00000006ff1b7e24 */ /* 0x000fce000f8e00ff */
.L_x_709:
        /* <DEDUP_REMOVED lines=10> */
.L_x_700:
[----:B------:R-:W-:Y:S02]  /*20650*/  ULDC UR4, c[0x0][0xc3c] ;  /* 0x00030f0000047ab9 */ /* 0x000fe40000000800 */
[----:B0-----:R-:W-:-:S13]  /*20660*/  ISETP.GE.AND P0, PT, R27, UR4, PT ;  /* 0x000000041b007c0c */ /* 0x001fda000bf06270 */
[----:B------:R-:W-:Y:S05]  /*20670*/  @!P0 BRA `(.L_x_710) ;  /* 0xffffff90007c8947 */ /* 0x000fea000383ffff */
[----:B------:R-:W-:Y:S05]  /*20680*/  BSYNC B8 ;  /* 0x0000000000087941 */ /* 0x000fea0003800000 */
.L_x_564:
[----:B0-----:R-:W5:Y:S01]  /*20690*/  LDL.LU R0, [R1+0x34] ;  /* 0x0000340001007983 */ /* 0x001f620000300800 */
[----:B------:R-:W-:Y:S01]  /*206a0*/  BSSY B0, `(.L_x_711) ;  /* 0x000000b000007945 */ /* 0x000fe20003800000 */
[----:B-1-3--:R-:W0:Y:S01]  /*206b0*/  S2R R5, SR_CgaCtaId ;  /* 0x0000000000057919 */ /* 0x00ae220000008800 */
[----:B-----5:R-:W-:-:S05]  /*206c0*/  VIADD R0, R0, 0x1 ;  /* 0x0000000100007836 */ /* 0x020fca0000000000 */
        /* <DEDUP_REMOVED lines=8> */
.L_x_826:
[----:B------:R-:W-:Y:S05]  /*20750*/  BSYNC B0 ;  /* 0x0000000000007941 */ /* 0x000fea0003800000 */
.L_x_711:
[----:B------:R-:W-:-:S03]  /*20760*/  UMOV UR4, 0xffffffff ;  /* 0xffffffff00047882 */ /* 0x000fc60000000000 */
[----:B------:R-:W-:Y:S05]  /*20770*/  BRA.DIV UR4, `(.L_x_713) ;  /* 0x0000002a04487947 */ /* 0x000fea000b800000 */
[----:B0-----:R-:W0:Y:S02]  /*20780*/  S2R R0, SR_TID.X ;  /* 0x0000000000007919 */ /* 0x001e240000002100 */
[----:B0-----:R-:W-:-:S04]  /*20790*/  SHF.R.U32.HI R0, RZ, 0x5, R0 ;  /* 0x00000005ff007819 */ /* 0x001fc80000011600 */
[----:B------:R-:W-:-:S05]  /*207a0*/  LOP3.LUT R0, R0, 0x3, RZ, 0xc0, !PT ;  /* 0x0000000300007812 */ /* 0x000fca00078ec0ff */
[----:B------:R0:W1:Y:S02]  /*207b0*/  SHFL.IDX PT, R14, R0, RZ, 0x1f ;  /* 0x00001fff000e7589 */ /* 0x00006400000e0000 */
.L_x_829:
[----:B-1----:R-:W-:-:S13]  /*207c0*/  ISETP.NE.AND P0, PT, R14, RZ, PT ;  /* 0x000000ff0e00720c */ /* 0x002fda0003f05270 */
[----:B------:R-:W-:Y:S05]  /*207d0*/  @P0 BRA `(.L_x_410) ;  /* 0x0000000000880947 */ /* 0x000fea0003800000 */
[----:B------:R-:W-:-:S03]  /*207e0*/  UMOV UR4, 0xffffffff ;  /* 0xffffffff00047882 */ /* 0x000fc60000000000 */
[----:B------:R-:W-:Y:S05]  /*207f0*/  BRA.DIV UR4, `(.L_x_714) ;  /* 0x0000002a045c7947 */ /* 0x000fea000b800000 */
[----:B------:R-:W-:-:S13]  /*20800*/  ELECT P6, URZ, PT ;  /* 0x00000000003f782f */ /* 0x000fda00038c0000 */
.L_x_832:
[----:B------:R-:W-:Y:S05]  /*20810*/  @!P6 BRA `(.L_x_410) ;  /* 0x000000000078e947 */ /* 0x000fea0003800000 */
[----:B0-----:R-:W3:Y:S02]  /*20820*/  LDL.LU R0, [R1+0x58] ;  /* 0x0000580001007983 */ /* 0x001ee40000300800 */
[----:B---3--:R-:W-:-:S04]  /*20830*/  LOP3.LUT R0, R0, 0x2, RZ, 0xfc, !PT ;  /* 0x0000000200007812 */ /* 0x008fc800078efcff */
[----:B------:R-:W-:-:S13]  /*20840*/  ISETP.NE.AND P2, PT, R0, 0x3, PT ;  /* 0x000000030000780c */ /* 0x000fda0003f45270 */
[----:B------:R-:W-:Y:S05]  /*20850*/  @!P2 BRA `(.L_x_715) ;  /* 0x000000000004a947 */ /* 0x000fea0003800000 */
[----:B------:R-:W-:Y:S01]  /*20860*/  BPT.TRAP 0x1 ;  /* 0x000000040000795c */ /* 0x000fe20000300000 */
.L_x_715:
        /* <DEDUP_REMOVED lines=12> */
.L_x_833:
[----:B------:R-:W1:Y:S02]  /*20930*/  SYNCS.PHASECHK.TRANS64.TRYWAIT P0, [R3+URZ], R0 ;  /* 0x00000000030075a7 */ /* 0x000e64000800017f */
[----:B-1----:R-:W-:Y:S05]  /*20940*/  @!P0 BRA `(.L_x_717) ;  /* 0x00000028003c8947 */ /* 0x002fea0003800000 */
.L_x_834:
[----:B------:R-:W-:Y:S05]  /*20950*/  @!P2 BRA `(.L_x_718) ;  /* 0x000000000004a947 */ /* 0x000fea0003800000 */
[----:B------:R-:W-:Y:S01]  /*20960*/  BPT.TRAP 0x1 ;  /* 0x000000040000795c */ /* 0x000fe20000300000 */
.L_x_718:
[----:B-1----:R-:W-:-:S04]  /*20970*/  VIADD R3, R9, 0x31c60 ;  /* 0x00031c6009037836 */ /* 0x002fc80000000000 */
[----:B------:R-:W-:-:S04]  /*20980*/  IMAD R5, R18, 0x8, R3 ;  /* 0x0000000812057824 */ /* 0x000fc800078e0203 */
[----:B------:R-:W1:Y:S02]  /*20990*/  SYNCS.PHASECHK.TRANS64.TRYWAIT P0, [R5+URZ], R2 ;  /* 0x00000002050075a7 */ /* 0x000e64000800017f */
[----:B-1----:R-:W-:Y:S05]  /*209a0*/  @!P0 BRA `(.L_x_719) ;  /* 0x0000002800388947 */ /* 0x002fea0003800000 */
.L_x_835:
[----:B------:R-:W-:-:S07]  /*209b0*/  IMAD R3, R4, 0x8, R3 ;  /* 0x0000000804037824 */ /* 0x000fce00078e0203 */
.L_x_720:
[----:B---3--:R3:W0:Y:S02]  /*209c0*/  SYNCS.PHASECHK.TRANS64.TRYWAIT P0, [R3+URZ], R0 ;  /* 0x00000000030075a7 */ /* 0x008624000800017f */
[----:B0-----:R-:W-:Y:S05]  /*209d0*/  @!P0 NANOSLEEP.SYNCS 0x989680 ;  /* 0x009896800000895d */ /* 0x001fea0003900000 */
[----:B------:R-:W0:Y:S02]  /*209e0*/  @!P0 SYNCS.PHASECHK.TRANS64 P0, [R3+URZ], R0 ;  /* 0x00000000030085a7 */ /* 0x000e24000800007f */
[----:B0-----:R-:W-:Y:S05]  /*209f0*/  @!P0 BRA `(.L_x_720) ;  /* 0xfffffffc00f08947 */ /* 0x001fea000383ffff */
.L_x_410:
[----:B------:R-:W-:Y:S05]  /*20a00*/  BSYNC B9 ;  /* 0x0000000000097941 */ /* 0x000fea0003800000 */
.L_x_407:
[----:B------:R-:W-:Y:S05]  /*20a10*/  EXIT ;  /* 0x000000000000794d */ /* 0x000fea0003800000 */
.L_x_428:
[----:B0-----:R0:W1:Y:S02]  /*20a20*/  SYNCS.PHASECHK.TRANS64.TRYWAIT P5, [R21+URZ+0x31c90], R91 ;  /* 0x031c905b150075a7 */ /* 0x00106400080a017f */
[----:B-1----:R-:W-:Y:S05]  /*20a30*/  @!P5 NANOSLEEP.SYNCS 0x989680 ;  /* 0x009896800000d95d */ /* 0x002fea0003900000 */
[----:B------:R-:W1:Y:S02]  /*20a40*/  @!P5 SYNCS.PHASECHK.TRANS64 P5, [R21+URZ+0x31c90], R91 ;  /* 0x031c905b1500d5a7 */ /* 0x000e6400080a007f */
[----:B-1----:R-:W-:Y:S05]  /*20a50*/  @!P5 BRA `(.L_x_428) ;  /* 0xfffffffc00f0d947 */ /* 0x002fea000383ffff */
[----:B------:R-:W-:Y:S05]  /*20a60*/  BRA `(.L_x_721) ;  /* 0xfffffe2800587947 */ /* 0x000fea000383ffff */
.L_x_456:
[----:B0-----:R0:W1:Y:S02]  /*20a70*/  SYNCS.PHASECHK.TRANS64.TRYWAIT P5, [R21+URZ+0x31c90], R91 ;  /* 0x031c905b150075a7 */ /* 0x00106400080a017f */
[----:B-1----:R-:W-:Y:S05]  /*20a80*/  @!P5 NANOSLEEP.SYNCS 0x989680 ;  /* 0x009896800000d95d */ /* 0x002fea0003900000 */
[----:B------:R-:W1:Y:S02]  /*20a90*/  @!P5 SYNCS.PHASECHK.TRANS64 P5, [R21+URZ+0x31c90], R91 ;  /* 0x031c905b1500d5a7 */ /* 0x000e6400080a007f */
[----:B-1----:R-:W-:Y:S05]  /*20aa0*/  @!P5 BRA `(.L_x_456) ;  /* 0xfffffffc00f0d947 */ /* 0x002fea000383ffff */
[----:B------:R-:W-:Y:S05]  /*20ab0*/  BRA `(.L_x_722) ;  /* 0xfffffe4000cc7947 */ /* 0x000fea000383ffff */
.L_x_469:
[----:B0-----:R0:W1:Y:S02]  /*20ac0*/  SYNCS.PHASECHK.TRANS64.TRYWAIT P4, [R21+URZ+0x31c90], R91 ;  /* 0x031c905b150075a7 */ /* 0x001064000808017f */
[----:B-1----:R-:W-:Y:S05]  /*20ad0*/  @!P4 NANOSLEEP.SYNCS 0x989680 ;  /* 0x009896800000c95d */ /* 0x002fea0003900000 */
[----:B------:R-:W1:Y:S02]  /*20ae0*/  @!P4 SYNCS.PHASECHK.TRANS64 P4, [R21+URZ+0x31c90], R91 ;  /* 0x031c905b1500c5a7 */ /* 0x000e64000808007f */
[----:B-1----:R-:W-:Y:S05]  /*20af0*/  @!P4 BRA `(.L_x_469) ;  /* 0xfffffffc00f0c947 */ /* 0x002fea000383ffff */
[----:B------:R-:W-:Y:S05]  /*20b00*/  BRA `(.L_x_723) ;  /* 0xfffffe5c00447947 */ /* 0x000fea000383ffff */
.L_x_473:
[----:B--2---:R2:W3:Y:S02]  /*20b10*/  SYNCS.PHASECHK.TRANS64.TRYWAIT P3, [R21+URZ+0x31cb0], R91 ;  /* 0x031cb05b150075a7 */ /* 0x0044e4000806017f */
[----:B---3--:R-:W-:Y:S05]  /*20b20*/  @!P3 NANOSLEEP.SYNCS 0x989680 ;  /* 0x009896800000b95d */ /* 0x008fea0003900000 */
[----:B------:R-:W3:Y:S02]  /*20b30*/  @!P3 SYNCS.PHASECHK.TRANS64 P3, [R21+URZ+0x31cb0], R91 ;  /* 0x031cb05b1500b5a7 */ /* 0x000ee4000806007f */
[----:B---3--:R-:W-:Y:S05]  /*20b40*/  @!P3 BRA `(.L_x_473) ;  /* 0xfffffffc00f0b947 */ /* 0x008fea000383ffff */
[----:B------:R-:W-:Y:S05]  /*20b50*/  BRA `(.L_x_724) ;  /* 0xfffffe5c00dc7947 */ /* 0x000fea000383ffff */
.L_x_481:
[----:B------:R-:W-:Y:S01]  /*20b60*/  BSSY B0, `(.L_x_725) ;  /* 0x0000007000007945 */ /* 0x000fe20003800000 */
[----:B------:R-:W-:Y:S02]  /*20b70*/  IMAD.MOV.U32 R12, RZ, RZ, RZ ;  /* 0x000000ffff0c7224 */ /* 0x000fe400078e00ff */
[----:B------:R-:W-:Y:S02]  /*20b80*/  IMAD.MOV.U32 R11, RZ, RZ, 0x1f ;  /* 0x0000001fff0b7424 */ /* 0x000fe400078e00ff */
[----:B------:R-:W-:-:S07]  /*20b90*/  IMAD.MOV.U32 R15, RZ, RZ, -0x1 ;  /* 0xffffffffff0f7424 */ /* 0x000fce00078e00ff */
[----:B-----5:R-:W-:Y:S05]  /*20ba0*/  WARPSYNC.COLLECTIVE R15, `(.L_x_726) ;  /* 0x000000000f087348 */ /* 0x020fea0003c00000 */
[----:B------:R0:W1:Y:S02]  /*20bb0*/  SHFL.IDX P6, R14, R13, R12, R11 ;  /* 0x0000000c0d0e7389 */ /* 0x00006400000c000b */
[----:B01---5:R-:W-:Y:S01]  /*20bc0*/  ENDCOLLECTIVE ;  /* 0x000000000000791b */ /* 0x023fe20003800000 */
.L_x_726:
[----:B------:R-:W-:Y:S05]  /*20bd0*/  BSYNC B0 ;  /* 0x0000000000007941 */ /* 0x000fea0003800000 */
.L_x_725:
[----:B------:R0:W-:Y:S01]  /*20be0*/  STL [R1+0x7c], R14 ;  /* 0x00007c0e01007387 */ /* 0x0001e20000100800 */
[----:B------:R-:W-:Y:S05]  /*20bf0*/  BRA `(.L_x_727) ;  /* 0xfffffe6400e07947 */ /* 0x000fea000383ffff */
.L_x_492:
[----:B------:R-:W-:Y:S01]  /*20c00*/  BSSY B1, `(.L_x_728) ;  /* 0x0000008000017945 */ /* 0x000fe20003800000 */
[----:B------:R-:W-:Y:S02]  /*20c10*/  IMAD.MOV.U32 R13, RZ, RZ, R25 ;  /* 0x000000ffff0d7224 */ /* 0x000fe400078e0019 */
[----:B------:R-:W-:Y:S02]  /*20c20*/  IMAD.MOV.U32 R12, RZ, RZ, RZ ;  /* 0x000000ffff0c7224 */ /* 0x000fe400078e00ff */
[----:B------:R-:W-:Y:S02]  /*20c30*/  IMAD.MOV.U32 R11, RZ, RZ, 0x1e1f ;  /* 0x00001e1fff0b7424 */ /* 0x000fe400078e00ff */
[----:B------:R-:W-:-:S07]  /*20c40*/  IMAD.MOV.U32 R15, RZ, RZ, -0x1 ;  /* 0xffffffffff0f7424 */ /* 0x000fce00078e00ff */
[----:B0-----:R-:W-:Y:S05]  /*20c50*/  WARPSYNC.COLLECTIVE R15, `(.L_x_729) ;  /* 0x000000000f087348 */ /* 0x001fea0003c00000 */
[----:B0-----:R0:W1:Y:S02]  /*20c60*/  SHFL.IDX P6, R14, R13, R12, R11 ;  /* 0x0000000c0d0e7389 */ /* 0x00106400000c000b */
[----:B01----:R-:W-:Y:S01]  /*20c70*/  ENDCOLLECTIVE ;  /* 0x000000000000791b */ /* 0x003fe20003800000 */
.L_x_729:
[----:B------:R-:W-:Y:S05]  /*20c80*/  BSYNC B1 ;  /* 0x0000000000017941 */ /* 0x000fea0003800000 */
.L_x_728:
[----:B------:R-:W-:Y:S01]  /*20c90*/  IMAD.MOV.U32 R13, RZ, RZ, R24 ;  /* 0x000000ffff0d7224 */ /* 0x000fe200078e0018 */
[----:B------:R-:W-:Y:S01]  /*20ca0*/  MOV R11, 0x1e1f ;  /* 0x00001e1f000b7802 */ /* 0x000fe20000000f00 */
[----:B------:R-:W-:Y:S02]  /*20cb0*/  IMAD.MOV.U32 R12, RZ, RZ, RZ ;  /* 0x000000ffff0c7224 */ /* 0x000fe400078e00ff */
[----:B------:R-:W-:Y:S02]  /*20cc0*/  IMAD.MOV.U32 R15, RZ, RZ, -0x1 ;  /* 0xffffffffff0f7424 */ /* 0x000fe400078e00ff */
[----:B------:R-:W-:-:S07]  /*20cd0*/  IMAD.MOV.U32 R3, RZ, RZ, R14 ;  /* 0x000000ffff037224 */ /* 0x000fce00078e000e */
[----:B------:R-:W-:Y:S05]  /*20ce0*/  WARPSYNC.COLLECTIVE R15, `(.L_x_730) ;  /* 0x000000000f087348 */ /* 0x000fea0003c00000 */
[----:B------:R0:W1:Y:S02]  /*20cf0*/  SHFL.IDX P6, R14, R13, R12, R11 ;  /* 0x0000000c0d0e7389 */ /* 0x00006400000c000b */
[----:B01----:R-:W-:Y:S01]  /*20d00*/  ENDCOLLECTIVE ;  /* 0x000000000000791b */ /* 0x003fe20003800000 */
.L_x_730:
[----:B------:R-:W-:Y:S02]  /*20d10*/  IMAD.MOV.U32 R13, RZ, RZ, R27 ;  /* 0x000000ffff0d7224 */ /* 0x000fe400078e001b */
[----:B------:R-:W-:-:S07]  /*20d20*/  IMAD.MOV.U32 R0, RZ, RZ, R14 ;  /* 0x000000ffff007224 */ /* 0x000fce00078e000e */
[----:B------:R-:W-:Y:S05]  /*20d30*/  WARPSYNC.COLLECTIVE R15, `(.L_x_731) ;  /* 0x000000000f087348 */ /* 0x000fea0003c00000 */
[----:B------:R0:W1:Y:S02]  /*20d40*/  SHFL.IDX P6, R14, R13, R12, R11 ;  /* 0x0000000c0d0e7389 */ /* 0x00006400000c000b */
[----:B01----:R-:W-:Y:S01]  /*20d50*/  ENDCOLLECTIVE ;  /* 0x000000000000791b */ /* 0x003fe20003800000 */
.L_x_731:
[----:B------:R-:W-:Y:S02]  /*20d60*/  IMAD.MOV.U32 R13, RZ, RZ, R26 ;  /* 0x000000ffff0d7224 */ /* 0x000fe400078e001a */
[----:B------:R-:W-:-:S07]  /*20d70*/  IMAD.MOV.U32 R5, RZ, RZ, R14 ;  /* 0x000000ffff057224 */ /* 0x000fce00078e000e */
[----:B------:R-:W-:Y:S05]  /*20d80*/  WARPSYNC.COLLECTIVE R15, `(.L_x_732) ;  /* 0x000000000f087348 */ /* 0x000fea0003c00000 */
[----:B------:R0:W1:Y:S02]  /*20d90*/  SHFL.IDX P6, R14, R13, R12, R11 ;  /* 0x0000000c0d0e7389 */ /* 0x00006400000c000b */
[----:B01----:R-:W-:Y:S01]  /*20da0*/  ENDCOLLECTIVE ;  /* 0x000000000000791b */ /* 0x003fe20003800000 */
.L_x_732:
[----:B------:R-:W-:Y:S01]  /*20db0*/  IMAD.MOV.U32 R4, RZ, RZ, R14 ;  /* 0x000000ffff047224 */ /* 0x000fe200078e000e */
[----:B------:R-:W-:Y:S06]  /*20dc0*/  BRA `(.L_x_733) ;  /* 0xfffffe6800e87947 */ /* 0x000fec000383ffff */
.L_x_496:
[----:B0-----:R0:W1:Y:S02]  /*20dd0*/  SYNCS.PHASECHK.TRANS64.TRYWAIT P1, [R16+URZ+0x31c00], R3 ;  /* 0x031c0003100075a7 */ /* 0x001064000802017f */
[----:B-1----:R-:W-:Y:S05]  /*20de0*/  @!P1 NANOSLEEP.SYNCS 0x989680 ;  /* 0x009896800000995d */ /* 0x002fea0003900000 */
[----:B------:R-:W1:Y:S02]  /*20df0*/  @!P1 SYNCS.PHASECHK.TRANS64 P1, [R16+URZ+0x31c00], R3 ;  /* 0x031c0003100095a7 */ /* 0x000e64000802007f */
[----:B-1----:R-:W-:Y:S05]  /*20e00*/  @!P1 BRA `(.L_x_496) ;  /* 0xfffffffc00f09947 */ /* 0x002fea000383ffff */
[----:B------:R-:W-:Y:S05]  /*20e10*/  BRA `(.L_x_734) ;  /* 0xfffffe7400187947 */ /* 0x000fea000383ffff */
.L_x_508:
        /* <DEDUP_REMOVED lines=8> */
.L_x_736:
[----:B------:R-:W-:Y:S05]  /*20ea0*/  BSYNC B1 ;  /* 0x0000000000017941 */ /* 0x000fea0003800000 */
.L_x_735:
[----:B------:R-:W-:Y:S02]  /*20eb0*/  IMAD.MOV.U32 R13, RZ, RZ, R24 ;  /* 0x000000ffff0d7224 */ /* 0x000fe400078e0018 */
[----:B------:R-:W-:Y:S02]  /*20ec0*/  IMAD.MOV.U32 R12, RZ, RZ, RZ ;  /* 0x000000ffff0c7224 */ /* 0x000fe400078e00ff */
[----:B------:R-:W-:Y:S02]  /*20ed0*/  IMAD.MOV.U32 R11, RZ, RZ, 0x1e1f ;  /* 0x00001e1fff0b7424 */ /* 0x000fe400078e00ff */
[----:B------:R-:W-:Y:S02]  /*20ee0*/  IMAD.MOV.U32 R15, RZ, RZ, -0x1 ;  /* 0xffffffffff0f7424 */ /* 0x000fe400078e00ff */
[----:B------:R-:W-:-:S07]  /*20ef0*/  IMAD.MOV.U32 R3, RZ, RZ, R14 ;  /* 0x000000ffff037224 */ /* 0x000fce00078e000e */
[----:B------:R-:W-:Y:S05]  /*20f00*/  WARPSYNC.COLLECTIVE R15, `(.L_x_737) ;  /* 0x000000000f087348 */ /* 0x000fea0003c00000 */
[----:B------:R0:W1:Y:S02]  /*20f10*/  SHFL.IDX P6, R14, R13, R12, R11 ;  /* 0x0000000c0d0e7389 */ /* 0x00006400000c000b */
[----:B01----:R-:W-:Y:S01]  /*20f20*/  ENDCOLLECTIVE ;  /* 0x000000000000791b */ /* 0x003fe20003800000 */
.L_x_737:
[----:B------:R-:W-:Y:S02]  /*20f30*/  IMAD.MOV.U32 R21, RZ, RZ, R3 ;  /* 0x000000ffff157224 */ /* 0x000fe400078e0003 */
[----:B------:R-:W-:Y:S02]  /*20f40*/  IMAD.MOV.U32 R13, RZ, RZ, R27 ;  /* 0x000000ffff0d7224 */ /* 0x000fe400078e001b */
[----:B------:R-:W-:-:S07]  /*20f50*/  IMAD.MOV.U32 R0, RZ, RZ, R14 ;  /* 0x000000ffff007224 */ /* 0x000fce00078e000e */
[----:B------:R-:W-:Y:S05]  /*20f60*/  WARPSYNC.COLLECTIVE R15, `(.L_x_738) ;  /* 0x000000000f087348 */ /* 0x000fea0003c00000 */
[----:B------:R0:W1:Y:S02]  /*20f70*/  SHFL.IDX P6, R14, R13, R12, R11 ;  /* 0x0000000c0d0e7389 */ /* 0x00006400000c000b */
[----:B01----:R-:W-:Y:S01]  /*20f80*/  ENDCOLLECTIVE ;  /* 0x000000000000791b */ /* 0x003fe20003800000 */
.L_x_738:
[----:B------:R-:W-:Y:S02]  /*20f90*/  IMAD.MOV.U32 R20, RZ, RZ, R0 ;  /* 0x000000ffff147224 */ /* 0x000fe400078e0000 */
[----:B------:R-:W-:Y:S02]  /*20fa0*/  IMAD.MOV.U32 R13, RZ, RZ, R26 ;  /* 0x000000ffff0d7224 */ /* 0x000fe400078e001a */
[----:B------:R-:W-:-:S07]  /*20fb0*/  IMAD.MOV.U32 R5, RZ, RZ, R14 ;  /* 0x000000ffff057224 */ /* 0x000fce00078e000e */
[----:B------:R-:W-:Y:S05]  /*20fc0*/  WARPSYNC.COLLECTIVE R15, `(.L_x_739) ;  /* 0x000000000f087348 */ /* 0x000fea0003c00000 */
[----:B------:R0:W1:Y:S02]  /*20fd0*/  SHFL.IDX P6, R14, R13, R12, R11 ;  /* 0x0000000c0d0e7389 */ /* 0x00006400000c000b */
[----:B01----:R-:W-:Y:S01]  /*20fe0*/  ENDCOLLECTIVE ;  /* 0x000000000000791b */ /* 0x003fe20003800000 */
.L_x_739:
[----:B------:R-:W-:Y:S05]  /*20ff0*/  BRA `(.L_x_740) ;  /* 0xfffffe8400607947 */ /* 0x000fea000383ffff */
.L_x_512:
[----:B0-----:R0:W1:Y:S02]  /*21000*/  SYNCS.PHASECHK.TRANS64.TRYWAIT P1, [R16+URZ+0x31c00], R3 ;  /* 0x031c0003100075a7 */ /* 0x001064000802017f */
[----:B-1----:R-:W-:Y:S05]  /*21010*/  @!P1 NANOSLEEP.SYNCS 0x989680 ;  /* 0x009896800000995d */ /* 0x002fea0003900000 */
[----:B------:R-:W1:Y:S02]  /*21020*/  @!P1 SYNCS.PHASECHK.TRANS64 P1, [R16+URZ+0x31c00], R3 ;  /* 0x031c0003100095a7 */ /* 0x000e64000802007f */
[----:B-1----:R-:W-:Y:S05]  /*21030*/  @!P1 BRA `(.L_x_512) ;  /* 0xfffffffc00f09947 */ /* 0x002fea000383ffff */
[----:B------:R-:W-:Y:S05]  /*21040*/  BRA `(.L_x_741) ;  /* 0xfffffe8c00207947 */ /* 0x000fea000383ffff */
.L_x_520:
[----:B-1----:R1:W3:Y:S02]  /*21050*/  SYNCS.PHASECHK.TRANS64.TRYWAIT P1, [R0+URZ+0x31c30], R5 ;  /* 0x031c3005000075a7 */ /* 0x0022e4000802017f */
[----:B---3--:R-:W-:Y:S05]  /*21060*/  @!P1 NANOSLEEP.SYNCS 0x989680 ;  /* 0x009896800000995d */ /* 0x008fea0003900000 */
[----:B------:R-:W3:Y:S02]  /*21070*/  @!P1 SYNCS.PHASECHK.TRANS64 P1, [R0+URZ+0x31c30], R5 ;  /* 0x031c3005000095a7 */ /* 0x000ee4000802007f */
[----:B---3--:R-:W-:Y:S05]  /*21080*/  @!P1 BRA `(.L_x_520) ;  /* 0xfffffffc00f09947 */ /* 0x008fea000383ffff */
[----:B------:R-:W-:Y:S05]  /*21090*/  BRA `(.L_x_519) ;  /* 0xfffffea000c47947 */ /* 0x000fea000383ffff */
.L_x_526:
[----:B-1----:R1:W2:Y:S02]  /*210a0*/  SYNCS.PHASECHK.TRANS64.TRYWAIT P3, [R14+URZ+0x31c30], R15 ;  /* 0x031c300f0e0075a7 */ /* 0x0022a4000806017f */
[----:B--2---:R-:W-:Y:S05]  /*210b0*/  @!P3 NANOSLEEP.SYNCS 0x989680 ;  /* 0x009896800000b95d */ /* 0x004fea0003900000 */
[----:B------:R-:W2:Y:S02]  /*210c0*/  @!P3 SYNCS.PHASECHK.TRANS64 P3, [R14+URZ+0x31c30], R15 ;  /* 0x031c300f0e00b5a7 */ /* 0x000ea4000806007f */
[----:B--2---:R-:W-:Y:S05]  /*210d0*/  @!P3 BRA `(.L_x_526) ;  /* 0xfffffffc00f0b947 */ /* 0x004fea000383ffff */
[----:B------:R-:W-:Y:S05]  /*210e0*/  BRA `(.L_x_525) ;  /* 0xfffffeec00a87947 */ /* 0x000fea000383ffff */
.L_x_530:
[----:B-1----:R1:W2:Y:S02]  /*210f0*/  SYNCS.PHASECHK.TRANS64.TRYWAIT P2, [R15+URZ+0x31c50], R14 ;  /* 0x031c500e0f0075a7 */ /* 0x0022a4000804017f */
[----:B--2---:R-:W-:Y:S05]  /*21100*/  @!P2 NANOSLEEP.SYNCS 0x989680 ;  /* 0x009896800000a95d */ /* 0x004fea0003900000 */
[----:B------:R-:W2:Y:S02]  /*21110*/  @!P2 SYNCS.PHASECHK.TRANS64 P2, [R15+URZ+0x31c50], R14 ;  /* 0x031c500e0f00a5a7 */ /* 0x000ea4000804007f */
[----:B--2---:R-:W-:Y:S05]  /*21120*/  @!P2 BRA `(.L_x_530) ;  /* 0xfffffffc00f0a947 */ /* 0x004fea000383ffff */
[----:B------:R-:W-:Y:S05]  /*21130*/  BRA `(.L_x_527) ;  /* 0xffffff1400247947 */ /* 0x000fea000383ffff */
.L_x_535:
[----:B--2---:R2:W3:Y:S02]  /*21140*/  SYNCS.PHASECHK.TRANS64.TRYWAIT P0, [R0+URZ+0x31c50], R3 ;  /* 0x031c5003000075a7 */ /* 0x0044e4000800017f */
[----:B---3--:R-:W-:Y:S05]  /*21150*/  @!P0 NANOSLEEP.SYNCS 0x989680 ;  /* 0x009896800000895d */ /* 0x008fea0003900000 */
[----:B------:R-:W3:Y:S02]  /*21160*/  @!P0 SYNCS.PHASECHK.TRANS64 P0, [R0+URZ+0x31c50], R3 ;  /* 0x031c5003000085a7 */ /* 0x000ee4000800007f */
[----:B---3--:R-:W-:Y:S05]  /*21170*/  @!P0 BRA `(.L_x_535) ;  /* 0xfffffffc00f08947 */ /* 0x008fea000383ffff */
[----:B------:R-:W-:Y:S05]  /*21180*/  BRA `(.L_x_534) ;  /* 0xffffff4000607947 */ /* 0x000fea000383ffff */
.L_x_540:
[----:B------:R-:W-:Y:S01]  /*21190*/  IMAD.MOV.U32 R13, RZ, RZ, R2 ;  /* 0x000000ffff0d7224 */ /* 0x000fe200078e0002 */
[----:B------:R-:W-:Y:S01]  /*211a0*/  MOV R11, 0x1c1f ;  /* 0x00001c1f000b7802 */ /* 0x000fe20000000f00 */
[----:B------:R-:W-:Y:S02]  /*211b0*/  IMAD.MOV.U32 R12, RZ, RZ, RZ ;  /* 0x000000ffff0c7224 */ /* 0x000fe400078e00ff */
[----:B------:R-:W-:-:S07]  /*211c0*/  IMAD.MOV.U32 R15, RZ, RZ, -0x1 ;  /* 0xffffffffff0f7424 */ /* 0x000fce00078e00ff */
[----:B-----5:R-:W-:Y:S05]  /*211d0*/  WARPSYNC.COLLECTIVE R15, `(.L_x_742) ;  /* 0x000000000f087348 */ /* 0x020fea0003c00000 */
[----:B------:R0:W1:Y:S02]  /*211e0*/  SHFL.IDX P6, R14, R13, R12, R11 ;  /* 0x0000000c0d0e7389 */ /* 0x00006400000c000b */
[----:B01---5:R-:W-:Y:S01]  /*211f0*/  ENDCOLLECTIVE ;  /* 0x000000000000791b */ /* 0x023fe20003800000 */
.L_x_742:
[----:B------:R-:W-:Y:S02]  /*21200*/  IMAD.MOV.U32 R13, RZ, RZ, R0 ;  /* 0x000000ffff0d7224 */ /* 0x000fe400078e0000 */
[----:B------:R-:W-:-:S07]  /*21210*/  IMAD.MOV.U32 R3, RZ, RZ, R14 ;  /* 0x000000ffff037224 */ /* 0x000fce00078e000e */
[----:B------:R-:W-:Y:S05]  /*21220*/  WARPSYNC.COLLECTIVE R15, `(.L_x_743) ;  /* 0x000000000f087348 */ /* 0x000fea0003c00000 */
[----:B------:R0:W1:Y:S02]  /*21230*/  SHFL.IDX P6, R14, R13, R12, R11 ;  /* 0x0000000c0d0e7389 */ /* 0x00006400000c000b */
[----:B01----:R-:W-:Y:S01]  /*21240*/  ENDCOLLECTIVE ;  /* 0x000000000000791b */ /* 0x003fe20003800000 */
.L_x_743:
[----:B------:R-:W-:Y:S05]  /*21250*/  BRA `(.L_x_744) ;  /* 0xffffff5c00647947 */ /* 0x000fea000383ffff */
.L_x_543:
[----:B------:R-:W-:Y:S01]  /*21260*/  BSSY B1, `(.L_x_745) ;  /* 0x0000008000017945 */ /* 0x000fe20003800000 */
[----:B---3--:R-:W-:Y:S02]  /*21270*/  IMAD.MOV.U32 R13, RZ, RZ, R2 ;  /* 0x000000ffff0d7224 */ /* 0x008fe400078e0002 */
[----:B------:R-:W-:Y:S02]  /*21280*/  IMAD.MOV.U32 R12, RZ, RZ, 0x1 ;  /* 0x00000001ff0c7424 */ /* 0x000fe400078e00ff */
[----:B------:R-:W-:Y:S02]  /*21290*/  IMAD.MOV.U32 R11, RZ, RZ, 0x1c1f ;  /* 0x00001c1fff0b7424 */ /* 0x000fe400078e00ff */
[----:B------:R-:W-:-:S07]  /*212a0*/  IMAD.MOV.U32 R15, RZ, RZ, -0x1 ;  /* 0xffffffffff0f7424 */ /* 0x000fce00078e00ff */
[----:B012--5:R-:W-:Y:S05]  /*212b0*/  WARPSYNC.COLLECTIVE R15, `(.L_x_746) ;  /* 0x000000000f087348 */ /* 0x027fea0003c00000 */
[----:B--2---:R2:W3:Y:S02]  /*212c0*/  SHFL.IDX P6, R14, R13, R12, R11 ;  /* 0x0000000c0d0e7389 */ /* 0x0044e400000c000b */
[----:B0123-5:R-:W-:Y:S01]  /*212d0*/  ENDCOLLECTIVE ;  /* 0x000000000000791b */ /* 0x02ffe20003800000 */
.L_x_746:
[----:B------:R-:W-:Y:S05]  /*212e0*/  BSYNC B1 ;  /* 0x0000000000017941 */ /* 0x000fea0003800000 */
.L_x_745:
[----:B------:R-:W-:Y:S02]  /*212f0*/  IMAD.MOV.U32 R13, RZ, RZ, R0 ;  /* 0x000000ffff0d7224 */ /* 0x000fe400078e0000 */
[----:B------:R-:W-:Y:S02]  /*21300*/  IMAD.MOV.U32 R12, RZ, RZ, 0x1 ;  /* 0x00000001ff0c7424 */ /* 0x000fe400078e00ff */
[----:B------:R-:W-:Y:S02]  /*21310*/  IMAD.MOV.U32 R11, RZ, RZ, 0x1c1f ;  /* 0x00001c1fff0b7424 */ /* 0x000fe400078e00ff */
[----:B------:R-:W-:Y:S02]  /*21320*/  IMAD.MOV.U32 R15, RZ, RZ, -0x1 ;  /* 0xffffffffff0f7424 */ /* 0x000fe400078e00ff */
[----:B------:R-:W-:-:S07]  /*21330*/  IMAD.MOV.U32 R3, RZ, RZ, R14 ;  /* 0x000000ffff037224 */ /* 0x000fce00078e000e */
[----:B------:R-:W-:Y:S05]  /*21340*/  WARPSYNC.COLLECTIVE R15, `(.L_x_747) ;  /* 0x000000000f087348 */ /* 0x000fea0003c00000 */
[----:B------:R0:W1:Y:S02]  /*21350*/  SHFL.IDX P6, R14, R13, R12, R11 ;  /* 0x0000000c0d0e7389 */ /* 0x00006400000c000b */
[----:B01----:R-:W-:Y:S01]  /*21360*/  ENDCOLLECTIVE ;  /* 0x000000000000791b */ /* 0x003fe20003800000 */
.L_x_747:
[----:B------:R-:W-:Y:S05]  /*21370*/  BRA `(.L_x_748) ;  /* 0xffffff5c00747947 */ /* 0x000fea000383ffff */
.L_x_545:
[----:B------:R-:W-:Y:S02]  /*21380*/  IMAD.MOV.U32 R13, RZ, RZ, R2 ;  /* 0x000000ffff0d7224 */ /* 0x000fe400078e0002 */
[----:B------:R-:W-:Y:S02]  /*21390*/  IMAD.MOV.U32 R12, RZ, RZ, RZ ;  /* 0x000000ffff0c7224 */ /* 0x000fe400078e00ff */
[----:B------:R-:W-:Y:S02]  /*213a0*/  IMAD.MOV.U32 R11, RZ, RZ, 0x1c1f ;  /* 0x00001c1fff0b7424 */ /* 0x000fe400078e00ff */
[----:B------:R-:W-:-:S07]  /*213b0*/  IMAD.MOV.U32 R15, RZ, RZ, -0x1 ;  /* 0xffffffffff0f7424 */ /* 0x000fce00078e00ff */
[----:B------:R-:W-:Y:S05]  /*213c0*/  WARPSYNC.COLLECTIVE R15, `(.L_x_749) ;  /* 0x000000000f087348 */ /* 0x000fea0003c00000 */
[----:B------:R0:W1:Y:S02]  /*213d0*/  SHFL.IDX P6, R14, R13, R12, R11 ;  /* 0x0000000c0d0e7389 */ /* 0x00006400000c000b */
[----:B01----:R-:W-:Y:S01]  /*213e0*/  ENDCOLLECTIVE ;  /* 0x000000000000791b */ /* 0x003fe20003800000 */
.L_x_749:
[----:B------:R-:W-:Y:S02]  /*213f0*/  IMAD.MOV.U32 R13, RZ, RZ, R0 ;  /* 0x000000ffff0d7224 */ /* 0x000fe400078e0000 */
[----:B------:R-:W-:-:S07]  /*21400*/  IMAD.MOV.U32 R3, RZ, RZ, R14 ;  /* 0x000000ffff037224 */ /* 0x000fce00078e000e */
[----:B------:R-:W-:Y:S05]  /*21410*/  WARPSYNC.COLLECTIVE R15, `(.L_x_750) ;  /* 0x000000000f087348 */ /* 0x000fea0003c00000 */
[----:B------:R0:W1:Y:S02]  /*21420*/  SHFL.IDX P6, R14, R13, R12, R11 ;  /* 0x0000000c0d0e7389 */ /* 0x00006400000c000b */
[----:B01----:R-:W-:Y:S01]  /*21430*/  ENDCOLLECTIVE ;  /* 0x000000000000791b */ /* 0x003fe20003800000 */
.L_x_750:
[----:B------:R-:W-:Y:S05]  /*21440*/  BRA `(.L_x_751) ;  /* 0xffffff6000407947 */ /* 0x000fea000383ffff */
.L_x_548:
[----:B------:R-:W-:Y:S01]  /*21450*/  BSSY B1, `(.L_x_752) ;  /* 0x0000008000017945 */ /* 0x000fe20003800000 */
[----:B----4-:R-:W-:Y:S02]  /*21460*/  IMAD.MOV.U32 R13, RZ, RZ, R2 ;  /* 0x000000ffff0d7224 */ /* 0x010fe400078e0002 */
[----:B------:R-:W-:Y:S02]  /*21470*/  IMAD.MOV.U32 R12, RZ, RZ, 0x1 ;  /* 0x00000001ff0c7424 */ /* 0x000fe400078e00ff */
[----:B------:R-:W-:Y:S02]  /*21480*/  IMAD.MOV.U32 R11, RZ, RZ, 0x1c1f ;  /* 0x00001c1fff0b7424 */ /* 0x000fe400078e00ff */
[----:B------:R-:W-:-:S07]  /*21490*/  IMAD.MOV.U32 R15, RZ, RZ, -0x1 ;  /* 0xffffffffff0f7424 */ /* 0x000fce00078e00ff */
[----:B012---:R-:W-:Y:S05]  /*214a0*/  WARPSYNC.COLLECTIVE R15, `(.L_x_753) ;  /* 0x000000000f087348 */ /* 0x007fea0003c00000 */
[----:B--2---:R2:W3:Y:S02]  /*214b0*/  SHFL.IDX P6, R14, R13, R12, R11 ;  /* 0x0000000c0d0e7389 */ /* 0x0044e400000c000b */
[----:B0123--:R-:W-:Y:S01]  /*214c0*/  ENDCOLLECTIVE ;  /* 0x000000000000791b */ /* 0x00ffe20003800000 */
.L_x_753:
[----:B------:R-:W-:Y:S05]  /*214d0*/  BSYNC B1 ;  /* 0x0000000000017941 */ /* 0x000fea0003800000 */
.L_x_752:
[----:B------:R-:W-:Y:S01]  /*214e0*/  MOV R13, R0 ;  /* 0x00000000000d7202 */ /* 0x000fe20000000f00 */
[----:B------:R-:W-:Y:S02]  /*214f0*/  IMAD.MOV.U32 R12, RZ, RZ, 0x1 ;  /* 0x00000001ff0c7424 */ /* 0x000fe400078e00ff */
[----:B------:R-:W-:Y:S02]  /*21500*/  IMAD.MOV.U32 R11, RZ, RZ, 0x1c1f ;  /* 0x00001c1fff0b7424 */ /* 0x000fe400078e00ff */
[----:B------:R-:W-:Y:S02]  /*21510*/  IMAD.MOV.U32 R15, RZ, RZ, -0x1 ;  /* 0xffffffffff0f7424 */ /* 0x000fe400078e00ff */
[----:B------:R-:W-:-:S07]  /*21520*/  IMAD.MOV.U32 R3, RZ, RZ, R14 ;  /* 0x000000ffff037224 */ /* 0x000fce00078e000e */
[----:B------:R-:W-:Y:S05]  /*21530*/  WARPSYNC.COLLECTIVE R15, `(.L_x_754) ;  /* 0x000000000f087348 */ /* 0x000fea0003c00000 */
[----:B------:R0:W1:Y:S02]  /*21540*/  SHFL.IDX P6, R14, R13, R12, R11 ;  /* 0x0000000c0d0e7389 */ /* 0x00006400000c000b */
[----:B01----:R-:W-:Y:S01]  /*21550*/  ENDCOLLECTIVE ;  /* 0x000000000000791b */ /* 0x003fe20003800000 */
.L_x_754:
[----:B------:R-:W-:Y:S05]  /*21560*/  BRA `(.L_x_755) ;  /* 0xffffff6400387947 */ /* 0x000fea000383ffff */
.L_x_552:
[----:B------:R-:W-:Y:S02]  /*21570*/  IMAD.MOV.U32 R13, RZ, RZ, R2 ;  /* 0x000000ffff0d7224 */ /* 0x000fe400078e0002 */
[----:B------:R-:W-:Y:S02]  /*21580*/  IMAD.MOV.U32 R12, RZ, RZ, RZ ;  /* 0x000000ffff0c7224 */ /* 0x000fe400078e00ff */
[----:B------:R-:W-:Y:S02]  /*21590*/  IMAD.MOV.U32 R11, RZ, RZ, 0x1c1f ;  /* 0x00001c1fff0b7424 */ /* 0x000fe400078e00ff */
[----:B------:R-:W-:-:S07]  /*215a0*/  IMAD.MOV.U32 R15, RZ, RZ, -0x1 ;  /* 0xffffffffff0f7424 */ /* 0x000fce00078e00ff */
[----:B-1----:R-:W-:Y:S05]  /*215b0*/  WARPSYNC.COLLECTIVE R15, `(.L_x_756) ;  /* 0x000000000f087348 */ /* 0x002fea0003c00000 */
[----:B------:R0:W2:Y:S02]  /*215c0*/  SHFL.IDX P6, R14, R13, R12, R11 ;  /* 0x0000000c0d0e7389 */ /* 0x0000a400000c000b */
[----:B012---:R-:W-:Y:S01]  /*215d0*/  ENDCOLLECTIVE ;  /* 0x000000000000791b */ /* 0x007fe20003800000 */
.L_x_756:
[----:B------:R-:W-:Y:S02]  /*215e0*/  IMAD.MOV.U32 R13, RZ, RZ, R0 ;  /* 0x000000ffff0d7224 */ /* 0x000fe400078e0000 */
[----:B------:R-:W-:-:S07]  /*215f0*/  IMAD.MOV.U32 R3, RZ, RZ, R14 ;  /* 0x000000ffff037224 */ /* 0x000fce00078e000e */
[----:B------:R-:W-:Y:S05]  /*21600*/  WARPSYNC.COLLECTIVE R15, `(.L_x_757) ;  /* 0x000000000f087348 */ /* 0x000fea0003c00000 */
[----:B------:R0:W1:Y:S02]  /*21610*/  SHFL.IDX P6, R14, R13, R12, R11 ;  /* 0x0000000c0d0e7389 */ /* 0x00006400000c000b */
[----:B01----:R-:W-:Y:S01]  /*21620*/  ENDCOLLECTIVE ;  /* 0x000000000000791b */ /* 0x003fe20003800000 */
.L_x_757:
[----:B------:R-:W-:Y:S05]  /*21630*/  BRA `(.L_x_758) ;  /* 0xffffff70007c7947 */ /* 0x000fea000383ffff */
.L_x_555:
[----:B------:R-:W-:Y:S01]  /*21640*/  BSSY B1, `(.L_x_759) ;  /* 0x0000008000017945 */ /* 0x000fe20003800000 */
[----:B----4-:R-:W-:Y:S02]  /*21650*/  IMAD.MOV.U32 R13, RZ, RZ, R2 ;  /* 0x000000ffff0d7224 */ /* 0x010fe400078e0002 */
[----:B------:R-:W-:Y:S02]  /*21660*/  IMAD.MOV.U32 R12, RZ, RZ, 0x1 ;  /* 0x00000001ff0c7424 */ /* 0x000fe400078e00ff */
[----:B------:R-:W-:Y:S02]  /*21670*/  IMAD.MOV.U32 R11, RZ, RZ, 0x1c1f ;  /* 0x00001c1fff0b7424 */ /* 0x000fe400078e00ff */
[----:B------:R-:W-:-:S07]  /*21680*/  IMAD.MOV.U32 R15, RZ, RZ, -0x1 ;  /* 0xffffffffff0f7424 */ /* 0x000fce00078e00ff */
[----:B0123--:R-:W-:Y:S05]  /*21690*/  WARPSYNC.COLLECTIVE R15, `(.L_x_760) ;  /* 0x000000000f087348 */ /* 0x00ffea0003c00000 */
[----:B---3--:R3:W4:Y:S02]  /*216a0*/  SHFL.IDX P6, R14, R13, R12, R11 ;  /* 0x0000000c0d0e7389 */ /* 0x00872400000c000b */
[----:B01234-:R-:W-:Y:S01]  /*216b0*/  ENDCOLLECTIVE ;  /* 0x000000000000791b */ /* 0x01ffe20003800000 */
.L_x_760:
[----:B------:R-:W-:Y:S05]  /*216c0*/  BSYNC B1 ;  /* 0x0000000000017941 */ /* 0x000fea0003800000 */
.L_x_759:
        /* <DEDUP_REMOVED lines=8> */
.L_x_761:
[----:B------:R-:W-:Y:S05]  /*21750*/  BRA `(.L_x_762) ;  /* 0xffffff7000907947 */ /* 0x000fea000383ffff */
.L_x_572:
[----:B------:R-:W1:Y:S01]  /*21760*/  S2R R7, SR_TID.X ;  /* 0x0000000000077919 */ /* 0x000e620000002100 */
[----:B------:R-:W-:Y:S01]  /*21770*/  BSSY B1, `(.L_x_763) ;  /* 0x000000a000017945 */ /* 0x000fe20003800000 */
[----:B0-----:R-:W-:Y:S02]  /*21780*/  IMAD.MOV.U32 R12, RZ, RZ, RZ ;  /* 0x000000ffff0c7224 */ /* 0x001fe400078e00ff */
[----:B------:R-:W-:Y:S02]  /*21790*/  IMAD.MOV.U32 R11, RZ, RZ, 0x1f ;  /* 0x0000001fff0b7424 */ /* 0x000fe400078e00ff */
[----:B------:R-:W-:Y:S01]  /*217a0*/  IMAD.MOV.U32 R15, RZ, RZ, -0x1 ;  /* 0xffffffffff0f7424 */ /* 0x000fe200078e00ff */
[----:B-1----:R-:W-:-:S04]  /*217b0*/  SHF.R.U32.HI R7, RZ, 0x5, R7 ;  /* 0x00000005ff077819 */ /* 0x002fc80000011607 */
[----:B------:R-:W-:-:S05]  /*217c0*/  LOP3.LUT R7, R7, 0x3, RZ, 0xc0, !PT ;  /* 0x0000000307077812 */ /* 0x000fca00078ec0ff */
[----:B------:R-:W-:-:S07]  /*217d0*/  IMAD.MOV.U32 R13, RZ, RZ, R7 ;  /* 0x000000ffff0d7224 */ /* 0x000fce00078e0007 */
[----:B------:R-:W-:Y:S05]  /*217e0*/  WARPSYNC.COLLECTIVE R15, `(.L_x_764) ;  /* 0x000000000f087348 */ /* 0x000fea0003c00000 */
[----:B------:R0:W1:Y:S02]  /*217f0*/  SHFL.IDX P6, R14, R13, R12, R11 ;  /* 0x0000000c0d0e7389 */ /* 0x00006400000c000b */
[----:B01----:R-:W-:Y:S01]  /*21800*/  ENDCOLLECTIVE ;  /* 0x000000000000791b */ /* 0x003fe20003800000 */
.L_x_764:
[----:B------:R-:W-:Y:S05]  /*21810*/  BSYNC B1 ;  /* 0x0000000000017941 */ /* 0x000fea0003800000 */
.L_x_763:
[----:B------:R-:W-:Y:S05]  /*21820*/  BRA `(.L_x_765) ;  /* 0xffffff8800787947 */ /* 0x000fea000383ffff */
.L_x_574:
[----:B------:R-:W-:Y:S01]  /*21830*/  BSSY B1, `(.L_x_766) ;  /* 0x0000006000017945 */ /* 0x000fe20003800000 */
[----:B------:R-:W-:-:S07]  /*21840*/  IMAD.MOV.U32 R15, RZ, RZ, -0x1 ;  /* 0xffffffffff0f7424 */ /* 0x000fce00078e00ff */
[----:B01----:R-:W-:Y:S05]  /*21850*/  WARPSYNC.COLLECTIVE R15, `(.L_x_767) ;  /* 0x000000000f0c7348 */ /* 0x003fea0003c00000 */
[----:B------:R-:W-:Y:S02]  /*21860*/  ELECT P6, UR62, PT ;  /* 0x00000000003e782f */ /* 0x000fe400038c0000 */
[----:B------:R-:W-:Y:S01]  /*21870*/  MOV R14, UR62 ;  /* 0x0000003e000e7c02 */ /* 0x000fe20008000f00 */
[----:B01----:R-:W-:Y:S10]  /*21880*/  ENDCOLLECTIVE ;  /* 0x000000000000791b */ /* 0x003ff40003800000 */
.L_x_767:
[----:B------:R-:W-:Y:S05]  /*21890*/  BSYNC B1 ;  /* 0x0000000000017941 */ /* 0x000fea0003800000 */
.L_x_766:
[----:B------:R-:W-:Y:S05]  /*218a0*/  BRA `(.L_x_573) ;  /* 0xffffff8800707947 */ /* 0x000fea000383ffff */
.L_x_576:
[----:B-1----:R1:W2:Y:S02]  /*218b0*/  SYNCS.PHASECHK.TRANS64.TRYWAIT P0, [R16+URZ+0x31c20], R6 ;  /* 0x031c2006100075a7 */ /* 0x0022a4000800017f */
[----:B--2---:R-:W-:Y:S05]  /*218c0*/  @!P0 NANOSLEEP.SYNCS 0x989680 ;  /* 0x009896800000895d */ /* 0x004fea0003900000 */
[----:B------:R-:W2:Y:S02]  /*218d0*/  @!P0 SYNCS.PHASECHK.TRANS64 P0, [R16+URZ+0x31c20], R6 ;  /* 0x031c2006100085a7 */ /* 0x000ea4000800007f */
[----:B--2---:R-:W-:Y:S05]  /*218e0*/  @!P0 BRA `(.L_x_576) ;  /* 0xfffffffc00f08947 */ /* 0x004fea000383ffff */
[----:B------:R-:W-:Y:S05]  /*218f0*/  BRA `(.L_x_768) ;  /* 0xffffff8800807947 */ /* 0x000fea000383ffff */
.L_x_580:
[----:B--2---:R2:W3:Y:S02]  /*21900*/  SYNCS.PHASECHK.TRANS64.TRYWAIT P0, [R9+URZ+0x31ca0], R11 ;  /* 0x031ca00b090075a7 */ /* 0x0044e4000800017f */
[----:B---3--:R-:W-:Y:S05]  /*21910*/  @!P0 NANOSLEEP.SYNCS 0x989680 ;  /* 0x009896800000895d */ /* 0x008fea0003900000 */
[----:B------:R-:W3:Y:S02]  /*21920*/  @!P0 SYNCS.PHASECHK.TRANS64 P0, [R9+URZ+0x31ca0], R11 ;  /* 0x031ca00b090085a7 */ /* 0x000ee4000800007f */
[----:B---3--:R-:W-:Y:S05]  /*21930*/  @!P0 BRA `(.L_x_580) ;  /* 0xfffffffc00f08947 */ /* 0x008fea000383ffff */
[----:B------:R-:W-:Y:S05]  /*21940*/  BRA `(.L_x_769) ;  /* 0xffffff88009c7947 */ /* 0x000fea000383ffff */
.L_x_587:
[----:B0-----:R0:W1:Y:S02]  /*21950*/  SYNCS.PHASECHK.TRANS64.TRYWAIT P0, [R9+URZ+0x31cc0], R11 ;  /* 0x031cc00b090075a7 */ /* 0x001064000800017f */
[----:B-1----:R-:W-:Y:S05]  /*21960*/  @!P0 NANOSLEEP.SYNCS 0x989680 ;  /* 0x009896800000895d */ /* 0x002fea0003900000 */
[----:B------:R-:W1:Y:S02]  /*21970*/  @!P0 SYNCS.PHASECHK.TRANS64 P0, [R9+URZ+0x31cc0], R11 ;  /* 0x031cc00b090085a7 */ /* 0x000e64000800007f */
[----:B-1----:R-:W-:Y:S05]  /*21980*/  @!P0 BRA `(.L_x_587) ;  /* 0xfffffffc00f08947 */ /* 0x002fea000383ffff */
[----:B------:R-:W-:Y:S05]  /*21990*/  BRA `(.L_x_770) ;  /* 0xffffff8c00987947 */ /* 0x000fea000383ffff */
.L_x_596:
[----:B-1----:R1:W2:Y:S02]  /*219a0*/  SYNCS.PHASECHK.TRANS64.TRYWAIT P2, [R9+URZ+0x31ca0], R8 ;  /* 0x031ca008090075a7 */ /* 0x0022a4000804017f */
[----:B--2---:R-:W-:Y:S05]  /*219b0*/  @!P2 NANOSLEEP.SYNCS 0x989680 ;  /* 0x009896800000a95d */ /* 0x004fea0003900000 */
[----:B------:R-:W2:Y:S02]  /*219c0*/  @!P2 SYNCS.PHASECHK.TRANS64 P2, [R9+URZ+0x31ca0], R8 ;  /* 0x031ca0080900a5a7 */ /* 0x000ea4000804007f */
[----:B--2---:R-:W-:Y:S05]  /*219d0*/  @!P2 BRA `(.L_x_596) ;  /* 0xfffffffc00f0a947 */ /* 0x004fea000383ffff */
[----:B------:R-:W-:Y:S05]  /*219e0*/  BRA `(.L_x_771) ;  /* 0xffffff9000d87947 */ /* 0x000fea000383ffff */
.L_x_603:
[----:B--2---:R2:W3:Y:S02]  /*219f0*/  SYNCS.PHASECHK.TRANS64.TRYWAIT P2, [R9+URZ+0x31cc0], R8 ;  /* 0x031cc008090075a7 */ /* 0x0044e4000804017f */
[----:B---3--:R-:W-:Y:S05]  /*21a00*/  @!P2 NANOSLEEP.SYNCS 0x989680 ;  /* 0x009896800000a95d */ /* 0x008fea0003900000 */
[----:B------:R-:W3:Y:S02]  /*21a10*/  @!P2 SYNCS.PHASECHK.TRANS64 P2, [R9+URZ+0x31cc0], R8 ;  /* 0x031cc0080900a5a7 */ /* 0x000ee4000804007f */
[----:B---3--:R-:W-:Y:S05]  /*21a20*/  @!P2 BRA `(.L_x_603) ;  /* 0xfffffffc00f0a947 */ /* 0x008fea000383ffff */
[----:B------:R-:W-:Y:S05]  /*21a30*/  BRA `(.L_x_772) ;  /* 0xffffff9400d07947 */ /* 0x000fea000383ffff */
.L_x_620:
[----:B------:R-:W4:Y:S01]  /*21a40*/  S2R R20, SR_TID.X ;  /* 0x0000000000147919 */ /* 0x000f220000002100 */
[----:B------:R-:W-:Y:S01]  /*21a50*/  BSSY B0, `(.L_x_773) ;  /* 0x000000a000007945 */ /* 0x000fe20003800000 */
[----:B0-----:R-:W-:Y:S02]  /*21a60*/  IMAD.MOV.U32 R12, RZ, RZ, RZ ;  /* 0x000000ffff0c7224 */ /* 0x001fe400078e00ff */
[----:B------:R-:W-:Y:S02]  /*21a70*/  IMAD.MOV.U32 R11, RZ, RZ, 0x1f ;  /* 0x0000001fff0b7424 */ /* 0x000fe400078e00ff */
[----:B------:R-:W-:Y:S01]  /*21a80*/  IMAD.MOV.U32 R15, RZ, RZ, -0x1 ;  /* 0xffffffffff0f7424 */ /* 0x000fe200078e00ff */
[----:B----4-:R-:W-:-:S04]  /*21a90*/  SHF.R.U32.HI R20, RZ, 0x5, R20 ;  /* 0x00000005ff147819 */ /* 0x010fc80000011614 */
[----:B------:R-:W-:-:S04]  /*21aa0*/  LOP3.LUT R20, R20, 0x3, RZ, 0xc0, !PT ;  /* 0x0000000314147812 */ /* 0x000fc800078ec0ff */
[----:B------:R-:W-:-:S07]  /*21ab0*/  MOV R13, R20 ;  /* 0x00000014000d7202 */ /* 0x000fce0000000f00 */
[----:B-123--:R-:W-:Y:S05]  /*21ac0*/  WARPSYNC.COLLECTIVE R15, `(.L_x_774) ;  /* 0x000000000f087348 */ /* 0x00efea0003c00000 */
[----:B------:R0:W4:Y:S02]  /*21ad0*/  SHFL.IDX P6, R14, R13, R12, R11 ;  /* 0x0000000c0d0e7389 */ /* 0x00012400000c000b */
[----:B01234-:R-:W-:Y:S01]  /*21ae0*/  ENDCOLLECTIVE ;  /* 0x000000000000791b */ /* 0x01ffe20003800000 */
.L_x_774:
[----:B------:R-:W-:Y:S05]  /*21af0*/  BSYNC B0 ;  /* 0x0000000000007941 */ /* 0x000fea0003800000 */
.L_x_773:
[----:B------:R-:W-:Y:S05]  /*21b00*/  BRA `(.L_x_775) ;  /* 0xffffffa000f07947 */ /* 0x000fea000383ffff */
.L_x_622:
[----:B------:R-:W-:Y:S01]  /*21b10*/  BSSY B0, `(.L_x_776) ;  /* 0x0000006000007945 */ /* 0x000fe20003800000 */
[----:B------:R-:W-:-:S07]  /*21b20*/  IMAD.MOV.U32 R15, RZ, RZ, -0x1 ;  /* 0xffffffffff0f7424 */ /* 0x000fce00078e00ff */
[----:B0123--:R-:W-:Y:S05]  /*21b30*/  WARPSYNC.COLLECTIVE R15, `(.L_x_777) ;  /* 0x000000000f0c7348 */ /* 0x00ffea0003c00000 */
[----:B------:R-:W-:Y:S02]  /*21b40*/  ELECT P6, UR62, PT ;  /* 0x00000000003e782f */ /* 0x000fe400038c0000 */
[----:B------:R-:W-:Y:S01]  /*21b50*/  MOV R14, UR62 ;  /* 0x0000003e000e7c02 */ /* 0x000fe20008000f00 */
[----:B0123--:R-:W-:Y:S10]  /*21b60*/  ENDCOLLECTIVE ;  /* 0x000000000000791b */ /* 0x00fff40003800000 */
.L_x_777:
[----:B------:R-:W-:Y:S05]  /*21b70*/  BSYNC B0 ;  /* 0x0000000000007941 */ /* 0x000fea0003800000 */
.L_x_776:
[----:B------:R-:W-:Y:S05]  /*21b80*/  BRA `(.L_x_778) ;  /* 0xffffffa000f87947 */ /* 0x000fea000383ffff */
.L_x_624:
[----:B0-----:R0:W4:Y:S02]  /*21b90*/  SYNCS.PHASECHK.TRANS64.TRYWAIT P0, [R0+URZ+0x31c40], R2 ;  /* 0x031c4002000075a7 */ /* 0x001124000800017f */
[----:B----4-:R-:W-:Y:S05]  /*21ba0*/  @!P0 NANOSLEEP.SYNCS 0x989680 ;  /* 0x009896800000895d */ /* 0x010fea0003900000 */
[----:B------:R-:W4:Y:S02]  /*21bb0*/  @!P0 SYNCS.PHASECHK.TRANS64 P0, [R0+URZ+0x31c40], R2 ;  /* 0x031c4002000085a7 */ /* 0x000f24000800007f */
[----:B----4-:R-:W-:Y:S05]  /*21bc0*/  @!P0 BRA `(.L_x_624) ;  /* 0xfffffffc00f08947 */ /* 0x010fea000383ffff */
[----:B------:R-:W-:Y:S05]  /*21bd0*/  BRA `(.L_x_779) ;  /* 0xffffffa4004c7947 */ /* 0x000fea000383ffff */
.L_x_628:
        /* <DEDUP_REMOVED lines=12> */
.L_x_780:
[----:B------:R-:W-:Y:S02]  /*21ca0*/  IMAD.MOV.U32 R13, RZ, RZ, R4 ;  /* 0x000000ffff0d7224 */ /* 0x000fe400078e0004 */
[----:B------:R-:W-:-:S07]  /*21cb0*/  IMAD.MOV.U32 R3, RZ, RZ, R14 ;  /* 0x000000ffff037224 */ /* 0x000fce00078e000e */
[----:B------:R-:W-:Y:S05]  /*21cc0*/  WARPSYNC.COLLECTIVE R15, `(.L_x_781) ;  /* 0x000000000f087348 */ /* 0x000fea0003c00000 */
[----:B------:R0:W1:Y:S02]  /*21cd0*/  SHFL.IDX P6, R14, R13, R12, R11 ;  /* 0x0000000c0d0e7389 */ /* 0x00006400000c000b */
[----:B01----:R-:W-:Y:S01]  /*21ce0*/  ENDCOLLECTIVE ;  /* 0x000000000000791b */ /* 0x003fe20003800000 */
.L_x_781:
[----:B------:R-:W-:Y:S02]  /*21cf0*/  IMAD.MOV.U32 R13, RZ, RZ, R0 ;  /* 0x000000ffff0d7224 */ /* 0x000fe400078e0000 */
[----:B------:R-:W-:Y:S02]  /*21d00*/  IMAD.MOV.U32 R12, RZ, RZ, 0x1 ;  /* 0x00000001ff0c7424 */ /* 0x000fe400078e00ff */
[----:B------:R-:W-:-:S07]  /*21d10*/  IMAD.MOV.U32 R2, RZ, RZ, R14 ;  /* 0x000000ffff027224 */ /* 0x000fce00078e000e */
[----:B------:R-:W-:Y:S05]  /*21d20*/  WARPSYNC.COLLECTIVE R15, `(.L_x_782) ;  /* 0x000000000f087348 */ /* 0x000fea0003c00000 */
[----:B------:R0:W1:Y:S02]  /*21d30*/  SHFL.IDX P6, R14, R13, R12, R11 ;  /* 0x0000000c0d0e7389 */ /* 0x00006400000c000b */
[----:B01----:R-:W-:Y:S01]  /*21d40*/  ENDCOLLECTIVE ;  /* 0x000000000000791b */ /* 0x003fe20003800000 */
.L_x_782:
[----:B------:R-:W-:-:S05]  /*21d50*/  @!P4 LEA R2, P3, R20, R2, 0x1 ;  /* 0x000000021402c211 */ /* 0x000fca00078608ff */
[----:B------:R-:W-:Y:S01]  /*21d60*/  @!P4 IMAD.X R3, RZ, RZ, R3, P3 ;  /* 0x000000ffff03c224 */ /* 0x000fe200018e0603 */
[----:B------:R-:W-:-:S04]  /*21d70*/  ISETP.GE.AND P3, PT, R8, R5, PT ;  /* 0x000000050800720c */ /* 0x000fc80003f66270 */
[----:B------:R-:W-:Y:S01]  /*21d80*/  @!PT LDS RZ, [RZ] ;  /* 0x00000000fffff984 */ /* 0x000fe20000000800 */
[----:B------:R-:W-:Y:S01]  /*21d90*/  @!PT LDS RZ, [RZ] ;  /* 0x00000000fffff984 */ /* 0x000fe20000000800 */
[----:B------:R-:W-:Y:S01]  /*21da0*/  @!PT LDS RZ, [RZ] ;  /* 0x00000000fffff984 */ /* 0x000fe20000000800 */
[----:B------:R-:W-:Y:S01]  /*21db0*/  @!P4 LDGSTS.E.BYPASS.LTC128B.128 [R9+0xda00], desc[UR60][R2.64], !P2 ;  /* 0x0da000000209cfae */ /* 0x000fe2000d101d7c */
[----:B------:R-:W-:-:S03]  /*21dc0*/  IMAD.MOV.U32 R13, RZ, RZ, R4 ;  /* 0x000000ffff0d7224 */ /* 0x000fc600078e0004 */
[----:B------:R-:W-:Y:S04]  /*21dd0*/  @!P4 LDGSTS.E.BYPASS.LTC128B.128 [R9+0x10a00], desc[UR60][R2.64+0x40], !P1 ;  /* 0x10a000400209cfae */ /* 0x000fe8000c901d7c */
[----:B------:R0:W-:Y:S02]  /*21de0*/  @!P4 LDGSTS.E.BYPASS.LTC128B.128 [R9+0x13a00], desc[UR60][R2.64+0x80], !P0 ;  /* 0x13a000800209cfae */ /* 0x0001e4000c101d7c */
[----:B0-----:R-:W-:-:S07]  /*21df0*/  IMAD.MOV.U32 R2, RZ, RZ, R14 ;  /* 0x000000ffff027224 */ /* 0x001fce00078e000e */
[----:B------:R-:W-:Y:S05]  /*21e00*/  WARPSYNC.COLLECTIVE R15, `(.L_x_783) ;  /* 0x000000000f087348 */ /* 0x000fea0003c00000 */
[----:B------:R0:W1:Y:S02]  /*21e10*/  SHFL.IDX P6, R14, R13, R12, R11 ;  /* 0x0000000c0d0e7389 */ /* 0x00006400000c000b */
[----:B01----:R-:W-:Y:S01]  /*21e20*/  ENDCOLLECTIVE ;  /* 0x000000000000791b */ /* 0x003fe20003800000 */
.L_x_783:
[----:B------:R-:W-:Y:S02]  /*21e30*/  IMAD.MOV.U32 R13, RZ, RZ, R0 ;  /* 0x000000ffff0d7224 */ /* 0x000fe400078e0000 */
[----:B------:R-:W-:Y:S02]  /*21e40*/  IMAD.MOV.U32 R12, RZ, RZ, 0x2 ;  /* 0x00000002ff0c7424 */ /* 0x000fe400078e00ff */
[----:B------:R-:W-:-:S07]  /*21e50*/  IMAD.MOV.U32 R3, RZ, RZ, R14 ;  /* 0x000000ffff037224 */ /* 0x000fce00078e000e */
[----:B------:R-:W-:Y:S05]  /*21e60*/  WARPSYNC.COLLECTIVE R15, `(.L_x_784) ;  /* 0x000000000f087348 */ /* 0x000fea0003c00000 */
[----:B------:R0:W1:Y:S02]  /*21e70*/  SHFL.IDX P6, R14, R13, R12, R11 ;  /* 0x0000000c0d0e7389 */ /* 0x00006400000c000b */
[----:B01----:R-:W-:Y:S01]  /*21e80*/  ENDCOLLECTIVE ;  /* 0x000000000000791b */ /* 0x003fe20003800000 */
.L_x_784:
[----:B------:R-:W-:-:S05]  /*21e90*/  @!P3 LEA R3, P4, R20, R3, 0x1 ;  /* 0x000000031403b211 */ /* 0x000fca00078808ff */
[----:B------:R-:W-:-:S05]  /*21ea0*/  @!P3 IMAD.X R2, RZ, RZ, R2, P4 ;  /* 0x000000ffff02b224 */ /* 0x000fca00020e0602 */
[----:B------:R-:W-:Y:S02]  /*21eb0*/  @!P3 LOP3.LUT R3, R3, R2, RZ, 0x3c, !PT ;  /* 0x000000020303b212 */ /* 0x000fe400078e3cff */
[----:B------:R-:W-:Y:S02]  /*21ec0*/  MOV R13, R4 ;  /* 0x00000004000d7202 */ /* 0x000fe40000000f00 */
[----:B------:R-:W-:-:S04]  /*21ed0*/  @!P3 LOP3.LUT R2, R3, R2, RZ, 0x3c, !PT ;  /* 0x000000020302b212 */ /* 0x000fc800078e3cff */
[----:B------:R-:W-:-:S05]  /*21ee0*/  @!P3 LOP3.LUT R3, R3, R2, RZ, 0x3c, !PT ;  /* 0x000000020303b212 */ /* 0x000fca00078e3cff */
[----:B------:R-:W-:Y:S01]  /*21ef0*/  @!PT LDS RZ, [RZ] ;  /* 0x00000000fffff984 */ /* 0x000fe20000000800 */
[----:B------:R-:W-:Y:S01]  /*21f00*/  @!PT LDS RZ, [RZ] ;  /* 0x00000000fffff984 */ /* 0x000fe20000000800 */
[----:B------:R-:W-:Y:S01]  /*21f10*/  @!PT LDS RZ, [RZ] ;  /* 0x00000000fffff984 */ /* 0x000fe20000000800 */
[----:B------:R-:W-:Y:S04]  /*21f20*/  @!P3 LDGSTS.E.BYPASS.LTC128B.128 [R9+0xe200], desc[UR60][R2.64], !P2 ;  /* 0x0e2000000209bfae */ /* 0x000fe8000d101d7c */
[----:B------:R-:W-:Y:S04]  /*21f30*/  @!P3 LDGSTS.E.BYPASS.LTC128B.128 [R9+0x11200], desc[UR60][R2.64+0x40], !P1 ;  /* 0x112000400209bfae */ /* 0x000fe8000c901d7c */
[----:B------:R0:W-:Y:S02]  /*21f40*/  @!P3 LDGSTS.E.BYPASS.LTC128B.128 [R9+0x14200], desc[UR60][R2.64+0x80], !P0 ;  /* 0x142000800209bfae */ /* 0x0001e4000c101d7c */
[----:B0-----:R-:W-:-:S05]  /*21f50*/  VIADD R2, R25, 0x40 ;  /* 0x0000004019027836 */ /* 0x001fca0000000000 */
[----:B------:R-:W-:Y:S01]  /*21f60*/  ISETP.GE.AND P3, PT, R2, R5, PT ;  /* 0x000000050200720c */ /* 0x000fe20003f66270 */
[----:B------:R-:W-:-:S12]  /*21f70*/  IMAD.MOV.U32 R2, RZ, RZ, R14 ;  /* 0x000000ffff027224 */ /* 0x000fd800078e000e */
[----:B------:R-:W-:Y:S05]  /*21f80*/  WARPSYNC.COLLECTIVE R15, `(.L_x_785) ;  /* 0x000000000f087348 */ /* 0x000fea0003c00000 */
[----:B------:R0:W1:Y:S02]  /*21f90*/  SHFL.IDX P6, R14, R13, R12, R11 ;  /* 0x0000000c0d0e7389 */ /* 0x00006400000c000b */
[----:B01----:R-:W-:Y:S01]  /*21fa0*/  ENDCOLLECTIVE ;  /* 0x000000000000791b */ /* 0x003fe20003800000 */
.L_x_785:
[----:B------:R-:W-:Y:S02]  /*21fb0*/  IMAD.MOV.U32 R13, RZ, RZ, R0 ;  /* 0x000000ffff0d7224 */ /* 0x000fe400078e0000 */
[----:B------:R-:W-:Y:S02]  /*21fc0*/  IMAD.MOV.U32 R12, RZ, RZ, 0x3 ;  /* 0x00000003ff0c7424 */ /* 0x000fe400078e00ff */
[----:B------:R-:W-:-:S07]  /*21fd0*/  IMAD.MOV.U32 R3, RZ, RZ, R14 ;  /* 0x000000ffff037224 */ /* 0x000fce00078e000e */
[----:B------:R-:W-:Y:S05]  /*21fe0*/  WARPSYNC.COLLECTIVE R15, `(.L_x_786) ;  /* 0x000000000f087348 */ /* 0x000fea0003c00000 */
[----:B------:R0:W1:Y:S02]  /*21ff0*/  SHFL.IDX P6, R14, R13, R12, R11 ;  /* 0x0000000c0d0e7389 */ /* 0x00006400000c000b */
[----:B01----:R-:W-:Y:S01]  /*22000*/  ENDCOLLECTIVE ;  /* 0x000000000000791b */ /* 0x003fe20003800000 */
.L_x_786:
[----:B------:R-:W-:-:S05]  /*22010*/  @!P3 LEA R3, P4, R20, R3, 0x1 ;  /* 0x000000031403b211 */ /* 0x000fca00078808ff */
[----:B------:R-:W-:-:S05]  /*22020*/  @!P3 IMAD.X R2, RZ, RZ, R2, P4 ;  /* 0x000000ffff02b224 */ /* 0x000fca00020e0602 */
[----:B------:R-:W-:Y:S01]  /*22030*/  @!P3 LOP3.LUT R3, R3, R2, RZ, 0x3c, !PT ;  /* 0x000000020303b212 */ /* 0x000fe200078e3cff */
[----:B------:R-:W-:-:S03]  /*22040*/  IMAD.MOV.U32 R13, RZ, RZ, R4 ;  /* 0x000000ffff0d7224 */ /* 0x000fc600078e0004 */
[----:B------:R-:W-:-:S04]  /*22050*/  @!P3 LOP3.LUT R2, R3, R2, RZ, 0x3c, !PT ;  /* 0x000000020302b212 */ /* 0x000fc800078e3cff */
[----:B------:R-:W-:Y:S01]  /*22060*/  @!P3 LOP3.LUT R3, R3, R2, RZ, 0x3c, !PT ;  /* 0x000000020303b212 */ /* 0x000fe200078e3cff */
[----:B------:R-:W-:-:S07]  /*22070*/  IMAD.MOV.U32 R0, RZ, RZ, R14 ;  /* 0x000000ffff007224 */ /* 0x000fce00078e000e */
[----:B------:R-:W-:Y:S05]  /*22080*/  WARPSYNC.COLLECTIVE R15, `(.L_x_787) ;  /* 0x000000000f087348 */ /* 0x000fea0003c00000 */
[----:B------:R0:W1:Y:S02]  /*22090*/  SHFL.IDX P6, R14, R13, R12, R11 ;  /* 0x0000000c0d0e7389 */ /* 0x00006400000c000b */
[----:B01----:R-:W-:Y:S01]  /*220a0*/  ENDCOLLECTIVE ;  /* 0x000000000000791b */ /* 0x003fe20003800000 */
.L_x_787:
[----:B------:R-:W-:Y:S01]  /*220b0*/  @!PT LDS RZ, [RZ] ;  /* 0x00000000fffff984 */ /* 0x000fe20000000800 */
[----:B------:R-:W-:Y:S01]  /*220c0*/  @!PT LDS RZ, [RZ] ;  /* 0x00000000fffff984 */ /* 0x000fe20000000800 */
[----:B------:R-:W-:Y:S01]  /*220d0*/  @!PT LDS RZ, [RZ] ;  /* 0x00000000fffff984 */ /* 0x000fe20000000800 */
[----:B------:R-:W-:Y:S04]  /*220e0*/  @!P3 LDGSTS.E.BYPASS.LTC128B.128 [R9+0xea00], desc[UR60][R2.64], !P2 ;  /* 0x0ea000000209bfae */ /* 0x000fe8000d101d7c */
[----:B------:R-:W-:Y:S04]  /*220f0*/  @!P3 LDGSTS.E.BYPASS.LTC128B.128 [R9+0x11a00], desc[UR60][R2.64+0x40], !P1 ;  /* 0x11a000400209bfae */ /* 0x000fe8000c901d7c */
[----:B------:R0:W-:Y:S01]  /*22100*/  @!P3 LDGSTS.E.BYPASS.LTC128B.128 [R9+0x14a00], desc[UR60][R2.64+0x80], !P0 ;  /* 0x14a000800209bfae */ /* 0x0001e2000c101d7c */
[----:B------:R-:W-:Y:S02]  /*22110*/  IMAD.MOV.U32 R13, RZ, RZ, R6 ;  /* 0x000000ffff0d7224 */ /* 0x000fe400078e0006 */
[----:B------:R-:W-:-:S02]  /*22120*/  IMAD.MOV.U32 R12, RZ, RZ, RZ ;  /* 0x000000ffff0c7224 */ /* 0x000fc400078e00ff */
[----:B0-----:R-:W-:-:S07]  /*22130*/  IMAD.MOV.U32 R2, RZ, RZ, R14 ;  /* 0x000000ffff027224 */ /* 0x001fce00078e000e */
[----:B------:R-:W-:Y:S05]  /*22140*/  WARPSYNC.COLLECTIVE R15, `(.L_x_788) ;  /* 0x000000000f087348 */ /* 0x000fea0003c00000 */
[----:B------:R0:W1:Y:S02]  /*22150*/  SHFL.IDX P6, R14, R13, R12, R11 ;  /* 0x0000000c0d0e7389 */ /* 0x00006400000c000b */
[----:B01----:R-:W-:Y:S01]  /*22160*/  ENDCOLLECTIVE ;  /* 0x000000000000791b */ /* 0x003fe20003800000 */
.L_x_788:
[----:B------:R-:W-:-:S05]  /*22170*/  VIADD R3, R25, 0x60 ;  /* 0x0000006019037836 */ /* 0x000fca0000000000 */
[----:B------:R-:W-:Y:S01]  /*22180*/  ISETP.GE.AND P3, PT, R3, R5, PT ;  /* 0x000000050300720c */ /* 0x000fe20003f66270 */
[----:B------:R-:W-:-:S12]  /*22190*/  IMAD.MOV.U32 R13, RZ, RZ, R7 ;  /* 0x000000ffff0d7224 */ /* 0x000fd800078e0007 */
[----:B------:R-:W-:Y:S01]  /*221a0*/  @!P3 LEA R2, P5, R20, R2, 0x1 ;  /* 0x000000021402b211 */ /* 0x000fe200078a08ff */
[----:B------:R-:W-:-:S12]  /*221b0*/  IMAD.MOV.U32 R4, RZ, RZ, R14 ;  /* 0x000000ffff047224 */ /* 0x000fd800078e000e */
[----:B------:R-:W-:Y:S05]  /*221c0*/  WARPSYNC.COLLECTIVE R15, `(.L_x_789) ;  /* 0x000000000f087348 */ /* 0x000fea0003c00000 */
[----:B------:R0:W1:Y:S02]  /*221d0*/  SHFL.IDX P6, R14, R13, R12, R11 ;  /* 0x0000000c0d0e7389 */ /* 0x00006400000c000b */
[----:B01----:R-:W-:Y:S01]  /*221e0*/  ENDCOLLECTIVE ;  /* 0x000000000000791b */ /* 0x003fe20003800000 */
.L_x_789:
[----:B------:R-:W-:-:S05]  /*221f0*/  @!P3 IMAD.X R3, RZ, RZ, R0, P5 ;  /* 0x000000ffff03b224 */ /* 0x000fca00028e0600 */
[----:B------:R-:W-:Y:S01]  /*22200*/  @!PT LDS RZ, [RZ] ;  /* 0x00000000fffff984 */ /* 0x000fe20000000800 */
[----:B------:R-:W-:Y:S01]  /*22210*/  @!PT LDS RZ, [RZ] ;  /* 0x00000000fffff984 */ /* 0x000fe20000000800 */
[----:B------:R-:W-:Y:S01]  /*22220*/  @!PT LDS RZ, [RZ] ;  /* 0x00000000fffff984 */ /* 0x000fe20000000800 */
[----:B------:R0:W-:Y:S04]  /*22230*/  @!P3 LDGSTS.E.BYPASS.LTC128B.128 [R9+0xf200], desc[UR60][R2.64], !P2 ;  /* 0x0f2000000209bfae */ /* 0x0001e8000d101d7c */
[----:B------:R0:W-:Y:S01]  /*22240*/  @!P3 LDGSTS.E.BYPASS.LTC128B.128 [R9+0x12200], desc[UR60][R2.64+0x40], !P1 ;  /* 0x122000400209bfae */ /* 0x0001e2000c901d7c */
[----:B------:R-:W-:-:S03]  /*22250*/  IMAD.MOV.U32 R13, RZ, RZ, R6 ;  /* 0x000000ffff0d7224 */ /* 0x000fc600078e0006 */
[----:B------:R0:W-:Y:S01]  /*22260*/  @!P3 LDGSTS.E.BYPASS.LTC128B.128 [R9+0x15200], desc[UR60][R2.64+0x80], !P0 ;  /* 0x152000800209bfae */ /* 0x0001e2000c101d7c */
[----:B------:R-:W-:Y:S02]  /*22270*/  IMAD.MOV.U32 R12, RZ, RZ, 0x1 ;  /* 0x00000001ff0c7424 */ /* 0x000fe400078e00ff */
[----:B------:R-:W-:-:S07]  /*22280*/  IMAD.MOV.U32 R0, RZ, RZ, R14 ;  /* 0x000000ffff007224 */ /* 0x000fce00078e000e */
[----:B0-----:R-:W-:Y:S05]  /*22290*/  WARPSYNC.COLLECTIVE R15, `(.L_x_790) ;  /* 0x000000000f087348 */ /* 0x001fea0003c00000 */
[----:B------:R1:W2:Y:S02]  /*222a0*/  SHFL.IDX P6, R14, R13, R12, R11 ;  /* 0x0000000c0d0e7389 */ /* 0x0002a400000c000b */
[----:B012---:R-:W-:Y:S01]  /*222b0*/  ENDCOLLECTIVE ;  /* 0x000000000000791b */ /* 0x007fe20003800000 */
.L_x_790:
        /* <DEDUP_REMOVED lines=8> */
.L_x_791:
[----:B------:R-:W-:Y:S02]  /*22340*/  @!P3 IMAD.X R4, RZ, RZ, R4, P5 ;  /* 0x000000ffff04b224 */ /* 0x000fe400028e0604 */
[----:B------:R-:W-:Y:S02]  /*22350*/  @!P3 IMAD.MOV.U32 R2, RZ, RZ, R0 ;  /* 0x000000ffff02b224 */ /* 0x000fe400078e0000 */
[----:B------:R-:W-:-:S05]  /*22360*/  @!P3 IMAD.MOV.U32 R3, RZ, RZ, R4 ;  /* 0x000000ffff03b224 */ /* 0x000fca00078e0004 */
[----:B------:R-:W-:Y:S01]  /*22370*/  @!PT LDS RZ, [RZ] ;  /* 0x00000000fffff984 */ /* 0x000fe20000000800 */
[----:B------:R-:W-:Y:S01]  /*22380*/  @!PT LDS RZ, [RZ] ;  /* 0x00000000fffff984 */ /* 0x000fe20000000800 */
[----:B------:R-:W-:Y:S01]  /*22390*/  @!PT LDS RZ, [RZ] ;  /* 0x00000000fffff984 */ /* 0x000fe20000000800 */
[----:B------:R-:W-:Y:S04]  /*223a0*/  @!P3 LDGSTS.E.BYPASS.LTC128B.128 [R9+0xfa00], desc[UR60][R2.64], !P2 ;  /* 0x0fa000000209bfae */ /* 0x000fe8000d101d7c */
[----:B------:R-:W-:Y:S04]  /*223b0*/  @!P3 LDGSTS.E.BYPASS.LTC128B.128 [R9+0x12a00], desc[UR60][R2.64+0x40], !P1 ;  /* 0x12a000400209bfae */ /* 0x000fe8000c901d7c */
[----:B------:R0:W-:Y:S02]  /*223c0*/  @!P3 LDGSTS.E.BYPASS.LTC128B.128 [R9+0x15a00], desc[UR60][R2.64+0x80], !P0 ;  /* 0x15a000800209bfae */ /* 0x0001e4000c101d7c */
[----:B0-----:R-:W-:Y:S01]  /*223d0*/  IMAD.MOV.U32 R2, RZ, RZ, R14 ;  /* 0x000000ffff027224 */ /* 0x001fe200078e000e */
[----:B------:R-:W-:Y:S06]  /*223e0*/  BRA `(.L_x_792) ;  /* 0xffffffa800c47947 */ /* 0x000fec000383ffff */
.L_x_631:
[----:B-1----:R1:W2:Y:S02]  /*223f0*/  SYNCS.PHASECHK.TRANS64.TRYWAIT P0, [R16+URZ+0x31c20], R0 ;  /* 0x031c2000100075a7 */ /* 0x0022a4000800017f */
[----:B--2---:R-:W-:Y:S05]  /*22400*/  @!P0 NANOSLEEP.SYNCS 0x989680 ;  /* 0x009896800000895d */ /* 0x004fea0003900000 */
[----:B------:R-:W2:Y:S02]  /*22410*/  @!P0 SYNCS.PHASECHK.TRANS64 P0, [R16+URZ+0x31c20], R0 ;  /* 0x031c2000100085a7 */ /* 0x000ea4000800007f */
[----:B--2---:R-:W-:Y:S05]  /*22420*/  @!P0 BRA `(.L_x_631) ;  /* 0xfffffffc00f08947 */ /* 0x004fea000383ffff */
[----:B------:R-:W-:Y:S05]  /*22430*/  BRA `(.L_x_793) ;  /* 0xffffffac002c7947 */ /* 0x000fea000383ffff */
.L_x_640:
[----:B-1----:R1:W2:Y:S02]  /*22440*/  SYNCS.PHASECHK.TRANS64.TRYWAIT P0, [R3+URZ+0x31c40], R2 ;  /* 0x031c4002030075a7 */ /* 0x0022a4000800017f */
[----:B--2---:R-:W-:Y:S05]  /*22450*/  @!P0 NANOSLEEP.SYNCS 0x989680 ;  /* 0x009896800000895d */ /* 0x004fea0003900000 */
[----:B------:R-:W2:Y:S02]  /*22460*/  @!P0 SYNCS.PHASECHK.TRANS64 P0, [R3+URZ+0x31c40], R2 ;  /* 0x031c4002030085a7 */ /* 0x000ea4000800007f */
[----:B--2---:R-:W-:Y:S05]  /*22470*/  @!P0 BRA `(.L_x_640) ;  /* 0xfffffffc00f08947 */ /* 0x004fea000383ffff */
[----:B------:R-:W-:Y:S05]  /*22480*/  BRA `(.L_x_794) ;  /* 0xffffffb000007947 */ /* 0x000fea000383ffff */
.L_x_647:
[----:B0-----:R0:W1:Y:S02]  /*22490*/  SYNCS.PHASECHK.TRANS64.TRYWAIT P0, [R3+URZ+0x60], R2 ;  /* 0x00006002030075a7 */ /* 0x001064000800017f */
[----:B-1----:R-:W-:Y:S05]  /*224a0*/  @!P0 NANOSLEEP.SYNCS 0x989680 ;  /* 0x009896800000895d */ /* 0x002fea0003900000 */
[----:B------:R-:W1:Y:S02]  /*224b0*/  @!P0 SYNCS.PHASECHK.TRANS64 P0, [R3+URZ+0x60], R2 ;  /* 0x00006002030085a7 */ /* 0x000e64000800007f */
[----:B-1----:R-:W-:Y:S05]  /*224c0*/  @!P0 BRA `(.L_x_647) ;  /* 0xfffffffc00f08947 */ /* 0x002fea000383ffff */
[----:B------:R-:W-:Y:S05]  /*224d0*/  BRA `(.L_x_795) ;  /* 0xffffffb4000c7947 */ /* 0x000fea000383ffff */
.L_x_657:
[----:B-1----:R1:W2:Y:S02]  /*224e0*/  SYNCS.PHASECHK.TRANS64.TRYWAIT P0, [R3+URZ+0x31c40], R2 ;  /* 0x031c4002030075a7 */ /* 0x0022a4000800017f */
[----:B--2---:R-:W-:Y:S05]  /*224f0*/  @!P0 NANOSLEEP.SYNCS 0x989680 ;  /* 0x009896800000895d */ /* 0x004fea0003900000 */
[----:B------:R-:W2:Y:S02]  /*22500*/  @!P0 SYNCS.PHASECHK.TRANS64 P0, [R3+URZ+0x31c40], R2 ;  /* 0x031c4002030085a7 */ /* 0x000ea4000800007f */
[----:B--2---:R-:W-:Y:S05]  /*22510*/  @!P0 BRA `(.L_x_657) ;  /* 0xfffffffc00f08947 */ /* 0x004fea000383ffff */
[----:B------:R-:W-:Y:S05]  /*22520*/  BRA `(.L_x_796) ;  /* 0xffffffb800c87947 */ /* 0x000fea000383ffff */
.L_x_664:
[----:B0-----:R0:W1:Y:S02]  /*22530*/  SYNCS.PHASECHK.TRANS64.TRYWAIT P0, [R11+URZ+0x60], R28 ;  /* 0x0000601c0b0075a7 */ /* 0x001064000800017f */
[----:B-1----:R-:W-:Y:S05]  /*22540*/  @!P0 NANOSLEEP.SYNCS 0x989680 ;  /* 0x009896800000895d */ /* 0x002fea0003900000 */
[----:B------:R-:W1:Y:S02]  /*22550*/  @!P0 SYNCS.PHASECHK.TRANS64 P0, [R11+URZ+0x60], R28 ;  /* 0x0000601c0b0085a7 */ /* 0x000e64000800007f */
[----:B-1----:R-:W-:Y:S05]  /*22560*/  @!P0 BRA `(.L_x_664) ;  /* 0xfffffffc00f08947 */ /* 0x002fea000383ffff */
[----:B------:R-:W-:Y:S05]  /*22570*/  BRA `(.L_x_797) ;  /* 0xffffffbc00d47947 */ /* 0x000fea000383ffff */
.L_x_674:
[----:B-1----:R1:W2:Y:S02]  /*22580*/  SYNCS.PHASECHK.TRANS64.TRYWAIT P0, [R2+URZ+0x31c40], R3 ;  /* 0x031c4003020075a7 */ /* 0x0022a4000800017f */
[----:B--2---:R-:W-:Y:S05]  /*22590*/  @!P0 NANOSLEEP.SYNCS 0x989680 ;  /* 0x009896800000895d */ /* 0x004fea0003900000 */
[----:B------:R-:W2:Y:S02]  /*225a0*/  @!P0 SYNCS.PHASECHK.TRANS64 P0, [R2+URZ+0x31c40], R3 ;  /* 0x031c4003020085a7 */ /* 0x000ea4000800007f */
[----:B--2---:R-:W-:Y:S05]  /*225b0*/  @!P0 BRA `(.L_x_674) ;  /* 0xfffffffc00f08947 */ /* 0x004fea000383ffff */
[----:B------:R-:W-:Y:S05]  /*225c0*/  BRA `(.L_x_798) ;  /* 0xffffffc400607947 */ /* 0x000fea000383ffff */
.L_x_681:
[----:B0-----:R0:W1:Y:S02]  /*225d0*/  SYNCS.PHASECHK.TRANS64.TRYWAIT P0, [R7+URZ+0x60], R2 ;  /* 0x00006002070075a7 */ /* 0x001064000800017f */
[----:B-1----:R-:W-:Y:S05]  /*225e0*/  @!P0 NANOSLEEP.SYNCS 0x989680 ;  /* 0x009896800000895d */ /* 0x002fea0003900000 */
[----:B------:R-:W1:Y:S02]  /*225f0*/  @!P0 SYNCS.PHASECHK.TRANS64 P0, [R7+URZ+0x60], R2 ;  /* 0x00006002070085a7 */ /* 0x000e64000800007f */
[----:B-1----:R-:W-:Y:S05]  /*22600*/  @!P0 BRA `(.L_x_681) ;  /* 0xfffffffc00f08947 */ /* 0x002fea000383ffff */
[----:B------:R-:W-:Y:S05]  /*22610*/  BRA `(.L_x_799) ;  /* 0xffffffc800707947 */ /* 0x000fea000383ffff */
.L_x_693:
[----:B-1----:R1:W2:Y:S02]  /*22620*/  SYNCS.PHASECHK.TRANS64.TRYWAIT P0, [R3+URZ+0x31c60], R0 ;  /* 0x031c6000030075a7 */ /* 0x0022a4000800017f */
[----:B--2---:R-:W-:Y:S05]  /*22630*/  @!P0 NANOSLEEP.SYNCS 0x989680 ;  /* 0x009896800000895d */ /* 0x004fea0003900000 */
[----:B------:R-:W2:Y:S02]  /*22640*/  @!P0 SYNCS.PHASECHK.TRANS64 P0, [R3+URZ+0x31c60], R0 ;  /* 0x031c6000030085a7 */ /* 0x000ea4000800007f */
[----:B--2---:R-:W-:Y:S05]  /*22650*/  @!P0 BRA `(.L_x_693) ;  /* 0xfffffffc00f08947 */ /* 0x004fea000383ffff */
[----:B------:R-:W-:Y:S05]  /*22660*/  BRA `(.L_x_800) ;  /* 0xffffffcc00e87947 */ /* 0x000fea000383ffff */
.L_x_701:
[----:B------:R-:W-:Y:S01]  /*22670*/  BSSY B0, `(.L_x_801) ;  /* 0x0000008000007945 */ /* 0x000fe20003800000 */
[----:B0-----:R-:W-:Y:S01]  /*22680*/  MOV R13, R24 ;  /* 0x00000018000d7202 */ /* 0x001fe20000000f00 */
[----:B------:R-:W-:Y:S02]  /*22690*/  IMAD.MOV.U32 R12, RZ, RZ, RZ ;  /* 0x000000ffff0c7224 */ /* 0x000fe400078e00ff */
[----:B------:R-:W-:Y:S02]  /*226a0*/  IMAD.MOV.U32 R11, RZ, RZ, 0x1f ;  /* 0x0000001fff0b7424 */ /* 0x000fe400078e00ff */
[----:B------:R-:W-:-:S07]  /*226b0*/  IMAD.MOV.U32 R15, RZ, RZ, -0x1 ;  /* 0xffffffffff0f7424 */ /* 0x000fce00078e00ff */
[----:B-123--:R-:W-:Y:S05]  /*226c0*/  WARPSYNC.COLLECTIVE R15, `(.L_x_802) ;  /* 0x000000000f087348 */ /* 0x00efea0003c00000 */
[----:B------:R0:W4:Y:S02]  /*226d0*/  SHFL.IDX P6, R14, R13, R12, R11 ;  /* 0x0000000c0d0e7389 */ /* 0x00012400000c000b */
[----:B01234-:R-:W-:Y:S01]  /*226e0*/  ENDCOLLECTIVE ;  /* 0x000000000000791b */ /* 0x01ffe20003800000 */
.L_x_802:
[----:B------:R-:W-:Y:S05]  /*226f0*/  BSYNC B0 ;  /* 0x0000000000007941 */ /* 0x000fea0003800000 */
.L_x_801:
        /* <DEDUP_REMOVED lines=9> */
.L_x_803:
[----:B------:R-:W-:Y:S02]  /*22790*/  ULDC UR4, c[0x0][0xc3c] ;  /* 0x00030f0000047ab9 */ /* 0x000fe40000000800 */
        /* <DEDUP_REMOVED lines=23> */
.L_x_804:
[----:B------:R-:W-:Y:S01]  /*22910*/  IMAD.MOV.U32 R12, RZ, RZ, 0x2 ;  /* 0x00000002ff0c7424 */ /* 0x000fe200078e00ff */
[----:B------:R-:W-:-:S05]  /*22920*/  SEL R14, R14, RZ, P1 ;  /* 0x000000ff0e0e7207 */ /* 0x000fca0000800000 */
[----:B------:R-:W-:-:S04]  /*22930*/  IMAD.IADD R5, R13, 0x1, R14 ;  /* 0x000000010d057824 */ /* 0x000fc800078e020e */
[----:B------:R-:W-:-:S07]  /*22940*/  IMAD.MOV.U32 R13, RZ, RZ, R5 ;  /* 0x000000ffff0d7224 */ /* 0x000fce00078e0005 */
[----:B------:R-:W-:Y:S05]  /*22950*/  WARPSYNC.COLLECTIVE R15, `(.L_x_805) ;  /* 0x000000000f087348 */ /* 0x000fea0003c00000 */
[----:B------:R0:W1:Y:S02]  /*22960*/  SHFL.UP P6, R14, R13, R12, R11 ;  /* 0x0400000c0d0e7389 */ /* 0x00006400000c000b */
[----:B01----:R-:W-:Y:S01]  /*22970*/  ENDCOLLECTIVE ;  /* 0x000000000000791b */ /* 0x003fe20003800000 */
.L_x_805:
[----:B------:R-:W-:Y:S01]  /*22980*/  IMAD.MOV.U32 R12, RZ, RZ, 0x4 ;  /* 0x00000004ff0c7424 */ /* 0x000fe200078e00ff */
[----:B------:R-:W-:-:S05]  /*22990*/  SEL R2, R14, RZ, P2 ;  /* 0x000000ff0e027207 */ /* 0x000fca0001000000 */
[----:B------:R-:W-:-:S04]  /*229a0*/  IMAD.IADD R2, R5, 0x1, R2 ;  /* 0x0000000105027824 */ /* 0x000fc800078e0202 */
[----:B------:R-:W-:-:S07]  /*229b0*/  IMAD.MOV.U32 R13, RZ, RZ, R2 ;  /* 0x000000ffff0d7224 */ /* 0x000fce00078e0002 */
[----:B------:R-:W-:Y:S05]  /*229c0*/  WARPSYNC.COLLECTIVE R15, `(.L_x_806) ;  /* 0x000000000f087348 */ /* 0x000fea0003c00000 */
[----:B------:R0:W1:Y:S02]  /*229d0*/  SHFL.UP P6, R14, R13, R12, R11 ;  /* 0x0400000c0d0e7389 */ /* 0x00006400000c000b */
[----:B01----:R-:W-:Y:S01]  /*229e0*/  ENDCOLLECTIVE ;  /* 0x000000000000791b */ /* 0x003fe20003800000 */
.L_x_806:
[----:B------:R-:W-:Y:S02]  /*229f0*/  MOV R12, 0x8 ;  /* 0x00000008000c7802 */ /* 0x000fe40000000f00 */
[----:B------:R-:W-:-:S05]  /*22a00*/  SEL R3, R14, RZ, P3 ;  /* 0x000000ff0e037207 */ /* 0x000fca0001800000 */
[----:B------:R-:W-:-:S04]  /*22a10*/  IMAD.IADD R8, R2, 0x1, R3 ;  /* 0x0000000102087824 */ /* 0x000fc800078e0203 */
[----:B------:R-:W-:-:S07]  /*22a20*/  IMAD.MOV.U32 R13, RZ, RZ, R8 ;  /* 0x000000ffff0d7224 */ /* 0x000fce00078e0008 */
[----:B------:R-:W-:Y:S05]  /*22a30*/  WARPSYNC.COLLECTIVE R15, `(.L_x_807) ;  /* 0x000000000f087348 */ /* 0x000fea0003c00000 */
[----:B------:R0:W1:Y:S02]  /*22a40*/  SHFL.UP P6, R14, R13, R12, R11 ;  /* 0x0400000c0d0e7389 */ /* 0x00006400000c000b */
[----:B01----:R-:W-:Y:S01]  /*22a50*/  ENDCOLLECTIVE ;  /* 0x000000000000791b */ /* 0x003fe20003800000 */
.L_x_807:
[----:B------:R-:W-:Y:S01]  /*22a60*/  IMAD.MOV.U32 R12, RZ, RZ, 0x10 ;  /* 0x00000010ff0c7424 */ /* 0x000fe200078e00ff */
[----:B------:R-:W-:-:S05]  /*22a70*/  SEL R5, R14, RZ, P4 ;  /* 0x000000ff0e057207 */ /* 0x000fca0002000000 */
[----:B------:R-:W-:-:S04]  /*22a80*/  IMAD.IADD R5, R8, 0x1, R5 ;  /* 0x0000000108057824 */ /* 0x000fc800078e0205 */
[----:B------:R-:W-:-:S07]  /*22a90*/  IMAD.MOV.U32 R13, RZ, RZ, R5 ;  /* 0x000000ffff0d7224 */ /* 0x000fce00078e0005 */
[----:B------:R-:W-:Y:S05]  /*22aa0*/  WARPSYNC.COLLECTIVE R15, `(.L_x_808) ;  /* 0x000000000f087348 */ /* 0x000fea0003c00000 */
[----:B------:R0:W1:Y:S02]  /*22ab0*/  SHFL.UP P6, R14, R13, R12, R11 ;  /* 0x0400000c0d0e7389 */ /* 0x00006400000c000b */
[----:B01----:R-:W-:Y:S01]  /*22ac0*/  ENDCOLLECTIVE ;  /* 0x000000000000791b */ /* 0x003fe20003800000 */
.L_x_808:
        /* <DEDUP_REMOVED lines=8> */
.L_x_809:
[----:B------:R-:W-:Y:S05]  /*22b50*/  BRA `(.L_x_810) ;  /* 0xffffffd000987947 */ /* 0x000fea000383ffff */
.L_x_704:
[----:B------:R-:W-:Y:S01]  /*22b60*/  BSSY B0, `(.L_x_811) ;  /* 0x0000007000007945 */ /* 0x000fe20003800000 */
[----:B------:R-:W-:Y:S02]  /*22b70*/  IMAD.MOV.U32 R12, RZ, RZ, 0x1 ;  /* 0x00000001ff0c7424 */ /* 0x000fe400078e00ff */
[----:B------:R-:W-:Y:S02]  /*22b80*/  IMAD.MOV.U32 R11, RZ, RZ, RZ ;  /* 0x000000ffff0b7224 */ /* 0x000fe400078e00ff */
[----:B------:R-:W-:-:S07]  /*22b90*/  IMAD.MOV.U32 R15, RZ, RZ, -0x1 ;  /* 0xffffffffff0f7424 */ /* 0x000fce00078e00ff */
[----:B------:R-:W-:Y:S05]  /*22ba0*/  WARPSYNC.COLLECTIVE R15, `(.L_x_812) ;  /* 0x000000000f087348 */ /* 0x000fea0003c00000 */
[----:B------:R0:W1:Y:S02]  /*22bb0*/  SHFL.UP P6, R14, R13, R12, R11 ;  /* 0x0400000c0d0e7389 */ /* 0x00006400000c000b */
[----:B01----:R-:W-:Y:S01]  /*22bc0*/  ENDCOLLECTIVE ;  /* 0x000000000000791b */ /* 0x003fe20003800000 */
.L_x_812:
[----:B------:R-:W-:Y:S05]  /*22bd0*/  BSYNC B0 ;  /* 0x0000000000007941 */ /* 0x000fea0003800000 */
.L_x_811:
        /* <DEDUP_REMOVED lines=8> */
.L_x_813:
[----:B------:R-:W-:Y:S01]  /*22c60*/  IMAD.MOV.U32 R12, RZ, RZ, 0x4 ;  /* 0x00000004ff0c7424 */ /* 0x000fe200078e00ff */
[----:B------:R-:W-:-:S05]  /*22c70*/  SEL R2, R14, RZ, P2 ;  /* 0x000000ff0e027207 */ /* 0x000fca0001000000 */
[----:B------:R-:W-:-:S04]  /*22c80*/  IMAD.IADD R2, R13, 0x1, R2 ;  /* 0x000000010d027824 */ /* 0x000fc800078e0202 */
[----:B------:R-:W-:-:S07]  /*22c90*/  IMAD.MOV.U32 R13, RZ, RZ, R2 ;  /* 0x000000ffff0d7224 */ /* 0x000fce00078e0002 */
[----:B------:R-:W-:Y:S05]  /*22ca0*/  WARPSYNC.COLLECTIVE R15, `(.L_x_814) ;  /* 0x000000000f087348 */ /* 0x000fea0003c00000 */
[----:B------:R0:W1:Y:S02]  /*22cb0*/  SHFL.UP P6, R14, R13, R12, R11 ;  /* 0x0400000c0d0e7389 */ /* 0x00006400000c000b */
[----:B01----:R-:W-:Y:S01]  /*22cc0*/  ENDCOLLECTIVE ;  /* 0x000000000000791b */ /* 0x003fe20003800000 */
.L_x_814:
[----:B------:R-:W-:Y:S01]  /*22cd0*/  IMAD.MOV.U32 R12, RZ, RZ, 0x8 ;  /* 0x00000008ff0c7424 */ /* 0x000fe200078e00ff */
[----:B------:R-:W-:-:S05]  /*22ce0*/  SEL R5, R14, RZ, P3 ;  /* 0x000000ff0e057207 */ /* 0x000fca0001800000 */
[----:B------:R-:W-:-:S04]  /*22cf0*/  IMAD.IADD R5, R2, 0x1, R5 ;  /* 0x0000000102057824 */ /* 0x000fc800078e0205 */
[----:B------:R-:W-:-:S07]  /*22d00*/  IMAD.MOV.U32 R13, RZ, RZ, R5 ;  /* 0x000000ffff0d7224 */ /* 0x000fce00078e0005 */
[----:B------:R-:W-:Y:S05]  /*22d10*/  WARPSYNC.COLLECTIVE R15, `(.L_x_815) ;  /* 0x000000000f087348 */ /* 0x000fea0003c00000 */
[----:B------:R0:W1:Y:S02]  /*22d20*/  SHFL.UP P6, R14, R13, R12, R11 ;  /* 0x0400000c0d0e7389 */ /* 0x00006400000c000b */
[----:B01----:R-:W-:Y:S01]  /*22d30*/  ENDCOLLECTIVE ;  /* 0x000000000000791b */ /* 0x003fe20003800000 */
.L_x_815:
[----:B------:R-:W-:Y:S02]  /*22d40*/  MOV R12, 0x10 ;  /* 0x00000010000c7802 */ /* 0x000fe40000000f00 */
[----:B------:R-:W-:-:S05]  /*22d50*/  SEL R8, R14, RZ, P4 ;  /* 0x000000ff0e087207 */ /* 0x000fca0002000000 */
[----:B------:R-:W-:-:S04]  /*22d60*/  IMAD.IADD R8, R5, 0x1, R8 ;  /* 0x0000000105087824 */ /* 0x000fc800078e0208 */
[----:B------:R-:W-:-:S07]  /*22d70*/  IMAD.MOV.U32 R13, RZ, RZ, R8 ;  /* 0x000000ffff0d7224 */ /* 0x000fce00078e0008 */
[----:B------:R-:W-:Y:S05]  /*22d80*/  WARPSYNC.COLLECTIVE R15, `(.L_x_816) ;  /* 0x000000000f087348 */ /* 0x000fea0003c00000 */
[----:B------:R0:W1:Y:S02]  /*22d90*/  SHFL.UP P6, R14, R13, R12, R11 ;  /* 0x0400000c0d0e7389 */ /* 0x00006400000c000b */
[----:B01----:R-:W-:Y:S01]  /*22da0*/  ENDCOLLECTIVE ;  /* 0x000000000000791b */ /* 0x003fe20003800000 */
.L_x_816:
        /* <DEDUP_REMOVED lines=8> */
.L_x_817:
[----:B------:R-:W-:Y:S05]  /*22e30*/  BRA `(.L_x_818) ;  /* 0xffffffd000847947 */ /* 0x000fea000383ffff */
.L_x_706:
[----:B------:R-:W-:Y:S01]  /*22e40*/  BSSY B0, `(.L_x_819) ;  /* 0x0000006000007945 */ /* 0x000fe20003800000 */
[----:B------:R-:W-:Y:S01]  /*22e50*/  PLOP3.LUT P6, PT, P6, PT, PT, 0x8, 0x0 ;  /* 0x000000000000781c */ /* 0x000fe200037ce170 */
[----:B------:R-:W-:-:S12]  /*22e60*/  IMAD.MOV.U32 R15, RZ, RZ, -0x1 ;  /* 0xffffffffff0f7424 */ /* 0x000fd800078e00ff */
[----:B0-----:R-:W-:Y:S05]  /*22e70*/  WARPSYNC.COLLECTIVE R15, `(.L_x_820) ;  /* 0x000000000f087348 */ /* 0x001fea0003c00000 */
[----:B------:R-:W-:Y:S01]  /*22e80*/  VOTE.ANY R14, PT, P6 ;  /* 0x00000000000e7806 */ /* 0x000fe200030e0100 */
[----:B0-----:R-:W-:Y:S06]  /*22e90*/  ENDCOLLECTIVE ;  /* 0x000000000000791b */ /* 0x001fec0003800000 */
.L_x_820:
[----:B------:R-:W-:Y:S05]  /*22ea0*/  BSYNC B0 ;  /* 0x0000000000007941 */ /* 0x000fea0003800000 */
.L_x_819:
        /* <DEDUP_REMOVED lines=9> */
.L_x_821:
[----:B------:R-:W-:Y:S02]  /*22f40*/  IMAD.MOV.U32 R13, RZ, RZ, R4 ;  /* 0x000000ffff0d7224 */ /* 0x000fe400078e0004 */
[----:B------:R-:W-:-:S07]  /*22f50*/  IMAD.MOV.U32 R7, RZ, RZ, R14 ;  /* 0x000000ffff077224 */ /* 0x000fce00078e000e */
[----:B------:R-:W-:Y:S05]  /*22f60*/  WARPSYNC.COLLECTIVE R15, `(.L_x_822) ;  /* 0x000000000f087348 */ /* 0x000fea0003c00000 */
[----:B------:R0:W1:Y:S02]  /*22f70*/  SHFL.IDX P6, R14, R13, R12, R11 ;  /* 0x0000000c0d0e7389 */ /* 0x00006400000c000b */
[----:B01----:R-:W-:Y:S01]  /*22f80*/  ENDCOLLECTIVE ;  /* 0x000000000000791b */ /* 0x003fe20003800000 */
.L_x_822:
[----:B------:R-:W-:Y:S01]  /*22f90*/  IMAD.MOV.U32 R4, RZ, RZ, R14 ;  /* 0x000000ffff047224 */ /* 0x000fe200078e000e */
[----:B------:R-:W-:Y:S06]  /*22fa0*/  BRA `(.L_x_823) ;  /* 0xffffffd000647947 */ /* 0x000fec000383ffff */
.L_x_708:
[----:B------:R-:W-:Y:S01]  /*22fb0*/  BSSY B0, `(.L_x_824) ;  /* 0x0000007000007945 */ /* 0x000fe20003800000 */
[----:B------:R-:W-:Y:S02]  /*22fc0*/  IMAD.MOV.U32 R13, RZ, RZ, R3 ;  /* 0x000000ffff0d7224 */ /* 0x000fe400078e0003 */
[----:B------:R-:W-:Y:S02]  /*22fd0*/  IMAD.MOV.U32 R11, RZ, RZ, 0x1f ;  /* 0x0000001fff0b7424 */ /* 0x000fe400078e00ff */
[----:B------:R-:W-:-:S07]  /*22fe0*/  IMAD.MOV.U32 R15, RZ, RZ, -0x1 ;  /* 0xffffffffff0f7424 */ /* 0x000fce00078e00ff */
[----:B0123--:R-:W-:Y:S05]  /*22ff0*/  WARPSYNC.COLLECTIVE R15, `(.L_x_825) ;  /* 0x000000000f087348 */ /* 0x00ffea0003c00000 */
[----:B------:R4:W0:Y:S02]  /*23000*/  SHFL.IDX P6, R14, R13, R12, R11 ;  /* 0x0000000c0d0e7389 */ /* 0x00082400000c000b */
[----:B01234-:R-:W-:Y:S01]  /*23010*/  ENDCOLLECTIVE ;  /* 0x000000000000791b */ /* 0x01ffe20003800000 */
.L_x_825:
[----:B------:R-:W-:Y:S05]  /*23020*/  BSYNC B0 ;  /* 0x0000000000007941 */ /* 0x000fea0003800000 */
.L_x_824:
[----:B------:R-:W-:Y:S01]  /*23030*/  IMAD.MOV.U32 R24, RZ, RZ, R14 ;  /* 0x000000ffff187224 */ /* 0x000fe200078e000e */
[----:B------:R-:W-:Y:S06]  /*23040*/  BRA `(.L_x_707) ;  /* 0xffffffd000547947 */ /* 0x000fec000383ffff */
.L_x_712:
[----:B0-----:R0:W1:Y:S02]  /*23050*/  SYNCS.PHASECHK.TRANS64.TRYWAIT P0, [R9+URZ+0x31c20], R0 ;  /* 0x031c2000090075a7 */ /* 0x001064000800017f */
[----:B-1----:R-:W-:Y:S05]  /*23060*/  @!P0 NANOSLEEP.SYNCS 0x989680 ;  /* 0x009896800000895d */ /* 0x002fea0003900000 */
[----:B------:R-:W1:Y:S02]  /*23070*/  @!P0 SYNCS.PHASECHK.TRANS64 P0, [R9+URZ+0x31c20], R0 ;  /* 0x031c2000090085a7 */ /* 0x000e64000800007f */
[----:B-1----:R-:W-:Y:S05]  /*23080*/  @!P0 BRA `(.L_x_712) ;  /* 0xfffffffc00f08947 */ /* 0x002fea000383ffff */
[----:B------:R-:W-:Y:S05]  /*23090*/  BRA `(.L_x_826) ;  /* 0xffffffd400ac7947 */ /* 0x000fea000383ffff */
.L_x_713:
        /* <DEDUP_REMOVED lines=8> */
[----:B0-2-4-:R-:W-:Y:S05]  /*23120*/  WARPSYNC.COLLECTIVE R15, `(.L_x_828) ;  /* 0x000000000f087348 */ /* 0x015fea0003c00000 */
[----:B------:R1:W3:Y:S02]  /*23130*/  SHFL.IDX P6, R14, R13, R12, R11 ;  /* 0x0000000c0d0e7389 */ /* 0x0002e400000c000b */
[----:B01234-:R-:W-:Y:S01]  /*23140*/  ENDCOLLECTIVE ;  /* 0x000000000000791b */ /* 0x01ffe20003800000 */
.L_x_828:
[----:B------:R-:W-:Y:S05]  /*23150*/  BSYNC B0 ;  /* 0x0000000000007941 */ /* 0x000fea0003800000 */
.L_x_827:
[----:B------:R-:W-:Y:S05]  /*23160*/  BRA `(.L_x_829) ;  /* 0xffffffd400947947 */ /* 0x000fea000383ffff */
.L_x_714:
[----:B------:R-:W-:Y:S01]  /*23170*/  BSSY B0, `(.L_x_830) ;  /* 0x0000006000007945 */ /* 0x000fe20003800000 */
[----:B------:R-:W-:-:S07]  /*23180*/  IMAD.MOV.U32 R15, RZ, RZ, -0x1 ;  /* 0xffffffffff0f7424 */ /* 0x000fce00078e00ff */
[----:B0-2-4-:R-:W-:Y:S05]  /*23190*/  WARPSYNC.COLLECTIVE R15, `(.L_x_831) ;  /* 0x000000000f0c7348 */ /* 0x015fea0003c00000 */
[----:B------:R-:W-:Y:S02]  /*231a0*/  ELECT P6, UR62, PT ;  /* 0x00000000003e782f */ /* 0x000fe400038c0000 */
[----:B------:R-:W-:Y:S01]  /*231b0*/  MOV R14, UR62 ;  /* 0x0000003e000e7c02 */ /* 0x000fe20008000f00 */
[----:B0-2-4-:R-:W-:Y:S10]  /*231c0*/  ENDCOLLECTIVE ;  /* 0x000000000000791b */ /* 0x015ff40003800000 */
.L_x_831:
[----:B------:R-:W-:Y:S05]  /*231d0*/  BSYNC B0 ;  /* 0x0000000000007941 */ /* 0x000fea0003800000 */
.L_x_830:
[----:B------:R-:W-:Y:S05]  /*231e0*/  BRA `(.L_x_832) ;  /* 0xffffffd400887947 */ /* 0x000fea000383ffff */
.L_x_716:
[----:B0-----:R0:W1:Y:S02]  /*231f0*/  SYNCS.PHASECHK.TRANS64.TRYWAIT P0, [R7+URZ], R2 ;  /* 0x00000002070075a7 */ /* 0x001064000800017f */
[----:B-1----:R-:W-:Y:S05]  /*23200*/  @!P0 NANOSLEEP.SYNCS 0x989680 ;  /* 0x009896800000895d */ /* 0x002fea0003900000 */
[----:B------:R-:W1:Y:S02]  /*23210*/  @!P0 SYNCS.PHASECHK.TRANS64 P0, [R7+URZ], R2 ;  /* 0x00000002070085a7 */ /* 0x000e64000800007f */
[----:B-1----:R-:W-:Y:S05]  /*23220*/  @!P0 BRA `(.L_x_716) ;  /* 0xfffffffc00f08947 */ /* 0x002fea000383ffff */
[----:B------:R-:W-:Y:S05]  /*23230*/  BRA `(.L_x_833) ;  /* 0xffffffd400bc7947 */ /* 0x000fea000383ffff */
.L_x_717:
[----:B-1----:R1:W3:Y:S02]  /*23240*/  SYNCS.PHASECHK.TRANS64.TRYWAIT P0, [R3+URZ], R0 ;  /* 0x00000000030075a7 */ /* 0x0022e4000800017f */
[----:B---3--:R-:W-:Y:S05]  /*23250*/  @!P0 NANOSLEEP.SYNCS 0x989680 ;  /* 0x009896800000895d */ /* 0x008fea0003900000 */
[----:B------:R-:W3:Y:S02]  /*23260*/  @!P0 SYNCS.PHASECHK.TRANS64 P0, [R3+URZ], R0 ;  /* 0x00000000030085a7 */ /* 0x000ee4000800007f */
[----:B---3--:R-:W-:Y:S05]  /*23270*/  @!P0 BRA `(.L_x_717) ;  /* 0xfffffffc00f08947 */ /* 0x008fea000383ffff */
[----:B------:R-:W-:Y:S05]  /*23280*/  BRA `(.L_x_834) ;  /* 0xffffffd400b07947 */ /* 0x000fea000383ffff */
.L_x_719:
[----:B-1----:R1:W3:Y:S02]  /*23290*/  SYNCS.PHASECHK.TRANS64.TRYWAIT P0, [R5+URZ], R2 ;  /* 0x00000002050075a7 */ /* 0x0022e4000800017f */
[----:B---3--:R-:W-:Y:S05]  /*232a0*/  @!P0 NANOSLEEP.SYNCS 0x989680 ;  /* 0x009896800000895d */ /* 0x008fea0003900000 */
[----:B------:R-:W3:Y:S02]  /*232b0*/  @!P0 SYNCS.PHASECHK.TRANS64 P0, [R5+URZ], R2 ;  /* 0x00000002050085a7 */ /* 0x000ee4000800007f */
[----:B---3--:R-:W-:Y:S05]  /*232c0*/  @!P0 BRA `(.L_x_719) ;  /* 0xfffffffc00f08947 */ /* 0x008fea000383ffff */
[----:B------:R-:W-:Y:S05]  /*232d0*/  BRA `(.L_x_835) ;  /* 0xffffffd400b47947 */ /* 0x000fea000383ffff */
.L_x_836:
        /* <DEDUP_REMOVED lines=10> */
.L_x_2778:


//--------------------- .text._ZN7cutlass13device_kernelIN5flash11enable_sm90INS1_16FlashAttnFwdSm90INS1_25CollectiveMainloopFwdSm90ILi2EN4cute5tupleIJNS5_1CILi1EEES8_S8_EEENS6_IJNS7_ILi192EEENS7_ILi128EEENS7_ILi96EEEEEELi96ENS_6half_tEfNS_4arch4Sm90ELb0ELb1ELb1ELb0ELb0ELb0ELb0ELb0ELb1ELb1ELb1ELb0EEENS1_21CollectiveEpilogueFwdINS6_IJSA_SC_SB_EEES9_SE_SG_Li384ELb0ELb1ELb1ELb0EEENS1_19SingleTileSchedulerILb0ELb1ELb1ELi192EEEEEEEEEvNT_6ParamsE --------------------------
	.section	.text._ZN7cutlass13device_kernelIN5flash11enable_sm90INS1_16FlashAttnFwdSm90INS1_25CollectiveMainloopFwdSm90ILi2EN4cute5tupleIJNS5_1CILi1EEES8_S8_EEENS6_IJNS7_ILi192EEENS7_ILi128EEENS7_ILi96EEEEEELi96ENS_6half_tEfNS_4arch4Sm90ELb0ELb1ELb1ELb0ELb0ELb0ELb0ELb0ELb1ELb1ELb1ELb0EEENS1_21CollectiveEpilogueFwdINS6_IJSA_SC_SB_EEES9_SE_SG_Li384ELb0ELb1ELb1ELb0EEENS1_19SingleTileSchedulerILb0ELb1ELb1ELi192EEEEEEEEEvNT_6ParamsE,"ax",@progbits
	.align	128
.text._ZN7cutlass13device_kernelIN5flash11enable_sm90INS1_16FlashAttnFwdSm90INS1_25CollectiveMainloopFwdSm90ILi2EN4cute5tupleIJNS5_1CILi1EEES8_S8_EEENS6_IJNS7_ILi192EEENS7_ILi128EEENS7_ILi96EEEEEELi96ENS_6half_tEfNS_4arch4Sm90ELb0ELb1ELb1ELb0ELb0ELb0ELb0ELb0ELb1ELb1ELb1ELb0EEENS1_21CollectiveEpilogueFwdINS6_IJSA_SC_SB_EEES9_SE_SG_Li384ELb0ELb1ELb1ELb0EEENS1_19SingleTileSchedulerILb0ELb1ELb1ELi192EEEEEEEEEvNT_6ParamsE:
        .type           _ZN7cutlass13device_kernelIN5flash11enable_sm90INS1_16FlashAttnFwdSm90INS1_25CollectiveMainloopFwdSm90ILi2EN4cute5tupleIJNS5_1CILi1EEES8_S8_EEENS6_IJNS7_ILi192EEENS7_ILi128EEENS7_ILi96EEEEEELi96ENS_6half_tEfNS_4arch4Sm90ELb0ELb1ELb1ELb0ELb0ELb0ELb0ELb0ELb1ELb1ELb1ELb0EEENS1_21CollectiveEpilogueFwdINS6_IJSA_SC_SB_EEES9_SE_SG_Li384ELb0ELb1ELb1ELb0EEENS1_19SingleTileSchedulerILb0ELb1ELb1ELi192EEEEEEEEEvNT_6ParamsE,@function
        .size           _ZN7cutlass13device_kernelIN5flash11enable_sm90INS1_16FlashAttnFwdSm90INS1_25CollectiveMainloopFwdSm90ILi2EN4cute5tupleIJNS5_1CILi1EEES8_S8_EEENS6_IJNS7_ILi192EEENS7_ILi128EEENS7_ILi96EEEEEELi96ENS_6half_tEfNS_4arch4Sm90ELb0ELb1ELb1ELb0ELb0ELb0ELb0ELb0ELb1ELb1ELb1ELb0EEENS1_21CollectiveEpilogueFwdINS6_IJSA_SC_SB_EEES9_SE_SG_Li384ELb0ELb1ELb1ELb0EEENS1_19SingleTileSchedulerILb0ELb1ELb1ELi192EEEEEEEEEvNT_6ParamsE,(.L_x_2779 - _ZN7cutlass13device_kernelIN5flash11enable_sm90INS1_16FlashAttnFwdSm90INS1_25CollectiveMainloopFwdSm90ILi2EN4cute5tupleIJNS5_1CILi1EEES8_S8_EEENS6_IJNS7_ILi192EEENS7_ILi128EEENS7_ILi96EEEEEELi96ENS_6half_tEfNS_4arch4Sm90ELb0ELb1ELb1ELb0ELb0ELb0ELb0ELb0ELb1ELb1ELb1ELb0EEENS1_21CollectiveEpilogueFwdINS6_IJSA_SC_SB_EEES9_SE_SG_Li384ELb0ELb1ELb1ELb0EEENS1_19SingleTileSchedulerILb0ELb1ELb1ELi192EEEEEEEEEvNT_6ParamsE)
        .other          _ZN7cutlass13device_kernelIN5flash11enable_sm90INS1_16FlashAttnFwdSm90INS1_25CollectiveMainloopFwdSm90ILi2EN4cute5tupleIJNS5_1CILi1EEES8_S8_EEENS6_IJNS7_ILi192EEENS7_ILi128EEENS7_ILi96EEEEEELi96ENS_6half_tEfNS_4arch4Sm90ELb0ELb1ELb1ELb0ELb0ELb0ELb0ELb0ELb1ELb1ELb1ELb0EEENS1_21CollectiveEpilogueFwdINS6_IJSA_SC_SB_EEES9_SE_SG_Li384ELb0ELb1ELb1ELb0EEENS1_19SingleTileSchedulerILb0ELb1ELb1ELi192EEEEEEEEEvNT_6ParamsE,@"STO_CUDA_ENTRY STV_DEFAULT"
_ZN7cutlass13device_kernelIN5flash11enable_sm90INS1_16FlashAttnFwdSm90INS1_25CollectiveMainloopFwdSm90ILi2EN4cute5tupleIJNS5_1CILi1EEES8_S8_EEENS6_IJNS7_ILi192EEENS7_ILi128EEENS7_ILi96EEEEEELi96ENS_6half_tEfNS_4arch4Sm90ELb0ELb1ELb1ELb0ELb0ELb0ELb0ELb0ELb1ELb1ELb1ELb0EEENS1_21CollectiveEpilogueFwdINS6_IJSA_SC_SB_EEES9_SE_SG_Li384ELb0ELb1ELb1ELb0EEENS1_19SingleTileSchedulerILb0ELb1ELb1ELi192EEEEEEEEEvNT_6ParamsE:
[----:B------:R-:W0:Y:S01]  /*0000*/  LDC R1, c[0x0][0x28] ;  /* 0x00000a00ff017b82 */ /* 0x000e220000000800 */
[----:B------:R-:W1:Y:S01]  /*0010*/  S2R R2, SR_TID.X ;  /* 0x0000000000027919 */ /* 0x000e620000002100 */
[----:B------:R-:W-:Y:S01]  /*0020*/  ELECT P0, URZ, PT ;  /* 0x00000000003f782f */ /* 0x000fe20003800000 */
[----:B------:R-:W-:Y:S01]  /*0030*/  BSSY B0, `(.L_x_837) ;  /* 0x000000e000007945 */ /* 0x000fe20003800000 */
[--C-:B-1----:R-:W-:Y:S02]  /*0040*/  SHF.R.U32.HI R26, RZ, 0x5, R2.reuse ;  /* 0x00000005ff1a7819 */ /* 0x102fe40000011602 */
[----:B------:R-:W-:-:S03]  /*0050*/  SHF.R.U32.HI R22, RZ, 0x7, R2 ;  /* 0x00000007ff167819 */ /* 0x000fc60000011602 */
        /* <DEDUP_REMOVED lines=11> */
.L_x_838:
[----:B------:R-:W-:Y:S05]  /*0110*/  BSYNC B0 ;  /* 0x0000000000007941 */ /* 0x000fea0003800000 */
.L_x_837:
        /* <DEDUP_REMOVED lines=41> */
.L_x_839:
        /* <DEDUP_REMOVED lines=22> */
.L_x_840:
        /* <DEDUP_REMOVED lines=18> */
.L_x_841:
        /* <DEDUP_REMOVED lines=22> */
.L_x_842:
        /* <DEDUP_REMOVED lines=22> */
.L_x_843:
[----:B------:R-:W-:Y:S01]  /*08f0*/  PLOP3.LUT P0, PT, PT, PT, UP0, 0x80, 0x0 ;  /* 0x000000000000781c */ /* 0x000fe20003f0f008 */
[----:B0-----:R-:W-:Y:S01]  /*0900*/  UMOV UR4, 0x1 ;  /* 0x0000000100047882 */ /* 0x001fe20000000000 */
[----:B------:R-:W-:Y:S01]  /*0910*/  NOP ;  /* 0x0000000000007918 */ /* 0x000fe20000000000 */
[----:B------:R-:W-:Y:S01]  /*0920*/  USEL UR4, UR4, 0x2, !UP0 ;  /* 0x0000000204047887 */ /* 0x000fe2000c000000 */
[----:B------:R-:W-:Y:S01]  /*0930*/  BSSY B6, `(.L_x_844) ;  /* 0x000151b000067945 */ /* 0x000fe20003800000 */
[----:B------:R-:W-:-:S04]  /*0940*/  LOP3.LUT R24, R2, 0x7f, RZ, 0xc0, !PT ;  /* 0x0000007f02187812 */ /* 0x000fc800078ec0ff */
[----:B------:R-:W-:Y:S01]  /*0950*/  IMAD.U32 R16, RZ, RZ, UR4 ;  /* 0x00000004ff107e24 */ /* 0x000fe2000f8e00ff */
[----:B-12-4-:R-:W-:Y:S06]  /*0960*/  BAR.SYNC.DEFER_BLOCKING 0x0 ;  /* 0x0000000000007b1d */ /* 0x016fec0000010000 */
[----:B------:R-:W-:Y:S05]  /*0970*/  @!P0 BRA `(.L_x_845) ;  /* 0x0000010c00248947 */ /* 0x000fea0003800000 */
.L_x_846:
[----:B------:R-:W-:-:S08]  /*0980*/  NOP ;  /* 0x0000000000007918 */ /* 0x000fd00000000000 */
[----:B------:R-:W0:Y:S02]  /*0990*/  USETMAXREG.TRY_ALLOC.CTAPOOL UP0, 0xa0 ;  /* 0x000000a0000079c8 */ /* 0x000e240008000600 */
[----:B0-----:R-:W-:-:S13]  /*09a0*/  PLOP3.LUT P0, PT, PT, PT, UP0, 0x80, 0x0 ;  /* 0x000000000000781c */ /* 0x001fda0003f0f008 */
[----:B------:R-:W-:Y:S05]  /*09b0*/  @!P0 BRA `(.L_x_846) ;  /* 0xfffffffc00f08947 */ /* 0x000fea000383ffff */
[----:B------:R-:W0:Y:S01]  /*09c0*/  S2UR UR6, SR_CTAID.Y ;  /* 0x00000000000679c3 */ /* 0x000e220000002600 */
[----:B------:R-:W-:Y:S01]  /*09d0*/  LOP3.LUT R0, R2, 0xffffff80, RZ, 0xc0, !PT ;  /* 0xffffff8002007812 */ /* 0x000fe200078ec0ff */
[----:B------:R-:W-:Y:S02]  /*09e0*/  ULDC UR7, c[0x0][0xc50] ;  /* 0x0003140000077ab9 */ /* 0x000fe40000000800 */
[----:B------:R-:W-:-:S04]  /*09f0*/  UISETP.NE.AND UP0, UPT, UR7, 0x1, UPT ;  /* 0x000000010700788c */ /* 0x000fc8000bf05270 */
[----:B------:R-:W-:Y:S08]  /*0a00*/  BAR.ARV 0x8, 0x200 ;  /* 0x0208000000007b1d */ /* 0x000ff00000002000 */
[----:B------:R-:W1:Y:S01]  /*0a10*/  S2UR UR8, SR_CTAID.Z ;  /* 0x00000000000879c3 */ /* 0x000e620000002700 */
[----:B------:R-:W-:Y:S01]  /*0a20*/  ISETP.NE.AND P0, PT, R0, 0x80, PT ;  /* 0x000000800000780c */ /* 0x000fe20003f05270 */
[----:B------:R-:W-:Y:S01]  /*0a30*/  @UP0 ULDC UR4, c[0x0][0xc54] ;  /* 0x0003150000040ab9 */ /* 0x000fe20000000800 */
[----:B------:R-:W-:Y:S01]  /*0a40*/  @UP0 ULDC UR9, c[0x0][0xc58] ;  /* 0x0003160000090ab9 */ /* 0x000fe20000000800 */
[----:B0-----:R-:W-:-:S10]  /*0a50*/  UIMAD.WIDE.U32 UR4, UR6, UR4, URZ ;  /* 0x00000004060472a5 */ /* 0x001fd4000f8e003f */
[----:B------:R-:W-:Y:S06]  /*0a60*/  @!P0 BAR.ARV 0x9, 0x100 ;  /* 0x0244000000008b1d */ /* 0x000fec0000002000 */
[----:B------:R-:W-:Y:S01]  /*0a70*/  UMOV UR10, UR6 ;  /* 0x00000006000a7c82 */ /* 0x000fe20008000000 */
[----:B------:R-:W-:Y:S01]  /*0a80*/  @UP0 USHF.R.U32.HI UR10, URZ, UR9, UR5 ;  /* 0x000000093f0a0299 */ /* 0x000fe20008011605 */
[----:B-1----:R-:W-:-:S03]  /*0a90*/  ISETP.LE.AND P0, PT, RZ, UR8, PT ;  /* 0x00000008ff007c0c */ /* 0x002fc6000bf03270 */
[----:B------:R-:W-:Y:S02]  /*0aa0*/  UIADD3 UR4, -UR10, URZ, URZ ;  /* 0x0000003f0a047290 */ /* 0x000fe4000fffe13f */
[----:B------:R-:W-:Y:S02]  /*0ab0*/  IMAD.U32 R17, RZ, RZ, UR10 ;  /* 0x0000000aff117e24 */ /* 0x000fe4000f8e00ff */
[----:B------:R-:W-:-:S06]  /*0ac0*/  UIMAD UR6, UR7, UR4, UR6 ;  /* 0x00000004070672a4 */ /* 0x000fcc000f8e0206 */
[----:B------:R-:W-:Y:S06]  /*0ad0*/  @!P0 BRA `(.L_x_847) ;  /* 0x0000015000008947 */ /* 0x000fec0003800000 */
[----:B------:R-:W0:Y:S01]  /*0ae0*/  LDC.64 R6, c[0x0][0x418] ;  /* 0x00010600ff067b82 */ /* 0x000e220000000a00 */
[----:B------:R-:W-:Y:S01]  /*0af0*/  ULDC UR4, c[0x0][0x448] ;  /* 0x0001120000047ab9 */ /* 0x000fe20000000800 */
[----:B------:R-:W-:Y:S01]  /*0b00*/  VIADD R23, R2, 0xffffff80 ;  /* 0xffffff8002177836 */ /* 0x000fe20000000000 */
[----:B------:R-:W-:-:S03]  /*0b10*/  UISETP.NE.AND UP0, UPT, UR4, 0x1, UPT ;  /* 0x000000010400788c */ /* 0x000fc6000bf05270 */
[----:B------:R-:W-:Y:S02]  /*0b20*/  ULDC.64 UR4, c[0x0][0x9e0] ;  /* 0x0002780000047ab9 */ /* 0x000fe40000000a00 */
[----:B------:R-:W1:Y:S01]  /*0b30*/  LDC R89, c[0x0][0x288] ;  /* 0x0000a200ff597b82 */ /* 0x000e620000000800 */
[----:B------:R-:W-:-:S05]  /*0b40*/  UISETP.GE.AND UP1, UPT, UR5, 0x1, UPT ;  /* 0x000000010500788c */ /* 0x000fca000bf26270 */
[----:B------:R-:W-:Y:S01]  /*0b50*/  @UP0 ULDC UR9, c[0x0][0x44c] ;  /* 0x0001130000090ab9 */ /* 0x000fe20000000800 */
[----:B------:R-:W-:Y:S01]  /*0b60*/  @UP0 ULDC UR11, c[0x0][0x450] ;  /* 0x00011400000b0ab9 */ /* 0x000fe20000000800 */
[----:B------:R-:W2:Y:S01]  /*0b70*/  LDC R18, c[0x0][0x424] ;  /* 0x00010900ff127b82 */ /* 0x000ea20000000800 */
[----:B------:R-:W-:-:S07]  /*0b80*/  PLOP3.LUT P1, PT, PT, PT, UP1, 0x80, 0x0 ;  /* 0x000000000000781c */ /* 0x000fce0003f2f018 */
[----:B------:R-:W3:Y:S01]  /*0b90*/  LDC R5, c[0x0][0x2f0] ;  /* 0x0000bc00ff057b82 */ /* 0x000ee20000000800 */
[----:B0-----:R-:W-:-:S04]  /*0ba0*/  ISETP.NE.U32.AND P0, PT, R6, RZ, PT ;  /* 0x000000ff0600720c */ /* 0x001fc80003f05070 */
[----:B------:R-:W-:-:S03]  /*0bb0*/  ISETP.NE.AND.EX P0, PT, R7, RZ, PT, P0 ;  /* 0x000000ff0700720c */ /* 0x000fc60003f05300 */
[----:B------:R-:W0:Y:S01]  /*0bc0*/  S2UR UR39, SR_CTAID.X ;  /* 0x00000000002779c3 */ /* 0x000e220000002500 */
[----:B-1----:R-:W-:Y:S02]  /*0bd0*/  IADD3 R3, -R89, 0x1, RZ ;  /* 0x0000000159037810 */ /* 0x002fe40007ffe1ff */
[----:B--2---:R-:W-:-:S05]  /*0be0*/  SEL R18, R18, 0x1, P0 ;  /* 0x0000000112127807 */ /* 0x004fca0000000000 */
[----:B---3--:R-:W-:-:S05]  /*0bf0*/  IMAD R3, R18, R5, R3 ;  /* 0x0000000512037224 */ /* 0x008fca00078e0203 */
[----:B------:R-:W-:Y:S01]  /*0c00*/  R2UR UR10, R3 ;  /* 0x00000000030a72ca */ /* 0x000fe200000e0000 */
[----:B0-----:R-:W-:-:S04]  /*0c10*/  UIMAD UR39, UR39, 0xc0, URZ ;  /* 0x000000c0272778a4 */ /* 0x001fc8000f8e023f */
[----:B------:R-:W-:Y:S02]  /*0c20*/  @UP0 UIADD3 UR8, UR39, 0xbf, URZ ;  /* 0x000000bf27080890 */ /* 0x000fe4000fffe03f */
[----:B------:R-:W-:Y:S02]  /*0c30*/  UIADD3 UR7, UR39, 0xbf, URZ ;  /* 0x000000bf27077890 */ /* 0x000fe4000fffe03f */
[----:B------:R-:W-:-:S04]  /*0c40*/  UIMAD.WIDE.U32 UR8, UR8, UR9, URZ ;  /* 0x00000009080872a5 */ /* 0x000fc8000f8e003f */
[----:B------:R-:W-:-:S04]  /*0c50*/  @UP0 USHF.R.U32.HI UR7, URZ, UR11, UR9 ;  /* 0x0000000b3f070299 */ /* 0x000fc80008011609 */
[----:B------:R-:W-:-:S04]  /*0c60*/  UIADD3 UR7, UR10, UR7, URZ ;  /* 0x000000070a077290 */ /* 0x000fc8000fffe03f */
[----:B------:R-:W-:-:S06]  /*0c70*/  UIADD3 UR4, UR7, UR4, URZ ;  /* 0x0000000407047290 */ /* 0x000fcc000fffe03f */
[----:B------:R-:W-:Y:S01]  /*0c80*/  IMAD.U32 R0, RZ, RZ, UR4 ;  /* 0x00000004ff007e24 */ /* 0x000fe2000f8e00ff */
[----:B------:R-:W-:Y:S06]  /*0c90*/  @!P1 BRA `(.L_x_848) ;  /* 0x0000000000409947 */ /* 0x000fec0003800000 */
[----:B------:R-:W-:Y:S01]  /*0ca0*/  ISETP.LT.AND P0, PT, RZ, UR7, PT ;  /* 0x00000007ff007c0c */ /* 0x000fe2000bf01270 */
[----:B------:R-:W-:-:S12]  /*0cb0*/  UIADD3 UR4, UR7, -0x1, URZ ;  /* 0xffffffff07047890 */ /* 0x000fd8000fffe03f */
[----:B------:R-:W-:Y:S05]  /*0cc0*/  @P0 BRA `(.L_x_849) ;  /* 0x00000000001c0947 */ /* 0x000fea0003800000 */
[----:B------:R-:W-:Y:S02]  /*0cd0*/  UISETP.NE.AND UP1, UPT, UR5, 0x1, UPT ;  /* 0x000000010500788c */ /* 0x000fe4000bf25270 */
[----:B------:R-:W-:-:S09]  /*0ce0*/  UIADD3 UR4, -UR7, URZ, URZ ;  /* 0x0000003f07047290 */ /* 0x000fd2000fffe13f */
[----:B------:R-:W-:Y:S02]  /*0cf0*/  @UP1 ULDC.64 UR10, c[0x0][0x9e8] ;  /* 0x00027a00000a1ab9 */ /* 0x000fe40000000a00 */
[----:B------:R-:W-:-:S04]  /*0d00*/  UIMAD.WIDE.U32 UR8, UR4, UR10, URZ ;  /* 0x0000000a040872a5 */ /* 0x000fc8000f8e003f */
[----:B------:R-:W-:-:S04]  /*0d10*/  @UP1 USHF.R.U32.HI UR4, URZ, UR11, UR9 ;  /* 0x0000000b3f041299 */ /* 0x000fc80008011609 */
[----:B------:R-:W-:Y:S01]  /*0d20*/  ULOP3.LUT UR4, URZ, UR4, URZ, 0x33, !UPT ;  /* 0x000000043f047292 */ /* 0x000fe2000f8e333f */
[----:B------:R-:W-:Y:S11]  /*0d30*/  BRA `(.L_x_850) ;  /* 0x0000000000107947 */ /* 0x000ff60003800000 */
.L_x_849:
[----:B------:R-:W-:-:S11]  /*0d40*/  UISETP.NE.AND UP1, UPT, UR5, 0x1, UPT ;  /* 0x000000010500788c */ /* 0x000fd6000bf25270 */
[----:B------:R-:W-:Y:S02]  /*0d50*/  @UP1 ULDC.64 UR10, c[0x0][0x9e8] ;  /* 0x00027a00000a1ab9 */ /* 0x000fe40000000a00 */
[----:B------:R-:W-:-:S04]  /*0d60*/  UIMAD.WIDE.U32 UR8, UR4, UR10, URZ ;  /* 0x0000000a040872a5 */ /* 0x000fc8000f8e003f */
[----:B------:R-:W-:-:S12]  /*0d70*/  @UP1 USHF.R.U32.HI UR4, URZ, UR11, UR9 ;  /* 0x0000000b3f041299 */ /* 0x000fd80008011609 */
.L_x_850:
[----:B------:R-:W-:-:S06]  /*0d80*/  UIMAD UR4, UR4, UR5, UR5 ;  /* 0x00000005040472a4 */ /* 0x000fcc000f8e0205 */
[----:B------:R-:W-:-:S07]  /*0d90*/  VIMNMX R0, R0, UR4, PT ;  /* 0x0000000400007c48 */ /* 0x000fce000bfe0100 */
.L_x_848:
[-C--:B------:R-:W-:Y:S01]  /*0da0*/  IMAD R89, R18, R5.reuse, -R89 ;  /* 0x0000000512597224 */ /* 0x080fe200078e0a59 */
[----:B------:R-:W-:Y:S01]  /*0db0*/  @UP0 ULDC UR8, c[0x0][0x44c] ;  /* 0x0001130000080ab9 */ /* 0x000fe20000000800 */
[----:B------:R-:W-:Y:S01]  /*0dc0*/  VIADD R4, R0, 0x7f ;  /* 0x0000007f00047836 */ /* 0x000fe20000000000 */
[----:B------:R-:W-:Y:S01]  /*0dd0*/  UIMAD.WIDE.U32 UR8, UR39, UR8, URZ ;  /* 0x00000008270872a5 */ /* 0x000fe2000f8e003f */
[----:B------:R-:W-:Y:S01]  /*0de0*/  IMAD R0, R18, R5, 0x7f ;  /* 0x0000007f12007424 */ /* 0x000fe200078e0205 */
[----:B------:R-:W-:Y:S01]  /*0df0*/  R2UR UR7, R89 ;  /* 0x00000000590772ca */ /* 0x000fe200000e0000 */
[----:B------:R-:W-:Y:S01]  /*0e00*/  @UP0 ULDC UR10, c[0x0][0x450] ;  /* 0x00011400000a0ab9 */ /* 0x000fe20000000800 */
[----:B------:R-:W-:Y:S01]  /*0e10*/  UMOV UR4, UR39 ;  /* 0x0000002700047c82 */ /* 0x000fe20008000000 */
[----:B------:R-:W-:Y:S01]  /*0e20*/  SHF.R.S32.HI R5, RZ, 0x1f, R4 ;  /* 0x0000001fff057819 */ /* 0x000fe20000011404 */
[----:B------:R-:W-:Y:S01]  /*0e30*/  @UP0 USHF.R.U32.HI UR4, URZ, UR10, UR9 ;  /* 0x0000000a3f040299 */ /* 0x000fe20008011609 */
[----:B------:R-:W-:-:S02]  /*0e40*/  SHF.R.S32.HI R3, RZ, 0x1f, R0 ;  /* 0x0000001fff037819 */ /* 0x000fc40000011400 */
[----:B------:R-:W-:Y:S02]  /*0e50*/  LEA.HI R5, R5, R4, RZ, 0x7 ;  /* 0x0000000405057211 */ /* 0x000fe400078f38ff */
[----:B------:R-:W-:Y:S02]  /*0e60*/  LEA.HI R3, R3, R0, RZ, 0x7 ;  /* 0x0000000003037211 */ /* 0x000fe400078f38ff */
[----:B------:R-:W-:Y:S02]  /*0e70*/  SHF.R.S32.HI R0, RZ, 0x7, R5 ;  /* 0x00000007ff007819 */ /* 0x000fe40000011405 */
[----:B------:R-:W-:Y:S01]  /*0e80*/  UIADD3 UR4, UR7, UR4, URZ ;  /* 0x0000000407047290 */ /* 0x000fe2000fffe03f */
[----:B------:R-:W-:Y:S02]  /*0e90*/  SHF.R.S32.HI R3, RZ, 0x7, R3 ;  /* 0x00000007ff037819 */ /* 0x000fe40000011403 */
[----:B------:R-:W-:Y:S02]  /*0ea0*/  ULDC UR7, c[0x0][0x9dc] ;  /* 0x0002770000077ab9 */ /* 0x000fe40000000800 */
[----:B------:R-:W-:Y:S01]  /*0eb0*/  UIADD3 UR7, UR4, -UR7, URZ ;  /* 0x8000000704077290 */ /* 0x000fe2000fffe03f */
[----:B------:R-:W-:Y:S01]  /*0ec0*/  VIMNMX R88, R3, R0, PT ;  /* 0x0000000003587248 */ /* 0x000fe20003fe0100 */
[----:B------:R-:W-:Y:S10]  /*0ed0*/  @!P1 BRA `(.L_x_851) ;  /* 0x0000000000449947 */ /* 0x000ff40003800000 */
[----:B------:R-:W-:-:S06]  /*0ee0*/  UISETP.GT.AND UP0, UPT, UR4, -0x1, UPT ;  /* 0xffffffff0400788c */ /* 0x000fcc000bf04270 */
[----:B------:R-:W-:-:S13]  /*0ef0*/  PLOP3.LUT P0, PT, PT, PT, UP0, 0x80, 0x0 ;  /* 0x000000000000781c */ /* 0x000fda0003f0f008 */
[----:B------:R-:W-:Y:S05]  /*0f00*/  @P0 BRA `(.L_x_852) ;  /* 0x00000000001c0947 */ /* 0x000fea0003800000 */
[----:B------:R-:W-:Y:S02]  /*0f10*/  UISETP.NE.AND UP0, UPT, UR5, 0x1, UPT ;  /* 0x000000010500788c */ /* 0x000fe4000bf05270 */
[----:B------:R-:W-:-:S09]  /*0f20*/  ULOP3.LUT UR4, URZ, UR4, URZ, 0x33, !UPT ;  /* 0x000000043f047292 */ /* 0x000fd2000f8e333f */
[----:B------:R-:W-:Y:S02]  /*0f30*/  @UP0 ULDC.64 UR10, c[0x0][0x9e8] ;  /* 0x00027a00000a0ab9 */ /* 0x000fe40000000a00 */
[----:B------:R-:W-:-:S04]  /*0f40*/  UIMAD.WIDE.U32 UR8, UR4, UR10, URZ ;  /* 0x0000000a040872a5 */ /* 0x000fc8000f8e003f */
[----:B------:R-:W-:-:S04]  /*0f50*/  @UP0 USHF.R.U32.HI UR4, URZ, UR11, UR9 ;  /* 0x0000000b3f040299 */ /* 0x000fc80008011609 */
[----:B------:R-:W-:Y:S01]  /*0f60*/  ULOP3.LUT UR4, URZ, UR4, URZ, 0x33, !UPT ;  /* 0x000000043f047292 */ /* 0x000fe2000f8e333f */
[----:B------:R-:W-:Y:S11]  /*0f70*/  BRA `(.L_x_853) ;  /* 0x0000000000107947 */ /* 0x000ff60003800000 */
.L_x_852:
[----:B------:R-:W-:-:S11]  /*0f80*/  UISETP.NE.AND UP0, UPT, UR5, 0x1, UPT ;  /* 0x000000010500788c */ /* 0x000fd6000bf05270 */
[----:B------:R-:W-:Y:S02]  /*0f90*/  @UP0 ULDC.64 UR10, c[0x0][0x9e8] ;  /* 0x00027a00000a0ab9 */ /* 0x000fe40000000a00 */
[----:B------:R-:W-:-:S04]  /*0fa0*/  UIMAD.WIDE.U32 UR8, UR4, UR10, URZ ;  /* 0x0000000a040872a5 */ /* 0x000fc8000f8e003f */
[----:B------:R-:W-:-:S12]  /*0fb0*/  @UP0 USHF.R.U32.HI UR4, URZ, UR11, UR9 ;  /* 0x0000000b3f040299 */ /* 0x000fd80008011609 */
.L_x_853:
[----:B------:R-:W-:-:S04]  /*0fc0*/  UIMAD UR4, UR4, UR5, URZ ;  /* 0x00000005040472a4 */ /* 0x000fc8000f8e023f */
[----:B------:R-:W-:-:S04]  /*0fd0*/  UISETP.LT.AND UP0, UPT, UR7, UR4, UPT ;  /* 0x000000040700728c */ /* 0x000fc8000bf01270 */
[----:B------:R-:W-:-:S12]  /*0fe0*/  USEL UR7, UR7, UR4, !UP0 ;  /* 0x0000000407077287 */ /* 0x000fd8000c000000 */
.L_x_851:
[----:B------:R-:W-:Y:S02]  /*0ff0*/  USHF.R.S32.HI UR4, URZ, 0x1f, UR7 ;  /* 0x0000001f3f047899 */ /* 0x000fe40008011407 */
[----:B------:R-:W-:Y:S02]  /*1000*/  USHF.R.U32.HI UR11, URZ, 0x10, UR6 ;  /* 0x000000103f0b7899 */ /* 0x000fe40008011606 */
[----:B------:R-:W-:Y:S02]  /*1010*/  ULEA.HI UR4, UR4, UR7, URZ, 0x7 ;  /* 0x0000000704047291 */ /* 0x000fe4000f8f383f */
[----:B------:R-:W-:Y:S02]  /*1020*/  ULOP3.LUT UR7, UR6, 0xffff, URZ, 0xc0, !UPT ;  /* 0x0000ffff06077892 */ /* 0x000fe4000f8ec03f */
[----:B------:R-:W-:-:S04]  /*1030*/  USHF.R.S32.HI UR4, URZ, 0x7, UR4 ;  /* 0x000000073f047899 */ /* 0x000fc80008011404 */
[----:B------:R-:W-:-:S04]  /*1040*/  UISETP.LT.AND UP0, UPT, URZ, UR4, UPT ;  /* 0x000000043f00728c */ /* 0x000fc8000bf01270 */
[----:B------:R-:W-:Y:S02]  /*1050*/  USEL UR10, URZ, UR4, !UP0 ;  /* 0x000000043f0a7287 */ /* 0x000fe4000c000000 */
[----:B------:R-:W-:Y:S01]  /*1060*/  UISETP.NE.AND UP0, UPT, UR11, URZ, UPT ;  /* 0x0000003f0b00728c */ /* 0x000fe2000bf05270 */
[----:B------:R-:W-:-:S03]  /*1070*/  UMOV UR4, URZ ;  /* 0x0000003f00047c82 */ /* 0x000fc60008000000 */
[----:B------:R-:W-:-:S07]  /*1080*/  ISETP.GT.AND P0, PT, R88, UR10, PT ;  /* 0x0000000a58007c0c */ /* 0x000fce000bf04270 */
[----:B------:R-:W-:-:S06]  /*1090*/  @!UP0 ULDC UR11, c[0x0][0x9f0] ;  /* 0x00027c00000b8ab9 */ /* 0x000fcc0000000800 */
[----:B------:R-:W-:Y:S05]  /*10a0*/  @!P0 BRA `(.L_x_854) ;  /* 0x00000000008c8947 */ /* 0x000fea0003800000 */
[----:B------:R-:W-:Y:S01]  /*10b0*/  IMAD.U32 R5, RZ, RZ, UR11 ;  /* 0x0000000bff057e24 */ /* 0x000fe2000f8e00ff */
[----:B------:R-:W-:-:S04]  /*10c0*/  UMOV UR4, URZ ;  /* 0x0000003f00047c82 */ /* 0x000fc80008000000 */
[----:B------:R-:W-:-:S04]  /*10d0*/  IABS R0, R5 ;  /* 0x0000000500007213 */ /* 0x000fc80000000000 */
[----:B------:R-:W-:Y:S02]  /*10e0*/  R2UR UR12, R0 ;  /* 0x00000000000c72ca */ /* 0x000fe400000e0000 */
[----:B------:R-:W-:Y:S02]  /*10f0*/  IADD3 R0, R5, -0x1, R88 ;  /* 0xffffffff05007810 */ /* 0x000fe40007ffe058 */
[----:B------:R-:W-:Y:S02]  /*1100*/  IABS R5, R5 ;  /* 0x0000000500057213 */ /* 0x000fe40000000000 */
[----:B------:R-:W-:-:S03]  /*1110*/  R2UR UR6, R0 ;  /* 0x00000000000672ca */ /* 0x000fc600000e0000 */
[----:B------:R-:W-:-:S04]  /*1120*/  IMAD.MOV R5, RZ, RZ, -R5 ;  /* 0x000000ffff057224 */ /* 0x000fc800078e0a05 */
[----:B------:R-:W0:Y:S06]  /*1130*/  I2F.RP R3, UR12 ;  /* 0x0000000c00037d06 */ /* 0x000e2c0008209400 */
[----:B------:R-:W-:-:S06]  /*1140*/  UIADD3 UR6, -UR10, UR6, URZ ;  /* 0x000000060a067290 */ /* 0x000fcc000fffe13f */
[----:B------:R-:W-:Y:S01]  /*1150*/  IMAD.U32 R0, RZ, RZ, UR6 ;  /* 0x00000006ff007e24 */ /* 0x000fe2000f8e00ff */
[----:B------:R-:W-:Y:S01]  /*1160*/  ULOP3.LUT UR6, UR6, UR11, URZ, 0x3c, !UPT ;  /* 0x0000000b06067292 */ /* 0x000fe2000f8e3c3f */
[----:B0-----:R-:W0:Y:S03]  /*1170*/  MUFU.RCP R3, R3 ;  /* 0x0000000300037308 */ /* 0x001e260000001000 */
[----:B------:R-:W-:-:S04]  /*1180*/  IABS R0, R0 ;  /* 0x0000000000007213 */ /* 0x000fc80000000000 */
[----:B------:R-:W-:Y:S01]  /*1190*/  R2UR UR9, R0 ;  /* 0x00000000000972ca */ /* 0x000fe200000e0000 */
[----:B------:R-:W-:Y:S02]  /*11a0*/  IMAD.MOV.U32 R0, RZ, RZ, R5 ;  /* 0x000000ffff007224 */ /* 0x000fe400078e0005 */
[----:B0-----:R-:W-:-:S06]  /*11b0*/  VIADD R4, R3, 0xffffffe ;  /* 0x0ffffffe03047836 */ /* 0x001fcc0000000000 */
        /* <DEDUP_REMOVED lines=18> */
.L_x_854:
[----:B------:R-:W-:Y:S02]  /*12e0*/  UIMAD UR5, UR7, UR4, UR10 ;  /* 0x00000004070572a4 */ /* 0x000fe4000f8e020a */
[----:B------:R-:W-:Y:S01]  /*12f0*/  IMAD.U32 R5, RZ, RZ, UR4 ;  /* 0x00000004ff057e24 */ /* 0x000fe2000f8e00ff */
[----:B------:R-:W-:Y:S01]  /*1300*/  PLOP3.LUT P0, PT, PT, PT, PT, 0x80, 0x0 ;  /* 0x000000000000781c */ /* 0x000fe20003f0f070 */
[----:B------:R-:W-:Y:S01]  /*1310*/  IMAD.MOV.U32 R3, RZ, RZ, RZ ;  /* 0x000000ffff037224 */ /* 0x000fe200078e00ff */
[----:B------:R-:W-:Y:S01]  /*1320*/  CS2R R134, SRZ ;  /* 0x0000000000867805 */ /* 0x000fe2000001ff00 */
[----:B------:R-:W-:Y:S01]  /*1330*/  IMAD.MOV.U32 R0, RZ, RZ, RZ ;  /* 0x000000ffff007224 */ /* 0x000fe200078e00ff */
[----:B------:R-:W-:Y:S01]  /*1340*/  VIADDMNMX R88, R5, UR5, R88, PT ;  /* 0x0000000505587c46 */ /* 0x000fe2000b800158 */
[----:B------:R-:W-:Y:S01]  /*1350*/  IMAD.U32 R19, RZ, RZ, UR5 ;  /* 0x00000005ff137e24 */ /* 0x000fe2000f8e00ff */
[----:B------:R-:W-:Y:S02]  /*1360*/  CS2R R132, SRZ ;  /* 0x0000000000847805 */ /* 0x000fe4000001ff00 */
[----:B------:R-:W-:-:S02]  /*1370*/  CS2R R130, SRZ ;  /* 0x0000000000827805 */ /* 0x000fc4000001ff00 */
[----:B------:R-:W-:Y:S02]  /*1380*/  ISETP.GT.AND P1, PT, R88, UR5, PT ;  /* 0x0000000558007c0c */ /* 0x000fe4000bf24270 */
        /* <DEDUP_REMOVED lines=26> */
[----:B------:R-:W-:-:S05]  /*1530*/  SHF.R.S32.HI R92, RZ, 0x7, R91 ;  /* 0x00000007ff5c7819 */ /* 0x000fca000001145b */
        /* <DEDUP_REMOVED lines=9> */
[----:B------:R-:W-:Y:S02]  /*15d0*/  ULEA UR4, UR5, UR36, 0xc ;  /* 0x0000002405047291 */ /* 0x000fe4000f8e603f */
[----:B------:R-:W-:Y:S02]  /*15e0*/  ULEA UR5, UR5, UR6, 0xd ;  /* 0x0000000605057291 */ /* 0x000fe4000f8e683f */
[----:B------:R-:W-:Y:S02]  /*15f0*/  UIADD3 UR4, UR4, 0xc400, URZ ;  /* 0x0000c40004047890 */ /* 0x000fe4000fffe03f */
[----:B------:R-:W-:Y:S02]  /*1600*/  USHF.R.U32.HI UR5, URZ, 0x4, UR5 ;  /* 0x000000043f057899 */ /* 0x000fe40008011605 */
[----:B------:R-:W-:Y:S02]  /*1610*/  USHF.R.U32.HI UR4, URZ, 0x4, UR4 ;  /* 0x000000043f047899 */ /* 0x000fe40008011604 */
[----:B------:R-:W-:-:S02]  /*1620*/  ULOP3.LUT UR60, UR5, 0x3fff, URZ, 0xc0, !UPT ;  /* 0x00003fff053c7892 */ /* 0x000fc4000f8ec03f */
        /* <DEDUP_REMOVED lines=18> */
.L_x_856:
[----:B------:R-:W-:Y:S02]  /*1750*/  SHF.L.U32 R4, RZ, 0x1f, RZ ;  /* 0x0000001fff047819 */ /* 0x000fe400000006ff */
[----:B------:R-:W-:Y:S02]  /*1760*/  LEA.HI R3, R90, R23, RZ, 0x4 ;  /* 0x000000175a037211 */ /* 0x000fe400078f20ff */
[----:B------:R-:W0:Y:S02]  /*1770*/  SYNCS.PHASECHK.TRANS64.TRYWAIT P0, [UR36+0x2d800], R4 ;  /* 0x02d80004ff0075a7 */ /* 0x000e240008000164 */
[----:B------:R-:W-:-:S05]  /*1780*/  LOP3.LUT R0, R3, 0xfffffff0, RZ, 0xc0, !PT ;  /* 0xfffffff003007812 */ /* 0x000fca00078ec0ff */
[----:B------:R-:W-:-:S05]  /*1790*/  IMAD.IADD R10, R23, 0x1, -R0 ;  /* 0x00000001170a7824 */ /* 0x000fca00078e0a00 */
[----:B------:R-:W-:-:S04]  /*17a0*/  SHF.R.S32.HI R5, RZ, 0x1f, R10 ;  /* 0x0000001fff057819 */ /* 0x000fc8000001140a */
[----:B------:R-:W-:Y:S01]  /*17b0*/  LEA.HI R0, R5, R10, RZ, 0x3 ;  /* 0x0000000a05007211 */ /* 0x000fe200078f18ff */
[----:B0-----:R-:W-:Y:S06]  /*17c0*/  @!P0 BRA `(.L_x_857) ;  /* 0x0000014000cc8947 */ /* 0x001fec0003800000 */
.L_x_1024:
[----:B------:R-:W-:Y:S01]  /*17d0*/  R2UR UR4, R16 ;  /* 0x00000000100472ca */ /* 0x000fe200000e0000 */
[----:B------:R-:W-:Y:S01]  /*17e0*/  IMAD.MOV.U32 R7, RZ, RZ, 0x20 ;  /* 0x00000020ff077424 */ /* 0x000fe200078e00ff */
[----:B0-----:R-:W-:-:S05]  /*17f0*/  LOP3.LUT R5, R0, 0xfffffff8, RZ, 0xc0, !PT ;  /* 0xfffffff800057812 */ /* 0x001fca00078ec0ff */
[----:B------:R-:W-:-:S05]  /*1800*/  IMAD.IADD R10, R10, 0x1, -R5 ;  /* 0x000000010a0a7824 */ /* 0x000fca00078e0a05 */
[----:B------:R-:W-:Y:S01]  /*1810*/  LOP3.LUT P1, RZ, R10, 0x4, RZ, 0xc0, !PT ;  /* 0x000000040aff7812 */ /* 0x000fe2000782c0ff */
[----:B------:R-:W-:-:S03]  /*1820*/  ULOP3.LUT UR4, UR4, 0x1, URZ, 0xfc, !UPT ;  /* 0x0000000104047892 */ /* 0x000fc6000f8efc3f */
[----:B------:R-:W-:-:S03]  /*1830*/  SEL R7, R7, 0xffffffe0, !P1 ;  /* 0xffffffe007077807 */ /* 0x000fc60004800000 */
[----:B------:R-:W-:-:S05]  /*1840*/  IMAD.U32 R6, RZ, RZ, UR4 ;  /* 0x00000004ff067e24 */ /* 0x000fca000f8e00ff */
[----:B------:R-:W-:-:S13]  /*1850*/  ISETP.NE.AND P0, PT, R6, 0x3, PT ;  /* 0x000000030600780c */ /* 0x000fda0003f05270 */
[----:B------:R-:W-:Y:S05]  /*1860*/  @!P0 BRA `(.L_x_858) ;  /* 0x0000000000048947 */ /* 0x000fea0003800000 */
[----:B------:R-:W-:Y:S01]  /*1870*/  BPT.TRAP 0x1 ;  /* 0x000000040000795c */ /* 0x000fe20000300000 */
.L_x_858:
[----:B------:R0:W1:Y:S01]  /*1880*/  SYNCS.PHASECHK.TRANS64.TRYWAIT P2, [UR36+0x2d830], R4 ;  /* 0x02d83004ff0075a7 */ /* 0x0000620008040164 */
[----:B------:R-:W-:Y:S05]  /*1890*/  @!P0 BRA `(.L_x_859) ;  /* 0x0000000000048947 */ /* 0x000fea0003800000 */
[----:B------:R-:W-:Y:S01]  /*18a0*/  BPT.TRAP 0x1 ;  /* 0x000000040000795c */ /* 0x000fe20000300000 */
.L_x_859:
[----:B------:R-:W-:Y:S01]  /*18b0*/  IMAD.U32 R12, RZ, RZ, UR37 ;  /* 0x00000025ff0c7e24 */ /* 0x000fe2000f8e00ff */
[----:B------:R-:W-:-:S04]  /*18c0*/  ISETP.NE.AND P1, PT, R24, RZ, PT ;  /* 0x000000ff1800720c */ /* 0x000fc80003f25270 */
[----:B------:R-:W-:Y:S01]  /*18d0*/  LOP3.LUT R12, R12, 0x10000, RZ, 0xfc, !PT ;  /* 0x000100000c0c7812 */ /* 0x000fe200078efcff */
[----:B-1----:R-:W-:Y:S08]  /*18e0*/  @P2 BRA `(.L_x_860) ;  /* 0x0000000000082947 */ /* 0x002ff00003800000 */
[----:B------:R-:W1:Y:S02]  /*18f0*/  SYNCS.PHASECHK.TRANS64.TRYWAIT P2, [UR36+0x2d830], R4 ;  /* 0x02d83004ff0075a7 */ /* 0x000e640008040164 */
[----:B-1----:R-:W-:Y:S05]  /*1900*/  @!P2 BRA `(.L_x_861) ;  /* 0x000001400094a947 */ /* 0x002fea0003800000 */
.L_x_860:
[----:B------:R-:W-:Y:S05]  /*1910*/  WARPSYNC.ALL ;  /* 0x0000000000007948 */ /* 0x000fea0003800000 */
[----:B------:R-:W-:Y:S01]  /*1920*/  IMAD.MOV.U32 R13, RZ, RZ, -0x7fffffe0 ;  /* 0x80000020ff0d7424 */ /* 0x000fe200078e00ff */
[----:B------:R-:W-:Y:S01]  /*1930*/  UIADD3 UR4, UR36, 0x15400, URZ ;  /* 0x0001540024047890 */ /* 0x000fe2000fffe03f */
[C---:B------:R-:W-:Y:S01]  /*1940*/  R2UR UR8, R12.reuse ;  /* 0x000000000c0872ca */ /* 0x040fe200000e0000 */
[----:B------:R-:W-:Y:S02]  /*1950*/  WARPGROUP.ARRIVE ;  /* 0x00000000000079c5 */ /* 0x000fe40000000000 */
[----:B------:R-:W-:Y:S01]  /*1960*/  R2UR UR9, R13 ;  /* 0x000000000d0972ca */ /* 0x000fe200000e0000 */
[----:B------:R-:W-:Y:S01]  /*1970*/  USHF.R.U32.HI UR4, URZ, 0x4, UR4 ;  /* 0x000000043f047899 */ /* 0x000fe20008011604 */
[----:B------:R-:W-:Y:S01]  /*1980*/  R2UR UR24, R12 ;  /* 0x000000000c1872ca */ /* 0x000fe200000e0000 */
[----:B------:R-:W-:Y:S01]  /*1990*/  UMOV UR11, 0x80000020 ;  /* 0x80000020000b7882 */ /* 0x000fe20000000000 */
[----:B------:R-:W-:Y:S01]  /*19a0*/  UMOV UR13, 0x80000020 ;  /* 0x80000020000d7882 */ /* 0x000fe20000000000 */
[----:B------:R-:W-:Y:S01]  /*19b0*/  ULOP3.LUT UR4, UR4, 0x3fff, URZ, 0xc0, !UPT ;  /* 0x00003fff04047892 */ /* 0x000fe2000f8ec03f */
[C---:B------:R-:W-:Y:S01]  /*19c0*/  LOP3.LUT P2, RZ, R10.reuse, 0x2, RZ, 0xc0, !PT ;  /* 0x000000020aff7812 */ /* 0x040fe2000784c0ff */
[----:B------:R-:W-:Y:S01]  /*19d0*/  UMOV UR15, 0x80000020 ;  /* 0x80000020000f7882 */ /* 0x000fe20000000000 */
[----:B------:R-:W-:Y:S01]  /*19e0*/  UMOV UR17, 0x80000020 ;  /* 0x8000002000117882 */ /* 0x000fe20000000000 */
[----:B------:R-:W-:Y:S01]  /*19f0*/  ULOP3.LUT UR37, UR4, 0x10000, URZ, 0xfc, !UPT ;  /* 0x0001000004257892 */ /* 0x000fe2000f8efc3f */
[----:B------:R-:W-:Y:S01]  /*1a00*/  IMAD.SHL.U32 R10, R10, 0x40, RZ ;  /* 0x000000400a0a7824 */ /* 0x000fe200078e00ff */
[----:B------:R-:W-:Y:S01]  /*1a10*/  UMOV UR19, 0x80000020 ;  /* 0x8000002000137882 */ /* 0x000fe20000000000 */
[----:B------:R-:W-:Y:S01]  /*1a20*/  UMOV UR21, 0x80000020 ;  /* 0x8000002000157882 */ /* 0x000fe20000000000 */
[----:B------:R-:W-:Y:S01]  /*1a30*/  UIADD3 UR14, UR37, 0x200, URZ ;  /* 0x00000200250e7890 */ /* 0x000fe2000fffe03f */
[----:B------:R-:W-:Y:S01]  /*1a40*/  SHF.R.U32.HI R3, RZ, 0x1, R3 ;  /* 0x00000001ff037819 */ /* 0x000fe20000011603 */
[----:B------:R-:W-:Y:S01]  /*1a50*/  UIADD3 UR12, UR24, 0x300, URZ ;  /* 0x00000300180c7890 */ /* 0x000fe2000fffe03f */
[----:B------:R-:W-:Y:S01]  /*1a60*/  LOP3.LUT R10, R10, 0x1c0, RZ, 0xc0, !PT ;  /* 0x000001c00a0a7812 */ /* 0x000fe200078ec0ff */
[----:B------:R-:W-:Y:S01]  /*1a70*/  UMOV UR10, UR37 ;  /* 0x00000025000a7c82 */ /* 0x000fe20008000000 */
[----:B------:R-:W-:Y:S01]  /*1a80*/  UIADD3 UR16, UR24, 0x302, URZ ;  /* 0x0000030218107890 */ /* 0x000fe2000fffe03f */
[----:B------:R-:W-:Y:S01]  /*1a90*/  HGMMA.64x128x16.F32 R24, gdesc[UR8], RZ, !UPT, gsb0 ;  /* 0x01e00000081879f0 */ /* 0x000fe2000c0008ff */
[----:B------:R-:W-:Y:S01]  /*1aa0*/  UIADD3 UR8, UR24, 0x2, URZ ;  /* 0x0000000218087890 */ /* 0x000fe2000fffe03f */
[----:B------:R-:W-:Y:S01]  /*1ab0*/  IMAD.SHL.U32 R0, R0, 0x40, RZ ;  /* 0x0000004000007824 */ /* 0x000fe200078e00ff */
[----:B------:R-:W-:Y:S01]  /*1ac0*/  UIADD3 UR10, UR37, 0x2, URZ ;  /* 0x00000002250a7890 */ /* 0x000fe2000fffe03f */
[----:B------:R-:W-:Y:S01]  /*1ad0*/  UMOV UR9, 0x80000020 ;  /* 0x8000002000097882 */ /* 0x000fe20000000000 */
[----:B------:R-:W-:Y:S01]  /*1ae0*/  UMOV UR11, 0x80000020 ;  /* 0x80000020000b7882 */ /* 0x000fe20000000000 */
[----:B------:R-:W-:Y:S01]  /*1af0*/  UIADD3 UR18, UR37, 0x202, URZ ;  /* 0x0000020225127890 */ /* 0x000fe2000fffe03f */
[----:B------:R-:W-:Y:S01]  /*1b00*/  LOP3.LUT R0, R0, 0xfffffe00, RZ, 0xc0, !PT ;  /* 0xfffffe0000007812 */ /* 0x000fe200078ec0ff */
[----:B------:R-:W-:-:S02]  /*1b10*/  UIADD3 UR20, UR24, 0x600, URZ ;  /* 0x0000060018147890 */ /* 0x000fc4000fffe03f */
[----:B------:R-:W-:Y:S01]  /*1b20*/  UIADD3 UR22, UR37, 0x400, URZ ;  /* 0x0000040025167890 */ /* 0x000fe2000fffe03f */
[----:B------:R-:W-:Y:S01]  /*1b30*/  UMOV UR23, 0x80000020 ;  /* 0x8000002000177882 */ /* 0x000fe20000000000 */
[----:B------:R-:W-:Y:S02]  /*1b40*/  UIADD3 UR24, UR24, 0x602, URZ ;  /* 0x0000060218187890 */ /* 0x000fe4000fffe03f */
[----:B------:R-:W-:Y:S01]  /*1b50*/  UIADD3 UR26, UR37, 0x402, URZ ;  /* 0x00000402251a7890 */ /* 0x000fe2000fffe03f */
[----:B------:R-:W-:Y:S01]  /*1b60*/  UMOV UR25, 0x80000020 ;  /* 0x8000002000197882 */ /* 0x000fe20000000000 */
[----:B------:R-:W-:Y:S01]  /*1b70*/  UMOV UR27, 0x80000020 ;  /* 0x80000020001b7882 */ /* 0x000fe20000000000 */
[----:B------:R-:W-:Y:S01]  /*1b80*/  ULDC UR7, c[0x0][0x9d8] ;  /* 0x0002760000077ab9 */ /* 0x000fe20000000800 */
[----:B------:R-:W-:Y:S01]  /*1b90*/  ULDC UR4, c[0x0][0x448] ;  /* 0x0001120000047ab9 */ /* 0x000fe20000000800 */
[----:B------:R-:W-:Y:S01]  /*1ba0*/  ULDC UR31, c[0x0][0x2f0] ;  /* 0x0000bc00001f7ab9 */ /* 0x000fe20000000800 */
[----:B------:R-:W-:Y:S01]  /*1bb0*/  UISETP.NE.AND UP0, UPT, UR4, 0x1, UPT ;  /* 0x000000010400788c */ /* 0x000fe2000bf05270 */
[----:B------:R-:W-:-:S02]  /*1bc0*/  ULDC UR6, c[0x0][0x9dc] ;  /* 0x0002770000067ab9 */ /* 0x000fc40000000800 */
[----:B------:R-:W-:-:S03]  /*1bd0*/  ULOP3.LUT UR28, URZ, UR6, URZ, 0x33, !UPT ;  /* 0x000000063f1c7292 */ /* 0x000fc6000f8e333f */
[----:B------:R-:W-:Y:S02]  /*1be0*/  PLOP3.LUT P3, PT, PT, PT, UP0, 0x80, 0x0 ;  /* 0x000000000000781c */ /* 0x000fe40003f6f008 */
[----:B------:R-:W-:-:S03]  /*1bf0*/  PLOP3.LUT P4, PT, PT, PT, UP0, 0x80, 0x0 ;  /* 0x000000000000781c */ /* 0x000fc60003f8f008 */
[----:B------:R-:W-:Y:S01]  /*1c00*/  @UP0 ULDC UR4, c[0x0][0x44c] ;  /* 0x0001130000040ab9 */ /* 0x000fe20000000800 */
[----:B------:R-:W-:Y:S02]  /*1c10*/  WARPGROUP.DEPBAR.LE gsb0, 0x0 ;  /* 0x00008000000079c5 */ /* 0x000fe40000010000 */
[----:B------:R-:W-:-:S06]  /*1c20*/  WARPGROUP.ARRIVE ;  /* 0x00000000000079c5 */ /* 0x000fcc0000000000 */
[----:B------:R-:W-:Y:S01]  /*1c30*/  HGMMA.64x128x16.F32 R24, gdesc[UR8], R24, gsb0 ;  /* 0x01e00000081879f0 */ /* 0x000fe20008000818 */
[----:B------:R-:W-:Y:S02]  /*1c40*/  ULDC UR10, c[0x0][0x288] ;  /* 0x0000a200000a7ab9 */ /* 0x000fe40000000800 */
[----:B------:R-:W-:Y:S02]  /*1c50*/  WARPGROUP.DEPBAR.LE gsb0, 0x0 ;  /* 0x00008000000079c5 */ /* 0x000fe40000010000 */
[----:B------:R-:W-:-:S07]  /*1c60*/  WARPGROUP.ARRIVE ;  /* 0x00000000000079c5 */ /* 0x000fce0000000000 */
[----:B------:R-:W-:Y:S03]  /*1c70*/  HGMMA.64x128x16.F32 R24, gdesc[UR12], R24, gsb0 ;  /* 0x01e000000c1879f0 */ /* 0x000fe60008000818 */
        /* <DEDUP_REMOVED lines=10> */
[----:B------:R-:W-:Y:S01]  /*1d20*/  FMUL.FTZ R99, R37, UR7 ;  /* 0x0000000725637c20 */ /* 0x000fe20008410000 */
[----:B------:R-:W-:-:S04]  /*1d30*/  IMAD.HI R37, R92, 0x55555556, RZ ;  /* 0x555555565c257827 */ /* 0x000fc800078e02ff */
[----:B------:R-:W-:Y:S01]  /*1d40*/  FMUL.FTZ R15, R38, UR7 ;  /* 0x00000007260f7c20 */ /* 0x000fe20008410000 */
[----:B------:R-:W-:Y:S01]  /*1d50*/  LOP3.LUT R38, R91, 0xffffff80, RZ, 0xc0, !PT ;  /* 0xffffff805b267812 */ /* 0x000fe200078ec0ff */
[----:B------:R-:W-:Y:S01]  /*1d60*/  FMUL.FTZ R101, R41, UR7 ;  /* 0x0000000729657c20 */ /* 0x000fe20008410000 */
[----:B------:R-:W-:Y:S01]  /*1d70*/  LOP3.LUT R41, R10, 0x8, R3, 0xf8, !PT ;  /* 0x000000080a297812 */ /* 0x000fe200078ef803 */
[----:B------:R-:W-:Y:S01]  /*1d80*/  FMUL.FTZ R100, R40, UR7 ;  /* 0x0000000728647c20 */ /* 0x000fe20008410000 */
[----:B------:R-:W-:Y:S01]  /*1d90*/  LEA.HI R37, R37, R37, RZ, 0x1 ;  /* 0x0000002525257211 */ /* 0x000fe200078f08ff */
[----:B------:R-:W-:Y:S01]  /*1da0*/  IMAD.IADD R38, R23, 0x1, -R38 ;  /* 0x0000000117267824 */ /* 0x000fe200078e0a26 */
[----:B------:R-:W-:Y:S01]  /*1db0*/  SHF.R.U32.HI R10, RZ, 0x3, R10 ;  /* 0x00000003ff0a7819 */ /* 0x000fe2000001160a */
[----:B-1----:R-:W-:Y:S01]  /*1dc0*/  FMUL.FTZ R5, R24, UR7 ;  /* 0x0000000718057c20 */ /* 0x002fe20008410000 */
[----:B------:R-:W-:Y:S01]  /*1dd0*/  FMUL.FTZ R24, R43, UR7 ;  /* 0x000000072b187c20 */ /* 0x000fe20008410000 */
[----:B------:R-:W-:Y:S01]  /*1de0*/  IMAD R92, R37, -0x3, R92 ;  /* 0xfffffffd255c7824 */ /* 0x000fe200078e025c */
[-C--:B------:R-:W-:Y:S01]  /*1df0*/  LEA.HI R37, R90, R23.reuse, RZ, 0x2 ;  /* 0x000000175a257211 */ /* 0x080fe200078f10ff */
[----:B------:R-:W-:Y:S01]  /*1e00*/  FMUL.FTZ R20, R39, UR7 ;  /* 0x0000000727147c20 */ /* 0x000fe20008410000 */
[----:B------:R-:W-:Y:S01]  /*1e10*/  SHF.R.S32.HI R3, RZ, 0x1f, R38 ;  /* 0x0000001fff037819 */ /* 0x000fe20000011426 */
[----:B------:R-:W-:Y:S01]  /*1e20*/  FMUL.FTZ R21, R42, UR7 ;  /* 0x000000072a157c20 */ /* 0x000fe20008410000 */
[----:B------:R-:W-:Y:S01]  /*1e30*/  LOP3.LUT R40, R37, 0xfffffffc, RZ, 0xc0, !PT ;  /* 0xfffffffc25287812 */ /* 0x000fe200078ec0ff */
[----:B------:R-:W-:Y:S01]  /*1e40*/  FMUL.FTZ R8, R30, UR7 ;  /* 0x000000071e087c20 */ /* 0x000fe20008410000 */
[----:B------:R-:W-:Y:S01]  /*1e50*/  LOP3.LUT R43, R41, R10, RZ, 0x3c, !PT ;  /* 0x0000000a292b7212 */ /* 0x000fe200078e3cff */
[----:B------:R-:W-:Y:S01]  /*1e60*/  FMUL.FTZ R30, R54, UR7 ;  /* 0x00000007361e7c20 */ /* 0x000fe20008410000 */
[-C--:B------:R-:W-:Y:S01]  /*1e70*/  LEA.HI R10, R3, R38.reuse, RZ, 0x2 ;  /* 0x00000026030a7211 */ /* 0x080fe200078f10ff */
[----:B------:R-:W-:Y:S01]  /*1e80*/  IMAD.IADD R39, R23, 0x1, -R40 ;  /* 0x0000000117277824 */ /* 0x000fe200078e0a28 */
[----:B------:R-:W-:Y:S01]  /*1e90*/  LEA.HI R90, R90, R23, RZ, 0x5 ;  /* 0x000000175a5a7211 */ /* 0x000fe200078f28ff */
[----:B------:R-:W-:Y:S01]  /*1ea0*/  FMUL.FTZ R54, R60, UR7 ;  /* 0x000000073c367c20 */ /* 0x000fe20008410000 */
[----:B------:R-:W-:Y:S01]  /*1eb0*/  LEA.HI R23, R3, R38, RZ, 0x5 ;  /* 0x0000002603177211 */ /* 0x000fe200078f28ff */
[----:B------:R-:W-:Y:S01]  /*1ec0*/  FMUL.FTZ R6, R27, UR7 ;  /* 0x000000071b067c20 */ /* 0x000fe20008410000 */
[--C-:B------:R-:W-:Y:S01]  /*1ed0*/  SHF.R.S32.HI R3, RZ, 0x2, R10.reuse ;  /* 0x00000002ff037819 */ /* 0x100fe2000001140a */
[----:B------:R-:W-:Y:S01]  /*1ee0*/  IMAD.SHL.U32 R90, R90, 0x20, RZ ;  /* 0x000000205a5a7824 */ /* 0x000fe200078e00ff */
[----:B------:R-:W-:Y:S01]  /*1ef0*/  SHF.R.S32.HI R40, RZ, 0x1f, R10 ;  /* 0x0000001fff287819 */ /* 0x000fe2000001140a */
[----:B------:R-:W-:Y:S01]  /*1f00*/  FMUL.FTZ R60, R69, UR7 ;  /* 0x00000007453c7c20 */ /* 0x000fe20008410000 */
[----:B------:R-:W-:Y:S01]  /*1f10*/  SHF.R.S32.HI R23, RZ, 0x5, R23 ;  /* 0x00000005ff177819 */ /* 0x000fe20000011417 */
[----:B------:R-:W-:Y:S01]  /*1f20*/  FMUL.FTZ R27, R51, UR7 ;  /* 0x00000007331b7c20 */ /* 0x000fe20008410000 */
[----:B------:R-:W-:Y:S01]  /*1f30*/  LEA.HI R40, R40, R3, RZ, 0x3 ;  /* 0x0000000328287211 */ /* 0x000fe200078f18ff */
[----:B------:R-:W-:Y:S01]  /*1f40*/  FMUL.FTZ R51, R53, UR7 ;  /* 0x0000000735337c20 */ /* 0x000fe20008410000 */
[----:B------:R-:W-:Y:S01]  /*1f50*/  LEA.HI R41, R39, R39, RZ, 0x1 ;  /* 0x0000002727297211 */ /* 0x000fe200078f08ff */
[----:B------:R-:W-:Y:S01]  /*1f60*/  FMUL.FTZ R53, R57, UR7 ;  /* 0x0000000739357c20 */ /* 0x000fe20008410000 */
[----:B------:R-:W-:Y:S01]  /*1f70*/  LEA R23, R23, UR39, 0x4 ;  /* 0x0000002717177c11 */ /* 0x000fe2000f8e20ff */
[----:B------:R-:W-:Y:S01]  /*1f80*/  FMUL.FTZ R57, R64, UR7 ;  /* 0x0000000740397c20 */ /* 0x000fe20008410000 */
[----:B------:R-:W-:Y:S01]  /*1f90*/  LOP3.LUT R40, R40, 0xfffffff8, RZ, 0xc0, !PT ;  /* 0xfffffff828287812 */ /* 0x000fe200078ec0ff */
[----:B------:R-:W-:Y:S01]  /*1fa0*/  FMUL.FTZ R14, R35, UR7 ;  /* 0x00000007230e7c20 */ /* 0x000fe20008410000 */
[----:B------:R-:W-:Y:S01]  /*1fb0*/  LOP3.LUT R42, R41, 0x1ffffffe, RZ, 0xc0, !PT ;  /* 0x1ffffffe292a7812 */ /* 0x000fe200078ec0ff */
[----:B------:R-:W-:Y:S01]  /*1fc0*/  FMUL.FTZ R64, R77, UR7 ;  /* 0x000000074d407c20 */ /* 0x000fe20008410000 */
[----:B------:R-:W-:Y:S01]  /*1fd0*/  IADD3 R23, R23, R3, -R40 ;  /* 0x0000000317177210 */ /* 0x000fe20007ffe828 */
[----:B------:R-:W-:-:S02]  /*1fe0*/  IMAD.U32 R3, RZ, RZ, UR36 ;  /* 0x00000024ff037e24 */ /* 0x000fc4000f8e00ff */
[----:B------:R-:W-:Y:S01]  /*1ff0*/  FMUL.FTZ R35, R67, UR7 ;  /* 0x0000000743237c20 */ /* 0x000fe20008410000 */
[----:B------:R-:W-:Y:S01]  /*2000*/  IMAD.IADD R42, R39, 0x1, -R42 ;  /* 0x00000001272a7824 */ /* 0x000fe200078e0a2a */
[----:B------:R-:W-:Y:S01]  /*2010*/  LOP3.LUT R39, R90, 0xfffffc00, RZ, 0xc0, !PT ;  /* 0xfffffc005a277812 */ /* 0x000fe200078ec0ff */
[----:B------:R-:W-:Y:S02]  /*2020*/  IMAD R23, R92, 0x40, R23 ;  /* 0x000000405c177824 */ /* 0x000fe400078e0217 */
[----:B------:R-:W-:Y:S01]  /*2030*/  FMUL.FTZ R94, R28, UR7 ;  /* 0x000000071c5e7c20 */ /* 0x000fe20008410000 */
[----:B------:R-:W-:Y:S01]  /*2040*/  @!P1 VIADD R3, R3, 0x2d840 ;  /* 0x0002d84003039836 */ /* 0x000fe20000000000 */
[----:B------:R-:W-:Y:S01]  /*2050*/  IADD3 R39, R43, R0, R39 ;  /* 0x000000002b277210 */ /* 0x000fe20007ffe027 */
[----:B------:R-:W-:Y:S02]  /*2060*/  IMAD R0, R42, 0x8, R23 ;  /* 0x000000082a007824 */ /* 0x000fe400078e0217 */
[----:B------:R-:W-:Y:S01]  /*2070*/  FMUL.FTZ R28, R50, UR7 ;  /* 0x00000007321c7c20 */ /* 0x000fe20008410000 */
[----:B------:R-:W-:-:S02]  /*2080*/  IMAD.MOV.U32 R43, RZ, RZ, -0x80 ;  /* 0xffffff80ff2b7424 */ /* 0x000fc400078e00ff */
[----:B------:R-:W-:Y:S01]  /*2090*/  FMUL.FTZ R9, R31, UR7 ;  /* 0x000000071f097c20 */ /* 0x000fe20008410000 */
[----:B------:R-:W-:Y:S01]  /*20a0*/  @P3 IMAD.HI.U32 R23, R0, UR4, RZ ;  /* 0x0000000400173c27 */ /* 0x000fe2000f8e00ff */
[----:B------:R-:W-:-:S03]  /*20b0*/  @UP0 ULDC UR4, c[0x0][0x450] ;  /* 0x0001140000040ab9 */ /* 0x000fc60000000800 */
[----:B------:R-:W-:Y:S01]  /*20c0*/  FMUL.FTZ R96, R32, UR7 ;  /* 0x0000000720607c20 */ /* 0x000fe20008410000 */
[----:B------:R-:W-:Y:S01]  /*20d0*/  FMUL.FTZ R50, R52, UR7 ;  /* 0x0000000734327c20 */ /* 0x000fe20008410000 */
[----:B------:R-:W-:Y:S01]  /*20e0*/  IMAD.MOV.U32 R69, RZ, RZ, R0 ;  /* 0x000000ffff457224 */ /* 0x000fe200078e0000 */
[----:B------:R-:W-:Y:S01]  /*20f0*/  @P4 SHF.R.U32.HI R69, RZ, UR4, R23 ;  /* 0x00000004ff454c19 */ /* 0x000fe20008011617 */
[----:B------:R-:W-:Y:S01]  /*2100*/  IMAD R77, R88, R43, 0x80 ;  /* 0x00000080584d7424 */ /* 0x000fe200078e022b */
[----:B------:R-:W-:Y:S01]  /*2110*/  LOP3.LUT R23, R10, 0x7ffffffc, RZ, 0xc0, !PT ;  /* 0x7ffffffc0a177812 */ /* 0x000fe200078ec0ff */
[----:B------:R-:W-:Y:S01]  /*2120*/  ULDC.64 UR4, c[0x0][0x9e0] ;  /* 0x0002780000047ab9 */ /* 0x000fe20000000a00 */
[----:B------:R-:W-:Y:S01]  /*2130*/  @!P1 PRMT R10, RZ, 0x654, R3 ;  /* 0x00000654ff0a9816 */ /* 0x000fe20000000003 */
[----:B------:R-:W1:Y:S01]  /*2140*/  SHFL.IDX PT, R67, R69, RZ, 0x1c1f ;  /* 0x001c1fff45437589 */ /* 0x000e6200000e0000 */
[----:B------:R-:W-:Y:S01]  /*2150*/  UISETP.GE.AND UP1, UPT, UR5, 0x1, UPT ;  /* 0x000000010500788c */ /* 0x000fe2000bf26270 */
[----:B------:R-:W-:Y:S01]  /*2160*/  IMAD.IADD R3, R38, 0x1, -R23 ;  /* 0x0000000126037824 */ /* 0x000fe200078e0a17 */
[----:B------:R2:W-:Y:S01]  /*2170*/  @!P1 SYNCS.ARRIVE.TRANS64.RED.A1T0 RZ, [R10+URZ], RZ ;  /* 0x000000ff0aff99a7 */ /* 0x0005e2000810043f */
[----:B------:R-:W-:Y:S01]  /*2180*/  FMUL.FTZ R93, R25, UR7 ;  /* 0x00000007195d7c20 */ /* 0x000fe20008410000 */
[----:B0-----:R-:W-:Y:S01]  /*2190*/  FMUL.FTZ R4, R26, UR7 ;  /* 0x000000071a047c20 */ /* 0x001fe20008410000 */
[----:B------:R-:W-:Y:S01]  /*21a0*/  FMUL.FTZ R95, R29, UR7 ;  /* 0x000000071d5f7c20 */ /* 0x000fe20008410000 */
[----:B------:R-:W-:Y:S01]  /*21b0*/  FMUL.FTZ R97, R33, UR7 ;  /* 0x0000000721617c20 */ /* 0x000fe20008410000 */
[----:B------:R-:W-:Y:S01]  /*21c0*/  FMUL.FTZ R11, R34, UR7 ;  /* 0x00000007220b7c20 */ /* 0x000fe20008410000 */
[----:B------:R-:W-:Y:S01]  /*21d0*/  FMUL.FTZ R52, R56, UR7 ;  /* 0x0000000738347c20 */ /* 0x000fe20008410000 */
[----:B------:R-:W-:Y:S01]  /*21e0*/  FMUL.FTZ R32, R58, UR7 ;  /* 0x000000073a207c20 */ /* 0x000fe20008410000 */
[----:B--2---:R-:W-:-:S02]  /*21f0*/  VIADD R10, R77, 0x1 ;  /* 0x000000014d0a7836 */ /* 0x004fc40000000000 */
        /* <DEDUP_REMOVED lines=32> */
[----:B------:R-:W-:Y:S01]  /*2400*/  IMAD R23, R3, -0x2, R10 ;  /* 0xfffffffe03177824 */ /* 0x000fe200078e020a */
[----:B------:R-:W-:Y:S01]  /*2410*/  PLOP3.LUT P3, PT, PT, PT, UP1, 0x40, 0x0 ;  /* 0x000000000000781c */ /* 0x000fe20003f6e818 */
[----:B------:R-:W-:Y:S01]  /*2420*/  IMAD.U32 R83, RZ, RZ, UR10 ;  /* 0x0000000aff537e24 */ /* 0x000fe2000f8e00ff */
[----:B------:R-:W0:Y:S01]  /*2430*/  MUFU.TANH R5, R5 ;  /* 0x0000000500057308 */ /* 0x000e220000002400 */
[----:B------:R-:W-:Y:S01]  /*2440*/  IMAD R10, R18, UR31, R23 ;  /* 0x0000001f120a7c24 */ /* 0x000fe2000f8e0217 */
[----:B------:R-:W-:Y:S01]  /*2450*/  LEA R75, R88, 0xffffff80, 0x7 ;  /* 0xffffff80584b7811 */ /* 0x000fe200078e38ff */
[----:B------:R-:W-:-:S02]  /*2460*/  IMAD R38, R18, UR31, R77 ;  /* 0x0000001f12267c24 */ /* 0x000fc4000f8e024d */
[----:B------:R-:W-:Y:S02]  /*2470*/  IMAD.IADD R23, R10, 0x1, -R83 ;  /* 0x000000010a177824 */ /* 0x000fe400078e0a53 */
[----:B------:R-:W-:Y:S01]  /*2480*/  IMAD.MOV.U32 R66, RZ, RZ, 0x10 ;  /* 0x00000010ff427424 */ /* 0x000fe200078e00ff */
[----:B------:R-:W2:Y:S01]  /*2490*/  MUFU.TANH R93, R93 ;  /* 0x0000005d005d7308 */ /* 0x000ea20000002400 */
[----:B------:R-:W-:Y:S02]  /*24a0*/  IMAD R72, R3, -0x2, R38 ;  /* 0xfffffffe03487824 */ /* 0x000fe400078e0226 */
[C---:B------:R-:W-:Y:S01]  /*24b0*/  VIADD R79, R23.reuse, UR4 ;  /* 0x00000004174f7c36 */ /* 0x040fe20008000000 */
[----:B------:R-:W-:Y:S01]  /*24c0*/  SEL R38, R66, 0xfffffff0, !P2 ;  /* 0xfffffff042267807 */ /* 0x000fe20005000000 */
[----:B------:R-:W-:Y:S02]  /*24d0*/  VIADD R74, R23, UR28 ;  /* 0x0000001c174a7c36 */ /* 0x000fe40008000000 */
[----:B------:R-:W-:Y:S01]  /*24e0*/  IMAD.U32 R10, RZ, RZ, UR28 ;  /* 0x0000001cff0a7e24 */ /* 0x000fe2000f8e00ff */
[----:B------:R-:W3:Y:S01]  /*24f0*/  MUFU.TANH R4, R4 ;  /* 0x0000000400047308 */ /* 0x000ee20000002400 */
[----:B-1----:R-:W-:Y:S01]  /*2500*/  VIADDMNMX R70, R67, R79, R72, PT ;  /* 0x0000004f43467246 */ /* 0x002fe20003800148 */
[----:B------:R-:W-:-:S06]  /*2510*/  IMAD.IADD R71, R74, 0x1, R67 ;  /* 0x000000014a477824 */ /* 0x000fcc00078e0243 */
[----:B------:R-:W1:Y:S08]  /*2520*/  MUFU.TANH R6, R6 ;  /* 0x0000000600067308 */ /* 0x000e700000002400 */
[----:B------:R-:W4:Y:S08]  /*2530*/  MUFU.TANH R94, R94 ;  /* 0x0000005e005e7308 */ /* 0x000f300000002400 */
[----:B------:R-:W0:Y:S08]  /*2540*/  MUFU.TANH R95, R95 ;  /* 0x0000005f005f7308 */ /* 0x000e300000002400 */
        /* <DEDUP_REMOVED lines=57> */
[----:B------:R-:W0:Y:S01]  /*28e0*/  MUFU.TANH R43, R43 ;  /* 0x0000002b002b7308 */ /* 0x000e220000002400 */
[----:B-1234-:R-:W-:Y:S05]  /*28f0*/  @P3 BRA `(.L_x_862) ;  /* 0x00000000005c3947 */ /* 0x01efea0003800000 */
[----:B------:R-:W-:Y:S01]  /*2900*/  IMAD R66, R18, UR31, R67 ;  /* 0x0000001f12427c24 */ /* 0x000fe2000f8e0243 */
[----:B------:R-:W-:Y:S03]  /*2910*/  BSSY B0, `(.L_x_863) ;  /* 0x0000011000007945 */ /* 0x000fe60003800000 */
[----:B------:R-:W-:-:S05]  /*2920*/  IMAD.IADD R66, R66, 0x1, -R83 ;  /* 0x0000000142427824 */ /* 0x000fca00078e0a53 */
[----:B------:R-:W-:-:S13]  /*2930*/  ISETP.GT.AND P2, PT, R66, -0x1, PT ;  /* 0xffffffff4200780c */ /* 0x000fda0003f44270 */
[----:B------:R-:W-:Y:S05]  /*2940*/  @P2 BRA `(.L_x_864) ;  /* 0x0000000000202947 */ /* 0x000fea0003800000 */
[----:B------:R-:W-:Y:S01]  /*2950*/  UISETP.NE.AND UP2, UPT, UR5, 0x1, UPT ;  /* 0x000000010500788c */ /* 0x000fe2000bf45270 */
[----:B------:R-:W-:-:S05]  /*2960*/  LOP3.LUT R66, RZ, R66, RZ, 0x33, !PT ;  /* 0x00000042ff427212 */ /* 0x000fca00078e33ff */
[----:B------:R-:W-:-:S05]  /*2970*/  PLOP3.LUT P2, PT, PT, PT, UP2, 0x80, 0x0 ;  /* 0x000000000000781c */ /* 0x000fca0003f4f028 */
[----:B------:R-:W-:-:S08]  /*2980*/  @UP2 ULDC.64 UR6, c[0x0][0x9e8] ;  /* 0x00027a0000062ab9 */ /* 0x000fd00000000a00 */
[----:B------:R-:W-:-:S05]  /*2990*/  @P2 IMAD.HI.U32 R23, R66, UR6, RZ ;  /* 0x0000000642172c27 */ /* 0x000fca000f8e00ff */
[----:B------:R-:W-:-:S04]  /*29a0*/  @P2 SHF.R.U32.HI R66, RZ, UR7, R23 ;  /* 0x00000007ff422c19 */ /* 0x000fc80008011617 */
[----:B------:R-:W-:Y:S01]  /*29b0*/  LOP3.LUT R66, RZ, R66, RZ, 0x33, !PT ;  /* 0x00000042ff427212 */ /* 0x000fe200078e33ff */
[----:B------:R-:W-:Y:S06]  /*29c0*/  BRA `(.L_x_865) ;  /* 0x0000000000147947 */ /* 0x000fec0003800000 */
.L_x_864:
[----:B------:R-:W-:-:S06]  /*29d0*/  UISETP.NE.AND UP2, UPT, UR5, 0x1, UPT ;  /* 0x000000010500788c */ /* 0x000fcc000bf45270 */
[----:B------:R-:W-:-:S05]  /*29e0*/  PLOP3.LUT P2, PT, PT, PT, UP2, 0x80, 0x0 ;  /* 0x000000000000781c */ /* 0x000fca0003f4f028 */
[----:B------:R-:W-:-:S08]  /*29f0*/  @UP2 ULDC.64 UR6, c[0x0][0x9e8] ;  /* 0x00027a0000062ab9 */ /* 0x000fd00000000a00 */
[----:B------:R-:W-:-:S05]  /*2a00*/  @P2 IMAD.HI.U32 R23, R66, UR6, RZ ;  /* 0x0000000642172c27 */ /* 0x000fca000f8e00ff */
[----:B------:R-:W-:-:S07]  /*2a10*/  @P2 SHF.R.U32.HI R66, RZ, UR7, R23 ;  /* 0x00000007ff422c19 */ /* 0x000fce0008011617 */
.L_x_865:
[----:B------:R-:W-:Y:S05]  /*2a20*/  BSYNC B0 ;  /* 0x0000000000007941 */ /* 0x000fea0003800000 */
.L_x_863:
[----:B------:R-:W-:-:S04]  /*2a30*/  IMAD R66, R66, UR5, -R75 ;  /* 0x0000000542427c24 */ /* 0x000fc8000f8e0a4b */
[----:B------:R-:W-:-:S05]  /*2a40*/  IMAD R66, R3, -0x2, R66 ;  /* 0xfffffffe03427824 */ /* 0x000fca00078e0242 */
[----:B------:R-:W-:Y:S02]  /*2a50*/  VIMNMX R71, R71, R66, !PT ;  /* 0x0000004247477248 */ /* 0x000fe40007fe0100 */
[----:B------:R-:W-:-:S07]  /*2a60*/  VIADDMNMX R70, R66, UR5, R70, PT ;  /* 0x0000000542467c46 */ /* 0x000fce000b800146 */
.L_x_862:
[C---:B------:R-:W-:Y:S01]  /*2a70*/  ISETP.GE.AND P4, PT, R77.reuse, 0x9, PT ;  /* 0x000000094d00780c */ /* 0x040fe20003f86270 */
[----:B------:R-:W1:Y:S01]  /*2a80*/  SHFL.IDX PT, R69, R69, 0x1, 0x1c1f ;  /* 0x003c1f0045457f89 */ /* 0x000e6200000e0000 */
[C---:B------:R-:W-:Y:S02]  /*2a90*/  ISETP.GE.AND P2, PT, R77.reuse, 0x2, PT ;  /* 0x000000024d00780c */ /* 0x040fe40003f46270 */
[----:B------:R-:W-:Y:S02]  /*2aa0*/  ISETP.GE.AND P5, PT, R77, 0xa, PT ;  /* 0x0000000a4d00780c */ /* 0x000fe40003fa6270 */
[----:B------:R-:W-:Y:S02]  /*2ab0*/  LOP3.LUT R23, R23, 0xfffffffd, RZ, 0xc0, !PT ;  /* 0xfffffffd17177812 */ /* 0x000fe400078ec0ff */
[----:B------:R-:W-:-:S04]  /*2ac0*/  ISETP.GT.AND P3, PT, R71, 0x1, !P2 ;  /* 0x000000014700780c */ /* 0x000fc80005764270 */
[----:B------:R-:W-:Y:S02]  /*2ad0*/  ISETP.LT.OR P3, PT, R70, 0x2, P3 ;  /* 0x000000024600780c */ /* 0x000fe40001f61670 */
[----:B------:R-:W-:Y:S02]  /*2ae0*/  @P4 LOP3.LUT R23, R23, 0x2, RZ, 0xfc, !PT ;  /* 0x0000000217174812 */ /* 0x000fe400078efcff */
[----:B------:R-:W-:Y:S02]  /*2af0*/  FSEL R93, R93, -INF , !P3 ;  /* 0xff8000005d5d7808 */ /* 0x000fe40005800000 */
[----:B------:R-:W-:Y:S02]  /*2b00*/  LOP3.LUT R23, R23, 0xfffffffb, RZ, 0xc0, !PT ;  /* 0xfffffffb17177812 */ /* 0x000fe400078ec0ff */
[----:B------:R-:W-:Y:S02]  /*2b10*/  ISETP.GT.AND P4, PT, R71, 0x8, !P4 ;  /* 0x000000084700780c */ /* 0x000fe40006784270 */
[----:B------:R-:W-:-:S02]  /*2b20*/  @P5 LOP3.LUT R23, R23, 0x4, RZ, 0xfc, !PT ;  /* 0x0000000417175812 */ /* 0x000fc400078efcff */
[----:B------:R-:W-:Y:S02]  /*2b30*/  ISETP.GT.AND P3, PT, R71, 0x9, !P5 ;  /* 0x000000094700780c */ /* 0x000fe40006f64270 */
[C---:B------:R-:W-:Y:S02]  /*2b40*/  ISETP.GE.AND P5, PT, R77.reuse, 0x11, PT ;  /* 0x000000114d00780c */ /* 0x040fe40003fa6270 */
[C---:B------:R-:W-:Y:S02]  /*2b50*/  ISETP.LT.OR P4, PT, R70.reuse, 0x9, P4 ;  /* 0x000000094600780c */ /* 0x040fe40002781670 */
[----:B------:R-:W-:Y:S02]  /*2b60*/  ISETP.LT.OR P3, PT, R70, 0xa, P3 ;  /* 0x0000000a4600780c */ /* 0x000fe40001f61670 */
[----:B------:R-:W-:Y:S02]  /*2b70*/  FSEL R94, R94, -INF , !P4 ;  /* 0xff8000005e5e7808 */ /* 0x000fe40006000000 */
[----:B------:R-:W-:-:S02]  /*2b80*/  ISETP.GE.AND P4, PT, R77, 0x12, PT ;  /* 0x000000124d00780c */ /* 0x000fc40003f86270 */
[----:B------:R-:W-:Y:S02]  /*2b90*/  LOP3.LUT R23, R23, 0xfffffff7, RZ, 0xc0, !PT ;  /* 0xfffffff717177812 */ /* 0x000fe400078ec0ff */
[----:B0-----:R-:W-:Y:S02]  /*2ba0*/  FSEL R95, R95, -INF , !P3 ;  /* 0xff8000005f5f7808 */ /* 0x001fe40005800000 */
[----:B------:R-:W-:Y:S02]  /*2bb0*/  ISETP.GT.AND P3, PT, R71, 0x10, !P5 ;  /* 0x000000104700780c */ /* 0x000fe40006f64270 */
[----:B------:R-:W-:Y:S02]  /*2bc0*/  @P5 LOP3.LUT R23, R23, 0x8, RZ, 0xfc, !PT ;  /* 0x0000000817175812 */ /* 0x000fe400078efcff */
[----:B------:R-:W-:Y:S02]  /*2bd0*/  ISETP.LT.OR P3, PT, R70, 0x11, P3 ;  /* 0x000000114600780c */ /* 0x000fe40001f61670 */
[----:B------:R-:W-:-:S02]  /*2be0*/  LOP3.LUT R23, R23, 0xfdffffff, RZ, 0xc0, !PT ;  /* 0xfdffffff17177812 */ /* 0x000fc400078ec0ff */
[----:B------:R-:W-:Y:S02]  /*2bf0*/  FSEL R96, R96, -INF , !P3 ;  /* 0xff80000060607808 */ /* 0x000fe40005800000 */
[----:B------:R-:W-:Y:S02]  /*2c00*/  @P4 LOP3.LUT R23, R23, 0x2000000, RZ, 0xfc, !PT ;  /* 0x0200000017174812 */ /* 0x000fe400078efcff */
[----:B------:R-:W-:Y:S02]  /*2c10*/  ISETP.GT.AND P3, PT, R71, 0x11, !P4 ;  /* 0x000000114700780c */ /* 0x000fe40006764270 */
[----:B------:R-:W-:Y:S02]  /*2c20*/  ISETP.GE.AND P4, PT, R77, 0x19, PT ;  /* 0x000000194d00780c */ /* 0x000fe40003f86270 */
[----:B------:R-:W-:Y:S02]  /*2c30*/  ISETP.LT.OR P3, PT, R70, 0x12, P3 ;  /* 0x000000124600780c */ /* 0x000fe40001f61670 */
[----:B------:R-:W-:-:S02]  /*2c40*/  LOP3.LUT R23, R23, 0xfeffffff, RZ, 0xc0, !PT ;  /* 0xfeffffff17177812 */ /* 0x000fc400078ec0ff */
[----:B------:R-:W-:Y:S02]  /*2c50*/  FSEL R97, R97, -INF , !P3 ;  /* 0xff80000061617808 */ /* 0x000fe40005800000 */
[----:B------:R-:W-:-:S04]  /*2c60*/  ISETP.GT.AND P3, PT, R71, 0x18, !P4 ;  /* 0x000000184700780c */ /* 0x000fc80006764270 */
[----:B------:R-:W-:Y:S02]  /*2c70*/  ISETP.LT.OR P3, PT, R70, 0x19, P3 ;  /* 0x000000194600780c */ /* 0x000fe40001f61670 */
[----:B------:R-:W-:Y:S02]  /*2c80*/  @P4 LOP3.LUT R23, R23, 0x1000000, RZ, 0xfc, !PT ;  /* 0x0100000017174812 */ /* 0x000fe400078efcff */
[----:B------:R-:W-:Y:S02]  /*2c90*/  ISETP.GE.AND P4, PT, R77, 0x1a, PT ;  /* 0x0000001a4d00780c */ /* 0x000fe40003f86270 */
[----:B------:R-:W-:Y:S02]  /*2ca0*/  LOP3.LUT R23, R23, 0xff7fffff, RZ, 0xc0, !PT ;  /* 0xff7fffff17177812 */ /* 0x000fe400078ec0ff */
[----:B------:R-:W-:Y:S02]  /*2cb0*/  FSEL R98, R98, -INF , !P3 ;  /* 0xff80000062627808 */ /* 0x000fe40005800000 */
[----:B------:R-:W-:-:S04]  /*2cc0*/  ISETP.GT.AND P3, PT, R71, 0x19, !P4 ;  /* 0x000000194700780c */ /* 0x000fc80006764270 */
[----:B------:R-:W-:-:S03]  /*2cd0*/  ISETP.LT.OR P3, PT, R70, 0x1a, P3 ;  /* 0x0000001a4600780c */ /* 0x000fc60001f61670 */
        /* <DEDUP_REMOVED lines=110> */
[----:B------:R-:W-:Y:S02]  /*33c0*/  FSEL R62, R62, -INF , !P3 ;  /* 0xff8000003e3e7808 */ /* 0x000fe40005800000 */
[----:B------:R-:W-:Y:S02]  /*33d0*/  LOP3.LUT R23, R23, 0xffffffef, RZ, 0xc0, !PT ;  /* 0xffffffef17177812 */ /* 0x000fe400078ec0ff */
[----:B------:R-:W-:-:S04]  /*33e0*/  ISETP.GT.AND P3, PT, R71, 0x68, !P4 ;  /* 0x000000684700780c */ /* 0x000fc80006764270 */
[----:B------:R-:W-:-:S03]  /*33f0*/  ISETP.LT.OR P3, PT, R70, 0x69, P3 ;  /* 0x000000694600780c */ /* 0x000fc60001f61670 */
[----:B------:R-:W-:Y:S02]  /*3400*/  @P4 LOP3.LUT R23, R23, 0x10, RZ, 0xfc, !PT ;  /* 0x0000001017174812 */ /* 0x000fe400078efcff */
[----:B------:R-:W-:Y:S02]  /*3410*/  ISETP.GE.AND P4, PT, R77, 0x6a, PT ;  /* 0x0000006a4d00780c */ /* 0x000fe40003f86270 */
[----:B------:R-:W-:Y:S02]  /*3420*/  FSEL R63, R63, -INF , !P3 ;  /* 0xff8000003f3f7808 */ /* 0x000fe40005800000 */
[----:B------:R-:W-:Y:S02]  /*3430*/  ISETP.GT.AND P3, PT, R71, 0x69, !P4 ;  /* 0x000000694700780c */ /* 0x000fe40006764270 */
[----:B------:R-:W-:Y:S02]  /*3440*/  LOP3.LUT R23, R23, 0xfbffffff, RZ, 0xc0, !PT ;  /* 0xfbffffff17177812 */ /* 0x000fe400078ec0ff */
[----:B------:R-:W-:-:S04]  /*3450*/  ISETP.LT.OR P3, PT, R70, 0x6a, P3 ;  /* 0x0000006a4600780c */ /* 0x000fc80001f61670 */
[----:B------:R-:W-:Y:S02]  /*3460*/  FSEL R64, R64, -INF , !P3 ;  /* 0xff80000040407808 */ /* 0x000fe40005800000 */
[----:B------:R-:W-:Y:S02]  /*3470*/  ISETP.GE.AND P3, PT, R77, 0x71, PT ;  /* 0x000000714d00780c */ /* 0x000fe40003f66270 */
[----:B------:R-:W-:Y:S02]  /*3480*/  @P4 LOP3.LUT R23, R23, 0x4000000, RZ, 0xfc, !PT ;  /* 0x0400000017174812 */ /* 0x000fe400078efcff */
[----:B------:R-:W-:Y:S02]  /*3490*/  ISETP.GT.AND P4, PT, R71, 0x70, !P3 ;  /* 0x000000704700780c */ /* 0x000fe40005f84270 */
[----:B------:R-:W-:Y:S02]  /*34a0*/  LOP3.LUT R23, R23, 0xfffffffe, RZ, 0xc0, !PT ;  /* 0xfffffffe17177812 */ /* 0x000fe400078ec0ff */
[----:B------:R-:W-:-:S04]  /*34b0*/  ISETP.LT.OR P4, PT, R70, 0x71, P4 ;  /* 0x000000714600780c */ /* 0x000fc80002781670 */
[----:B------:R-:W-:Y:S02]  /*34c0*/  FSEL R65, R65, -INF , !P4 ;  /* 0xff80000041417808 */ /* 0x000fe40006000000 */
[----:B------:R-:W-:-:S04]  /*34d0*/  ISETP.GE.AND P4, PT, R77, 0x72, PT ;  /* 0x000000724d00780c */ /* 0x000fc80003f86270 */
[----:B------:R-:W-:-:S04]  /*34e0*/  ISETP.GT.AND P5, PT, R71, 0x71, !P4 ;  /* 0x000000714700780c */ /* 0x000fc800067a4270 */
[----:B------:R-:W-:-:S04]  /*34f0*/  ISETP.LT.OR P5, PT, R70, 0x72, P5 ;  /* 0x000000724600780c */ /* 0x000fc80002fa1670 */
[----:B------:R-:W-:Y:S02]  /*3500*/  FSEL R49, R68, -INF , !P5 ;  /* 0xff80000044317808 */ /* 0x000fe40006800000 */
[----:B------:R-:W-:-:S04]  /*3510*/  ISETP.GE.AND P5, PT, R77, 0x79, PT ;  /* 0x000000794d00780c */ /* 0x000fc80003fa6270 */
[----:B------:R-:W-:-:S04]  /*3520*/  ISETP.GT.AND P6, PT, R71, 0x78, !P5 ;  /* 0x000000784700780c */ /* 0x000fc80006fc4270 */
[----:B------:R-:W-:-:S04]  /*3530*/  ISETP.LT.OR P6, PT, R70, 0x79, P6 ;  /* 0x000000794600780c */ /* 0x000fc800037c1670 */
[----:B------:R-:W-:Y:S02]  /*3540*/  FSEL R48, R84, -INF , !P6 ;  /* 0xff80000054307808 */ /* 0x000fe40007000000 */
[----:B------:R-:W-:-:S13]  /*3550*/  ISETP.GE.AND P6, PT, R77, 0x1, PT ;  /* 0x000000014d00780c */ /* 0x000fda0003fc6270 */
[----:B------:R-:W-:Y:S02]  /*3560*/  @P6 LOP3.LUT R23, R23, 0x1, RZ, 0xfc, !PT ;  /* 0x0000000117176812 */ /* 0x000fe400078efcff */
[----:B------:R-:W-:Y:S02]  /*3570*/  ISETP.GT.AND P6, PT, R71, RZ, !P6 ;  /* 0x000000ff4700720c */ /* 0x000fe400077c4270 */
[----:B------:R-:W-:Y:S02]  /*3580*/  LOP3.LUT R23, R23, 0xf7ffffff, RZ, 0xc0, !PT ;  /* 0xf7ffffff17177812 */ /* 0x000fe400078ec0ff */
[----:B------:R-:W-:-:S04]  /*3590*/  ISETP.LT.OR P6, PT, R70, 0x1, P6 ;  /* 0x000000014600780c */ /* 0x000fc800037c1670 */
[----:B------:R-:W-:Y:S02]  /*35a0*/  FSEL R73, R5, -INF , !P6 ;  /* 0xff80000005497808 */ /* 0x000fe40007000000 */
[----:B------:R-:W-:-:S13]  /*35b0*/  ISETP.GE.AND P6, PT, R77, 0x7a, PT ;  /* 0x0000007a4d00780c */ /* 0x000fda0003fc6270 */
[----:B------:R-:W-:Y:S02]  /*35c0*/  @P6 LOP3.LUT R23, R23, 0x8000000, RZ, 0xfc, !PT ;  /* 0x0800000017176812 */ /* 0x000fe400078efcff */
[----:B------:R-:W-:Y:S01]  /*35d0*/  ISETP.GT.AND P6, PT, R71, 0x79, !P6 ;  /* 0x000000794700780c */ /* 0x000fe200077c4270 */
[----:B-1----:R-:W-:-:S03]  /*35e0*/  IMAD.IADD R71, R74, 0x1, R69 ;  /* 0x000000014a477824 */ /* 0x002fc600078e0245 */
[----:B------:R-:W-:Y:S02]  /*35f0*/  ISETP.LT.OR P6, PT, R70, 0x7a, P6 ;  /* 0x0000007a4600780c */ /* 0x000fe400037c1670 */
[----:B------:R-:W-:Y:S02]  /*3600*/  VIADDMNMX R70, R69, R79, R72, PT ;  /* 0x0000004f45467246 */ /* 0x000fe40003800148 */
[----:B------:R-:W-:Y:S02]  /*3610*/  FSEL R5, R85, -INF , !P6 ;  /* 0xff80000055057808 */ /* 0x000fe40007000000 */
[----:B------:R-:W-:-:S13]  /*3620*/  PLOP3.LUT P6, PT, PT, PT, UP1, 0x40, 0x0 ;  /* 0x000000000000781c */ /* 0x000fda0003fce818 */
[----:B------:R-:W-:Y:S05]  /*3630*/  @P6 BRA `(.L_x_866) ;  /* 0x0000000000646947 */ /* 0x000fea0003800000 */
        /* <DEDUP_REMOVED lines=9> */
[----:B------:R-:W-:Y:S01]  /*36d0*/  @P6 IMAD.HI.U32 R69, R68, UR6, RZ ;  /* 0x0000000644456c27 */ /* 0x000fe2000f8e00ff */
[----:B------:R-:W-:-:S13]  /*36e0*/  PLOP3.LUT P6, PT, PT, PT, UP2, 0x80, 0x0 ;  /* 0x000000000000781c */ /* 0x000fda0003fcf028 */
[----:B------:R-:W-:-:S04]  /*36f0*/  @P6 SHF.R.U32.HI R68, RZ, UR7, R69 ;  /* 0x00000007ff446c19 */ /* 0x000fc80008011645 */
[----:B------:R-:W-:Y:S01]  /*3700*/  LOP3.LUT R68, RZ, R68, RZ, 0x33, !PT ;  /* 0x00000044ff447212 */ /* 0x000fe200078e33ff */
[----:B------:R-:W-:Y:S06]  /*3710*/  BRA `(.L_x_869) ;  /* 0x0000000000187947 */ /* 0x000fec0003800000 */
.L_x_868:
[----:B------:R-:W-:-:S06]  /*3720*/  UISETP.NE.AND UP2, UPT, UR5, 0x1, UPT ;  /* 0x000000010500788c */ /* 0x000fcc000bf45270 */
[----:B------:R-:W-:-:S05]  /*3730*/  PLOP3.LUT P6, PT, PT, PT, UP2, 0x80, 0x0 ;  /* 0x000000000000781c */ /* 0x000fca0003fcf028 */
[----:B------:R-:W-:-:S08]  /*3740*/  @UP2 ULDC.64 UR6, c[0x0][0x9e8] ;  /* 0x00027a0000062ab9 */ /* 0x000fd00000000a00 */
[----:B------:R-:W-:Y:S01]  /*3750*/  @P6 IMAD.HI.U32 R69, R68, UR6, RZ ;  /* 0x0000000644456c27 */ /* 0x000fe2000f8e00ff */
[----:B------:R-:W-:-:S13]  /*3760*/  PLOP3.LUT P6, PT, PT, PT, UP2, 0x80, 0x0 ;  /* 0x000000000000781c */ /* 0x000fda0003fcf028 */
[----:B------:R-:W-:-:S07]  /*3770*/  @P6 SHF.R.U32.HI R68, RZ, UR7, R69 ;  /* 0x00000007ff446c19 */ /* 0x000fce0008011645 */
.L_x_869:
[----:B------:R-:W-:Y:S05]  /*3780*/  BSYNC B0 ;  /* 0x0000000000007941 */ /* 0x000fea0003800000 */
.L_x_867:
[----:B------:R-:W-:-:S04]  /*3790*/  IMAD R68, R68, UR5, -R75 ;  /* 0x0000000544447c24 */ /* 0x000fc8000f8e0a4b */
[----:B------:R-:W-:-:S05]  /*37a0*/  IMAD R68, R3, -0x2, R68 ;  /* 0xfffffffe03447824 */ /* 0x000fca00078e0244 */
[----:B------:R-:W-:Y:S02]  /*37b0*/  VIMNMX R71, R71, R68, !PT ;  /* 0x0000004447477248 */ /* 0x000fe40007fe0100 */
[----:B------:R-:W-:-:S07]  /*37c0*/  VIADDMNMX R70, R68, UR5, R70, PT ;  /* 0x0000000544467c46 */ /* 0x000fce000b800146 */
.L_x_866:
[----:B------:R-:W-:Y:S01]  /*37d0*/  ISETP.GT.AND P2, PT, R71, 0x1, !P2 ;  /* 0x000000014700780c */ /* 0x000fe20005744270 */
[----:B------:R-:W-:Y:S01]  /*37e0*/  ULDC UR10, c[0x0][0x988] ;  /* 0x00026200000a7ab9 */ /* 0x000fe20000000800 */
[----:B------:R-:W-:Y:S01]  /*37f0*/  LOP3.LUT P6, RZ, R23, 0x8, RZ, 0xc0, !PT ;  /* 0x0000000817ff7812 */ /* 0x000fe200078cc0ff */
[----:B------:R-:W-:Y:S01]  /*3800*/  @UP0 ULDC UR6, c[0x0][0x44c] ;  /* 0x0001130000060ab9 */ /* 0x000fe20000000800 */
[----:B------:R-:W-:Y:S01]  /*3810*/  ISETP.LT.OR P2, PT, R70, 0x2, P2 ;  /* 0x000000024600780c */ /* 0x000fe20001741670 */
[----:B------:R-:W-:Y:S01]  /*3820*/  UIMAD.WIDE.U32 UR6, UR39, UR6, URZ ;  /* 0x00000006270672a5 */ /* 0x000fe2000f8e003f */
[----:B------:R-:W-:Y:S01]  /*3830*/  ISETP.GT.AND P3, PT, R71, 0x70, !P3 ;  /* 0x000000704700780c */ /* 0x000fe20005f64270 */
[----:B------:R-:W-:Y:S01]  /*3840*/  @UP0 ULDC UR14, c[0x0][0x450] ;  /* 0x00011400000e0ab9 */ /* 0x000fe20000000800 */
[----:B------:R-:W-:Y:S01]  /*3850*/  FSEL R6, R6, -INF , !P2 ;  /* 0xff80000006067808 */ /* 0x000fe20005000000 */
[----:B------:R-:W-:Y:S01]  /*3860*/  @UP0 USHF.R.U32.HI UR39, URZ, UR14, UR7 ;  /* 0x0000000e3f270299 */ /* 0x000fe20008011607 */
[----:B------:R-:W-:-:S02]  /*3870*/  LOP3.LUT P2, RZ, R23, 0x2, RZ, 0xc0, !PT ;  /* 0x0000000217ff7812 */ /* 0x000fc4000784c0ff */
[C---:B------:R-:W-:Y:S02]  /*3880*/  ISETP.GT.AND P4, PT, R71.reuse, 0x71, !P4 ;  /* 0x000000714700780c */ /* 0x040fe40006784270 */
[C---:B------:R-:W-:Y:S02]  /*3890*/  ISETP.GT.AND P2, PT, R71.reuse, 0x8, !P2 ;  /* 0x000000084700780c */ /* 0x040fe40005744270 */
[----:B------:R-:W-:Y:S02]  /*38a0*/  ISETP.GT.AND P5, PT, R71, 0x78, !P5 ;  /* 0x000000784700780c */ /* 0x000fe40006fa4270 */
[C---:B------:R-:W-:Y:S02]  /*38b0*/  ISETP.LT.OR P2, PT, R70.reuse, 0x9, P2 ;  /* 0x000000094600780c */ /* 0x040fe40001741670 */
[----:B------:R-:W-:Y:S02]  /*38c0*/  ISETP.LT.OR P3, PT, R70, 0x71, P3 ;  /* 0x000000714600780c */ /* 0x000fe40001f61670 */
[----:B------:R-:W-:-:S02]  /*38d0*/  FSEL R8, R8, -INF , !P2 ;  /* 0xff80000008087808 */ /* 0x000fc40005000000 */
[----:B------:R-:W-:Y:S02]  /*38e0*/  LOP3.LUT P2, RZ, R23, 0x4, RZ, 0xc0, !PT ;  /* 0x0000000417ff7812 */ /* 0x000fe4000784c0ff */
[C---:B------:R-:W-:Y:S02]  /*38f0*/  ISETP.LT.OR P4, PT, R70.reuse, 0x72, P4 ;  /* 0x000000724600780c */ /* 0x040fe40002781670 */
[----:B------:R-:W-:Y:S02]  /*3900*/  ISETP.GT.AND P2, PT, R71, 0x9, !P2 ;  /* 0x000000094700780c */ /* 0x000fe40005744270 */
[C---:B------:R-:W-:Y:S02]  /*3910*/  ISETP.LT.OR P5, PT, R70.reuse, 0x79, P5 ;  /* 0x000000794600780c */ /* 0x040fe40002fa1670 */
[----:B------:R-:W-:Y:S02]  /*3920*/  ISETP.LT.OR P2, PT, R70, 0xa, P2 ;  /* 0x0000000a4600780c */ /* 0x000fe40001741670 */
[----:B------:R-:W-:-:S02]  /*3930*/  R2UR UR11, R89 ;  /* 0x00000000590b72ca */ /* 0x000fc400000e0000 */
[----:B------:R-:W-:Y:S02]  /*3940*/  FSEL R9, R9, -INF , !P2 ;  /* 0xff80000009097808 */ /* 0x000fe40005000000 */
[----:B------:R-:W-:Y:S02]  /*3950*/  ISETP.GT.AND P2, PT, R71, 0x10, !P6 ;  /* 0x000000104700780c */ /* 0x000fe40007744270 */
[----:B------:R-:W-:Y:S02]  /*3960*/  LOP3.LUT P6, RZ, R23, 0x8000, RZ, 0xc0, !PT ;  /* 0x0000800017ff7812 */ /* 0x000fe400078cc0ff */
[----:B------:R-:W-:-:S04]  /*3970*/  ISETP.LT.OR P2, PT, R70, 0x11, P2 ;  /* 0x000000114600780c */ /* 0x000fc80001741670 */
[----:B------:R-:W-:Y:S01]  /*3980*/  FSEL R68, R11, -INF , !P2 ;  /* 0xff8000000b447808 */ /* 0x000fe20005000000 */
[----:B------:R-:W-:Y:S01]  /*3990*/  UIADD3 UR39, UR11, UR39, URZ ;  /* 0x000000270b277290 */ /* 0x000fe2000fffe03f */
[----:B------:R-:W-:-:S03]  /*39a0*/  LOP3.LUT P2, RZ, R23, 0x2000000, RZ, 0xc0, !PT ;  /* 0x0200000017ff7812 */ /* 0x000fc6000784c0ff */
[----:B------:R-:W-:Y:S01]  /*39b0*/  UIADD3 UR4, UR39, UR4, URZ ;  /* 0x0000000427047290 */ /* 0x000fe2000fffe03f */
[----:B------:R-:W-:-:S04]  /*39c0*/  ISETP.GT.AND P2, PT, R71, 0x11, !P2 ;  /* 0x000000114700780c */ /* 0x000fc80005744270 */
[----:B------:R-:W-:-:S04]  /*39d0*/  ISETP.LT.OR P2, PT, R70, 0x12, P2 ;  /* 0x000000124600780c */ /* 0x000fc80001741670 */
[----:B------:R-:W-:Y:S02]  /*39e0*/  FSEL R69, R14, -INF , !P2 ;  /* 0xff8000000e457808 */ /* 0x000fe40005000000 */
[----:B------:R-:W-:-:S04]  /*39f0*/  LOP3.LUT P2, RZ, R23, 0x1000000, RZ, 0xc0, !PT ;  /* 0x0100000017ff7812 */ /* 0x000fc8000784c0ff */
        /* <DEDUP_REMOVED lines=11> */
[----:B------:R-:W-:Y:S02]  /*3ab0*/  LOP3.LUT P2, RZ, R23, 0x200000, RZ, 0xc0, !PT ;  /* 0x0020000017ff7812 */ /* 0x000fe4000784c0ff */
[----:B------:R-:W-:Y:S02]  /*3ac0*/  FMNMX.FTZ R21, R73, R93, !PT ;  /* 0x0000005d49157209 */ /* 0x000fe40007810000 */
[----:B------:R-:W-:Y:S02]  /*3ad0*/  ISETP.GT.AND P2, PT, R71, 0x21, !P2 ;  /* 0x000000214700780c */ /* 0x000fe40005744270 */
[----:B------:R-:W-:Y:S02]  /*3ae0*/  FMNMX.FTZ R14, R94, R21, !PT ;  /* 0x000000155e0e7209 */ /* 0x000fe40007810000 */
[----:B------:R-:W-:-:S02]  /*3af0*/  ISETP.LT.OR P2, PT, R70, 0x22, P2 ;  /* 0x000000224600780c */ /* 0x000fc40001741670 */
[----:B------:R-:W-:Y:S02]  /*3b00*/  FMNMX.FTZ R21, R95, R14, !PT ;  /* 0x0000000e5f157209 */ /* 0x000fe40007810000 */
[----:B------:R-:W-:Y:S02]  /*3b10*/  FSEL R24, R24, -INF , !P2 ;  /* 0xff80000018187808 */ /* 0x000fe40005000000 */
[----:B------:R-:W-:Y:S02]  /*3b20*/  LOP3.LUT P2, RZ, R23, 0x100000, RZ, 0xc0, !PT ;  /* 0x0010000017ff7812 */ /* 0x000fe4000784c0ff */
[----:B------:R-:W-:Y:S02]  /*3b30*/  FMNMX.FTZ R14, R96, R21, !PT ;  /* 0x00000015600e7209 */ /* 0x000fe40007810000 */
[----:B------:R-:W-:Y:S02]  /*3b40*/  ISETP.GT.AND P2, PT, R71, 0x28, !P2 ;  /* 0x000000284700780c */ /* 0x000fe40005744270 */
[----:B------:R-:W-:-:S02]  /*3b50*/  FMNMX.FTZ R21, R97, R14, !PT ;  /* 0x0000000e61157209 */ /* 0x000fc40007810000 */
[----:B------:R-:W-:Y:S02]  /*3b60*/  ISETP.LT.OR P2, PT, R70, 0x29, P2 ;  /* 0x000000294600780c */ /* 0x000fe40001741670 */
[----:B------:R-:W-:Y:S02]  /*3b70*/  FMNMX.FTZ R14, R98, R21, !PT ;  /* 0x00000015620e7209 */ /* 0x000fe40007810000 */
[----:B------:R-:W-:Y:S02]  /*3b80*/  FSEL R25, R25, -INF , !P2 ;  /* 0xff80000019197808 */ /* 0x000fe40005000000 */
[----:B------:R-:W-:Y:S02]  /*3b90*/  LOP3.LUT P2, RZ, R23, 0x80000, RZ, 0xc0, !PT ;  /* 0x0008000017ff7812 */ /* 0x000fe4000784c0ff */
[----:B------:R-:W-:Y:S02]  /*3ba0*/  FMNMX.FTZ R21, R99, R14, !PT ;  /* 0x0000000e63157209 */ /* 0x000fe40007810000 */
[----:B------:R-:W-:-:S02]  /*3bb0*/  ISETP.GT.AND P2, PT, R71, 0x29, !P2 ;  /* 0x000000294700780c */ /* 0x000fc40005744270 */
[----:B------:R-:W-:Y:S02]  /*3bc0*/  FMNMX.FTZ R14, R100, R21, !PT ;  /* 0x00000015640e7209 */ /* 0x000fe40007810000 */
[----:B------:R-:W-:Y:S02]  /*3bd0*/  ISETP.LT.OR P2, PT, R70, 0x2a, P2 ;  /* 0x0000002a4600780c */ /* 0x000fe40001741670 */
[----:B------:R-:W-:Y:S02]  /*3be0*/  FMNMX.FTZ R21, R101, R14, !PT ;  /* 0x0000000e65157209 */ /* 0x000fe40007810000 */
[----:B------:R-:W-:Y:S02]  /*3bf0*/  FSEL R26, R26, -INF , !P2 ;  /* 0xff8000001a1a7808 */ /* 0x000fe40005000000 */
[----:B------:R-:W-:Y:S02]  /*3c00*/  LOP3.LUT P2, RZ, R23, 0x40000, RZ, 0xc0, !PT ;  /* 0x0004000017ff7812 */ /* 0x000fe4000784c0ff */
[----:B------:R-:W-:-:S02]  /*3c10*/  FMNMX.FTZ R14, R102, R21, !PT ;  /* 0x00000015660e7209 */ /* 0x000fc40007810000 */
[----:B------:R-:W-:Y:S02]  /*3c20*/  ISETP.GT.AND P2, PT, R71, 0x30, !P2 ;  /* 0x000000304700780c */ /* 0x000fe40005744270 */
[----:B------:R-:W-:Y:S02]  /*3c30*/  FMNMX.FTZ R14, R103, R14, !PT ;  /* 0x0000000e670e7209 */ /* 0x000fe40007810000 */
[----:B------:R-:W-:Y:S02]  /*3c40*/  ISETP.LT.OR P2, PT, R70, 0x31, P2 ;  /* 0x000000314600780c */ /* 0x000fe40001741670 */
[----:B------:R-:W-:Y:S02]  /*3c50*/  FMNMX.FTZ R21, R67, R14, !PT ;  /* 0x0000000e43157209 */ /* 0x000fe40007810000 */
[----:B------:R-:W-:Y:S02]  /*3c60*/  FSEL R28, R28, -INF , !P2 ;  /* 0xff8000001c1c7808 */ /* 0x000fe40005000000 */
[----:B------:R-:W-:-:S02]  /*3c70*/  LOP3.LUT P2, RZ, R23, 0x20000, RZ, 0xc0, !PT ;  /* 0x0002000017ff7812 */ /* 0x000fc4000784c0ff */
[----:B------:R-:W-:Y:S02]  /*3c80*/  FMNMX.FTZ R21, R66, R21, !PT ;  /* 0x0000001542157209 */ /* 0x000fe40007810000 */
[----:B------:R-:W-:Y:S02]  /*3c90*/  ISETP.GT.AND P2, PT, R71, 0x31, !P2 ;  /* 0x000000314700780c */ /* 0x000fe40005744270 */
[----:B------:R-:W-:Y:S02]  /*3ca0*/  FMNMX.FTZ R14, R50, R21, !PT ;  /* 0x00000015320e7209 */ /* 0x000fe40007810000 */
[----:B------:R-:W-:Y:S02]  /*3cb0*/  ISETP.LT.OR P2, PT, R70, 0x32, P2 ;  /* 0x000000324600780c */ /* 0x000fe40001741670 */
[----:B------:R-:W-:Y:S02]  /*3cc0*/  FMNMX.FTZ R21, R51, R14, !PT ;  /* 0x0000000e33157209 */ /* 0x000fe40007810000 */
[----:B------:R-:W-:-:S02]  /*3cd0*/  FSEL R27, R27, -INF , !P2 ;  /* 0xff8000001b1b7808 */ /* 0x000fc40005000000 */
[----:B------:R-:W-:Y:S02]  /*3ce0*/  LOP3.LUT P2, RZ, R23, 0x10000, RZ, 0xc0, !PT ;  /* 0x0001000017ff7812 */ /* 0x000fe4000784c0ff */
[----:B------:R-:W-:Y:S02]  /*3cf0*/  FMNMX.FTZ R14, R52, R21, !PT ;  /* 0x00000015340e7209 */ /* 0x000fe40007810000 */
[----:B------:R-:W-:Y:S02]  /*3d00*/  ISETP.GT.AND P2, PT, R71, 0x38, !P2 ;  /* 0x000000384700780c */ /* 0x000fe40005744270 */
[----:B------:R-:W-:Y:S02]  /*3d10*/  FMNMX.FTZ R21, R53, R14, !PT ;  /* 0x0000000e35157209 */ /* 0x000fe40007810000 */
[----:B------:R-:W-:Y:S02]  /*3d20*/  ISETP.LT.OR P2, PT, R70, 0x39, P2 ;  /* 0x000000394600780c */ /* 0x000fe40001741670 */
[----:B------:R-:W-:-:S02]  /*3d30*/  FMNMX.FTZ R21, R54, R21, !PT ;  /* 0x0000001536157209 */ /* 0x000fc40007810000 */
[----:B------:R-:W-:Y:S02]  /*3d40*/  FSEL R30, R30, -INF , !P2 ;  /* 0xff8000001e1e7808 */ /* 0x000fe40005000000 */
        /* <DEDUP_REMOVED lines=31> */
[----:B------:R-:W-:Y:S01]  /*3f40*/  LOP3.LUT P6, RZ, R23, 0x10, RZ, 0xc0, !PT ;  /* 0x0000001017ff7812 */ /* 0x000fe200078cc0ff */
[----:B------:R-:W0:Y:S01]  /*3f50*/  SHFL.BFLY PT, R14, R21, 0x2, 0x1f ;  /* 0x0c401f00150e7f89 */ /* 0x000e2200000e0000 */
[----:B------:R-:W-:Y:S02]  /*3f60*/  FSEL R33, R33, -INF , !P2 ;  /* 0xff80000021217808 */ /* 0x000fe40005000000 */
[----:B------:R-:W-:-:S04]  /*3f70*/  LOP3.LUT P2, RZ, R23, 0x400, RZ, 0xc0, !PT ;  /* 0x0000040017ff7812 */ /* 0x000fc8000784c0ff */
[----:B------:R-:W-:-:S04]  /*3f80*/  ISETP.GT.AND P2, PT, R71, 0x50, !P2 ;  /* 0x000000504700780c */ /* 0x000fc80005744270 */
[----:B------:R-:W-:-:S04]  /*3f90*/  ISETP.LT.OR P2, PT, R70, 0x51, P2 ;  /* 0x000000514600780c */ /* 0x000fc80001741670 */
[----:B------:R-:W-:Y:S02]  /*3fa0*/  FSEL R36, R36, -INF , !P2 ;  /* 0xff80000024247808 */ /* 0x000fe40005000000 */
[----:B------:R-:W-:-:S04]  /*3fb0*/  LOP3.LUT P2, RZ, R23, 0x200, RZ, 0xc0, !PT ;  /* 0x0000020017ff7812 */ /* 0x000fc8000784c0ff */
[----:B------:R-:W-:Y:S02]  /*3fc0*/  ISETP.GT.AND P2, PT, R71, 0x51, !P2 ;  /* 0x000000514700780c */ /* 0x000fe40005744270 */
[----:B0-----:R-:W-:Y:S02]  /*3fd0*/  FMNMX.FTZ R74, R21, R14, !PT ;  /* 0x0000000e154a7209 */ /* 0x001fe40007810000 */
[----:B------:R-:W-:-:S03]  /*3fe0*/  ISETP.LT.OR P2, PT, R70, 0x52, P2 ;  /* 0x000000524600780c */ /* 0x000fc60001741670 */
        /* <DEDUP_REMOVED lines=10> */
[----:B------:R-:W-:Y:S01]  /*4090*/  FMUL.FTZ R82, R14, UR10 ;  /* 0x0000000a0e527c20 */ /* 0x000fe20008410000 */
        /* <DEDUP_REMOVED lines=9> */
[----:B------:R-:W-:Y:S02]  /*4130*/  ISETP.GT.AND P2, PT, R71, 0x68, !P6 ;  /* 0x000000684700780c */ /* 0x000fe40007744270 */
[----:B------:R-:W-:Y:S02]  /*4140*/  LOP3.LUT P6, RZ, R23, 0x1, RZ, 0xc0, !PT ;  /* 0x0000000117ff7812 */ /* 0x000fe400078cc0ff */
[----:B------:R-:W-:-:S04]  /*4150*/  ISETP.LT.OR P2, PT, R70, 0x69, P2 ;  /* 0x000000694600780c */ /* 0x000fc80001741670 */
[----:B------:R-:W-:Y:S02]  /*4160*/  FSEL R55, R55, -INF , !P2 ;  /* 0xff80000037377808 */ /* 0x000fe40005000000 */
[----:B------:R-:W-:-:S04]  /*4170*/  FSETP.NEU.FTZ.AND P2, PT, R14, -INF , PT ;  /* 0xff8000000e00780b */ /* 0x000fc80003f5d000 */
[----:B------:R-:W-:Y:S02]  /*4180*/  FSEL R82, R82, RZ, P2 ;  /* 0x000000ff52527208 */ /* 0x000fe40001000000 */
[----:B------:R-:W-:Y:S02]  /*4190*/  ISETP.GT.AND P2, PT, R71, RZ, !P6 ;  /* 0x000000ff4700720c */ /* 0x000fe40007744270 */
[----:B------:R-:W-:Y:S01]  /*41a0*/  LOP3.LUT P6, RZ, R23, 0x8000000, RZ, 0xc0, !PT ;  /* 0x0800000017ff7812 */ /* 0x000fe200078cc0ff */
[--C-:B------:R-:W-:Y:S01]  /*41b0*/  FFMA.FTZ R72, R73, UR10, -R82.reuse ;  /* 0x0000000a49487c23 */ /* 0x100fe20008010852 */
[----:B------:R-:W-:Y:S01]  /*41c0*/  ISETP.LT.OR P2, PT, R70, 0x1, P2 ;  /* 0x000000014600780c */ /* 0x000fe20001741670 */
[--C-:B------:R-:W-:Y:S01]  /*41d0*/  FFMA.FTZ R73, R93, UR10, -R82.reuse ;  /* 0x0000000a5d497c23 */ /* 0x100fe20008010852 */
[----:B------:R-:W-:Y:S01]  /*41e0*/  ISETP.GT.AND P6, PT, R71, 0x79, !P6 ;  /* 0x000000794700780c */ /* 0x000fe200077c4270 */
[--C-:B------:R-:W-:Y:S01]  /*41f0*/  FFMA.FTZ R74, R94, UR10, -R82.reuse ;  /* 0x0000000a5e4a7c23 */ /* 0x100fe20008010852 */
[----:B------:R-:W-:Y:S01]  /*4200*/  FSEL R81, R4, -INF , !P2 ;  /* 0xff80000004517808 */ /* 0x000fe20005000000 */
[----:B------:R-:W-:Y:S01]  /*4210*/  MUFU.EX2 R72, R72 ;  /* 0x0000004800487308 */ /* 0x000fe20000000800 */
[----:B------:R-:W-:Y:S01]  /*4220*/  LOP3.LUT P2, RZ, R23, 0x4000000, RZ, 0xc0, !PT ;  /* 0x0400000017ff7812 */ /* 0x000fe2000784c0ff */
[--C-:B------:R-:W-:Y:S01]  /*4230*/  FFMA.FTZ R75, R95, UR10, -R82.reuse ;  /* 0x0000000a5f4b7c23 */ /* 0x100fe20008010852 */
[----:B------:R-:W-:Y:S01]  /*4240*/  FMNMX.FTZ R21, R81, R6, !PT ;  /* 0x0000000651157209 */ /* 0x000fe20007810000 */
[--C-:B------:R-:W-:Y:S01]  /*4250*/  FFMA.FTZ R4, R96, UR10, -R82.reuse ;  /* 0x0000000a60047c23 */ /* 0x100fe20008010852 */
[----:B------:R-:W-:Y:S01]  /*4260*/  ISETP.GT.AND P2, PT, R71, 0x69, !P2 ;  /* 0x000000694700780c */ /* 0x000fe20005744270 */
[--C-:B------:R-:W-:Y:S01]  /*4270*/  FFMA.FTZ R23, R97, UR10, -R82.reuse ;  /* 0x0000000a61177c23 */ /* 0x100fe20008010852 */
[----:B------:R-:W-:Y:S01]  /*4280*/  FMNMX.FTZ R76, R8, R21, !PT ;  /* 0x00000015084c7209 */ /* 0x000fe20007810000 */
[----:B------:R-:W0:Y:S01]  /*4290*/  MUFU.EX2 R73, R73 ;  /* 0x0000004900497308 */ /* 0x000e220000000800 */
[----:B------:R-:W-:Y:S01]  /*42a0*/  ISETP.LT.OR P2, PT, R70, 0x6a, P2 ;  /* 0x0000006a4600780c */ /* 0x000fe20001741670 */
[--C-:B------:R-:W-:Y:S01]  /*42b0*/  FFMA.FTZ R98, R98, UR10, -R82.reuse ;  /* 0x0000000a62627c23 */ /* 0x100fe20008010852 */
[----:B------:R-:W-:Y:S01]  /*42c0*/  FMNMX.FTZ R21, R9, R76, !PT ;  /* 0x0000004c09157209 */ /* 0x000fe20007810000 */
[--C-:B------:R-:W-:Y:S01]  /*42d0*/  FFMA.FTZ R77, R99, UR10, -R82.reuse ;  /* 0x0000000a634d7c23 */ /* 0x100fe20008010852 */
[----:B------:R-:W-:Y:S01]  /*42e0*/  FSEL R71, R37, -INF , !P2 ;  /* 0xff80000025477808 */ /* 0x000fe20005000000 */
[--C-:B------:R-:W-:Y:S01]  /*42f0*/  FFMA.FTZ R37, R52, UR10, -R82.reuse ;  /* 0x0000000a34257c23 */ /* 0x100fe20008010852 */
[----:B------:R-:W-:Y:S01]  /*4300*/  FMNMX.FTZ R76, R68, R21, !PT ;  /* 0x00000015444c7209 */ /* 0x000fe20007810000 */
[----:B------:R-:W1:Y:S01]  /*4310*/  MUFU.EX2 R74, R74 ;  /* 0x0000004a004a7308 */ /* 0x000e620000000800 */
[----:B------:R-:W-:Y:S01]  /*4320*/  FSEL R52, R40, -INF , !P3 ;  /* 0xff80000028347808 */ /* 0x000fe20005800000 */
[--C-:B------:R-:W-:Y:S01]  /*4330*/  FFMA.FTZ R40, R53, UR10, -R82.reuse ;  /* 0x0000000a35287c23 */ /* 0x100fe20008010852 */
[----:B------:R-:W-:Y:S01]  /*4340*/  FMNMX.FTZ R76, R69, R76, !PT ;  /* 0x0000004c454c7209 */ /* 0x000fe20007810000 */
[--C-:B------:R-:W-:Y:S01]  /*4350*/  FFMA.FTZ R53, R59, UR10, -R82.reuse ;  /* 0x0000000a3b357c23 */ /* 0x100fe20008010852 */
[----:B------:R-:W-:Y:S01]  /*4360*/  ISETP.LT.OR P6, PT, R70, 0x7a, P6 ;  /* 0x0000007a4600780c */ /* 0x000fe200037c1670 */
[--C-:B------:R-:W-:Y:S01]  /*4370*/  FFMA.FTZ R59, R65, UR10, -R82.reuse ;  /* 0x0000000a413b7c23 */ /* 0x100fe20008010852 */
[----:B------:R-:W-:Y:S01]  /*4380*/  FMNMX.FTZ R21, R15, R76, !PT ;  /* 0x0000004c0f157209 */ /* 0x000fe20007810000 */
[----:B------:R-:W2:Y:S01]  /*4390*/  MUFU.EX2 R75, R75 ;  /* 0x0000004b004b7308 */ /* 0x000ea20000000800 */
[----:B------:R-:W-:Y:S01]  /*43a0*/  FSEL R70, R42, -INF , !P5 ;  /* 0xff8000002a467808 */ /* 0x000fe20006800000 */
[--C-:B------:R-:W-:Y:S01]  /*43b0*/  FFMA.FTZ R42, R56, UR10, -R82.reuse ;  /* 0x0000000a382a7c23 */ /* 0x100fe20008010852 */
[----:B------:R-:W-:Y:S01]  /*43c0*/  FMNMX.FTZ R78, R20, R21, !PT ;  /* 0x00000015144e7209 */ /* 0x000fe20007810000 */
[--C-:B------:R-:W-:Y:S01]  /*43d0*/  FFMA.FTZ R100, R100, UR10, -R82.reuse ;  /* 0x0000000a64647c23 */ /* 0x100fe20008010852 */
[----:B------:R-:W-:Y:S01]  /*43e0*/  FSEL R86, R43, -INF , !P6 ;  /* 0xff8000002b567808 */ /* 0x000fe20007000000 */
[--C-:B------:R-:W-:Y:S01]  /*43f0*/  FFMA.FTZ R43, R57, UR10, -R82.reuse ;  /* 0x0000000a392b7c23 */ /* 0x100fe20008010852 */
[----:B------:R-:W-:Y:S01]  /*4400*/  FMNMX.FTZ R21, R11, R78, !PT ;  /* 0x0000004e0b157209 */ /* 0x000fe20007810000 */
[--C-:B------:R-:W-:Y:S01]  /*4410*/  FFMA.FTZ R57, R64, UR10, -R82.reuse ;  /* 0x0000000a40397c23 */ /* 0x100fe20008010852 */
[----:B------:R-:W3:Y:S01]  /*4420*/  MUFU.EX2 R4, R4 ;  /* 0x0000000400047308 */ /* 0x000ee20000000800 */
[--C-:B------:R-:W-:Y:S01]  /*4430*/  FFMA.FTZ R79, R101, UR10, -R82.reuse ;  /* 0x0000000a654f7c23 */ /* 0x100fe20008010852 */
[----:B------:R-:W-:Y:S01]  /*4440*/  FMNMX.FTZ R78, R24, R21, !PT ;  /* 0x00000015184e7209 */ /* 0x000fe20007810000 */
[--C-:B------:R-:W-:Y:S01]  /*4450*/  FFMA.FTZ R85, R103, UR10, -R82.reuse ;  /* 0x0000000a67557c23 */ /* 0x100fe20008010852 */
[--C-:B------:R-:W-:Y:S01]  /*4460*/  FFMA.FTZ R67, R67, UR10, -R82.reuse ;  /* 0x0000000a43437c23 */ /* 0x100fe20008010852 */
[--C-:B------:R-:W-:Y:S01]  /*4470*/  FFMA.FTZ R66, R66, UR10, -R82.reuse ;  /* 0x0000000a42427c23 */ /* 0x100fe20008010852 */
[----:B------:R-:W-:Y:S01]  /*4480*/  FMNMX.FTZ R21, R25, R78, !PT ;  /* 0x0000004e19157209 */ /* 0x000fe20007810000 */
[--C-:B------:R-:W-:Y:S01]  /*4490*/  FFMA.FTZ R50, R50, UR10, -R82.reuse ;  /* 0x0000000a32327c23 */ /* 0x100fe20008010852 */
[----:B------:R-:W4:Y:S01]  /*44a0*/  MUFU.EX2 R23, R23 ;  /* 0x0000001700177308 */ /* 0x000f220000000800 */
[--C-:B------:R-:W-:Y:S01]  /*44b0*/  FFMA.FTZ R51, R51, UR10, -R82.reuse ;  /* 0x0000000a33337c23 */ /* 0x100fe20008010852 */
[----:B------:R-:W-:Y:S01]  /*44c0*/  FMNMX.FTZ R21, R26, R21, !PT ;  /* 0x000000151a157209 */ /* 0x000fe20007810000 */
[--C-:B------:R-:W-:Y:S01]  /*44d0*/  FFMA.FTZ R48, R48, UR10, -R82.reuse ;  /* 0x0000000a30307c23 */ /* 0x100fe20008010852 */
[----:B------:R-:W-:-:S02]  /*44e0*/  FFMA.FTZ R5, R5, UR10, -R82 ;  /* 0x0000000a05057c23 */ /* 0x000fc40008010852 */
[----:B------:R-:W-:Y:S02]  /*44f0*/  FMNMX.FTZ R80, R28, R21, !PT ;  /* 0x000000151c507209 */ /* 0x000fe40007810000 */
[----:B------:R-:W-:Y:S02]  /*4500*/  MUFU.EX2 R76, R98 ;  /* 0x00000062004c7308 */ /* 0x000fe40000000800 */
[----:B------:R-:W-:Y:S01]  /*4510*/  FMNMX.FTZ R21, R27, R80, !PT ;  /* 0x000000501b157209 */ /* 0x000fe20007810000 */
[----:B------:R-:W-:-:S03]  /*4520*/  FFMA.FTZ R80, R102, UR10, -R82 ;  /* 0x0000000a66507c23 */ /* 0x000fc60008010852 */
        /* <DEDUP_REMOVED lines=20> */
[----:B------:R-:W-:Y:S02]  /*4670*/  FMNMX.FTZ R21, R71, R84, !PT ;  /* 0x0000005447157209 */ /* 0x000fe40007810000 */
[----:B------:R-:W-:Y:S01]  /*4680*/  FSEL R84, R41, -INF , !P4 ;  /* 0xff80000029547808 */ /* 0x000fe20006000000 */
[--C-:B------:R-:W-:Y:S01]  /*4690*/  FFMA.FTZ R41, R54, UR10, -R82.reuse ;  /* 0x0000000a36297c23 */ /* 0x100fe20008010852 */
[----:B------:R-:W-:Y:S01]  /*46a0*/  FMNMX.FTZ R21, R52, R21, !PT ;  /* 0x0000001534157209 */ /* 0x000fe20007810000 */
[--C-:B------:R-:W-:Y:S01]  /*46b0*/  FFMA.FTZ R54, R58, UR10, -R82.reuse ;  /* 0x0000000a3a367c23 */ /* 0x100fe20008010852 */
[--C-:B------:R-:W-:Y:S01]  /*46c0*/  FFMA.FTZ R58, R60, UR10, -R82.reuse ;  /* 0x0000000a3c3a7c23 */ /* 0x100fe20008010852 */
[--C-:B------:R-:W-:Y:S01]  /*46d0*/  FFMA.FTZ R60, R61, UR10, -R82.reuse ;  /* 0x0000000a3d3c7c23 */ /* 0x100fe20008010852 */
[----:B------:R-:W-:Y:S01]  /*46e0*/  FMNMX.FTZ R21, R84, R21, !PT ;  /* 0x0000001554157209 */ /* 0x000fe20007810000 */
[--C-:B------:R-:W-:Y:S01]  /*46f0*/  FFMA.FTZ R61, R62, UR10, -R82.reuse ;  /* 0x0000000a3e3d7c23 */ /* 0x100fe20008010852 */
[----:B------:R-:W-:Y:S01]  /*4700*/  FFMA.FTZ R62, R49, UR10, -R82 ;  /* 0x0000000a313e7c23 */ /* 0x000fe20008010852 */
[----:B------:R-:W-:Y:S01]  /*4710*/  MUFU.EX2 R50, R50 ;  /* 0x0000003200327308 */ /* 0x000fe20000000800 */
[----:B------:R-:W-:-:S04]  /*4720*/  FMNMX.FTZ R21, R70, R21, !PT ;  /* 0x0000001546157209 */ /* 0x000fc80007810000 */
[----:B------:R-:W-:-:S03]  /*4730*/  FMNMX.FTZ R21, R86, R21, !PT ;  /* 0x0000001556157209 */ /* 0x000fc60007810000 */
[----:B------:R-:W-:Y:S02]  /*4740*/  MUFU.EX2 R51, R51 ;  /* 0x0000003300337308 */ /* 0x000fe40000000800 */
[----:B------:R-:W5:Y:S06]  /*4750*/  SHFL.BFLY PT, R56, R21, 0x2, 0x1f ;  /* 0x0c401f0015387f89 */ /* 0x000f6c00000e0000 */
[----:B------:R-:W-:Y:S08]  /*4760*/  MUFU.EX2 R37, R37 ;  /* 0x0000002500257308 */ /* 0x000ff00000000800 */
[----:B------:R-:W-:Y:S08]  /*4770*/  MUFU.EX2 R40, R40 ;  /* 0x0000002800287308 */ /* 0x000ff00000000800 */
[----:B------:R-:W-:Y:S01]  /*4780*/  MUFU.EX2 R41, R41 ;  /* 0x0000002900297308 */ /* 0x000fe20000000800 */
[----:B-----5:R-:W-:Y:S01]  /*4790*/  FMNMX.FTZ R87, R21, R56, !PT ;  /* 0x0000003815577209 */ /* 0x020fe20007810000 */
[----:B------:R-:W-:-:S04]  /*47a0*/  FFMA.FTZ R56, R63, UR10, -R82 ;  /* 0x0000000a3f387c23 */ /* 0x000fc80008010852 */
[----:B------:R-:W5:Y:S02]  /*47b0*/  SHFL.BFLY PT, R90, R87, 0x1, 0x1f ;  /* 0x0c201f00575a7f89 */ /* 0x000f6400000e0000 */
[----:B------:R-:W-:Y:S08]  /*47c0*/  MUFU.EX2 R42, R42 ;  /* 0x0000002a002a7308 */ /* 0x000ff00000000800 */
[----:B------:R-:W-:Y:S08]  /*47d0*/  MUFU.EX2 R43, R43 ;  /* 0x0000002b002b7308 */ /* 0x000ff00000000800 */
[----:B------:R-:W-:Y:S01]  /*47e0*/  MUFU.EX2 R54, R54 ;  /* 0x0000003600367308 */ /* 0x000fe20000000800 */
[----:B-----5:R-:W-:-:S07]  /*47f0*/  FMNMX.FTZ R21, R87, R90, !PT ;  /* 0x0000005a57157209 */ /* 0x020fce0007810000 */
[----:B------:R-:W-:Y:S01]  /*4800*/  MUFU.EX2 R53, R53 ;  /* 0x0000003500357308 */ /* 0x000fe20000000800 */
[C---:B------:R-:W-:Y:S01]  /*4810*/  FSETP.NEU.FTZ.AND P2, PT, R21.reuse, -INF , PT ;  /* 0xff8000001500780b */ /* 0x040fe20003f5d000 */
[----:B------:R-:W-:-:S06]  /*4820*/  FMUL.FTZ R49, R21, UR10 ;  /* 0x0000000a15317c20 */ /* 0x000fcc0008410000 */
[----:B------:R-:W-:Y:S01]  /*4830*/  MUFU.EX2 R58, R58 ;  /* 0x0000003a003a7308 */ /* 0x000fe20000000800 */
[----:B------:R-:W-:Y:S02]  /*4840*/  FSEL R49, R49, RZ, P2 ;  /* 0x000000ff31317208 */ /* 0x000fe40001000000 */
[----:B------:R-:W-:-:S03]  /*4850*/  PLOP3.LUT P2, PT, PT, PT, UP1, 0x40, 0x0 ;  /* 0x000000000000781c */ /* 0x000fc60003f4e818 */
[--C-:B------:R-:W-:Y:S01]  /*4860*/  FFMA.FTZ R81, R81, UR10, -R49.reuse ;  /* 0x0000000a51517c23 */ /* 0x100fe20008010831 */
[--C-:B------:R-:W-:Y:S01]  /*4870*/  FFMA.FTZ R64, R6, UR10, -R49.reuse ;  /* 0x0000000a06407c23 */ /* 0x100fe20008010831 */
[--C-:B------:R-:W-:Y:S01]  /*4880*/  FFMA.FTZ R65, R8, UR10, -R49.reuse ;  /* 0x0000000a08417c23 */ /* 0x100fe20008010831 */
[--C-:B------:R-:W-:Y:S01]  /*4890*/  FFMA.FTZ R9, R9, UR10, -R49.reuse ;  /* 0x0000000a09097c23 */ /* 0x100fe20008010831 */
[----:B------:R5:W-:Y:S01]  /*48a0*/  MUFU.EX2 R92, R81 ;  /* 0x00000051005c7308 */ /* 0x000be20000000800 */
[--C-:B------:R-:W-:Y:S01]  /*48b0*/  FFMA.FTZ R6, R68, UR10, -R49.reuse ;  /* 0x0000000a44067c23 */ /* 0x100fe20008010831 */
[----:B------:R-:W-:Y:S01]  /*48c0*/  FFMA.FTZ R68, R25, UR10, -R49 ;  /* 0x0000000a19447c23 */ /* 0x000fe20008010831 */
[----:B0-----:R-:W-:Y:S01]  /*48d0*/  FADD.FTZ R25, R72, R73 ;  /* 0x0000004948197221 */ /* 0x001fe20000010000 */
[--C-:B------:R-:W-:Y:S01]  /*48e0*/  FFMA.FTZ R63, R69, UR10, -R49.reuse ;  /* 0x0000000a453f7c23 */ /* 0x100fe20008010831 */
[--C-:B------:R-:W-:Y:S01]  /*48f0*/  FFMA.FTZ R87, R27, UR10, -R49.reuse ;  /* 0x0000000a1b577c23 */ /* 0x100fe20008010831 */
[--C-:B------:R-:W-:Y:S01]  /*4900*/  FFMA.FTZ R8, R15, UR10, -R49.reuse ;  /* 0x0000000a0f087c23 */ /* 0x100fe20008010831 */
[--C-:B------:R-:W-:Y:S01]  /*4910*/  FFMA.FTZ R90, R30, UR10, -R49.reuse ;  /* 0x0000000a1e5a7c23 */ /* 0x100fe20008010831 */
[----:B------:R0:W4:Y:S01]  /*4920*/  MUFU.EX2 R93, R64 ;  /* 0x00000040005d7308 */ /* 0x0001220000000800 */
[----:B-----5:R-:W-:Y:S01]  /*4930*/  FFMA.FTZ R81, R26, UR10, -R49 ;  /* 0x0000000a1a517c23 */ /* 0x020fe20008010831 */
[----:B-1----:R-:W-:Y:S01]  /*4940*/  FADD.FTZ R26, R74, R25 ;  /* 0x000000194a1a7221 */ /* 0x002fe20000010000 */
[--C-:B------:R-:W-:Y:S01]  /*4950*/  FFMA.FTZ R82, R28, UR10, -R49.reuse ;  /* 0x0000000a1c527c23 */ /* 0x100fe20008010831 */
[--C-:B------:R-:W-:Y:S01]  /*4960*/  FFMA.FTZ R15, R20, UR10, -R49.reuse ;  /* 0x0000000a140f7c23 */ /* 0x100fe20008010831 */
[--C-:B------:R-:W-:Y:S01]  /*4970*/  FFMA.FTZ R20, R11, UR10, -R49.reuse ;  /* 0x0000000a0b147c23 */ /* 0x100fe20008010831 */
[----:B--2---:R-:W-:Y:S01]  /*4980*/  FADD.FTZ R27, R75, R26 ;  /* 0x0000001a4b1b7221 */ /* 0x004fe20000010000 */
[--C-:B------:R-:W-:Y:S01]  /*4990*/  FFMA.FTZ R35, R35, UR10, -R49.reuse ;  /* 0x0000000a23237c23 */ /* 0x100fe20008010831 */
[----:B------:R1:W2:Y:S01]  /*49a0*/  MUFU.EX2 R94, R65 ;  /* 0x00000041005e7308 */ /* 0x0002a20000000800 */
[----:B0-----:R-:W-:Y:S01]  /*49b0*/  FFMA.FTZ R64, R31, UR10, -R49 ;  /* 0x0000000a1f407c23 */ /* 0x001fe20008010831 */
[----:B---3--:R-:W-:Y:S01]  /*49c0*/  FADD.FTZ R30, R4, R27 ;  /* 0x0000001b041e7221 */ /* 0x008fe20000010000 */
[--C-:B------:R-:W-:Y:S01]  /*49d0*/  FFMA.FTZ R36, R36, UR10, -R49.reuse ;  /* 0x0000000a24247c23 */ /* 0x100fe20008010831 */
[--C-:B------:R-:W-:Y:S01]  /*49e0*/  FFMA.FTZ R91, R29, UR10, -R49.reuse ;  /* 0x0000000a1d5b7c23 */ /* 0x100fe20008010831 */
[--C-:B------:R-:W-:Y:S01]  /*49f0*/  FFMA.FTZ R29, R45, UR10, -R49.reuse ;  /* 0x0000000a2d1d7c23 */ /* 0x100fe20008010831 */
[----:B----4-:R-:W-:Y:S01]  /*4a00*/  FADD.FTZ R31, R23, R30 ;  /* 0x0000001e171f7221 */ /* 0x010fe20000010000 */
[----:B------:R-:W-:Y:S01]  /*4a10*/  FFMA.FTZ R11, R32, UR10, -R49 ;  /* 0x0000000a200b7c23 */ /* 0x000fe20008010831 */
[----:B------:R-:W0:Y:S01]  /*4a20*/  MUFU.EX2 R9, R9 ;  /* 0x0000000900097308 */ /* 0x000e220000000800 */
[----:B------:R-:W-:Y:S01]  /*4a30*/  FADD.FTZ R25, R92, R93 ;  /* 0x0000005d5c197221 */ /* 0x000fe20000010000 */
[--C-:B-1----:R-:W-:Y:S01]  /*4a40*/  FFMA.FTZ R65, R24, UR10, -R49.reuse ;  /* 0x0000000a18417c23 */ /* 0x102fe20008010831 */
[----:B------:R-:W-:Y:S01]  /*4a50*/  F2FP.F16.F32.PACK_AB R24, R73, R72 ;  /* 0x000000484918723e */ /* 0x000fe200000000ff */
[--C-:B------:R-:W-:Y:S01]  /*4a60*/  FFMA.FTZ R69, R34, UR10, -R49.reuse ;  /* 0x0000000a22457c23 */ /* 0x100fe20008010831 */
[----:B------:R-:W-:Y:S01]  /*4a70*/  F2FP.F16.F32.PACK_AB R26, R75, R74 ;  /* 0x0000004a4b1a723e */ /* 0x000fe200000000ff */
[--C-:B------:R-:W-:Y:S01]  /*4a80*/  FFMA.FTZ R72, R33, UR10, -R49.reuse ;  /* 0x0000000a21487c23 */ /* 0x100fe20008010831 */
[----:B------:R-:W-:Y:S01]  /*4a90*/  FFMA.FTZ R33, R46, UR10, -R49 ;  /* 0x0000000a2e217c23 */ /* 0x000fe20008010831 */
[----:B------:R-:W1:Y:S01]  /*4aa0*/  MUFU.EX2 R6, R6 ;  /* 0x0000000600067308 */ /* 0x000e620000000800 */
[----:B--2---:R-:W-:Y:S01]  /*4ab0*/  FADD.FTZ R28, R94, R25 ;  /* 0x000000195e1c7221 */ /* 0x004fe20000010000 */
[----:B------:R-:W-:Y:S01]  /*4ac0*/  F2FP.F16.F32.PACK_AB R25, R93, R92 ;  /* 0x0000005c5d19723e */ /* 0x000fe200000000ff */
[--C-:B------:R-:W-:Y:S01]  /*4ad0*/  FFMA.FTZ R55, R55, UR10, -R49.reuse ;  /* 0x0000000a37377c23 */ /* 0x100fe20008010831 */
[--C-:B------:R-:W-:Y:S01]  /*4ae0*/  FFMA.FTZ R71, R71, UR10, -R49.reuse ;  /* 0x0000000a47477c23 */ /* 0x100fe20008010831 */
[--C-:B------:R-:W-:Y:S01]  /*4af0*/  FFMA.FTZ R52, R52, UR10, -R49.reuse ;  /* 0x0000000a34347c23 */ /* 0x100fe20008010831 */
[--C-:B------:R-:W-:Y:S01]  /*4b00*/  FFMA.FTZ R84, R84, UR10, -R49.reuse ;  /* 0x0000000a54547c23 */ /* 0x100fe20008010831 */
[----:B------:R-:W-:Y:S01]  /*4b10*/  FFMA.FTZ R70, R70, UR10, -R49 ;  /* 0x0000000a46467c23 */ /* 0x000fe20008010831 */
[----:B------:R-:W2:Y:S01]  /*4b20*/  MUFU.EX2 R63, R63 ;  /* 0x0000003f003f7308 */ /* 0x000ea20000000800 */
[C---:B0-----:R-:W-:Y:S01]  /*4b30*/  FADD.FTZ R73, R9.reuse, R28 ;  /* 0x0000001c09497221 */ /* 0x041fe20000010000 */
[----:B------:R-:W-:Y:S01]  /*4b40*/  FADD.FTZ R28, R76, R31 ;  /* 0x0000001f4c1c7221 */ /* 0x000fe20000010000 */
[----:B------:R-:W-:Y:S01]  /*4b50*/  F2FP.F16.F32.PACK_AB R27, R9, R94 ;  /* 0x0000005e091b723e */ /* 0x000fe200000000ff */
[--C-:B------:R-:W-:Y:S01]  /*4b60*/  FFMA.FTZ R31, R44, UR10, -R49.reuse ;  /* 0x0000000a2c1f7c23 */ /* 0x100fe20008010831 */
[----:B------:R-:W-:Y:S01]  /*4b70*/  LEA R9, R39, UR36, 0x1 ;  /* 0x0000002427097c11 */ /* 0x000fe2000f8e08ff */
[----:B------:R-:W-:Y:S01]  /*4b80*/  FFMA.FTZ R39, R47, UR10, -R49 ;  /* 0x0000000a2f277c23 */ /* 0x000fe20008010831 */
[----:B------:R-:W-:Y:S01]  /*4b90*/  FADD.FTZ R47, R77, R28 ;  /* 0x0000001c4d2f7221 */ /* 0x000fe20000010000 */
[----:B------:R-:W0:Y:S01]  /*4ba0*/  MUFU.EX2 R8, R8 ;  /* 0x0000000800087308 */ /* 0x000e220000000800 */
[----:B-1----:R-:W-:Y:S01]  /*4bb0*/  FADD.FTZ R28, R6, R73 ;  /* 0x00000049061c7221 */ /* 0x002fe20000010000 */
[----:B------:R1:W-:Y:S01]  /*4bc0*/  STSM.16.M88.4 [R9+0x21800], R24 ;  /* 0x0218001809007844 */ /* 0x0003e20000000200 */
[----:B------:R-:W-:Y:S01]  /*4bd0*/  FADD.FTZ R30, R78, R47 ;  /* 0x0000002f4e1e7221 */ /* 0x000fe20000010000 */
[----:B------:R-:W-:Y:S01]  /*4be0*/  FFMA.FTZ R49, R86, UR10, -R49 ;  /* 0x0000000a56317c23 */ /* 0x000fe20008010831 */
[----:B------:R-:W-:-:S02]  /*4bf0*/  F2FP.F16.F32.PACK_AB R32, R79, R78 ;  /* 0x0000004e4f20723e */ /* 0x000fc400000000ff */
[----:B------:R-:W-:Y:S01]  /*4c00*/  FADD.FTZ R73, R79, R30 ;  /* 0x0000001e4f497221 */ /* 0x000fe20000010000 */
[----:B------:R-:W3:Y:S01]  /*4c10*/  MUFU.EX2 R15, R15 ;  /* 0x0000000f000f7308 */ /* 0x000ee20000000800 */
[----:B--2---:R-:W-:Y:S01]  /*4c20*/  FADD.FTZ R47, R63, R28 ;  /* 0x0000001c3f2f7221 */ /* 0x004fe20000010000 */
[----:B------:R-:W-:Y:S01]  /*4c30*/  F2FP.F16.F32.PACK_AB R34, R85, R80 ;  /* 0x000000505522723e */ /* 0x000fe200000000ff */
[----:B------:R-:W-:-:S05]  /*4c40*/  FADD.FTZ R30, R80, R73 ;  /* 0x00000049501e7221 */ /* 0x000fca0000010000 */
[----:B------:R-:W2:Y:S01]  /*4c50*/  MUFU.EX2 R20, R20 ;  /* 0x0000001400147308 */ /* 0x000ea20000000800 */
[----:B0-----:R-:W-:Y:S01]  /*4c60*/  FADD.FTZ R28, R8, R47 ;  /* 0x0000002f081c7221 */ /* 0x001fe20000010000 */
[----:B-1----:R-:W-:-:S06]  /*4c70*/  F2FP.F16.F32.PACK_AB R24, R66, R67 ;  /* 0x000000434218723e */ /* 0x002fcc00000000ff */
[----:B------:R-:W0:Y:S08]  /*4c80*/  MUFU.EX2 R65, R65 ;  /* 0x0000004100417308 */ /* 0x000e300000000800 */
[----:B------:R-:W-:Y:S08]  /*4c90*/  MUFU.EX2 R68, R68 ;  /* 0x0000004400447308 */ /* 0x000ff00000000800 */
[----:B------:R-:W1:Y:S08]  /*4ca0*/  MUFU.EX2 R81, R81 ;  /* 0x0000005100517308 */ /* 0x000e700000000800 */
[----:B------:R3:W-:Y:S08]  /*4cb0*/  MUFU.EX2 R44, R35 ;  /* 0x00000023002c7308 */ /* 0x0007f00000000800 */
[----:B------:R-:W-:Y:S01]  /*4cc0*/  MUFU.EX2 R82, R82 ;  /* 0x0000005200527308 */ /* 0x000fe20000000800 */
[----:B---3--:R-:W-:Y:S01]  /*4cd0*/  FADD.FTZ R35, R15, R28 ;  /* 0x0000001c0f237221 */ /* 0x008fe20000010000 */
[----:B------:R-:W-:-:S03]  /*4ce0*/  FADD.FTZ R28, R85, R30 ;  /* 0x0000001e551c7221 */ /* 0x000fc60000010000 */
[----:B--2---:R-:W-:Y:S01]  /*4cf0*/  FADD.FTZ R30, R20, R35 ;  /* 0x00000023141e7221 */ /* 0x004fe20000010000 */
[----:B------:R-:W-:Y:S01]  /*4d00*/  FADD.FTZ R35, R67, R28 ;  /* 0x0000001c43237221 */ /* 0x000fe20000010000 */
[----:B------:R-:W-:Y:S01]  /*4d10*/  F2FP.F16.F32.PACK_AB R28, R23, R4 ;  /* 0x00000004171c723e */ /* 0x000fe200000000ff */
[----:B------:R-:W2:Y:S01]  /*4d20*/  MUFU.EX2 R87, R87 ;  /* 0x0000005700577308 */ /* 0x000ea20000000800 */
[----:B0-----:R-:W-:Y:S01]  /*4d30*/  FADD.FTZ R23, R65, R30 ;  /* 0x0000001e41177221 */ /* 0x001fe20000010000 */
[----:B------:R-:W-:Y:S01]  /*4d40*/  FADD.FTZ R35, R66, R35 ;  /* 0x0000002342237221 */ /* 0x000fe20000010000 */
[----:B------:R-:W-:-:S03]  /*4d50*/  F2FP.F16.F32.PACK_AB R30, R77, R76 ;  /* 0x0000004c4d1e723e */ /* 0x000fc600000000ff */
[----:B------:R-:W-:Y:S01]  /*4d60*/  FADD.FTZ R26, R50, R35 ;  /* 0x00000023321a7221 */ /* 0x000fe20000010000 */
[----:B-1----:R-:W-:Y:S01]  /*4d70*/  F2FP.F16.F32.PACK_AB R35, R81, R68 ;  /* 0x000000445123723e */ /* 0x002fe200000000ff */
[----:B------:R-:W-:Y:S02]  /*4d80*/  MUFU.EX2 R90, R90 ;  /* 0x0000005a005a7308 */ /* 0x000fe40000000800 */
[C---:B------:R-:W-:Y:S01]  /*4d90*/  FADD.FTZ R66, R51.reuse, R26 ;  /* 0x0000001a33427221 */ /* 0x040fe20000010000 */
[----:B------:R-:W-:Y:S01]  /*4da0*/  F2FP.F16.F32.PACK_AB R26, R51, R50 ;  /* 0x00000032331a723e */ /* 0x000fe200000000ff */
[----:B------:R-:W-:Y:S02]  /*4db0*/  VIADD R50, R9, 0x21800 ;  /* 0x0002180009327836 */ /* 0x000fe40000000000 */
[----:B------:R-:W-:Y:S02]  /*4dc0*/  FADD.FTZ R27, R37, R66 ;  /* 0x00000042251b7221 */ /* 0x000fe40000010000 */
[----:B------:R0:W-:Y:S01]  /*4dd0*/  MUFU.EX2 R45, R36 ;  /* 0x00000024002d7308 */ /* 0x0001e20000000800 */
[----:B--2---:R-:W-:-:S07]  /*4de0*/  F2FP.F16.F32.PACK_AB R25, R87, R82 ;  /* 0x000000525719723e */ /* 0x004fce00000000ff */
[----:B------:R-:W1:Y:S01]  /*4df0*/  MUFU.EX2 R91, R91 ;  /* 0x0000005b005b7308 */ /* 0x000e620000000800 */
[----:B0-----:R-:W-:-:S04]  /*4e00*/  FADD.FTZ R36, R68, R23 ;  /* 0x0000001744247221 */ /* 0x001fc80000010000 */
[----:B------:R-:W-:-:S03]  /*4e10*/  FADD.FTZ R23, R81, R36 ;  /* 0x0000002451177221 */ /* 0x000fc60000010000 */
[----:B------:R-:W0:Y:S01]  /*4e20*/  MUFU.EX2 R11, R11 ;  /* 0x0000000b000b7308 */ /* 0x000e220000000800 */
[----:B------:R-:W-:-:S07]  /*4e30*/  FADD.FTZ R36, R82, R23 ;  /* 0x0000001752247221 */ /* 0x000fce0000010000 */
[----:B------:R2:W-:Y:S08]  /*4e40*/  MUFU.EX2 R47, R31 ;  /* 0x0000001f002f7308 */ /* 0x0005f00000000800 */
[----:B------:R-:W3:Y:S01]  /*4e50*/  MUFU.EX2 R64, R64 ;  /* 0x0000004000407308 */ /* 0x000ee20000000800 */
[----:B--2---:R-:W-:Y:S01]  /*4e60*/  F2FP.F16.F32.PACK_AB R31, R15, R8 ;  /* 0x000000080f1f723e */ /* 0x004fe200000000ff */
[----:B------:R-:W-:Y:S01]  /*4e70*/  FADD.FTZ R15, R87, R36 ;  /* 0x00000024570f7221 */ /* 0x000fe20000010000 */
[----:B------:R-:W-:Y:S01]  /*4e80*/  FADD.FTZ R8, R40, R27 ;  /* 0x0000001b28087221 */ /* 0x000fe20000010000 */
[----:B-1----:R-:W-:-:S04]  /*4e90*/  F2FP.F16.F32.PACK_AB R27, R91, R90 ;  /* 0x0000005a5b1b723e */ /* 0x002fc800000000ff */
[----:B------:R1:W-:Y:S08]  /*4ea0*/  MUFU.EX2 R46, R29 ;  /* 0x0000001d002e7308 */ /* 0x0003f00000000800 */
[----:B------:R-:W2:Y:S01]  /*4eb0*/  MUFU.EX2 R69, R69 ;  /* 0x0000004500457308 */ /* 0x000ea20000000800 */
[----:B-1----:R-:W-:Y:S01]  /*4ec0*/  F2FP.F16.F32.PACK_AB R29, R63, R6 ;  /* 0x000000063f1d723e */ /* 0x002fe200000000ff */
[----:B------:R-:W-:Y:S01]  /*4ed0*/  FADD.FTZ R6, R90, R15 ;  /* 0x0000000f5a067221 */ /* 0x000fe20000010000 */
[----:B------:R-:W-:-:S03]  /*4ee0*/  IMAD R63, R38, 0x2, R9 ;  /* 0x00000002263f7824 */ /* 0x000fc600078e0209 */
[----:B------:R-:W-:Y:S02]  /*4ef0*/  FADD.FTZ R6, R91, R6 ;  /* 0x000000065b067221 */ /* 0x000fe40000010000 */
[----:B------:R-:W1:Y:S01]  /*4f00*/  MUFU.EX2 R72, R72 ;  /* 0x0000004800487308 */ /* 0x000e620000000800 */
[----:B------:R4:W-:Y:S01]  /*4f10*/  STSM.16.M88.4 [R63+0x21800], R28 ;  /* 0x0218001c3f007844 */ /* 0x0009e20000000200 */
[----:B0-----:R-:W-:-:S04]  /*4f20*/  FADD.FTZ R15, R11, R6 ;  /* 0x000000060b0f7221 */ /* 0x001fc80000010000 */
[----:B---3--:R-:W-:Y:S02]  /*4f30*/  FADD.FTZ R36, R64, R15 ;  /* 0x0000000f40247221 */ /* 0x008fe40000010000 */
[----:B------:R0:W-:Y:S02]  /*4f40*/  MUFU.EX2 R23, R39 ;  /* 0x0000002700177308 */ /* 0x0001e40000000800 */
[----:B--2---:R-:W-:-:S06]  /*4f50*/  FADD.FTZ R15, R69, R36 ;  /* 0x00000024450f7221 */ /* 0x004fcc0000010000 */
[----:B------:R-:W2:Y:S01]  /*4f60*/  MUFU.EX2 R60, R60 ;  /* 0x0000003c003c7308 */ /* 0x000ea20000000800 */
[----:B0-----:R-:W-:Y:S01]  /*4f70*/  FADD.FTZ R39, R41, R8 ;  /* 0x0000000829277221 */ /* 0x001fe20000010000 */
[----:B------:R-:W-:Y:S02]  /*4f80*/  IMAD R8, R38, 0x2, R50 ;  /* 0x0000000226087824 */ /* 0x000fe400078e0232 */
[----:B-1----:R-:W-:Y:S01]  /*4f90*/  FADD.FTZ R36, R72, R15 ;  /* 0x0000000f48247221 */ /* 0x002fe20000010000 */
[----:B----4-:R-:W-:Y:S01]  /*4fa0*/  F2FP.F16.F32.PACK_AB R28, R54, R43 ;  /* 0x0000002b361c723e */ /* 0x010fe200000000ff */
[----:B------:R-:W-:Y:S01]  /*4fb0*/  FADD.FTZ R38, R42, R39 ;  /* 0x000000272a267221 */ /* 0x000fe20000010000 */
[----:B------:R-:W-:Y:S01]  /*4fc0*/  IMAD R6, R7, 0x2, R8 ;  /* 0x0000000207067824 */ /* 0x000fe200078e0208 */
[----:B------:R-:W-:Y:S01]  /*4fd0*/  F2FP.F16.F32.PACK_AB R30, R58, R53 ;  /* 0x000000353a1e723e */ /* 0x000fe200000000ff */
[----:B------:R0:W-:Y:S01]  /*4fe0*/  MUFU.EX2 R4, R33 ;  /* 0x0000002100047308 */ /* 0x0001e20000000800 */
[----:B------:R-:W-:Y:S01]  /*4ff0*/  FADD.FTZ R39, R43, R38 ;  /* 0x000000262b277221 */ /* 0x000fe20000010000 */
[----:B------:R-:W-:-:S02]  /*5000*/  F2FP.F16.F32.PACK_AB R29, R44, R45 ;  /* 0x0000002d2c1d723e */ /* 0x000fc400000000ff */
[----:B------:R-:W-:Y:S01]  /*5010*/  F2FP.F16.F32.PACK_AB R31, R47, R46 ;  /* 0x0000002e2f1f723e */ /* 0x000fe200000000ff */
[----:B------:R-:W-:Y:S01]  /*5020*/  FADD.FTZ R38, R54, R39 ;  /* 0x0000002736267221 */ /* 0x000fe20000010000 */
[----:B------:R-:W-:Y:S01]  /*5030*/  FADD.FTZ R39, R45, R36 ;  /* 0x000000242d277221 */ /* 0x000fe20000010000 */
[----:B------:R-:W-:Y:S01]  /*5040*/  F2FP.F16.F32.PACK_AB R36, R40, R37 ;  /* 0x000000252824723e */ /* 0x000fe200000000ff */
[----:B------:R-:W1:Y:S01]  /*5050*/  MUFU.EX2 R61, R61 ;  /* 0x0000003d003d7308 */ /* 0x000e620000000800 */
[----:B0-----:R-:W-:Y:S01]  /*5060*/  F2FP.F16.F32.PACK_AB R33, R65, R20 ;  /* 0x000000144121723e */ /* 0x001fe200000000ff */
[----:B------:R-:W-:Y:S02]  /*5070*/  IMAD R65, R7, 0x2, R9 ;  /* 0x0000000207417824 */ /* 0x000fe400078e0209 */
[----:B------:R-:W-:Y:S01]  /*5080*/  FADD.FTZ R39, R44, R39 ;  /* 0x000000272c277221 */ /* 0x000fe20000010000 */
[----:B------:R-:W-:Y:S01]  /*5090*/  FADD.FTZ R51, R53, R38 ;  /* 0x0000002635337221 */ /* 0x000fe20000010000 */
[----:B------:R-:W-:Y:S01]  /*50a0*/  F2FP.F16.F32.PACK_AB R38, R42, R41 ;  /* 0x000000292a26723e */ /* 0x000fe200000000ff */
[----:B------:R-:W-:Y:S01]  /*50b0*/  IMAD R7, R7, 0x2, R50 ;  /* 0x0000000207077824 */ /* 0x000fe200078e0232 */
[----:B------:R0:W-:Y:S01]  /*50c0*/  STSM.16.M88.4 [R65+0x21800], R32 ;  /* 0x0218002041007844 */ /* 0x0001e20000000200 */
[----:B------:R-:W-:Y:S01]  /*50d0*/  MUFU.EX2 R56, R56 ;  /* 0x0000003800387308 */ /* 0x000fe20000000800 */
[----:B------:R-:W-:Y:S01]  /*50e0*/  FADD.FTZ R51, R58, R51 ;  /* 0x000000333a337221 */ /* 0x000fe20000010000 */
[----:B------:R-:W-:Y:S01]  /*50f0*/  F2FP.F16.F32.PACK_AB R37, R64, R11 ;  /* 0x0000000b4025723e */ /* 0x000fe200000000ff */
[----:B------:R3:W-:Y:S01]  /*5100*/  STSM.16.M88.4 [R6], R24 ;  /* 0x0000001806007844 */ /* 0x0007e20000000200 */
[----:B------:R-:W-:-:S02]  /*5110*/  VIADD R11, R88, 0xfffffffe ;  /* 0xfffffffe580b7836 */ /* 0x000fc40000000000 */
[----:B--2---:R-:W-:Y:S02]  /*5120*/  FADD.FTZ R40, R60, R51 ;  /* 0x000000333c287221 */ /* 0x004fe40000010000 */
[----:B------:R-:W2:Y:S01]  /*5130*/  MUFU.EX2 R57, R57 ;  /* 0x0000003900397308 */ /* 0x000ea20000000800 */
[----:B0-----:R-:W-:-:S07]  /*5140*/  FADD.FTZ R32, R46, R39 ;  /* 0x000000272e207221 */ /* 0x001fce0000010000 */
[----:B------:R-:W-:Y:S01]  /*5150*/  MUFU.EX2 R55, R55 ;  /* 0x0000003700377308 */ /* 0x000fe20000000800 */
[----:B-1----:R-:W-:Y:S01]  /*5160*/  FADD.FTZ R33, R61, R40 ;  /* 0x000000283d217221 */ /* 0x002fe20000010000 */
[----:B------:R-:W-:Y:S01]  /*5170*/  F2FP.F16.F32.PACK_AB R39, R72, R69 ;  /* 0x000000454827723e */ /* 0x000fe200000000ff */
[----:B---3--:R-:W-:Y:S01]  /*5180*/  FADD.FTZ R25, R47, R32 ;  /* 0x000000202f197221 */ /* 0x008fe20000010000 */
[----:B------:R-:W-:-:S03]  /*5190*/  F2FP.F16.F32.PACK_AB R24, R61, R60 ;  /* 0x0000003c3d18723e */ /* 0x000fc600000000ff */
[----:B------:R-:W-:Y:S01]  /*51a0*/  FADD.FTZ R26, R4, R25 ;  /* 0x00000019041a7221 */ /* 0x000fe20000010000 */
[----:B------:R-:W0:Y:S01]  /*51b0*/  MUFU.EX2 R20, R71 ;  /* 0x0000004700147308 */ /* 0x000e220000000800 */
[C---:B------:R-:W-:Y:S01]  /*51c0*/  F2FP.F16.F32.PACK_AB R25, R23.reuse, R4 ;  /* 0x000000041719723e */ /* 0x040fe200000000ff */
[----:B------:R1:W-:Y:S01]  /*51d0*/  STSM.16.M88.4 [R9+0x27800], R36 ;  /* 0x0278002409007844 */ /* 0x0003e20000000200 */
[----:B------:R-:W-:Y:S01]  /*51e0*/  FADD.FTZ R32, R23, R26 ;  /* 0x0000001a17207221 */ /* 0x000fe20000010000 */
[C---:B--2---:R-:W-:Y:S01]  /*51f0*/  F2FP.F16.F32.PACK_AB R26, R57.reuse, R56 ;  /* 0x00000038391a723e */ /* 0x044fe200000000ff */
[----:B------:R-:W-:Y:S01]  /*5200*/  FADD.FTZ R56, R56, R33 ;  /* 0x0000002138387221 */ /* 0x000fe20000010000 */
[----:B------:R1:W-:Y:S02]  /*5210*/  STSM.16.M88.4 [R63+0x27800], R28 ;  /* 0x0278001c3f007844 */ /* 0x0003e40000000200 */
[----:B------:R-:W-:Y:S01]  /*5220*/  MUFU.EX2 R59, R59 ;  /* 0x0000003b003b7308 */ /* 0x000fe20000000800 */
[----:B------:R-:W-:-:S07]  /*5230*/  FADD.FTZ R56, R57, R56 ;  /* 0x0000003839387221 */ /* 0x000fce0000010000 */
[----:B------:R-:W2:Y:S01]  /*5240*/  MUFU.EX2 R62, R62 ;  /* 0x0000003e003e7308 */ /* 0x000ea20000000800 */
[----:B0-----:R-:W-:Y:S01]  /*5250*/  F2FP.F16.F32.PACK_AB R27, R20, R55 ;  /* 0x00000037141b723e */ /* 0x001fe200000000ff */
[----:B------:R-:W-:-:S04]  /*5260*/  FADD.FTZ R55, R55, R32 ;  /* 0x0000002037377221 */ /* 0x000fc80000010000 */
[----:B------:R1:W-:Y:S01]  /*5270*/  STSM.16.M88.4 [R65+0x27800], R24 ;  /* 0x0278001841007844 */ /* 0x0003e20000000200 */
[----:B------:R-:W-:Y:S01]  /*5280*/  FADD.FTZ R55, R20, R55 ;  /* 0x0000003714377221 */ /* 0x000fe20000010000 */
[----:B------:R-:W-:Y:S08]  /*5290*/  MUFU.EX2 R48, R48 ;  /* 0x0000003000307308 */ /* 0x000ff00000000800 */
[----:B------:R-:W0:Y:S01]  /*52a0*/  MUFU.EX2 R5, R5 ;  /* 0x0000000500057308 */ /* 0x000e220000000800 */
[----:B--2---:R-:W-:Y:S01]  /*52b0*/  F2FP.F16.F32.PACK_AB R32, R62, R59 ;  /* 0x0000003b3e20723e */ /* 0x004fe200000000ff */
[----:B------:R-:W-:-:S04]  /*52c0*/  FADD.FTZ R59, R59, R56 ;  /* 0x000000383b3b7221 */ /* 0x000fc80000010000 */
[----:B------:R-:W-:Y:S02]  /*52d0*/  FADD.FTZ R59, R62, R59 ;  /* 0x0000003b3e3b7221 */ /* 0x000fe40000010000 */
[----:B------:R-:W-:Y:S08]  /*52e0*/  MUFU.EX2 R52, R52 ;  /* 0x0000003400347308 */ /* 0x000ff00000000800 */
[----:B------:R-:W2:Y:S01]  /*52f0*/  MUFU.EX2 R15, R84 ;  /* 0x00000054000f7308 */ /* 0x000ea20000000800 */
[----:B0-----:R-:W-:Y:S01]  /*5300*/  F2FP.F16.F32.PACK_AB R34, R5, R48 ;  /* 0x000000300522723e */ /* 0x001fe200000000ff */
[----:B------:R-:W-:-:S04]  /*5310*/  FADD.FTZ R48, R48, R59 ;  /* 0x0000003b30307221 */ /* 0x000fc80000010000 */
[----:B------:R-:W-:Y:S02]  /*5320*/  FADD.FTZ R5, R5, R48 ;  /* 0x0000003005057221 */ /* 0x000fe40000010000 */
[----:B------:R-:W0:Y:S08]  /*5330*/  MUFU.EX2 R70, R70 ;  /* 0x0000004600467308 */ /* 0x000e300000000800 */
[----:B------:R-:W3:Y:S01]  /*5340*/  MUFU.EX2 R49, R49 ;  /* 0x0000003100317308 */ /* 0x000ee20000000800 */
[----:B--2---:R-:W-:Y:S01]  /*5350*/  F2FP.F16.F32.PACK_AB R33, R15, R52 ;  /* 0x000000340f21723e */ /* 0x004fe200000000ff */
[----:B------:R-:W-:-:S04]  /*5360*/  FADD.FTZ R52, R52, R55 ;  /* 0x0000003734347221 */ /* 0x000fc80000010000 */
[----:B------:R-:W-:-:S04]  /*5370*/  FADD.FTZ R15, R15, R52 ;  /* 0x000000340f0f7221 */ /* 0x000fc80000010000 */
[----:B0-----:R-:W-:Y:S01]  /*5380*/  FADD.FTZ R4, R70, R15 ;  /* 0x0000000f46047221 */ /* 0x001fe20000010000 */
[----:B---3--:R-:W-:-:S03]  /*5390*/  F2FP.F16.F32.PACK_AB R35, R49, R70 ;  /* 0x000000463123723e */ /* 0x008fc600000000ff */
[----:B------:R-:W-:Y:S02]  /*53a0*/  FADD.FTZ R4, R49, R4 ;  /* 0x0000000431047221 */ /* 0x000fe40000010000 */
[----:B------:R1:W-:Y:S01]  /*53b0*/  STSM.16.M88.4 [R6+0x6000], R32 ;  /* 0x0060002006007844 */ /* 0x0003e20000000200 */
[----:B------:R0:W-:Y:S06]  /*53c0*/  MEMBAR.ALL.CTA ;  /* 0x0000000000007992 */ /* 0x0001ec0000008000 */
[----:B0-----:R-:W0:Y:S02]  /*53d0*/  FENCE.VIEW.ASYNC.S ;  /* 0x00000000000073c6 */ /* 0x001e240000000000 */
[----:B0-----:R-:W-:Y:S01]  /*53e0*/  NOP ;  /* 0x0000000000007918 */ /* 0x001fe20000000000 */
[----:B------:R-:W-:Y:S05]  /*53f0*/  @P2 BRA `(.L_x_870) ;  /* 0x0000000000442947 */ /* 0x000fea0003800000 */
        /* <DEDUP_REMOVED lines=10> */
.L_x_871:
[----:B------:R-:W-:-:S11]  /*54a0*/  UISETP.NE.AND UP2, UPT, UR5, 0x1, UPT ;  /* 0x000000010500788c */ /* 0x000fd6000bf45270 */
[----:B------:R-:W-:Y:S02]  /*54b0*/  @UP2 ULDC.64 UR14, c[0x0][0x9e8] ;  /* 0x00027a00000e2ab9 */ /* 0x000fe40000000a00 */
[----:B------:R-:W-:-:S04]  /*54c0*/  UIMAD.WIDE.U32 UR6, UR11, UR14, URZ ;  /* 0x0000000e0b0672a5 */ /* 0x000fc8000f8e003f */
[----:B------:R-:W-:-:S12]  /*54d0*/  @UP2 USHF.R.U32.HI UR11, URZ, UR15, UR7 ;  /* 0x0000000f3f0b2299 */ /* 0x000fd80008011607 */
.L_x_872:
[----:B------:R-:W-:-:S04]  /*54e0*/  UIMAD UR5, UR11, UR5, UR5 ;  /* 0x000000050b0572a4 */ /* 0x000fc8000f8e0205 */
[----:B------:R-:W-:-:S04]  /*54f0*/  UISETP.LT.AND UP2, UPT, UR4, UR5, UPT ;  /* 0x000000050400728c */ /* 0x000fc8000bf41270 */
[----:B------:R-:W-:-:S12]  /*5500*/  USEL UR4, UR4, UR5, UP2 ;  /* 0x0000000504047287 */ /* 0x000fd80009000000 */
.L_x_870:
[----:B------:R-:W-:Y:S01]  /*5510*/  R2UR UR6, R19 ;  /* 0x00000000130672ca */ /* 0x000fe200000e0000 */
[----:B------:R-:W-:Y:S01]  /*5520*/  USHF.R.S32.HI UR5, URZ, 0x1f, UR4 ;  /* 0x0000001f3f057899 */ /* 0x000fe20008011404 */
[----:B------:R-:W-:Y:S02]  /*5530*/  CS2R R134, SRZ ;  /* 0x0000000000867805 */ /* 0x000fe4000001ff00 */
[----:B------:R-:W-:Y:S02]  /*5540*/  CS2R R132, SRZ ;  /* 0x0000000000847805 */ /* 0x000fe4000001ff00 */
[----:B------:R-:W-:Y:S01]  /*5550*/  CS2R R130, SRZ ;  /* 0x0000000000827805 */ /* 0x000fe2000001ff00 */
[----:B------:R-:W-:Y:S01]  /*5560*/  ULEA.HI UR5, UR5, UR4, URZ, 0x7 ;  /* 0x0000000405057291 */ /* 0x000fe2000f8f383f */
[----:B------:R-:W-:Y:S02]  /*5570*/  CS2R R128, SRZ ;  /* 0x0000000000807805 */ /* 0x000fe4000001ff00 */
[----:B------:R-:W-:Y:S01]  /*5580*/  CS2R R126, SRZ ;  /* 0x00000000007e7805 */ /* 0x000fe2000001ff00 */
[----:B------:R-:W-:Y:S01]  /*5590*/  UMOV UR4, URZ ;  /* 0x0000003f00047c82 */ /* 0x000fe20008000000 */
[----:B------:R-:W-:Y:S01]  /*55a0*/  USHF.R.S32.HI UR5, URZ, 0x7, UR5 ;  /* 0x000000073f057899 */ /* 0x000fe20008011405 */
[----:B------:R-:W-:-:S02]  /*55b0*/  CS2R R124, SRZ ;  /* 0x00000000007c7805 */ /* 0x000fc4000001ff00 */
[----:B------:R-:W-:Y:S02]  /*55c0*/  CS2R R122, SRZ ;  /* 0x00000000007a7805 */ /* 0x000fe4000001ff00 */
[----:B------:R-:W-:Y:S01]  /*55d0*/  CS2R R120, SRZ ;  /* 0x0000000000787805 */ /* 0x000fe2000001ff00 */
[----:B------:R-:W-:Y:S01]  /*55e0*/  UISETP.LT.AND UP2, UPT, UR6, UR5, UPT ;  /* 0x000000050600728c */ /* 0x000fe2000bf41270 */
[----:B------:R-:W-:Y:S02]  /*55f0*/  CS2R R118, SRZ ;  /* 0x0000000000767805 */ /* 0x000fe4000001ff00 */
[----:B------:R-:W-:Y:S02]  /*5600*/  CS2R R116, SRZ ;  /* 0x0000000000747805 */ /* 0x000fe4000001ff00 */
[----:B------:R-:W-:Y:S01]  /*5610*/  CS2R R114, SRZ ;  /* 0x0000000000727805 */ /* 0x000fe2000001ff00 */
[----:B------:R-:W-:Y:S01]  /*5620*/  USEL UR7, UR6, UR5, !UP2 ;  /* 0x0000000506077287 */ /* 0x000fe2000d000000 */
[----:B------:R-:W-:-:S02]  /*5630*/  CS2R R112, SRZ ;  /* 0x0000000000707805 */ /* 0x000fc4000001ff00 */
[----:B------:R-:W-:Y:S01]  /*5640*/  CS2R R110, SRZ ;  /* 0x00000000006e7805 */ /* 0x000fe2000001ff00 */
[----:B------:R-:W-:Y:S01]  /*5650*/  UMOV UR5, URZ ;  /* 0x0000003f00057c82 */ /* 0x000fe20008000000 */
[----:B------:R-:W-:Y:S02]  /*5660*/  CS2R R108, SRZ ;  /* 0x00000000006c7805 */ /* 0x000fe4000001ff00 */
[----:B------:R-:W-:Y:S02]  /*5670*/  CS2R R106, SRZ ;  /* 0x00000000006a7805 */ /* 0x000fe4000001ff00 */
[----:B------:R-:W-:Y:S02]  /*5680*/  ISETP.GE.AND P2, PT, R11, UR7, PT ;  /* 0x000000070b007c0c */ /* 0x000fe4000bf46270 */
        /* <DEDUP_REMOVED lines=9> */
[----:B------:R-:W-:Y:S06]  /*5720*/  @!P2 BRA `(.L_x_873) ;  /* 0x000000380060a947 */ /* 0x000fec0003800000 */
[----:B------:R-:W-:Y:S01]  /*5730*/  IMAD.MOV.U32 R135, RZ, RZ, RZ ;  /* 0x000000ffff877224 */ /* 0x000fe200078e00ff */
[----:B------:R-:W-:Y:S01]  /*5740*/  UMOV UR40, URZ ;  /* 0x0000003f00287c82 */ /* 0x000fe20008000000 */
[----:B------:R-:W-:Y:S01]  /*5750*/  UMOV UR6, URZ ;  /* 0x0000003f00067c82 */ /* 0x000fe20008000000 */
[----:B------:R-:W-:Y:S01]  /*5760*/  ULDC UR29, c[0x0][0x9e4] ;  /* 0x00027900001d7ab9 */ /* 0x000fe20000000800 */
[----:B------:R-:W-:Y:S01]  /*5770*/  ULDC UR31, c[0x0][0x2f0] ;  /* 0x0000bc00001f7ab9 */ /* 0x000fe20000000800 */
[----:B------:R-:W-:Y:S01]  /*5780*/  ULDC UR28, c[0x0][0x9d8] ;  /* 0x00027600001c7ab9 */ /* 0x000fe20000000800 */
[----:B------:R-:W-:Y:S01]  /*5790*/  ULDC UR30, c[0x0][0x988] ;  /* 0x00026200001e7ab9 */ /* 0x000fe20000000800 */
[----:B------:R-:W-:-:S05]  /*57a0*/  ULDC UR39, c[0x0][0x9e0] ;  /* 0x0002780000277ab9 */ /* 0x000fca0000000800 */
.L_x_890:
[----:B------:R-:W-:Y:S01]  /*57b0*/  UIADD3 UR4, UR6, 0x1, URZ ;  /* 0x0000000106047890 */ /* 0x000fe2000fffe03f */
[----:B------:R-:W-:-:S03]  /*57c0*/  ISETP.NE.AND P3, PT, RZ, UR38, PT ;  /* 0x00000026ff007c0c */ /* 0x000fc6000bf65270 */
[----:B------:R-:W-:-:S04]  /*57d0*/  UISETP.NE.AND UP2, UPT, UR4, 0x2, UPT ;  /* 0x000000020400788c */ /* 0x000fc8000bf45270 */
[----:B------:R-:W-:Y:S02]  /*57e0*/  USEL UR5, URZ, 0x1, UP2 ;  /* 0x000000013f057887 */ /* 0x000fe40009000000 */
[----:B------:R-:W-:Y:S02]  /*57f0*/  USEL UR4, UR4, URZ, UP2 ;  /* 0x0000003f04047287 */ /* 0x000fe40009000000 */
[----:B------:R-:W-:Y:S02]  /*5800*/  ULOP3.LUT UR5, UR40, UR5, URZ, 0x3c, !UPT ;  /* 0x0000000528057292 */ /* 0x000fe4000f8e3c3f */
[----:B---3--:R-:W-:Y:S10]  /*5810*/  @P3 BRA `(.L_x_874) ;  /* 0x00000000002c3947 */ /* 0x008ff40003800000 */
[----:B------:R-:W-:Y:S05]  /*5820*/  @!P0 BRA `(.L_x_875) ;  /* 0x0000000000048947 */ /* 0x000fea0003800000 */
[----:B------:R-:W-:Y:S01]  /*5830*/  BPT.TRAP 0x1 ;  /* 0x000000040000795c */ /* 0x000fe20000300000 */
.L_x_875:
[----:B------:R-:W-:Y:S01]  /*5840*/  ULEA UR10, UR4, UR36, 0x3 ;  /* 0x00000024040a7291 */ /* 0x000fe2000f8e183f */
[----:B------:R-:W-:-:S05]  /*5850*/  IMAD.U32 R15, RZ, RZ, UR5 ;  /* 0x00000005ff0f7e24 */ /* 0x000fca000f8e00ff */
[----:B------:R-:W-:-:S04]  /*5860*/  SHF.L.U32 R15, R15, 0x1f, RZ ;  /* 0x0000001f0f0f7819 */ /* 0x000fc800000006ff */
[----:B------:R0:W2:Y:S01]  /*5870*/  SYNCS.PHASECHK.TRANS64.TRYWAIT P2, [UR10+0x2d830], R15 ;  /* 0x02d8300fff0075a7 */ /* 0x0000a2000804014a */
[----:B------:R-:W-:Y:S05]  /*5880*/  @!P0 BRA `(.L_x_876) ;  /* 0x0000000000048947 */ /* 0x000fea0003800000 */
[----:B------:R-:W-:Y:S01]  /*5890*/  BPT.TRAP 0x1 ;  /* 0x000000040000795c */ /* 0x000fe20000300000 */
.L_x_876:
[----:B--2---:R-:W-:Y:S05]  /*58a0*/  @P2 BRA `(.L_x_874) ;  /* 0x0000000000082947 */ /* 0x004fea0003800000 */
[----:B------:R-:W2:Y:S02]  /*58b0*/  SYNCS.PHASECHK.TRANS64.TRYWAIT P2, [UR10+0x2d830], R15 ;  /* 0x02d8300fff0075a7 */ /* 0x000ea4000804014a */
[----:B--2---:R-:W-:Y:S05]  /*58c0*/  @!P2 BRA `(.L_x_877) ;  /* 0x0000010000bca947 */ /* 0x004fea0003800000 */
.L_x_874:
[----:B0-2---:R-:W-:Y:S01]  /*58d0*/  VIADD R15, R22, 0x8 ;  /* 0x00000008160f7836 */ /* 0x005fe20000000000 */
[----:B------:R-:W-:Y:S01]  /*58e0*/  R2UR UR32, R12 ;  /* 0x000000000c2072ca */ /* 0x000fe200000e0000 */
[----:B------:R-:W-:Y:S01]  /*58f0*/  UIMAD UR34, UR4, 0x600, UR37 ;  /* 0x00000600042278a4 */ /* 0x000fe2000f8e0225 */
[----:B------:R-:W-:Y:S01]  /*5900*/  R2UR UR33, R13 ;  /* 0x000000000d2172ca */ /* 0x000fe200000e0000 */
[----:B------:R-:W-:Y:S01]  /*5910*/  UMOV UR35, 0x80000020 ;  /* 0x8000002000237882 */ /* 0x000fe20000000000 */
[----:B------:R0:W-:Y:S01]  /*5920*/  BAR.SYNC.DEFER_BLOCKING R15, 0x100 ;  /* 0x0004000f0000751d */ /* 0x0001e20000010000 */
[----:B------:R-:W-:Y:S02]  /*5930*/  UIADD3 UR10, UR34, 0x2, URZ ;  /* 0x00000002220a7890 */ /* 0x000fe4000fffe03f */
[----:B------:R-:W-:Y:S02]  /*5940*/  UIADD3 UR14, UR34, 0x200, URZ ;  /* 0x00000200220e7890 */ /* 0x000fe4000fffe03f */
[----:B------:R-:W-:Y:S01]  /*5950*/  UIADD3 UR18, UR34, 0x202, URZ ;  /* 0x0000020222127890 */ /* 0x000fe2000fffe03f */
[----:B------:R-:W-:Y:S01]  /*5960*/  UMOV UR11, 0x80000020 ;  /* 0x80000020000b7882 */ /* 0x000fe20000000000 */
[----:B------:R-:W-:Y:S01]  /*5970*/  UMOV UR15, 0x80000020 ;  /* 0x80000020000f7882 */ /* 0x000fe20000000000 */
[----:B------:R-:W-:Y:S01]  /*5980*/  UMOV UR19, 0x80000020 ;  /* 0x8000002000137882 */ /* 0x000fe20000000000 */
[----:B------:R-:W-:Y:S01]  /*5990*/  UIADD3 UR22, UR34, 0x400, URZ ;  /* 0x0000040022167890 */ /* 0x000fe2000fffe03f */
[----:B------:R-:W-:Y:S01]  /*59a0*/  UMOV UR23, 0x80000020 ;  /* 0x8000002000177882 */ /* 0x000fe20000000000 */
[----:B------:R-:W-:Y:S01]  /*59b0*/  UIADD3 UR26, UR34, 0x402, URZ ;  /* 0x00000402221a7890 */ /* 0x000fe2000fffe03f */
[----:B------:R-:W-:Y:S01]  /*59c0*/  UMOV UR27, 0x80000020 ;  /* 0x80000020001b7882 */ /* 0x000fe20000000000 */
[----:B-1----:R-:W-:-:S06]  /*59d0*/  WARPGROUP.ARRIVE ;  /* 0x00000000000079c5 */ /* 0x002fcc0000000000 */
[----:B------:R-:W-:Y:S03]  /*59e0*/  HGMMA.64x128x16.F32 R24, gdesc[UR32], RZ, !UPT, gsb0 ;  /* 0x01e00000201879f0 */ /* 0x000fe6000c0008ff */
        /* <DEDUP_REMOVED lines=16> */
[----:B0-----:R-:W-:Y:S05]  /*5af0*/  @P3 BRA `(.L_x_878) ;  /* 0x00000000002c3947 */ /* 0x001fea0003800000 */
[----:B------:R-:W-:Y:S05]  /*5b00*/  @!P0 BRA `(.L_x_879) ;  /* 0x0000000000048947 */ /* 0x000fea0003800000 */
[----:B------:R-:W-:Y:S01]  /*5b10*/  BPT.TRAP 0x1 ;  /* 0x000000040000795c */ /* 0x000fe20000300000 */
.L_x_879:
[----:B------:R-:W-:Y:S01]  /*5b20*/  ULEA UR10, UR6, UR36, 0x3 ;  /* 0x00000024060a7291 */ /* 0x000fe2000f8e183f */
[----:B------:R-:W-:-:S05]  /*5b30*/  IMAD.U32 R15, RZ, RZ, UR40 ;  /* 0x00000028ff0f7e24 */ /* 0x000fca000f8e00ff */
[----:B------:R-:W-:-:S04]  /*5b40*/  SHF.L.U32 R15, R15, 0x1f, RZ ;  /* 0x0000001f0f0f7819 */ /* 0x000fc800000006ff */
[----:B------:R0:W1:Y:S01]  /*5b50*/  SYNCS.PHASECHK.TRANS64.TRYWAIT P2, [UR10+0x2d850], R15 ;  /* 0x02d8500fff0075a7 */ /* 0x000062000804014a */
[----:B------:R-:W-:Y:S05]  /*5b60*/  @!P0 BRA `(.L_x_880) ;  /* 0x0000000000048947 */ /* 0x000fea0003800000 */
[----:B------:R-:W-:Y:S01]  /*5b70*/  BPT.TRAP 0x1 ;  /* 0x000000040000795c */ /* 0x000fe20000300000 */
.L_x_880:
[----:B-1----:R-:W-:Y:S05]  /*5b80*/  @P2 BRA `(.L_x_878) ;  /* 0x0000000000082947 */ /* 0x002fea0003800000 */
[----:B------:R-:W1:Y:S02]  /*5b90*/  SYNCS.PHASECHK.TRANS64.TRYWAIT P2, [UR10+0x2d850], R15 ;  /* 0x02d8500fff0075a7 */ /* 0x000e64000804014a */
[----:B-1----:R-:W-:Y:S05]  /*5ba0*/  @!P2 BRA `(.L_x_881) ;  /* 0x00000100001ca947 */ /* 0x002fea0003800000 */
.L_x_878:
[----:B------:R-:W-:Y:S01]  /*5bb0*/  UIADD3 UR10, UR36, 0x400, URZ ;  /* 0x00000400240a7890 */ /* 0x000fe2000fffe03f */
[----:B------:R-:W-:Y:S01]  /*5bc0*/  WARPGROUP.ARRIVE ;  /* 0x00000000000079c5 */ /* 0x000fe20000000000 */
[----:B------:R-:W-:Y:S01]  /*5bd0*/  UMOV UR33, 0x40000040 ;  /* 0x4000004000217882 */ /* 0x000fe20000000000 */
[----:B------:R-:W-:Y:S01]  /*5be0*/  UMOV UR35, 0x80000020 ;  /* 0x8000002000237882 */ /* 0x000fe20000000000 */
[----:B------:R-:W-:Y:S01]  /*5bf0*/  USHF.R.U32.HI UR10, URZ, 0x4, UR10 ;  /* 0x000000043f0a7899 */ /* 0x000fe2000801160a */
[----:B-1----:R-:W-:Y:S01]  /*5c00*/  FMUL.FTZ R20, R25, UR28 ;  /* 0x0000001c19147c20 */ /* 0x002fe20008410000 */
[----:B------:R-:W-:Y:S01]  /*5c10*/  FMUL.FTZ R25, R28, UR28 ;  /* 0x0000001c1c197c20 */ /* 0x000fe20008410000 */
[----:B------:R-:W-:Y:S01]  /*5c20*/  FMUL.FTZ R28, R31, UR28 ;  /* 0x0000001c1f1c7c20 */ /* 0x000fe20008410000 */
[----:B------:R-:W-:Y:S01]  /*5c30*/  ULOP3.LUT UR10, UR10, 0x3fff, URZ, 0xc0, !UPT ;  /* 0x00003fff0a0a7892 */ /* 0x000fe2000f8ec03f */
[----:B------:R-:W-:Y:S01]  /*5c40*/  FMUL.FTZ R31, R34, UR28 ;  /* 0x0000001c221f7c20 */ /* 0x000fe20008410000 */
[----:B------:R-:W-:Y:S01]  /*5c50*/  FMUL.FTZ R34, R37, UR28 ;  /* 0x0000001c25227c20 */ /* 0x000fe20008410000 */
[----:B------:R-:W-:Y:S01]  /*5c60*/  FMUL.FTZ R37, R40, UR28 ;  /* 0x0000001c28257c20 */ /* 0x000fe20008410000 */
[----:B------:R-:W-:Y:S01]  /*5c70*/  ULOP3.LUT UR11, UR10, 0x2000000, URZ, 0xfc, !UPT ;  /* 0x020000000a0b7892 */ /* 0x000fe2000f8efc3f */
[----:B------:R-:W-:Y:S01]  /*5c80*/  FMUL.FTZ R40, R43, UR28 ;  /* 0x0000001c2b287c20 */ /* 0x000fe20008410000 */
[----:B------:R-:W-:Y:S01]  /*5c90*/  ULOP3.LUT UR10, UR60, 0x10000, URZ, 0xfc, !UPT ;  /* 0x000100003c0a7892 */ /* 0x000fe2000f8efc3f */
[----:B------:R-:W-:Y:S01]  /*5ca0*/  FMUL.FTZ R43, R46, UR28 ;  /* 0x0000001c2e2b7c20 */ /* 0x000fe20008410000 */
[----:B------:R-:W-:Y:S01]  /*5cb0*/  UIMAD UR11, UR6, 0x600, UR11 ;  /* 0x00000600060b78a4 */ /* 0x000fe2000f8e020b */
[----:B------:R-:W-:Y:S01]  /*5cc0*/  FMUL.FTZ R46, R49, UR28 ;  /* 0x0000001c312e7c20 */ /* 0x000fe20008410000 */
[----:B------:R-:W-:Y:S01]  /*5cd0*/  FMUL.FTZ R49, R52, UR28 ;  /* 0x0000001c34317c20 */ /* 0x000fe20008410000 */
[----:B------:R-:W-:Y:S01]  /*5ce0*/  FMUL.FTZ R52, R55, UR28 ;  /* 0x0000001c37347c20 */ /* 0x000fe20008410000 */
[----:B------:R-:W-:Y:S01]  /*5cf0*/  FMUL.FTZ R55, R58, UR28 ;  /* 0x0000001c3a377c20 */ /* 0x000fe20008410000 */
[----:B------:R-:W-:Y:S01]  /*5d00*/  UMOV UR32, UR10 ;  /* 0x0000000a00207c82 */ /* 0x000fe20008000000 */
[----:B------:R-:W-:Y:S01]  /*5d10*/  FMUL.FTZ R58, R59, UR28 ;  /* 0x0000001c3b3a7c20 */ /* 0x000fe20008410000 */
[----:B------:R-:W-:Y:S01]  /*5d20*/  UMOV UR34, UR11 ;  /* 0x0000000b00227c82 */ /* 0x000fe20008000000 */
[----:B------:R-:W-:Y:S01]  /*5d30*/  FMUL.FTZ R59, R60, UR28 ;  /* 0x0000001c3c3b7c20 */ /* 0x000fe20008410000 */
[----:B------:R-:W-:Y:S01]  /*5d40*/  HGMMA.64x96x16.F32 R88, gdesc[UR32].tnspB, R88, gsb0 ;  /* 0x41600000205879f0 */ /* 0x000fe20008000858 */
[----:B------:R-:W-:Y:S01]  /*5d50*/  UIADD3 UR32, UR10, 0x2, URZ ;  /* 0x000000020a207890 */ /* 0x000fe2000fffe03f */
[----:B------:R-:W-:Y:S01]  /*5d60*/  FMUL.FTZ R60, R61, UR28 ;  /* 0x0000001c3d3c7c20 */ /* 0x000fe20008410000 */
[----:B------:R-:W-:Y:S01]  /*5d70*/  UIADD3 UR34, UR11, 0x40, URZ ;  /* 0x000000400b227890 */ /* 0x000fe2000fffe03f */
[----:B------:R-:W-:Y:S01]  /*5d80*/  FMUL.FTZ R61, R62, UR28 ;  /* 0x0000001c3e3d7c20 */ /* 0x000fe20008410000 */
[----:B------:R-:W-:Y:S01]  /*5d90*/  UMOV UR33, 0x40000040 ;  /* 0x4000004000217882 */ /* 0x000fe20000000000 */
[----:B------:R-:W-:Y:S01]  /*5da0*/  UMOV UR35, 0x80000020 ;  /* 0x8000002000237882 */ /* 0x000fe20000000000 */
[----:B------:R-:W-:Y:S01]  /*5db0*/  FMUL.FTZ R62, R63, UR28 ;  /* 0x0000001c3f3e7c20 */ /* 0x000fe20008410000 */
[----:B------:R-:W-:Y:S01]  /*5dc0*/  FMUL.FTZ R63, R64, UR28 ;  /* 0x0000001c403f7c20 */ /* 0x000fe20008410000 */
[----:B------:R-:W-:Y:S01]  /*5dd0*/  FMUL.FTZ R64, R65, UR28 ;  /* 0x0000001c41407c20 */ /* 0x000fe20008410000 */
[----:B------:R-:W-:Y:S01]  /*5de0*/  FMUL.FTZ R65, R66, UR28 ;  /* 0x0000001c42417c20 */ /* 0x000fe20008410000 */
[----:B------:R-:W-:Y:S01]  /*5df0*/  FMUL.FTZ R66, R67, UR28 ;  /* 0x0000001c43427c20 */ /* 0x000fe20008410000 */
[----:B------:R-:W-:Y:S01]  /*5e00*/  FMUL.FTZ R67, R68, UR28 ;  /* 0x0000001c44437c20 */ /* 0x000fe20008410000 */
[----:B------:R-:W-:Y:S01]  /*5e10*/  FMUL.FTZ R68, R69, UR28 ;  /* 0x0000001c45447c20 */ /* 0x000fe20008410000 */
[----:B------:R-:W-:Y:S01]  /*5e20*/  PLOP3.LUT P2, PT, PT, PT, UP0, 0x80, 0x0 ;  /* 0x000000000000781c */ /* 0x000fe20003f4f008 */
        /* <DEDUP_REMOVED lines=24> */
[----:B0-----:R-:W-:Y:S01]  /*5fb0*/  FMUL.FTZ R15, R24, UR28 ;  /* 0x0000001c180f7c20 */ /* 0x001fe20008410000 */
[----:B------:R-:W-:Y:S01]  /*5fc0*/  FMUL.FTZ R81, R82, UR28 ;  /* 0x0000001c52517c20 */ /* 0x000fe20008410000 */
[----:B------:R-:W-:Y:S01]  /*5fd0*/  FMUL.FTZ R24, R27, UR28 ;  /* 0x0000001c1b187c20 */ /* 0x000fe20008410000 */
[----:B------:R-:W-:Y:S01]  /*5fe0*/  FMUL.FTZ R82, R83, UR28 ;  /* 0x0000001c53527c20 */ /* 0x000fe20008410000 */
[----:B------:R-:W-:Y:S01]  /*5ff0*/  FMUL.FTZ R27, R30, UR28 ;  /* 0x0000001c1e1b7c20 */ /* 0x000fe20008410000 */
[----:B------:R-:W0:Y:S01]  /*6000*/  LDC R83, c[0x0][0x288] ;  /* 0x0000a200ff537b82 */ /* 0x000e220000000800 */
[----:B------:R-:W-:Y:S01]  /*6010*/  FMUL.FTZ R30, R33, UR28 ;  /* 0x0000001c211e7c20 */ /* 0x000fe20008410000 */
[----:B------:R-:W-:Y:S01]  /*6020*/  FMUL.FTZ R33, R36, UR28 ;  /* 0x0000001c24217c20 */ /* 0x000fe20008410000 */
[----:B------:R-:W-:-:S02]  /*6030*/  IMAD.MOV.U32 R141, RZ, RZ, R0 ;  /* 0x000000ffff8d7224 */ /* 0x000fc400078e0000 */
[----:B------:R-:W-:Y:S01]  /*6040*/  FMUL.FTZ R36, R39, UR28 ;  /* 0x0000001c27247c20 */ /* 0x000fe20008410000 */
[----:B------:R-:W-:Y:S01]  /*6050*/  FMUL.FTZ R39, R42, UR28 ;  /* 0x0000001c2a277c20 */ /* 0x000fe20008410000 */
[----:B------:R-:W-:Y:S01]  /*6060*/  FMUL.FTZ R136, R85, UR28 ;  /* 0x0000001c55887c20 */ /* 0x000fe20008410000 */
[----:B------:R-:W-:Y:S01]  /*6070*/  FMUL.FTZ R42, R45, UR28 ;  /* 0x0000001c2d2a7c20 */ /* 0x000fe20008410000 */
[----:B------:R-:W-:Y:S01]  /*6080*/  FMUL.FTZ R85, R86, UR28 ;  /* 0x0000001c56557c20 */ /* 0x000fe20008410000 */
[----:B------:R-:W-:Y:S01]  /*6090*/  FMUL.FTZ R45, R48, UR28 ;  /* 0x0000001c302d7c20 */ /* 0x000fe20008410000 */
[----:B------:R-:W-:Y:S02]  /*60a0*/  IMAD.SHL.U32 R86, R11, 0x80, RZ ;  /* 0x000000800b567824 */ /* 0x000fe400078e00ff */
[----:B------:R-:W-:Y:S01]  /*60b0*/  FMUL.FTZ R48, R51, UR28 ;  /* 0x0000001c33307c20 */ /* 0x000fe20008410000 */
[----:B------:R-:W-:Y:S01]  /*60c0*/  FMUL.FTZ R51, R54, UR28 ;  /* 0x0000001c36337c20 */ /* 0x000fe20008410000 */
[----:B------:R-:W-:Y:S01]  /*60d0*/  FMUL.FTZ R54, R57, UR28 ;  /* 0x0000001c39367c20 */ /* 0x000fe20008410000 */
[----:B------:R-:W-:Y:S01]  /*60e0*/  IMAD.U32 R57, RZ, RZ, UR4 ;  /* 0x00000004ff397e24 */ /* 0x000fe2000f8e00ff */
[----:B------:R-:W-:Y:S01]  /*60f0*/  IADD3 R138, -R86, 0x1, RZ ;  /* 0x00000001568a7810 */ /* 0x000fe20007ffe1ff */
[----:B------:R-:W-:Y:S01]  /*6100*/  FMUL.FTZ R84, R84, UR28 ;  /* 0x0000001c54547c20 */ /* 0x000fe20008410000 */
[----:B------:R-:W-:Y:S01]  /*6110*/  FMUL.FTZ R87, R87, UR28 ;  /* 0x0000001c57577c20 */ /* 0x000fe20008410000 */
[----:B------:R-:W-:Y:S01]  /*6120*/  R2UR UR14, R10 ;  /* 0x000000000a0e72ca */ /* 0x000fe200000e0000 */
[----:B------:R-:W1:Y:S01]  /*6130*/  MUFU.TANH R15, R15 ;  /* 0x0000000f000f7308 */ /* 0x000e620000002400 */
[----:B------:R-:W-:Y:S01]  /*6140*/  @!P1 LEA R57, R57, UR36, 0x3 ;  /* 0x0000002439399c11 */ /* 0x000fe2000f8e18ff */
[----:B------:R-:W-:-:S04]  /*6150*/  IMAD R137, R3, -0x2, R138 ;  /* 0xfffffffe03897824 */ /* 0x000fc800078e028a */
[----:B------:R-:W-:Y:S02]  /*6160*/  @!P1 VIADD R57, R57, 0x2d840 ;  /* 0x0002d84039399836 */ /* 0x000fe40000000000 */
[----:B------:R-:W2:Y:S01]  /*6170*/  MUFU.TANH R20, R20 ;  /* 0x0000001400147308 */ /* 0x000ea20000002400 */
[----:B------:R-:W-:Y:S02]  /*6180*/  IMAD R138, R18, UR31, R137 ;  /* 0x0000001f128a7c24 */ /* 0x000fe4000f8e0289 */
[----:B------:R-:W-:Y:S02]  /*6190*/  @!P1 PRMT R57, RZ, 0x654, R57 ;  /* 0x00000654ff399816 */ /* 0x000fe40000000039 */
[----:B0-----:R-:W-:-:S03]  /*61a0*/  IMAD.IADD R138, R138, 0x1, -R83 ;  /* 0x000000018a8a7824 */ /* 0x001fc600078e0a53 */
[----:B------:R-:W0:Y:S01]  /*61b0*/  MUFU.TANH R23, R23 ;  /* 0x0000001700177308 */ /* 0x000e220000002400 */
[C---:B------:R-:W-:Y:S02]  /*61c0*/  VIADD R140, R138.reuse, UR39 ;  /* 0x000000278a8c7c36 */ /* 0x040fe40008000000 */
[----:B------:R-:W-:-:S05]  /*61d0*/  VIADD R139, R138, UR14 ;  /* 0x0000000e8a8b7c36 */ /* 0x000fca0008000000 */
[----:B------:R-:W3:Y:S08]  /*61e0*/  MUFU.TANH R24, R24 ;  /* 0x0000001800187308 */ /* 0x000ef00000002400 */
[----:B------:R-:W4:Y:S01]  /*61f0*/  MUFU.TANH R25, R25 ;  /* 0x0000001900197308 */ /* 0x000f220000002400 */
[----:B------:R-:W-:Y:S02]  /*6200*/  WARPGROUP.DEPBAR.LE gsb0, 0x0 ;  /* 0x00008000000079c5 */ /* 0x000fe40000010000 */
[----:B------:R-:W-:-:S05]  /*6210*/  WARPGROUP.ARRIVE ;  /* 0x00000000000079c5 */ /* 0x000fca0000000000 */
[----:B------:R-:W0:Y:S01]  /*6220*/  MUFU.TANH R26, R26 ;  /* 0x0000001a001a7308 */ /* 0x000e220000002400 */
[----:B------:R-:W-:Y:S01]  /*6230*/  HGMMA.64x96x16.F32 R88, gdesc[UR32].tnspB, R88, gsb0 ;  /* 0x41600000205879f0 */ /* 0x000fe20008000858 */
[----:B------:R-:W-:Y:S02]  /*6240*/  UIADD3 UR32, UR10, 0x4, URZ ;  /* 0x000000040a207890 */ /* 0x000fe4000fffe03f */
[----:B------:R-:W-:-:S04]  /*6250*/  UIADD3 UR34, UR11, 0x80, URZ ;  /* 0x000000800b227890 */ /* 0x000fc8000fffe03f */
[----:B------:R-:W0:Y:S01]  /*6260*/  MUFU.TANH R27, R27 ;  /* 0x0000001b001b7308 */ /* 0x000e220000002400 */
[----:B------:R-:W-:Y:S01]  /*6270*/  UMOV UR33, 0x40000040 ;  /* 0x4000004000217882 */ /* 0x000fe20000000000 */
[----:B------:R-:W-:-:S06]  /*6280*/  UMOV UR35, 0x80000020 ;  /* 0x8000002000237882 */ /* 0x000fcc0000000000 */
        /* <DEDUP_REMOVED lines=12> */
[----:B------:R-:W-:-:S02]  /*6350*/  WARPGROUP.DEPBAR.LE gsb0, 0x0 ;  /* 0x00008000000079c5 */ /* 0x000fc40000010000 */
[----:B------:R-:W-:-:S05]  /*6360*/  WARPGROUP.ARRIVE ;  /* 0x00000000000079c5 */ /* 0x000fca0000000000 */
[----:B------:R-:W0:Y:S01]  /*6370*/  MUFU.TANH R40, R40 ;  /* 0x0000002800287308 */ /* 0x000e220000002400 */
[----:B------:R-:W-:Y:S01]  /*6380*/  HGMMA.64x96x16.F32 R88, gdesc[UR32].tnspB, R88, gsb0 ;  /* 0x41600000205879f0 */ /* 0x000fe20008000858 */
[----:B------:R-:W-:Y:S02]  /*6390*/  UIADD3 UR32, UR10, 0x6, URZ ;  /* 0x000000060a207890 */ /* 0x000fe4000fffe03f */
[----:B------:R-:W-:Y:S01]  /*63a0*/  UIADD3 UR34, UR11, 0xc0, URZ ;  /* 0x000000c00b227890 */ /* 0x000fe2000fffe03f */
[----:B------:R-:W-:Y:S01]  /*63b0*/  UMOV UR33, 0x40000040 ;  /* 0x4000004000217882 */ /* 0x000fe20000000000 */
[----:B------:R-:W-:Y:S02]  /*63c0*/  UMOV UR35, 0x80000020 ;  /* 0x8000002000237882 */ /* 0x000fe40000000000 */
        /* <DEDUP_REMOVED lines=64> */
[----:B------:R-:W0:Y:S01]  /*67d0*/  MUFU.TANH R87, R87 ;  /* 0x0000005700577308 */ /* 0x000e220000002400 */
[----:B------:R-:W-:-:S02]  /*67e0*/  WARPGROUP.DEPBAR.LE gsb0, 0x0 ;  /* 0x00008000000079c5 */ /* 0x000fc40000010000 */
[----:B------:R-:W-:-:S06]  /*67f0*/  WARPGROUP.ARRIVE ;  /* 0x00000000000079c5 */ /* 0x000fcc0000000000 */
[----:B------:R-:W-:Y:S01]  /*6800*/  HGMMA.64x96x16.F32 R88, gdesc[UR32].tnspB, R88, gsb0 ;  /* 0x41600000205879f0 */ /* 0x000fe20008000858 */
[----:B------:R-:W-:Y:S02]  /*6810*/  UIADD3 UR32, UR10, 0x606, URZ ;  /* 0x000006060a207890 */ /* 0x000fe4000fffe03f */
[----:B------:R-:W-:Y:S01]  /*6820*/  UIADD3 UR34, UR11, 0x1c0, URZ ;  /* 0x000001c00b227890 */ /* 0x000fe2000fffe03f */
[----:B------:R-:W-:Y:S01]  /*6830*/  UMOV UR33, 0x40000040 ;  /* 0x4000004000217882 */ /* 0x000fe20000000000 */
[----:B------:R-:W-:Y:S01]  /*6840*/  UMOV UR35, 0x80000020 ;  /* 0x8000002000237882 */ /* 0x000fe20000000000 */
[----:B------:R-:W-:Y:S02]  /*6850*/  @UP0 ULDC UR10, c[0x0][0x44c] ;  /* 0x00011300000a0ab9 */ /* 0x000fe40000000800 */
[----:B------:R-:W-:Y:S01]  /*6860*/  @P2 IMAD.HI.U32 R56, R0, UR10, RZ ;  /* 0x0000000a00382c27 */ /* 0x000fe2000f8e00ff */
[----:B------:R-:W-:Y:S01]  /*6870*/  @UP0 ULDC UR10, c[0x0][0x450] ;  /* 0x00011400000a0ab9 */ /* 0x000fe20000000800 */
[----:B------:R-:W-:-:S03]  /*6880*/  ISETP.GE.U32.AND P2, PT, R2, 0x180, PT ;  /* 0x000001800200780c */ /* 0x000fc60003f46070 */
[----:B------:R-:W-:Y:S01]  /*6890*/  @P3 SHF.R.U32.HI R141, RZ, UR10, R56 ;  /* 0x0000000aff8d3c19 */ /* 0x000fe20008011638 */
[----:B------:R-:W-:-:S04]  /*68a0*/  VIADD R56, R22, 0x9 ;  /* 0x0000000916387836 */ /* 0x000fc80000000000 */
[----:B------:R-:W5:Y:S01]  /*68b0*/  SHFL.IDX PT, R143, R141, RZ, 0x1c1f ;  /* 0x001c1fff8d8f7589 */ /* 0x000f6200000e0000 */
[----:B------:R-:W-:Y:S02]  /*68c0*/  SEL R56, R56, 0x9, !P2 ;  /* 0x0000000938387807 */ /* 0x000fe40005000000 */
[----:B------:R-:W-:Y:S01]  /*68d0*/  PLOP3.LUT P2, PT, PT, PT, UP1, 0x40, 0x0 ;  /* 0x000000000000781c */ /* 0x000fe20003f4e818 */
[C---:B-----5:R-:W-:Y:S02]  /*68e0*/  IMAD.IADD R138, R143.reuse, 0x1, R140 ;  /* 0x000000018f8a7824 */ /* 0x060fe400078e028c */
[----:B------:R-:W-:Y:S01]  /*68f0*/  IMAD.IADD R137, R143, 0x1, R139 ;  /* 0x000000018f897824 */ /* 0x000fe200078e028b */
[----:B------:R-:W-:Y:S02]  /*6900*/  WARPGROUP.DEPBAR.LE gsb0, 0x0 ;  /* 0x00008000000079c5 */ /* 0x000fe40000010000 */
[----:B------:R-:W-:-:S06]  /*6910*/  WARPGROUP.ARRIVE ;  /* 0x00000000000079c5 */ /* 0x000fcc0000000000 */
[----:B------:R-:W-:Y:S03]  /*6920*/  HGMMA.64x96x16.F32 R88, gdesc[UR32].tnspB, R88, gsb0 ;  /* 0x41600000205879f0 */ /* 0x000fe60008000858 */
[----:B------:R-:W-:Y:S02]  /*6930*/  WARPGROUP.DEPBAR.LE gsb0, 0x0 ;  /* 0x00008000000079c5 */ /* 0x000fe40000010000 */
[----:B------:R0:W-:Y:S06]  /*6940*/  BAR.ARV R56, 0x100 ;  /* 0x000400380000751d */ /* 0x0001ec0000002000 */
[----:B------:R0:W-:Y:S01]  /*6950*/  @!P1 SYNCS.ARRIVE.TRANS64.RED.A1T0 RZ, [R57+URZ], RZ ;  /* 0x000000ff39ff99a7 */ /* 0x0001e2000810043f */
[----:B-1234-:R-:W-:Y:S05]  /*6960*/  @P2 BRA `(.L_x_882) ;  /* 0x00000000005c2947 */ /* 0x01efea0003800000 */
[----:B0-----:R-:W-:Y:S01]  /*6970*/  IMAD R56, R18, UR31, R143 ;  /* 0x0000001f12387c24 */ /* 0x001fe2000f8e028f */
[----:B------:R-:W-:Y:S03]  /*6980*/  BSSY B0, `(.L_x_883) ;  /* 0x0000011000007945 */ /* 0x000fe60003800000 */
[----:B------:R-:W-:-:S05]  /*6990*/  IMAD.IADD R143, R56, 0x1, -R83 ;  /* 0x00000001388f7824 */ /* 0x000fca00078e0a53 */
[----:B------:R-:W-:-:S13]  /*69a0*/  ISETP.GT.AND P2, PT, R143, -0x1, PT ;  /* 0xffffffff8f00780c */ /* 0x000fda0003f44270 */
[----:B------:R-:W-:Y:S05]  /*69b0*/  @P2 BRA `(.L_x_884) ;  /* 0x0000000000202947 */ /* 0x000fea0003800000 */
[----:B------:R-:W-:Y:S01]  /*69c0*/  IMAD.U32 R145, RZ, RZ, UR29 ;  /* 0x0000001dff917e24 */ /* 0x000fe2000f8e00ff */
[----:B------:R-:W-:-:S04]  /*69d0*/  LOP3.LUT R143, RZ, R143, RZ, 0x33, !PT ;  /* 0x0000008fff8f7212 */ /* 0x000fc800078e33ff */
[----:B------:R-:W-:-:S13]  /*69e0*/  ISETP.NE.AND P2, PT, R145, 0x1, PT ;  /* 0x000000019100780c */ /* 0x000fda0003f45270 */
[----:B------:R-:W0:Y:S02]  /*69f0*/  @P2 LDC.64 R56, c[0x0][0x9e8] ;  /* 0x00027a00ff382b82 */ /* 0x000e240000000a00 */
[----:B0-----:R-:W-:-:S05]  /*6a00*/  @P2 IMAD.HI.U32 R56, R143, R56, RZ ;  /* 0x000000388f382227 */ /* 0x001fca00078e00ff */
[----:B------:R-:W-:-:S04]  /*6a10*/  @P2 SHF.R.U32.HI R143, RZ, R57, R56 ;  /* 0x00000039ff8f2219 */ /* 0x000fc80000011638 */
[----:B------:R-:W-:Y:S01]  /*6a20*/  LOP3.LUT R143, RZ, R143, RZ, 0x33, !PT ;  /* 0x0000008fff8f7212 */ /* 0x000fe200078e33ff */
[----:B------:R-:W-:Y:S06]  /*6a30*/  BRA `(.L_x_885) ;  /* 0x0000000000147947 */ /* 0x000fec0003800000 */
.L_x_884:
[----:B------:R-:W-:-:S05]  /*6a40*/  IMAD.U32 R145, RZ, RZ, UR29 ;  /* 0x0000001dff917e24 */ /* 0x000fca000f8e00ff */
[----:B------:R-:W-:-:S13]  /*6a50*/  ISETP.NE.AND P2, PT, R145, 0x1, PT ;  /* 0x000000019100780c */ /* 0x000fda0003f45270 */
[----:B------:R-:W0:Y:S02]  /*6a60*/  @P2 LDC.64 R56, c[0x0][0x9e8] ;  /* 0x00027a00ff382b82 */ /* 0x000e240000000a00 */
[----:B0-----:R-:W-:-:S05]  /*6a70*/  @P2 IMAD.HI.U32 R56, R143, R56, RZ ;  /* 0x000000388f382227 */ /* 0x001fca00078e00ff */
[----:B------:R-:W-:-:S07]  /*6a80*/  @P2 SHF.R.U32.HI R143, RZ, R57, R56 ;  /* 0x00000039ff8f2219 */ /* 0x000fce0000011638 */
.L_x_885:
[----:B------:R-:W-:Y:S05]  /*6a90*/  BSYNC B0 ;  /* 0x0000000000007941 */ /* 0x000fea0003800000 */
.L_x_883:
[----:B------:R-:W-:-:S04]  /*6aa0*/  IMAD R56, R143, R145, -R86 ;  /* 0x000000918f387224 */ /* 0x000fc800078e0a56 */
[----:B------:R-:W-:-:S05]  /*6ab0*/  IMAD R56, R3, -0x2, R56 ;  /* 0xfffffffe03387824 */ /* 0x000fca00078e0238 */
[----:B------:R-:W-:Y:S02]  /*6ac0*/  VIADDMNMX R138, R56, R145, R138, PT ;  /* 0x00000091388a7246 */ /* 0x000fe4000380018a */
[----:B------:R-:W-:-:S07]  /*6ad0*/  VIMNMX R137, R137, R56, !PT ;  /* 0x0000003889897248 */ /* 0x000fce0007fe0100 */
.L_x_882:
[----:B------:R-:W-:Y:S01]  /*6ae0*/  ISETP.GT.AND P2, PT, R11, -0x1, PT ;  /* 0xffffffff0b00780c */ /* 0x000fe20003f44270 */
[----:B0-----:R-:W0:Y:S03]  /*6af0*/  SHFL.IDX PT, R57, R141, 0x1, 0x1c1f ;  /* 0x003c1f008d397f89 */ /* 0x001e2600000e0000 */
[C---:B------:R-:W-:Y:S02]  /*6b00*/  ISETP.GT.AND P5, PT, R137.reuse, RZ, P2 ;  /* 0x000000ff8900720c */ /* 0x040fe400017a4270 */
[C---:B------:R-:W-:Y:S02]  /*6b10*/  ISETP.GT.AND P4, PT, R137.reuse, 0x1, P2 ;  /* 0x000000018900780c */ /* 0x040fe40001784270 */
[----:B------:R-:W-:Y:S02]  /*6b20*/  ISETP.LT.OR P5, PT, R138, 0x1, P5 ;  /* 0x000000018a00780c */ /* 0x000fe40002fa1670 */
[----:B------:R-:W-:-:S02]  /*6b30*/  ISETP.GT.AND P6, PT, R137, 0x8, P2 ;  /* 0x000000088900780c */ /* 0x000fc400017c4270 */
[----:B------:R-:W-:Y:S02]  /*6b40*/  FSEL R15, R15, -INF , !P5 ;  /* 0xff8000000f0f7808 */ /* 0x000fe40006800000 */
[C---:B------:R-:W-:Y:S02]  /*6b50*/  ISETP.GT.AND P5, PT, R137.reuse, 0x10, P2 ;  /* 0x000000108900780c */ /* 0x040fe400017a4270 */
[----:B------:R-:W-:Y:S02]  /*6b60*/  ISETP.GT.AND P3, PT, R137, 0x9, P2 ;  /* 0x000000098900780c */ /* 0x000fe40001764270 */
[C---:B------:R-:W-:Y:S02]  /*6b70*/  ISETP.LT.OR P5, PT, R138.reuse, 0x11, P5 ;  /* 0x000000118a00780c */ /* 0x040fe40002fa1670 */
[----:B------:R-:W-:Y:S02]  /*6b80*/  ISETP.LT.OR P4, PT, R138, 0x2, P4 ;  /* 0x000000028a00780c */ /* 0x000fe40002781670 */
[----:B------:R-:W-:-:S02]  /*6b90*/  FSEL R29, R29, -INF , !P5 ;  /* 0xff8000001d1d7808 */ /* 0x000fc40006800000 */
[----:B------:R-:W-:Y:S01]  /*6ba0*/  ISETP.GT.AND P5, PT, R137, 0x20, P2 ;  /* 0x000000208900780c */ /* 0x000fe200017a4270 */
[--C-:B0-----:R-:W-:Y:S01]  /*6bb0*/  IMAD.IADD R140, R140, 0x1, R57.reuse ;  /* 0x000000018c8c7824 */ /* 0x101fe200078e0239 */
[C---:B------:R-:W-:Y:S01]  /*6bc0*/  ISETP.LT.OR P6, PT, R138.reuse, 0x9, P6 ;  /* 0x000000098a00780c */ /* 0x040fe200037c1670 */
[----:B------:R-:W-:Y:S01]  /*6bd0*/  IMAD.IADD R139, R139, 0x1, R57 ;  /* 0x000000018b8b7824 */ /* 0x000fe200078e0239 */
[C---:B------:R-:W-:Y:S02]  /*6be0*/  ISETP.LT.OR P3, PT, R138.reuse, 0xa, P3 ;  /* 0x0000000a8a00780c */ /* 0x040fe40001f61670 */
[----:B------:R-:W-:Y:S02]  /*6bf0*/  ISETP.LT.OR P5, PT, R138, 0x21, P5 ;  /* 0x000000218a00780c */ /* 0x000fe40002fa1670 */
[----:B------:R-:W-:Y:S02]  /*6c00*/  FSEL R20, R20, -INF , !P4 ;  /* 0xff80000014147808 */ /* 0x000fe40006000000 */
[----:B------:R-:W-:-:S02]  /*6c10*/  FSEL R25, R25, -INF , !P6 ;  /* 0xff80000019197808 */ /* 0x000fc40007000000 */
[----:B------:R-:W-:Y:S02]  /*6c20*/  FSEL R26, R26, -INF , !P3 ;  /* 0xff8000001a1a7808 */ /* 0x000fe40005800000 */
[C---:B------:R-:W-:Y:S02]  /*6c30*/  ISETP.GT.AND P4, PT, R137.reuse, 0x11, P2 ;  /* 0x000000118900780c */ /* 0x040fe40001784270 */
[C---:B------:R-:W-:Y:S02]  /*6c40*/  ISETP.GT.AND P6, PT, R137.reuse, 0x18, P2 ;  /* 0x000000188900780c */ /* 0x040fe400017c4270 */
[----:B------:R-:W-:Y:S02]  /*6c50*/  ISETP.GT.AND P3, PT, R137, 0x19, P2 ;  /* 0x000000198900780c */ /* 0x000fe40001764270 */
[----:B------:R-:W-:Y:S02]  /*6c60*/  FSEL R37, R37, -INF , !P5 ;  /* 0xff80000025257808 */ /* 0x000fe40006800000 */
[----:B------:R-:W-:-:S02]  /*6c70*/  ISETP.GT.AND P5, PT, R137, 0x30, P2 ;  /* 0x000000308900780c */ /* 0x000fc400017a4270 */
[C---:B------:R-:W-:Y:S02]  /*6c80*/  ISETP.LT.OR P4, PT, R138.reuse, 0x12, P4 ;  /* 0x000000128a00780c */ /* 0x040fe40002781670 */
[C---:B------:R-:W-:Y:S02]  /*6c90*/  ISETP.LT.OR P6, PT, R138.reuse, 0x19, P6 ;  /* 0x000000198a00780c */ /* 0x040fe400037c1670 */
        /* <DEDUP_REMOVED lines=57> */
[----:B------:R-:W-:-:S02]  /*7030*/  PLOP3.LUT P5, PT, PT, PT, UP1, 0x40, 0x0 ;  /* 0x000000000000781c */ /* 0x000fc40003fae818 */
[C---:B------:R-:W-:Y:S02]  /*7040*/  ISETP.LT.OR P4, PT, R138.reuse, 0x62, P4 ;  /* 0x000000628a00780c */ /* 0x040fe40002781670 */
[C---:B------:R-:W-:Y:S02]  /*7050*/  ISETP.LT.OR P6, PT, R138.reuse, 0x69, P6 ;  /* 0x000000698a00780c */ /* 0x040fe400037c1670 */
[----:B------:R-:W-:Y:S02]  /*7060*/  ISETP.LT.OR P3, PT, R138, 0x6a, P3 ;  /* 0x0000006a8a00780c */ /* 0x000fe40001f61670 */
[----:B------:R-:W-:Y:S02]  /*7070*/  FSEL R72, R72, -INF , !P4 ;  /* 0xff80000048487808 */ /* 0x000fe40006000000 */
[----:B------:R-:W-:Y:S02]  /*7080*/  FSEL R75, R75, -INF , !P6 ;  /* 0xff8000004b4b7808 */ /* 0x000fe40007000000 */
[----:B------:R-:W-:-:S02]  /*7090*/  FSEL R76, R76, -INF , !P3 ;  /* 0xff8000004c4c7808 */ /* 0x000fc40005800000 */
[C---:B------:R-:W-:Y:S02]  /*70a0*/  ISETP.GT.AND P4, PT, R137.reuse, 0x71, P2 ;  /* 0x000000718900780c */ /* 0x040fe40001784270 */
[C---:B------:R-:W-:Y:S02]  /*70b0*/  ISETP.GT.AND P6, PT, R137.reuse, 0x78, P2 ;  /* 0x000000788900780c */ /* 0x040fe400017c4270 */
[----:B------:R-:W-:Y:S02]  /*70c0*/  ISETP.GT.AND P3, PT, R137, 0x79, P2 ;  /* 0x000000798900780c */ /* 0x000fe40001764270 */
[C---:B------:R-:W-:Y:S02]  /*70d0*/  ISETP.LT.OR P4, PT, R138.reuse, 0x72, P4 ;  /* 0x000000728a00780c */ /* 0x040fe40002781670 */
[C---:B------:R-:W-:Y:S02]  /*70e0*/  ISETP.LT.OR P6, PT, R138.reuse, 0x79, P6 ;  /* 0x000000798a00780c */ /* 0x040fe400037c1670 */
[----:B------:R-:W-:-:S02]  /*70f0*/  ISETP.LT.OR P3, PT, R138, 0x7a, P3 ;  /* 0x0000007a8a00780c */ /* 0x000fc40001f61670 */
[----:B------:R-:W-:Y:S02]  /*7100*/  FSEL R80, R80, -INF , !P4 ;  /* 0xff80000050507808 */ /* 0x000fe40006000000 */
[----:B------:R-:W-:Y:S02]  /*7110*/  FSEL R84, R84, -INF , !P6 ;  /* 0xff80000054547808 */ /* 0x000fe40007000000 */
[----:B------:R-:W-:Y:S01]  /*7120*/  FSEL R136, R136, -INF , !P3 ;  /* 0xff80000088887808 */ /* 0x000fe20005800000 */
[----:B------:R-:W-:Y:S06]  /*7130*/  @P5 BRA `(.L_x_886) ;  /* 0x00000000005c5947 */ /* 0x000fec0003800000 */
[----:B------:R-:W-:Y:S01]  /*7140*/  IMAD R56, R18, UR31, R57 ;  /* 0x0000001f12387c24 */ /* 0x000fe2000f8e0239 */
        /* <DEDUP_REMOVED lines=12> */
.L_x_888:
[----:B------:R-:W-:-:S05]  /*7210*/  IMAD.U32 R141, RZ, RZ, UR29 ;  /* 0x0000001dff8d7e24 */ /* 0x000fca000f8e00ff */
[----:B------:R-:W-:-:S13]  /*7220*/  ISETP.NE.AND P3, PT, R141, 0x1, PT ;  /* 0x000000018d00780c */ /* 0x000fda0003f65270 */
[----:B------:R-:W0:Y:S02]  /*7230*/  @P3 LDC.64 R56, c[0x0][0x9e8] ;  /* 0x00027a00ff383b82 */ /* 0x000e240000000a00 */
[----:B0-----:R-:W-:-:S05]  /*7240*/  @P3 IMAD.HI.U32 R56, R137, R56, RZ ;  /* 0x0000003889383227 */ /* 0x001fca00078e00ff */
[----:B------:R-:W-:-:S07]  /*7250*/  @P3 SHF.R.U32.HI R137, RZ, R57, R56 ;  /* 0x00000039ff893219 */ /* 0x000fce0000011638 */
.L_x_889:
[----:B------:R-:W-:Y:S05]  /*7260*/  BSYNC B0 ;  /* 0x0000000000007941 */ /* 0x000fea0003800000 */
.L_x_887:
[----:B------:R-:W-:-:S04]  /*7270*/  IMAD R86, R137, R141, -R86 ;  /* 0x0000008d89567224 */ /* 0x000fc800078e0a56 */
[----:B------:R-:W-:-:S05]  /*7280*/  IMAD R86, R3, -0x2, R86 ;  /* 0xfffffffe03567824 */ /* 0x000fca00078e0256 */
[----:B------:R-:W-:Y:S02]  /*7290*/  VIADDMNMX R140, R86, R141, R140, PT ;  /* 0x0000008d568c7246 */ /* 0x000fe4000380018c */
[----:B------:R-:W-:-:S07]  /*72a0*/  VIMNMX R139, R139, R86, !PT ;  /* 0x000000568b8b7248 */ /* 0x000fce0007fe0100 */
.L_x_886:
[----:B------:R-:W-:Y:S01]  /*72b0*/  FMNMX.FTZ R57, R15, R14, !PT ;  /* 0x0000000e0f397209 */ /* 0x000fe20007810000 */
[----:B------:R-:W-:Y:S01]  /*72c0*/  UMOV UR10, UR30 ;  /* 0x0000001e000a7c82 */ /* 0x000fe20008000000 */
[----:B------:R-:W-:Y:S01]  /*72d0*/  ISETP.GT.AND P5, PT, R139, 0x8, P2 ;  /* 0x000000088b00780c */ /* 0x000fe200017a4270 */
[----:B------:R-:W-:Y:S01]  /*72e0*/  UMOV UR40, UR5 ;  /* 0x0000000500287c82 */ /* 0x000fe20008000000 */
[----:B------:R-:W-:Y:S02]  /*72f0*/  FMNMX.FTZ R56, R20, R57, !PT ;  /* 0x0000003914387209 */ /* 0x000fe40007810000 */
[----:B------:R-:W-:Y:S02]  /*7300*/  ISETP.LT.OR P5, PT, R140, 0x9, P5 ;  /* 0x000000098c00780c */ /* 0x000fe40002fa1670 */
[----:B------:R-:W-:Y:S02]  /*7310*/  FMNMX.FTZ R57, R25, R56, !PT ;  /* 0x0000003819397209 */ /* 0x000fe40007810000 */
[----:B------:R-:W-:-:S02]  /*7320*/  FSEL R27, R27, -INF , !P5 ;  /* 0xff8000001b1b7808 */ /* 0x000fc40006800000 */
[----:B------:R-:W-:Y:S02]  /*7330*/  FMNMX.FTZ R56, R26, R57, !PT ;  /* 0x000000391a387209 */ /* 0x000fe40007810000 */
[----:B------:R-:W-:Y:S02]  /*7340*/  ISETP.GT.AND P5, PT, R139, 0x11, P2 ;  /* 0x000000118b00780c */ /* 0x000fe400017a4270 */
        /* <DEDUP_REMOVED lines=11> */
[----:B------:R-:W-:Y:S02]  /*7400*/  ISETP.GT.AND P5, PT, R139, RZ, P2 ;  /* 0x000000ff8b00720c */ /* 0x000fe400017a4270 */
[----:B------:R-:W-:Y:S02]  /*7410*/  FMNMX.FTZ R57, R41, R56, !PT ;  /* 0x0000003829397209 */ /* 0x000fe40007810000 */
[----:B------:R-:W-:Y:S02]  /*7420*/  ISETP.GT.AND P4, PT, R139, 0x1, P2 ;  /* 0x000000018b00780c */ /* 0x000fe40001784270 */
[----:B------:R-:W-:Y:S02]  /*7430*/  FMNMX.FTZ R56, R42, R57, !PT ;  /* 0x000000392a387209 */ /* 0x000fe40007810000 */
[----:B------:R-:W-:-:S02]  /*7440*/  ISETP.LT.OR P5, PT, R140, 0x1, P5 ;  /* 0x000000018c00780c */ /* 0x000fc40002fa1670 */
[----:B------:R-:W-:Y:S02]  /*7450*/  FMNMX.FTZ R57, R45, R56, !PT ;  /* 0x000000382d397209 */ /* 0x000fe40007810000 */
[----:B------:R-:W-:Y:S02]  /*7460*/  ISETP.GT.AND P3, PT, R139, 0x9, P2 ;  /* 0x000000098b00780c */ /* 0x000fe40001764270 */
[----:B------:R-:W-:Y:S02]  /*7470*/  FMNMX.FTZ R56, R46, R57, !PT ;  /* 0x000000392e387209 */ /* 0x000fe40007810000 */
[C---:B------:R-:W-:Y:S02]  /*7480*/  ISETP.LT.OR P4, PT, R140.reuse, 0x2, P4 ;  /* 0x000000028c00780c */ /* 0x040fe40002781670 */
[----:B------:R-:W-:Y:S02]  /*7490*/  FMNMX.FTZ R57, R49, R56, !PT ;  /* 0x0000003831397209 */ /* 0x000fe40007810000 */
[----:B------:R-:W-:-:S02]  /*74a0*/  ISETP.LT.OR P3, PT, R140, 0xa, P3 ;  /* 0x0000000a8c00780c */ /* 0x000fc40001f61670 */
[----:B------:R-:W-:Y:S02]  /*74b0*/  FMNMX.FTZ R56, R50, R57, !PT ;  /* 0x0000003932387209 */ /* 0x000fe40007810000 */
[----:B------:R-:W-:Y:S02]  /*74c0*/  FSEL R24, R24, -INF , !P4 ;  /* 0xff80000018187808 */ /* 0x000fe40006000000 */
[----:B------:R-:W-:Y:S02]  /*74d0*/  FMNMX.FTZ R57, R53, R56, !PT ;  /* 0x0000003835397209 */ /* 0x000fe40007810000 */
[----:B------:R-:W-:Y:S02]  /*74e0*/  ISETP.GT.AND P4, PT, R139, 0x10, P2 ;  /* 0x000000108b00780c */ /* 0x000fe40001784270 */
        /* <DEDUP_REMOVED lines=29> */
[----:B------:R-:W-:-:S03]  /*76c0*/  ISETP.GT.AND P4, PT, R139, 0x48, P2 ;  /* 0x000000488b00780c */ /* 0x000fc60001784270 */
[----:B------:R-:W0:Y:S01]  /*76d0*/  SHFL.BFLY PT, R56, R57, 0x2, 0x1f ;  /* 0x0c401f0039387f89 */ /* 0x000e2200000e0000 */
[----:B------:R-:W-:-:S04]  /*76e0*/  ISETP.LT.OR P4, PT, R140, 0x49, P4 ;  /* 0x000000498c00780c */ /* 0x000fc80002781670 */
[----:B------:R-:W-:Y:S02]  /*76f0*/  FSEL R61, R61, -INF , !P4 ;  /* 0xff8000003d3d7808 */ /* 0x000fe40006000000 */
[----:B------:R-:W-:-:S04]  /*7700*/  ISETP.GT.AND P4, PT, R139, 0x51, P2 ;  /* 0x000000518b00780c */ /* 0x000fc80001784270 */
[----:B------:R-:W-:-:S04]  /*7710*/  ISETP.LT.OR P4, PT, R140, 0x52, P4 ;  /* 0x000000528c00780c */ /* 0x000fc80002781670 */
[----:B------:R-:W-:Y:S02]  /*7720*/  FSEL R66, R66, -INF , !P4 ;  /* 0xff80000042427808 */ /* 0x000fe40006000000 */
[----:B------:R-:W-:-:S04]  /*7730*/  ISETP.GT.AND P4, PT, R139, 0x60, P2 ;  /* 0x000000608b00780c */ /* 0x000fc80001784270 */
[C---:B------:R-:W-:Y:S02]  /*7740*/  ISETP.LT.OR P4, PT, R140.reuse, 0x61, P4 ;  /* 0x000000618c00780c */ /* 0x040fe40002781670 */
[----:B0-----:R-:W-:Y:S02]  /*7750*/  FMNMX.FTZ R86, R57, R56, !PT ;  /* 0x0000003839567209 */ /* 0x001fe40007810000 */
[----:B------:R-:W-:Y:S02]  /*7760*/  FSEL R73, R73, -INF , !P4 ;  /* 0xff80000049497808 */ /* 0x000fe40006000000 */
[----:B------:R-:W-:Y:S01]  /*7770*/  ISETP.GT.AND P4, PT, R139, 0x69, P2 ;  /* 0x000000698b00780c */ /* 0x000fe20001784270 */
[----:B------:R-:W0:Y:S03]  /*7780*/  SHFL.BFLY PT, R137, R86, 0x1, 0x1f ;  /* 0x0c201f0056897f89 */ /* 0x000e2600000e0000 */
[----:B------:R-:W-:-:S02]  /*7790*/  ISETP.LT.OR P4, PT, R140, 0x6a, P4 ;  /* 0x0000006a8c00780c */ /* 0x000fc40002781670 */
[----:B0-----:R-:W-:-:S04]  /*77a0*/  FMNMX.FTZ R56, R86, R137, !PT ;  /* 0x0000008956387209 */ /* 0x001fc80007810000 */
[C---:B------:R-:W-:Y:S01]  /*77b0*/  FSETP.NEU.FTZ.AND P6, PT, R56.reuse, -INF , PT ;  /* 0xff8000003800780b */ /* 0x040fe20003fdd000 */
[----:B------:R-:W-:-:S05]  /*77c0*/  FMUL.FTZ R137, R56, UR10 ;  /* 0x0000000a38897c20 */ /* 0x000fca0008410000 */
[----:B------:R-:W-:-:S05]  /*77d0*/  FSEL R57, R137, RZ, P6 ;  /* 0x000000ff89397208 */ /* 0x000fca0003000000 */
[--C-:B------:R-:W-:Y:S01]  /*77e0*/  FFMA.FTZ R137, R20, UR10, -R57.reuse ;  /* 0x0000000a14897c23 */ /* 0x100fe20008010839 */
[--C-:B------:R-:W-:Y:S01]  /*77f0*/  FFMA.FTZ R20, R25, UR10, -R57.reuse ;  /* 0x0000000a19147c23 */ /* 0x100fe20008010839 */
[--C-:B------:R-:W-:Y:S01]  /*7800*/  FFMA.FTZ R25, R26, UR10, -R57.reuse ;  /* 0x0000000a1a197c23 */ /* 0x100fe20008010839 */
[----:B------:R-:W-:Y:S01]  /*7810*/  FSEL R26, R23, -INF , !P5 ;  /* 0xff800000171a7808 */ /* 0x000fe20006800000 */
[--C-:B------:R-:W-:Y:S01]  /*7820*/  FFMA.FTZ R86, R15, UR10, -R57.reuse ;  /* 0x0000000a0f567c23 */ /* 0x100fe20008010839 */
[--C-:B------:R-:W-:Y:S01]  /*7830*/  FFMA.FTZ R138, R29, UR10, -R57.reuse ;  /* 0x0000000a1d8a7c23 */ /* 0x100fe20008010839 */
[----:B------:R-:W-:Y:S01]  /*7840*/  FSEL R15, R28, -INF , !P3 ;  /* 0xff8000001c0f7808 */ /* 0x000fe20005800000 */
[--C-:B------:R-:W-:Y:S01]  /*7850*/  FFMA.FTZ R141, R53, UR10, -R57.reuse ;  /* 0x0000000a358d7c23 */ /* 0x100fe20008010839 */
[----:B------:R-:W-:Y:S01]  /*7860*/  FMNMX.FTZ R29, R26, R21, !PT ;  /* 0x000000151a1d7209 */ /* 0x000fe20007810000 */
[----:B------:R0:W-:Y:S01]  /*7870*/  MUFU.EX2 R28, R86 ;  /* 0x00000056001c7308 */ /* 0x0001e20000000800 */
[----:B------:R-:W-:Y:S01]  /*7880*/  ISETP.GT.AND P3, PT, R139, 0x18, P2 ;  /* 0x000000188b00780c */ /* 0x000fe20001764270 */
[--C-:B------:R-:W-:Y:S01]  /*7890*/  FFMA.FTZ R30, R30, UR10, -R57.reuse ;  /* 0x0000000a1e1e7c23 */ /* 0x100fe20008010839 */
[--C-:B------:R-:W-:Y:S01]  /*78a0*/  FFMA.FTZ R34, R34, UR10, -R57.reuse ;  /* 0x0000000a22227c23 */ /* 0x100fe20008010839 */
[--C-:B------:R-:W-:Y:S01]  /*78b0*/  FFMA.FTZ R38, R38, UR10, -R57.reuse ;  /* 0x0000000a26267c23 */ /* 0x100fe20008010839 */
[----:B------:R-:W-:Y:S01]  /*78c0*/  ISETP.LT.OR P3, PT, R140, 0x19, P3 ;  /* 0x000000198c00780c */ /* 0x000fe20001f61670 */
[--C-:B------:R-:W-:Y:S01]  /*78d0*/  FFMA.FTZ R42, R42, UR10, -R57.reuse ;  /* 0x0000000a2a2a7c23 */ /* 0x100fe20008010839 */
[--C-:B------:R-:W-:Y:S01]  /*78e0*/  FFMA.FTZ R46, R46, UR10, -R57.reuse ;  /* 0x0000000a2e2e7c23 */ /* 0x100fe20008010839 */
[----:B------:R1:W-:Y:S01]  /*78f0*/  MUFU.EX2 R23, R138 ;  /* 0x0000008a00177308 */ /* 0x0003e20000000800 */
[----:B0-----:R-:W-:Y:S01]  /*7900*/  FMNMX.FTZ R86, R24, R29, !PT ;  /* 0x0000001d18567209 */ /* 0x001fe20007810000 */
[--C-:B------:R-:W-:Y:S01]  /*7910*/  FFMA.FTZ R29, R33, UR10, -R57.reuse ;  /* 0x0000000a211d7c23 */ /* 0x100fe20008010839 */
[----:B------:R-:W-:Y:S01]  /*7920*/  FSEL R35, R35, -INF , !P3 ;  /* 0xff80000023237808 */ /* 0x000fe20005800000 */
[--C-:B------:R-:W-:Y:S01]  /*7930*/  FFMA.FTZ R50, R50, UR10, -R57.reuse ;  /* 0x0000000a32327c23 */ /* 0x100fe20008010839 */
[----:B------:R-:W-:Y:S01]  /*7940*/  FMNMX.FTZ R86, R27, R86, !PT ;  /* 0x000000561b567209 */ /* 0x000fe20007810000 */
[--C-:B------:R-:W-:Y:S01]  /*7950*/  FFMA.FTZ R54, R54, UR10, -R57.reuse ;  /* 0x0000000a36367c23 */ /* 0x100fe20008010839 */
[----:B------:R-:W-:Y:S01]  /*7960*/  ISETP.GT.AND P3, PT, R139, 0x21, P2 ;  /* 0x000000218b00780c */ /* 0x000fe20001764270 */
[--C-:B------:R-:W-:Y:S01]  /*7970*/  FFMA.FTZ R60, R60, UR10, -R57.reuse ;  /* 0x0000000a3c3c7c23 */ /* 0x100fe20008010839 */
[----:B------:R-:W-:Y:S01]  /*7980*/  FMNMX.FTZ R86, R15, R86, !PT ;  /* 0x000000560f567209 */ /* 0x000fe20007810000 */
[--C-:B-1----:R-:W-:Y:S01]  /*7990*/  FFMA.FTZ R138, R37, UR10, -R57.reuse ;  /* 0x0000000a258a7c23 */ /* 0x102fe20008010839 */
[----:B------:R-:W-:Y:S01]  /*79a0*/  ISETP.LT.OR P3, PT, R140, 0x22, P3 ;  /* 0x000000228c00780c */ /* 0x000fe20001f61670 */
[--C-:B------:R-:W-:Y:S01]  /*79b0*/  FFMA.FTZ R64, R64, UR10, -R57.reuse ;  /* 0x0000000a40407c23 */ /* 0x100fe20008010839 */
[----:B------:R-:W-:Y:S01]  /*79c0*/  FMNMX.FTZ R33, R31, R86, !PT ;  /* 0x000000561f217209 */ /* 0x000fe20007810000 */
[--C-:B------:R-:W-:Y:S01]  /*79d0*/  FFMA.FTZ R68, R68, UR10, -R57.reuse ;  /* 0x0000000a44447c23 */ /* 0x100fe20008010839 */
[----:B------:R-:W-:Y:S01]  /*79e0*/  FSEL R40, R40, -INF , !P3 ;  /* 0xff80000028287808 */ /* 0x000fe20005800000 */
[--C-:B------:R-:W-:Y:S01]  /*79f0*/  FFMA.FTZ R72, R72, UR10, -R57.reuse ;  /* 0x0000000a48487c23 */ /* 0x100fe20008010839 */
[----:B------:R-:W-:Y:S01]  /*7a00*/  FMNMX.FTZ R86, R32, R33, !PT ;  /* 0x0000002120567209 */ /* 0x000fe20007810000 */
[--C-:B------:R-:W-:Y:S01]  /*7a10*/  FFMA.FTZ R76, R76, UR10, -R57.reuse ;  /* 0x0000000a4c4c7c23 */ /* 0x100fe20008010839 */
[----:B------:R-:W-:Y:S01]  /*7a20*/  ISETP.GT.AND P3, PT, R139, 0x29, P2 ;  /* 0x000000298b00780c */ /* 0x000fe20001764270 */
[----:B------:R-:W-:Y:S01]  /*7a30*/  FFMA.FTZ R136, R136, UR10, -R57 ;  /* 0x0000000a88887c23 */ /* 0x000fe20008010839 */
[----:B------:R-:W-:Y:S01]  /*7a40*/  FMNMX.FTZ R33, R35, R86, !PT ;  /* 0x0000005623217209 */ /* 0x000fe20007810000 */
[----:B------:R-:W-:Y:S01]  /*7a50*/  MUFU.EX2 R137, R137 ;  /* 0x0000008900897308 */ /* 0x000fe20000000800 */
[----:B------:R-:W-:-:S02]  /*7a60*/  ISETP.LT.OR P5, PT, R140, 0x2a, P3 ;  /* 0x0000002a8c00780c */ /* 0x000fc40001fa1670 */
[----:B------:R-:W-:Y:S02]  /*7a70*/  FMNMX.FTZ R86, R36, R33, !PT ;  /* 0x0000002124567209 */ /* 0x000fe40007810000 */
[----:B------:R-:W-:Y:S02]  /*7a80*/  ISETP.GT.AND P3, PT, R139, 0x31, P2 ;  /* 0x000000318b00780c */ /* 0x000fe40001764270 */
[----:B------:R-:W-:Y:S01]  /*7a90*/  FMNMX.FTZ R37, R39, R86, !PT ;  /* 0x0000005627257209 */ /* 0x000fe20007810000 */
[----:B------:R0:W-:Y:S01]  /*7aa0*/  MUFU.EX2 R33, R138 ;  /* 0x0000008a00217308 */ /* 0x0001e20000000800 */
[----:B------:R-:W-:Y:S02]  /*7ab0*/  FSEL R44, R44, -INF , !P5 ;  /* 0xff8000002c2c7808 */ /* 0x000fe40006800000 */
[----:B------:R-:W-:Y:S02]  /*7ac0*/  FMNMX.FTZ R86, R40, R37, !PT ;  /* 0x0000002528567209 */ /* 0x000fe40007810000 */
[----:B------:R-:W-:-:S02]  /*7ad0*/  ISETP.GT.AND P5, PT, R139, 0x38, P2 ;  /* 0x000000388b00780c */ /* 0x000fc400017a4270 */
[----:B------:R-:W-:Y:S01]  /*7ae0*/  FMNMX.FTZ R37, R43, R86, !PT ;  /* 0x000000562b257209 */ /* 0x000fe20007810000 */
[----:B------:R-:W-:Y:S01]  /*7af0*/  MUFU.EX2 R20, R20 ;  /* 0x0000001400147308 */ /* 0x000fe20000000800 */
[----:B------:R-:W-:Y:S01]  /*7b00*/  ISETP.LT.OR P3, PT, R140, 0x32, P3 ;  /* 0x000000328c00780c */ /* 0x000fe20001f61670 */
[----:B0-----:R-:W-:Y:S01]  /*7b10*/  FFMA.FTZ R138, R41, UR10, -R57 ;  /* 0x0000000a298a7c23 */ /* 0x001fe20008010839 */
[----:B------:R-:W-:Y:S02]  /*7b20*/  FMNMX.FTZ R86, R44, R37, !PT ;  /* 0x000000252c567209 */ /* 0x000fe40007810000 */
[----:B------:R-:W-:Y:S02]  /*7b30*/  FSEL R48, R48, -INF , !P3 ;  /* 0xff80000030307808 */ /* 0x000fe40005800000 */
[----:B------:R-:W-:Y:S01]  /*7b40*/  ISETP.LT.OR P5, PT, R140, 0x39, P5 ;  /* 0x000000398c00780c */ /* 0x000fe20002fa1670 */
[----:B------:R0:W-:Y:S01]  /*7b50*/  MUFU.EX2 R37, R138 ;  /* 0x0000008a00257308 */ /* 0x0001e20000000800 */
[----:B------:R-:W-:-:S02]  /*7b60*/  FMNMX.FTZ R41, R47, R86, !PT ;  /* 0x000000562f297209 */ /* 0x000fc40007810000 */
[----:B------:R-:W-:Y:S02]  /*7b70*/  ISETP.GT.AND P3, PT, R139, 0x40, P2 ;  /* 0x000000408b00780c */ /* 0x000fe40001764270 */
[----:B------:R-:W-:Y:S02]  /*7b80*/  FSEL R51, R51, -INF , !P5 ;  /* 0xff80000033337808 */ /* 0x000fe40006800000 */
[----:B------:R-:W-:Y:S01]  /*7b90*/  FMNMX.FTZ R86, R48, R41, !PT ;  /* 0x0000002930567209 */ /* 0x000fe20007810000 */
[----:B------:R-:W-:Y:S01]  /*7ba0*/  MUFU.EX2 R25, R25 ;  /* 0x0000001900197308 */ /* 0x000fe20000000800 */
[----:B------:R-:W-:Y:S01]  /*7bb0*/  ISETP.GT.AND P5, PT, R139, 0x41, P2 ;  /* 0x000000418b00780c */ /* 0x000fe200017a4270 */
[----:B0-----:R-:W-:Y:S01]  /*7bc0*/  FFMA.FTZ R138, R45, UR10, -R57 ;  /* 0x0000000a2d8a7c23 */ /* 0x001fe20008010839 */
[----:B------:R-:W-:Y:S02]  /*7bd0*/  ISETP.LT.OR P3, PT, R140, 0x41, P3 ;  /* 0x000000418c00780c */ /* 0x000fe40001f61670 */
[----:B------:R-:W-:-:S02]  /*7be0*/  FMNMX.FTZ R41, R51, R86, !PT ;  /* 0x0000005633297209 */ /* 0x000fc40007810000 */
[----:B------:R-:W-:Y:S01]  /*7bf0*/  ISETP.LT.OR P5, PT, R140, 0x42, P5 ;  /* 0x000000428c00780c */ /* 0x000fe20002fa1670 */
[----:B------:R-:W-:Y:S01]  /*7c00*/  MUFU.EX2 R30, R30 ;  /* 0x0000001e001e7308 */ /* 0x000fe20000000800 */
[----:B------:R-:W-:Y:S02]  /*7c10*/  FSEL R55, R55, -INF , !P3 ;  /* 0xff80000037377808 */ /* 0x000fe40005800000 */
[----:B------:R-:W-:Y:S02]  /*7c20*/  FMNMX.FTZ R86, R52, R41, !PT ;  /* 0x0000002934567209 */ /* 0x000fe40007810000 */
[----:B------:R-:W-:Y:S02]  /*7c30*/  ISETP.GT.AND P3, PT, R139, 0x49, P2 ;  /* 0x000000498b00780c */ /* 0x000fe40001764270 */
[----:B------:R-:W-:Y:S01]  /*7c40*/  FSEL R58, R58, -INF , !P5 ;  /* 0xff8000003a3a7808 */ /* 0x000fe20006800000 */
[----:B------:R0:W-:Y:S01]  /*7c50*/  MUFU.EX2 R41, R138 ;  /* 0x0000008a00297308 */ /* 0x0001e20000000800 */
[----:B------:R-:W-:-:S02]  /*7c60*/  FMNMX.FTZ R45, R55, R86, !PT ;  /* 0x00000056372d7209 */ /* 0x000fc40007810000 */
[----:B------:R-:W-:Y:S02]  /*7c70*/  ISETP.GT.AND P5, PT, R139, 0x50, P2 ;  /* 0x000000508b00780c */ /* 0x000fe400017a4270 */
[----:B------:R-:W-:Y:S02]  /*7c80*/  ISETP.LT.OR P3, PT, R140, 0x4a, P3 ;  /* 0x0000004a8c00780c */ /* 0x000fe40001f61670 */
[----:B------:R-:W-:Y:S01]  /*7c90*/  FMNMX.FTZ R86, R58, R45, !PT ;  /* 0x0000002d3a567209 */ /* 0x000fe20007810000 */
[----:B------:R-:W-:Y:S01]  /*7ca0*/  MUFU.EX2 R29, R29 ;  /* 0x0000001d001d7308 */ /* 0x000fe20000000800 */
[----:B------:R-:W-:Y:S01]  /*7cb0*/  FSEL R62, R62, -INF , !P3 ;  /* 0xff8000003e3e7808 */ /* 0x000fe20005800000 */
[----:B0-----:R-:W-:Y:S01]  /*7cc0*/  FFMA.FTZ R138, R49, UR10, -R57 ;  /* 0x0000000a318a7c23 */ /* 0x001fe20008010839 */
[----:B------:R-:W-:Y:S02]  /*7cd0*/  ISETP.LT.OR P5, PT, R140, 0x51, P5 ;  /* 0x000000518c00780c */ /* 0x000fe40002fa1670 */
[----:B------:R-:W-:-:S02]  /*7ce0*/  FMNMX.FTZ R45, R61, R86, !PT ;  /* 0x000000563d2d7209 */ /* 0x000fc40007810000 */
[----:B------:R-:W-:Y:S01]  /*7cf0*/  ISETP.GT.AND P3, PT, R139, 0x58, P2 ;  /* 0x000000588b00780c */ /* 0x000fe20001764270 */
[----:B------:R-:W-:Y:S01]  /*7d00*/  MUFU.EX2 R34, R34 ;  /* 0x0000002200227308 */ /* 0x000fe20000000800 */
[----:B------:R-:W-:Y:S02]  /*7d10*/  FSEL R65, R65, -INF , !P5 ;  /* 0xff80000041417808 */ /* 0x000fe40006800000 */
[----:B------:R-:W-:Y:S02]  /*7d20*/  FMNMX.FTZ R86, R62, R45, !PT ;  /* 0x0000002d3e567209 */ /* 0x000fe40007810000 */
[----:B------:R-:W-:Y:S02]  /*7d30*/  ISETP.GT.AND P5, PT, R139, 0x59, P2 ;  /* 0x000000598b00780c */ /* 0x000fe400017a4270 */
[----:B------:R-:W-:Y:S01]  /*7d40*/  ISETP.LT.OR P3, PT, R140, 0x59, P3 ;  /* 0x000000598c00780c */ /* 0x000fe20001f61670 */
[----:B------:R0:W-:Y:S01]  /*7d50*/  MUFU.EX2 R45, R138 ;  /* 0x0000008a002d7308 */ /* 0x0001e20000000800 */
[----:B------:R-:W-:-:S02]  /*7d60*/  FMNMX.FTZ R49, R65, R86, !PT ;  /* 0x0000005641317209 */ /* 0x000fc40007810000 */
[----:B------:R-:W-:Y:S02]  /*7d70*/  ISETP.LT.OR P5, PT, R140, 0x5a, P5 ;  /* 0x0000005a8c00780c */ /* 0x000fe40002fa1670 */
[----:B------:R-:W-:Y:S02]  /*7d80*/  FSEL R69, R69, -INF , !P3 ;  /* 0xff80000045457808 */ /* 0x000fe40005800000 */
[----:B------:R-:W-:Y:S01]  /*7d90*/  FMNMX.FTZ R86, R66, R49, !PT ;  /* 0x0000003142567209 */ /* 0x000fe20007810000 */
[----:B------:R-:W-:Y:S01]  /*7da0*/  MUFU.EX2 R38, R38 ;  /* 0x0000002600267308 */ /* 0x000fe20000000800 */
[----:B------:R-:W-:Y:S02]  /*7db0*/  ISETP.GT.AND P3, PT, R139, 0x61, P2 ;  /* 0x000000618b00780c */ /* 0x000fe40001764270 */
[----:B------:R-:W-:Y:S02]  /*7dc0*/  FSEL R70, R70, -INF , !P5 ;  /* 0xff80000046467808 */ /* 0x000fe40006800000 */
[----:B------:R-:W-:-:S02]  /*7dd0*/  FMNMX.FTZ R49, R69, R86, !PT ;  /* 0x0000005645317209 */ /* 0x000fc40007810000 */
[----:B------:R-:W-:Y:S01]  /*7de0*/  ISETP.GT.AND P5, PT, R139, 0x68, P2 ;  /* 0x000000688b00780c */ /* 0x000fe200017a4270 */
[----:B------:R-:W-:Y:S01]  /*7df0*/  MUFU.EX2 R42, R42 ;  /* 0x0000002a002a7308 */ /* 0x000fe20000000800 */
[----:B------:R-:W-:Y:S02]  /*7e00*/  ISETP.LT.OR P3, PT, R140, 0x62, P3 ;  /* 0x000000628c00780c */ /* 0x000fe40001f61670 */
[----:B0-----:R-:W-:Y:S02]  /*7e10*/  FMNMX.FTZ R138, R70, R49, !PT ;  /* 0x00000031468a7209 */ /* 0x001fe40007810000 */
[----:B------:R-:W-:Y:S02]  /*7e20*/  FSEL R74, R74, -INF , !P3 ;  /* 0xff8000004a4a7808 */ /* 0x000fe40005800000 */
[----:B------:R-:W-:Y:S01]  /*7e30*/  ISETP.LT.OR P5, PT, R140, 0x69, P5 ;  /* 0x000000698c00780c */ /* 0x000fe20002fa1670 */
[----:B------:R-:W-:Y:S01]  /*7e40*/  MUFU.EX2 R49, R141 ;  /* 0x0000008d00317308 */ /* 0x000fe20000000800 */
[----:B------:R-:W-:-:S02]  /*7e50*/  FMNMX.FTZ R53, R73, R138, !PT ;  /* 0x0000008a49357209 */ /* 0x000fc40007810000 */
[----:B------:R-:W-:Y:S02]  /*7e60*/  ISETP.GT.AND P3, PT, R139, 0x70, P2 ;  /* 0x000000708b00780c */ /* 0x000fe40001764270 */
[----:B------:R-:W-:Y:S01]  /*7e70*/  FSEL R86, R77, -INF , !P5 ;  /* 0xff8000004d567808 */ /* 0x000fe20006800000 */
[----:B------:R-:W-:Y:S01]  /*7e80*/  FFMA.FTZ R77, R59, UR10, -R57 ;  /* 0x0000000a3b4d7c23 */ /* 0x000fe20008010839 */
[----:B------:R-:W-:Y:S01]  /*7e90*/  FMNMX.FTZ R53, R74, R53, !PT ;  /* 0x000000354a357209 */ /* 0x000fe20007810000 */
[----:B------:R-:W-:Y:S01]  /*7ea0*/  MUFU.EX2 R46, R46 ;  /* 0x0000002e002e7308 */ /* 0x000fe20000000800 */
[----:B------:R-:W-:Y:S02]  /*7eb0*/  ISETP.GT.AND P5, PT, R139, 0x71, P2 ;  /* 0x000000718b00780c */ /* 0x000fe400017a4270 */
[----:B------:R-:W-:Y:S02]  /*7ec0*/  FSEL R138, R78, -INF , !P4 ;  /* 0xff8000004e8a7808 */ /* 0x000fe40006000000 */
[----:B------:R-:W-:-:S02]  /*7ed0*/  ISETP.LT.OR P3, PT, R140, 0x71, P3 ;  /* 0x000000718c00780c */ /* 0x000fc40001f61670 */
[----:B------:R-:W-:Y:S01]  /*7ee0*/  FMNMX.FTZ R53, R86, R53, !PT ;  /* 0x0000003556357209 */ /* 0x000fe20007810000 */
[----:B------:R-:W-:Y:S01]  /*7ef0*/  MUFU.EX2 R50, R50 ;  /* 0x0000003200327308 */ /* 0x000fe20000000800 */
[----:B------:R-:W-:Y:S02]  /*7f00*/  ISETP.GT.AND P4, PT, R139, 0x78, P2 ;  /* 0x000000788b00780c */ /* 0x000fe40001784270 */
[----:B------:R-:W-:Y:S02]  /*7f10*/  ISETP.LT.OR P5, PT, R140, 0x72, P5 ;  /* 0x000000728c00780c */ /* 0x000fe40002fa1670 */
[----:B------:R-:W-:Y:S02]  /*7f20*/  FSEL R81, R81, -INF , !P3 ;  /* 0xff80000051517808 */ /* 0x000fe40005800000 */
[----:B------:R-:W-:Y:S01]  /*7f30*/  FMNMX.FTZ R78, R138, R53, !PT ;  /* 0x000000358a4e7209 */ /* 0x000fe20007810000 */
[----:B------:R-:W-:Y:S01]  /*7f40*/  MUFU.EX2 R54, R54 ;  /* 0x0000003600367308 */ /* 0x000fe20000000800 */
[----:B------:R-:W-:-:S02]  /*7f50*/  ISETP.GT.AND P2, PT, R139, 0x79, P2 ;  /* 0x000000798b00780c */ /* 0x000fc40001744270 */
[----:B------:R-:W-:Y:S02]  /*7f60*/  ISETP.LT.OR P4, PT, R140, 0x79, P4 ;  /* 0x000000798c00780c */ /* 0x000fe40002781670 */
[----:B------:R-:W-:Y:S02]  /*7f70*/  FSEL R82, R82, -INF , !P5 ;  /* 0xff80000052527808 */ /* 0x000fe40006800000 */
[----:B------:R-:W-:Y:S01]  /*7f80*/  FMNMX.FTZ R59, R81, R78, !PT ;  /* 0x0000004e513b7209 */ /* 0x000fe20007810000 */
[----:B------:R0:W-:Y:S01]  /*7f90*/  MUFU.EX2 R53, R77 ;  /* 0x0000004d00357308 */ /* 0x0001e20000000800 */
[----:B------:R-:W-:Y:S02]  /*7fa0*/  ISETP.LT.OR P2, PT, R140, 0x7a, P2 ;  /* 0x0000007a8c00780c */ /* 0x000fe40001741670 */
[----:B------:R-:W-:Y:S02]  /*7fb0*/  FSEL R85, R85, -INF , !P4 ;  /* 0xff80000055557808 */ /* 0x000fe40006000000 */
[----:B------:R-:W-:Y:S01]  /*7fc0*/  FMNMX.FTZ R78, R82, R59, !PT ;  /* 0x0000003b524e7209 */ /* 0x000fe20007810000 */
[--C-:B------:R-:W-:Y:S01]  /*7fd0*/  FFMA.FTZ R59, R63, UR10, -R57.reuse ;  /* 0x0000000a3f3b7c23 */ /* 0x100fe20008010839 */
[----:B------:R-:W-:Y:S01]  /*7fe0*/  FSEL R87, R87, -INF , !P2 ;  /* 0xff80000057577808 */ /* 0x000fe20005000000 */
[--C-:B------:R-:W-:Y:S01]  /*7ff0*/  FFMA.FTZ R63, R67, UR10, -R57.reuse ;  /* 0x0000000a433f7c23 */ /* 0x100fe20008010839 */
[----:B------:R-:W-:Y:S01]  /*8000*/  FMNMX.FTZ R78, R85, R78, !PT ;  /* 0x0000004e554e7209 */ /* 0x000fe20007810000 */
[--C-:B------:R-:W-:Y:S01]  /*8010*/  FFMA.FTZ R67, R71, UR10, -R57.reuse ;  /* 0x0000000a47437c23 */ /* 0x100fe20008010839 */
[--C-:B------:R-:W-:Y:S01]  /*8020*/  FFMA.FTZ R71, R75, UR10, -R57.reuse ;  /* 0x0000000a4b477c23 */ /* 0x100fe20008010839 */
[----:B------:R-:W-:Y:S01]  /*8030*/  FFMA.FTZ R75, R79, UR10, -R57 ;  /* 0x0000000a4f4b7c23 */ /* 0x000fe20008010839 */
[----:B------:R-:W-:Y:S01]  /*8040*/  FMNMX.FTZ R78, R87, R78, !PT ;  /* 0x0000004e574e7209 */ /* 0x000fe20007810000 */
[----:B------:R-:W-:Y:S01]  /*8050*/  MUFU.EX2 R60, R60 ;  /* 0x0000003c003c7308 */ /* 0x000fe20000000800 */
[----:B------:R-:W-:-:S03]  /*8060*/  FSEL R79, R56, RZ, P6 ;  /* 0x000000ff384f7208 */ /* 0x000fc60003000000 */
[----:B0-----:R-:W0:Y:S02]  /*8070*/  SHFL.BFLY PT, R77, R78, 0x2, 0x1f ;  /* 0x0c401f004e4d7f89 */ /* 0x001e2400000e0000 */
[----:B------:R-:W-:Y:S02]  /*8080*/  FADD.FTZ R79, -R79, R14 ;  /* 0x0000000e4f4f7221 */ /* 0x000fe40000010100 */
[----:B------:R-:W-:Y:S02]  /*8090*/  MUFU.EX2 R14, R136 ;  /* 0x00000088000e7308 */ /* 0x000fe40000000800 */
[----:B------:R-:W-:-:S06]  /*80a0*/  FMUL.FTZ R79, R79, UR10 ;  /* 0x0000000a4f4f7c20 */ /* 0x000fcc0008410000 */
[----:B------:R-:W1:Y:S08]  /*80b0*/  MUFU.EX2 R79, R79 ;  /* 0x0000004f004f7308 */ /* 0x000e700000000800 */
[----:B------:R-:W-:Y:S01]  /*80c0*/  MUFU.EX2 R59, R59 ;  /* 0x0000003b003b7308 */ /* 0x000fe20000000800 */
[----:B0-----:R-:W-:Y:S01]  /*80d0*/  FMNMX.FTZ R139, R78, R77, !PT ;  /* 0x0000004d4e8b7209 */ /* 0x001fe20007810000 */
[--C-:B------:R-:W-:Y:S01]  /*80e0*/  FFMA.FTZ R78, R80, UR10, -R57.reuse ;  /* 0x0000000a504e7c23 */ /* 0x100fe20008010839 */
[----:B------:R-:W-:-:S05]  /*80f0*/  FFMA.FTZ R77, R84, UR10, -R57 ;  /* 0x0000000a544d7c23 */ /* 0x000fca0008010839 */
[----:B------:R-:W-:Y:S01]  /*8100*/  MUFU.EX2 R64, R64 ;  /* 0x0000004000407308 */ /* 0x000fe20000000800 */
[----:B------:R-:W0:Y:S01]  /*8110*/  SHFL.BFLY PT, R140, R139, 0x1, 0x1f ;  /* 0x0c201f008b8c7f89 */ /* 0x000e2200000e0000 */
[-C--:B-1----:R-:W-:Y:S01]  /*8120*/  FMUL.FTZ R88, R88, R79.reuse ;  /* 0x0000004f58587220 */ /* 0x082fe20000410000 */
[-C--:B------:R-:W-:Y:S01]  /*8130*/  FMUL.FTZ R89, R89, R79.reuse ;  /* 0x0000004f59597220 */ /* 0x080fe20000410000 */
[-C--:B------:R-:W-:Y:S01]  /*8140*/  FMUL.FTZ R92, R92, R79.reuse ;  /* 0x0000004f5c5c7220 */ /* 0x080fe20000410000 */
[-C--:B------:R-:W-:Y:S01]  /*8150*/  FMUL.FTZ R93, R93, R79.reuse ;  /* 0x0000004f5d5d7220 */ /* 0x080fe20000410000 */
[-C--:B------:R-:W-:Y:S01]  /*8160*/  FMUL.FTZ R96, R96, R79.reuse ;  /* 0x0000004f60607220 */ /* 0x080fe20000410000 */
[-C--:B------:R-:W-:Y:S01]  /*8170*/  FMUL.FTZ R97, R97, R79.reuse ;  /* 0x0000004f61617220 */ /* 0x080fe20000410000 */
        /* <DEDUP_REMOVED lines=17> */
[----:B0-----:R-:W-:Y:S01]  /*8290*/  FMNMX.FTZ R57, R139, R140, !PT ;  /* 0x0000008c8b397209 */ /* 0x001fe20007810000 */
[-C--:B------:R-:W-:Y:S01]  /*82a0*/  FMUL.FTZ R128, R128, R79.reuse ;  /* 0x0000004f80807220 */ /* 0x080fe20000410000 */
[-C--:B------:R-:W-:Y:S01]  /*82b0*/  FMUL.FTZ R129, R129, R79.reuse ;  /* 0x0000004f81817220 */ /* 0x080fe20000410000 */
[-C--:B------:R-:W-:Y:S01]  /*82c0*/  FMUL.FTZ R132, R132, R79.reuse ;  /* 0x0000004f84847220 */ /* 0x080fe20000410000 */
[C---:B------:R-:W-:Y:S01]  /*82d0*/  FSETP.NEU.FTZ.AND P2, PT, R57.reuse, -INF , PT ;  /* 0xff8000003900780b */ /* 0x040fe20003f5d000 */
[----:B------:R-:W-:Y:S01]  /*82e0*/  FMUL.FTZ R80, R57, UR10 ;  /* 0x0000000a39507c20 */ /* 0x000fe20008410000 */
[----:B------:R-:W-:Y:S01]  /*82f0*/  FMUL.FTZ R133, R133, R79 ;  /* 0x0000004f85857220 */ /* 0x000fe20000410000 */
[----:B------:R-:W-:Y:S03]  /*8300*/  MUFU.EX2 R72, R72 ;  /* 0x0000004800487308 */ /* 0x000fe60000000800 */
[----:B------:R-:W-:-:S05]  /*8310*/  FSEL R80, R80, RZ, P2 ;  /* 0x000000ff50507208 */ /* 0x000fca0001000000 */
[--C-:B------:R-:W-:Y:S01]  /*8320*/  FFMA.FTZ R141, R24, UR10, -R80.reuse ;  /* 0x0000000a188d7c23 */ /* 0x100fe20008010850 */
[----:B------:R-:W-:Y:S01]  /*8330*/  FSEL R24, R57, RZ, P2 ;  /* 0x000000ff39187208 */ /* 0x000fe20001000000 */
[--C-:B------:R-:W-:Y:S01]  /*8340*/  FFMA.FTZ R144, R15, UR10, -R80.reuse ;  /* 0x0000000a0f907c23 */ /* 0x100fe20008010850 */
[--C-:B------:R-:W-:Y:S01]  /*8350*/  FFMA.FTZ R142, R26, UR10, -R80.reuse ;  /* 0x0000000a1a8e7c23 */ /* 0x100fe20008010850 */
[----:B------:R-:W-:Y:S02]  /*8360*/  IMAD.U32 R26, RZ, RZ, UR6 ;  /* 0x00000006ff1a7e24 */ /* 0x000fe4000f8e00ff */
[--C-:B------:R-:W-:Y:S01]  /*8370*/  FFMA.FTZ R27, R27, UR10, -R80.reuse ;  /* 0x0000000a1b1b7c23 */ /* 0x100fe20008010850 */
[----:B------:R-:W-:Y:S01]  /*8380*/  FADD.FTZ R24, -R24, R21 ;  /* 0x0000001518187221 */ /* 0x000fe20000010100 */
[----:B------:R-:W-:Y:S01]  /*8390*/  MUFU.EX2 R141, R141 ;  /* 0x0000008d008d7308 */ /* 0x000fe20000000800 */
[----:B------:R-:W-:Y:S01]  /*83a0*/  FFMA.FTZ R31, R31, UR10, -R80 ;  /* 0x0000000a1f1f7c23 */ /* 0x000fe20008010850 */
[----:B------:R-:W-:Y:S01]  /*83b0*/  @!P1 LEA R26, R26, UR36, 0x3 ;  /* 0x000000241a1a9c11 */ /* 0x000fe2000f8e18ff */
[----:B------:R-:W-:Y:S01]  /*83c0*/  FMUL.FTZ R15, R24, UR10 ;  /* 0x0000000a180f7c20 */ /* 0x000fe20008410000 */
[----:B------:R-:W-:Y:S01]  /*83d0*/  FFMA.FTZ R24, R79, R5, R28 ;  /* 0x000000054f187223 */ /* 0x000fe2000001001c */
[--C-:B------:R-:W-:Y:S01]  /*83e0*/  FFMA.FTZ R84, R32, UR10, -R80.reuse ;  /* 0x0000000a20547c23 */ /* 0x100fe20008010850 */
[--C-:B------:R-:W-:Y:S01]  /*83f0*/  FFMA.FTZ R136, R36, UR10, -R80.reuse ;  /* 0x0000000a24887c23 */ /* 0x100fe20008010850 */
[----:B------:R-:W-:Y:S01]  /*8400*/  @!P1 VIADD R26, R26, 0x2d860 ;  /* 0x0002d8601a1a9836 */ /* 0x000fe20000000000 */
[----:B------:R-:W-:Y:S01]  /*8410*/  MUFU.EX2 R142, R142 ;  /* 0x0000008e008e7308 */ /* 0x000fe20000000800 */
[----:B------:R-:W-:Y:S01]  /*8420*/  FFMA.FTZ R36, R47, UR10, -R80 ;  /* 0x0000000a2f247c23 */ /* 0x000fe20008010850 */
[----:B------:R-:W-:Y:S01]  /*8430*/  FADD.FTZ R47, R137, R24 ;  /* 0x00000018892f7221 */ /* 0x000fe20000010000 */
[----:B------:R-:W-:Y:S01]  /*8440*/  FFMA.FTZ R35, R35, UR10, -R80 ;  /* 0x0000000a23237c23 */ /* 0x000fe20008010850 */
[----:B------:R-:W-:Y:S01]  /*8450*/  @!P1 PRMT R26, RZ, 0x654, R26 ;  /* 0x00000654ff1a9816 */ /* 0x000fe2000000001a */
[----:B------:R-:W-:Y:S01]  /*8460*/  FFMA.FTZ R139, R39, UR10, -R80 ;  /* 0x0000000a278b7c23 */ /* 0x000fe20008010850 */
[----:B------:R-:W-:Y:S01]  /*8470*/  FADD.FTZ R32, R20, R47 ;  /* 0x0000002f14207221 */ /* 0x000fe20000010000 */
[----:B------:R-:W-:Y:S01]  /*8480*/  F2FP.F16.F32.PACK_AB R24, R137, R28 ;  /* 0x0000001c8918723e */ /* 0x000fe200000000ff */
[----:B------:R-:W0:Y:S01]  /*8490*/  MUFU.EX2 R15, R15 ;  /* 0x0000000f000f7308 */ /* 0x000e220000000800 */
[----:B------:R0:W-:Y:S01]  /*84a0*/  @!P1 SYNCS.ARRIVE.TRANS64.RED.A1T0 RZ, [R26+URZ], RZ ;  /* 0x000000ff1aff99a7 */ /* 0x0001e2000810043f */
[----:B------:R-:W-:Y:S01]  /*84b0*/  FADD.FTZ R32, R25, R32 ;  /* 0x0000002019207221 */ /* 0x000fe20000010000 */
[--C-:B------:R-:W-:Y:S01]  /*84c0*/  FFMA.FTZ R21, R55, UR10, -R80.reuse ;  /* 0x0000000a37157c23 */ /* 0x100fe20008010850 */
[--C-:B------:R-:W-:Y:S01]  /*84d0*/  FFMA.FTZ R40, R40, UR10, -R80.reuse ;  /* 0x0000000a28287c23 */ /* 0x100fe20008010850 */
[----:B------:R-:W-:Y:S01]  /*84e0*/  FFMA.FTZ R43, R43, UR10, -R80 ;  /* 0x0000000a2b2b7c23 */ /* 0x000fe20008010850 */
[----:B------:R-:W-:Y:S01]  /*84f0*/  FADD.FTZ R55, R23, R32 ;  /* 0x0000002017377221 */ /* 0x000fe20000010000 */
[--C-:B------:R-:W-:Y:S01]  /*8500*/  FFMA.FTZ R5, R61, UR10, -R80.reuse ;  /* 0x0000000a3d057c23 */ /* 0x100fe20008010850 */
[----:B------:R-:W1:Y:S01]  /*8510*/  MUFU.EX2 R27, R27 ;  /* 0x0000001b001b7308 */ /* 0x000e620000000800 */
[--C-:B------:R-:W-:Y:S01]  /*8520*/  FFMA.FTZ R140, R44, UR10, -R80.reuse ;  /* 0x0000000a2c8c7c23 */ /* 0x100fe20008010850 */
[----:B------:R-:W-:Y:S01]  /*8530*/  FADD.FTZ R32, R30, R55 ;  /* 0x000000371e207221 */ /* 0x000fe20000010000 */
[--C-:B------:R-:W-:Y:S01]  /*8540*/  FFMA.FTZ R39, R48, UR10, -R80.reuse ;  /* 0x0000000a30277c23 */ /* 0x100fe20008010850 */
[--C-:B------:R-:W-:Y:S01]  /*8550*/  FFMA.FTZ R51, R51, UR10, -R80.reuse ;  /* 0x0000000a33337c23 */ /* 0x100fe20008010850 */
[----:B------:R-:W-:Y:S01]  /*8560*/  FFMA.FTZ R44, R52, UR10, -R80 ;  /* 0x0000000a342c7c23 */ /* 0x000fe20008010850 */
[----:B------:R-:W-:Y:S01]  /*8570*/  FADD.FTZ R61, R29, R32 ;  /* 0x000000201d3d7221 */ /* 0x000fe20000010000 */
[----:B------:R-:W-:Y:S01]  /*8580*/  FFMA.FTZ R52, R58, UR10, -R80 ;  /* 0x0000000a3a347c23 */ /* 0x000fe20008010850 */
[----:B------:R-:W2:Y:S01]  /*8590*/  MUFU.EX2 R144, R144 ;  /* 0x0000009000907308 */ /* 0x000ea20000000800 */
[----:B0-----:R-:W-:Y:S01]  /*85a0*/  FFMA.FTZ R26, R15, R4, R142 ;  /* 0x000000040f1a7223 */ /* 0x001fe2000001008e */
[----:B------:R-:W-:Y:S01]  /*85b0*/  FADD.FTZ R32, R34, R61 ;  /* 0x0000003d22207221 */ /* 0x000fe20000010000 */
[--C-:B------:R-:W-:Y:S01]  /*85c0*/  FFMA.FTZ R4, R62, UR10, -R80.reuse ;  /* 0x0000000a3e047c23 */ /* 0x100fe20008010850 */
[----:B------:R-:W-:Y:S01]  /*85d0*/  FFMA.FTZ R65, R65, UR10, -R80 ;  /* 0x0000000a41417c23 */ /* 0x000fe20008010850 */
[----:B------:R-:W-:Y:S01]  /*85e0*/  FADD.FTZ R28, R141, R26 ;  /* 0x0000001a8d1c7221 */ /* 0x000fe20000010000 */
[----:B------:R-:W-:Y:S01]  /*85f0*/  FADD.FTZ R61, R33, R32 ;  /* 0x00000020213d7221 */ /* 0x000fe20000010000 */
[----:B------:R-:W-:Y:S01]  /*8600*/  F2FP.F16.F32.PACK_AB R26, R25, R20 ;  /* 0x00000014191a723e */ /* 0x000fe200000000ff */
[----:B------:R-:W0:Y:S01]  /*8610*/  MUFU.EX2 R31, R31 ;  /* 0x0000001f001f7308 */ /* 0x000e220000000800 */
[----:B-1----:R-:W-:Y:S01]  /*8620*/  FADD.FTZ R47, R27, R28 ;  /* 0x0000001c1b2f7221 */ /* 0x002fe20000010000 */
[----:B------:R-:W-:Y:S01]  /*8630*/  FADD.FTZ R32, R38, R61 ;  /* 0x0000003d26207221 */ /* 0x000fe20000010000 */
[----:B------:R-:W-:Y:S01]  /*8640*/  F2FP.F16.F32.PACK_AB R25, R141, R142 ;  /* 0x0000008e8d19723e */ /* 0x000fe200000000ff */
[--C-:B------:R-:W-:Y:S01]  /*8650*/  FFMA.FTZ R20, R66, UR10, -R80.reuse ;  /* 0x0000000a42147c23 */ /* 0x100fe20008010850 */
[----:B------:R-:W-:Y:S01]  /*8660*/  FFMA.FTZ R58, R70, UR10, -R80 ;  /* 0x0000000a463a7c23 */ /* 0x000fe20008010850 */
[----:B------:R-:W-:Y:S01]  /*8670*/  FADD.FTZ R61, R37, R32 ;  /* 0x00000020253d7221 */ /* 0x000fe20000010000 */
[----:B------:R-:W-:Y:S01]  /*8680*/  F2FP.F16.F32.PACK_AB R34, R34, R29 ;  /* 0x0000001d2222723e */ /* 0x000fe200000000ff */
[----:B------:R-:W1:Y:S01]  /*8690*/  MUFU.EX2 R84, R84 ;  /* 0x0000005400547308 */ /* 0x000e620000000800 */
[----:B--2---:R-:W-:Y:S01]  /*86a0*/  FADD.FTZ R28, R144, R47 ;  /* 0x0000002f901c7221 */ /* 0x004fe20000010000 */
[----:B------:R-:W-:Y:S01]  /*86b0*/  FADD.FTZ R32, R42, R61 ;  /* 0x0000003d2a207221 */ /* 0x000fe20000010000 */
[----:B------:R-:W-:Y:S01]  /*86c0*/  F2FP.F16.F32.PACK_AB R27, R144, R27 ;  /* 0x0000001b901b723e */ /* 0x000fe200000000ff */
[--C-:B------:R-:W-:Y:S01]  /*86d0*/  FFMA.FTZ R47, R69, UR10, -R80.reuse ;  /* 0x0000000a452f7c23 */ /* 0x100fe20008010850 */
[----:B------:R-:W-:Y:S01]  /*86e0*/  FFMA.FTZ R73, R73, UR10, -R80 ;  /* 0x0000000a49497c23 */ /* 0x000fe20008010850 */
[----:B------:R-:W-:Y:S01]  /*86f0*/  FADD.FTZ R61, R41, R32 ;  /* 0x00000020293d7221 */ /* 0x000fe20000010000 */
[----:B------:R-:W-:Y:S01]  /*8700*/  F2FP.F16.F32.PACK_AB R32, R30, R23 ;  /* 0x000000171e20723e */ /* 0x000fe200000000ff */
[----:B------:R-:W2:Y:S01]  /*8710*/  MUFU.EX2 R35, R35 ;  /* 0x0000002300237308 */ /* 0x000ea20000000800 */
[----:B0-----:R-:W-:Y:S01]  /*8720*/  FADD.FTZ R55, R31, R28 ;  /* 0x0000001c1f377221 */ /* 0x001fe20000010000 */
[----:B------:R0:W-:Y:S01]  /*8730*/  STSM.16.M88.4 [R9+0x21800], R24 ;  /* 0x0218001809007844 */ /* 0x0001e20000000200 */
[--C-:B------:R-:W-:Y:S01]  /*8740*/  FFMA.FTZ R86, R86, UR10, -R80.reuse ;  /* 0x0000000a56567c23 */ /* 0x100fe20008010850 */
[--C-:B------:R-:W-:Y:S01]  /*8750*/  FFMA.FTZ R138, R138, UR10, -R80.reuse ;  /* 0x0000000a8a8a7c23 */ /* 0x100fe20008010850 */
[--C-:B------:R-:W-:Y:S01]  /*8760*/  FFMA.FTZ R82, R82, UR10, -R80.reuse ;  /* 0x0000000a52527c23 */ /* 0x100fe20008010850 */
[--C-:B------:R-:W-:Y:S01]  /*8770*/  FFMA.FTZ R74, R74, UR10, -R80.reuse ;  /* 0x0000000a4a4a7c23 */ /* 0x100fe20008010850 */
[--C-:B------:R-:W-:Y:S01]  /*8780*/  FFMA.FTZ R81, R81, UR10, -R80.reuse ;  /* 0x0000000a51517c23 */ /* 0x100fe20008010850 */
[----:B------:R-:W3:Y:S01]  /*8790*/  MUFU.EX2 R136, R136 ;  /* 0x0000008800887308 */ /* 0x000ee20000000800 */
[----:B-1----:R-:W-:Y:S01]  /*87a0*/  FADD.FTZ R28, R84, R55 ;  /* 0x00000037541c7221 */ /* 0x002fe20000010000 */
[--C-:B------:R-:W-:Y:S01]  /*87b0*/  FFMA.FTZ R85, R85, UR10, -R80.reuse ;  /* 0x0000000a55557c23 */ /* 0x100fe20008010850 */
[----:B------:R-:W-:Y:S01]  /*87c0*/  FFMA.FTZ R80, R87, UR10, -R80 ;  /* 0x0000000a57507c23 */ /* 0x000fe20008010850 */
[----:B------:R-:W-:Y:S01]  /*87d0*/  F2FP.F16.F32.PACK_AB R66, R68, R63 ;  /* 0x0000003f4442723e */ /* 0x000fe200000000ff */
[----:B------:R-:W-:Y:S01]  /*87e0*/  UMOV UR6, UR4 ;  /* 0x0000000400067c82 */ /* 0x000fe20008000000 */
[C---:B------:R-:W-:Y:S01]  /*87f0*/  ISETP.GT.AND P2, PT, R11.reuse, UR7, PT ;  /* 0x000000070b007c0c */ /* 0x040fe2000bf44270 */
[----:B------:R-:W-:Y:S01]  /*8800*/  VIADD R11, R11, 0xffffffff ;  /* 0xffffffff0b0b7836 */ /* 0x000fe20000000000 */
[----:B------:R-:W1:Y:S01]  /*8810*/  MUFU.EX2 R139, R139 ;  /* 0x0000008b008b7308 */ /* 0x000e620000000800 */
[----:B--2---:R-:W-:Y:S01]  /*8820*/  FADD.FTZ R55, R35, R28 ;  /* 0x0000001c23377221 */ /* 0x004fe20000010000 */
[-C--:B------:R-:W-:Y:S01]  /*8830*/  FMUL.FTZ R90, R90, R15.reuse ;  /* 0x0000000f5a5a7220 */ /* 0x080fe20000410000 */
[-C--:B------:R-:W-:Y:S01]  /*8840*/  FMUL.FTZ R91, R91, R15.reuse ;  /* 0x0000000f5b5b7220 */ /* 0x080fe20000410000 */
[-C--:B------:R-:W-:Y:S01]  /*8850*/  FMUL.FTZ R94, R94, R15.reuse ;  /* 0x0000000f5e5e7220 */ /* 0x080fe20000410000 */
[-C--:B------:R-:W-:Y:S01]  /*8860*/  FMUL.FTZ R95, R95, R15.reuse ;  /* 0x0000000f5f5f7220 */ /* 0x080fe20000410000 */
[-C--:B------:R-:W-:Y:S01]  /*8870*/  FMUL.FTZ R98, R98, R15.reuse ;  /* 0x0000000f62627220 */ /* 0x080fe20000410000 */
[----:B------:R-:W-:Y:S01]  /*8880*/  FMUL.FTZ R99, R99, R15 ;  /* 0x0000000f63637220 */ /* 0x000fe20000410000 */
[----:B------:R-:W2:Y:S01]  /*8890*/  MUFU.EX2 R40, R40 ;  /* 0x0000002800287308 */ /* 0x000ea20000000800 */
[C---:B---3--:R-:W-:Y:S01]  /*88a0*/  FADD.FTZ R28, R136.reuse, R55 ;  /* 0x00000037881c7221 */ /* 0x048fe20000010000 */
[----:B------:R-:W-:Y:S01]  /*88b0*/  F2FP.F16.F32.PACK_AB R35, R136, R35 ;  /* 0x000000238823723e */ /* 0x000fe200000000ff */
[-C--:B------:R-:W-:Y:S01]  /*88c0*/  FMUL.FTZ R102, R102, R15.reuse ;  /* 0x0000000f66667220 */ /* 0x080fe20000410000 */
[-C--:B------:R-:W-:Y:S01]  /*88d0*/  FMUL.FTZ R103, R103, R15.reuse ;  /* 0x0000000f67677220 */ /* 0x080fe20000410000 */
[-C--:B------:R-:W-:Y:S01]  /*88e0*/  FMUL.FTZ R106, R106, R15.reuse ;  /* 0x0000000f6a6a7220 */ /* 0x080fe20000410000 */
[-C--:B------:R-:W-:Y:S01]  /*88f0*/  FMUL.FTZ R107, R107, R15.reuse ;  /* 0x0000000f6b6b7220 */ /* 0x080fe20000410000 */
[-C--:B------:R-:W-:Y:S01]  /*8900*/  FMUL.FTZ R110, R110, R15.reuse ;  /* 0x0000000f6e6e7220 */ /* 0x080fe20000410000 */
[----:B------:R-:W3:Y:S01]  /*8910*/  MUFU.EX2 R43, R43 ;  /* 0x0000002b002b7308 */ /* 0x000ee20000000800 */
[----:B-1----:R-:W-:Y:S01]  /*8920*/  FADD.FTZ R55, R139, R28 ;  /* 0x0000001c8b377221 */ /* 0x002fe20000010000 */
[-C--:B------:R-:W-:Y:S01]  /*8930*/  FMUL.FTZ R111, R111, R15.reuse ;  /* 0x0000000f6f6f7220 */ /* 0x080fe20000410000 */
[-C--:B------:R-:W-:Y:S01]  /*8940*/  FMUL.FTZ R114, R114, R15.reuse ;  /* 0x0000000f72727220 */ /* 0x080fe20000410000 */
[-C--:B------:R-:W-:Y:S01]  /*8950*/  FMUL.FTZ R115, R115, R15.reuse ;  /* 0x0000000f73737220 */ /* 0x080fe20000410000 */
[-C--:B------:R-:W-:Y:S01]  /*8960*/  FMUL.FTZ R118, R118, R15.reuse ;  /* 0x0000000f76767220 */ /* 0x080fe20000410000 */
[-C--:B------:R-:W-:Y:S01]  /*8970*/  FMUL.FTZ R119, R119, R15.reuse ;  /* 0x0000000f77777220 */ /* 0x080fe20000410000 */
[----:B------:R-:W-:Y:S01]  /*8980*/  FMUL.FTZ R122, R122, R15 ;  /* 0x0000000f7a7a7220 */ /* 0x000fe20000410000 */
[----:B------:R-:W1:Y:S01]  /*8990*/  MUFU.EX2 R140, R140 ;  /* 0x0000008c008c7308 */ /* 0x000e620000000800 */
[C---:B--2---:R-:W-:Y:S01]  /*89a0*/  FADD.FTZ R28, R40.reuse, R55 ;  /* 0x00000037281c7221 */ /* 0x044fe20000010000 */
[----:B------:R-:W-:Y:S01]  /*89b0*/  F2FP.F16.F32.PACK_AB R29, R40, R139 ;  /* 0x0000008b281d723e */ /* 0x000fe200000000ff */
[-C--:B------:R-:W-:Y:S01]  /*89c0*/  FMUL.FTZ R123, R123, R15.reuse ;  /* 0x0000000f7b7b7220 */ /* 0x080fe20000410000 */
[-C--:B------:R-:W-:Y:S01]  /*89d0*/  FMUL.FTZ R126, R126, R15.reuse ;  /* 0x0000000f7e7e7220 */ /* 0x080fe20000410000 */
[-C--:B------:R-:W-:Y:S01]  /*89e0*/  FMUL.FTZ R127, R127, R15.reuse ;  /* 0x0000000f7f7f7220 */ /* 0x080fe20000410000 */
[-C--:B------:R-:W-:Y:S01]  /*89f0*/  FMUL.FTZ R130, R130, R15.reuse ;  /* 0x0000000f82827220 */ /* 0x080fe20000410000 */
[-C--:B------:R-:W-:Y:S01]  /*8a00*/  FMUL.FTZ R131, R131, R15.reuse ;  /* 0x0000000f83837220 */ /* 0x080fe20000410000 */
[----:B------:R-:W2:Y:S01]  /*8a10*/  MUFU.EX2 R36, R36 ;  /* 0x0000002400247308 */ /* 0x000ea20000000800 */
[----:B---3--:R-:W-:Y:S01]  /*8a20*/  FADD.FTZ R55, R43, R28 ;  /* 0x0000001c2b377221 */ /* 0x008fe20000010000 */
[----:B------:R-:W-:Y:S01]  /*8a30*/  FADD.FTZ R28, R46, R61 ;  /* 0x0000003d2e1c7221 */ /* 0x000fe20000010000 */
[-C--:B------:R-:W-:Y:S01]  /*8a40*/  FMUL.FTZ R134, R134, R15.reuse ;  /* 0x0000000f86867220 */ /* 0x080fe20000410000 */
[----:B------:R-:W-:-:S02]  /*8a50*/  FMUL.FTZ R135, R135, R15 ;  /* 0x0000000f87877220 */ /* 0x000fc40000410000 */
[----:B------:R-:W-:Y:S01]  /*8a60*/  FADD.FTZ R23, R45, R28 ;  /* 0x0000001c2d177221 */ /* 0x000fe20000010000 */
[----:B------:R-:W-:Y:S01]  /*8a70*/  F2FP.F16.F32.PACK_AB R28, R38, R33 ;  /* 0x00000021261c723e */ /* 0x000fe200000000ff */
[----:B------:R-:W3:Y:S01]  /*8a80*/  MUFU.EX2 R39, R39 ;  /* 0x0000002700277308 */ /* 0x000ee20000000800 */
[----:B-1----:R-:W-:Y:S01]  /*8a90*/  FADD.FTZ R55, R140, R55 ;  /* 0x000000378c377221 */ /* 0x002fe20000010000 */
[----:B------:R-:W-:Y:S01]  /*8aa0*/  FADD.FTZ R62, R50, R23 ;  /* 0x00000017323e7221 */ /* 0x000fe20000010000 */
[----:B------:R-:W-:Y:S02]  /*8ab0*/  F2FP.F16.F32.PACK_AB R33, R84, R31 ;  /* 0x0000001f5421723e */ /* 0x000fe400000000ff */
[----:B------:R-:W-:Y:S01]  /*8ac0*/  F2FP.F16.F32.PACK_AB R31, R140, R43 ;  /* 0x0000002b8c1f723e */ /* 0x000fe200000000ff */
[----:B0-----:R-:W-:Y:S01]  /*8ad0*/  FADD.FTZ R25, R49, R62 ;  /* 0x0000003e31197221 */ /* 0x001fe20000010000 */
[----:B------:R-:W-:Y:S01]  /*8ae0*/  F2FP.F16.F32.PACK_AB R50, R50, R45 ;  /* 0x0000002d3232723e */ /* 0x000fe200000000ff */
[----:B------:R-:W0:Y:S01]  /*8af0*/  MUFU.EX2 R51, R51 ;  /* 0x0000003300337308 */ /* 0x000e220000000800 */
[----:B--2---:R-:W-:Y:S01]  /*8b00*/  FADD.FTZ R30, R36, R55 ;  /* 0x00000037241e7221 */ /* 0x004fe20000010000 */
[----:B------:R-:W-:Y:S01]  /*8b10*/  FADD.FTZ R26, R54, R25 ;  /* 0x00000019361a7221 */ /* 0x000fe20000010000 */
[----:B------:R-:W-:Y:S03]  /*8b20*/  STSM.16.M88.4 [R8], R32 ;  /* 0x0000002008007844 */ /* 0x000fe60000000200 */
[----:B------:R-:W-:-:S02]  /*8b30*/  FADD.FTZ R25, R53, R26 ;  /* 0x0000001a35197221 */ /* 0x000fc40000010000 */
[----:B------:R-:W1:Y:S01]  /*8b40*/  MUFU.EX2 R44, R44 ;  /* 0x0000002c002c7308 */ /* 0x000e620000000800 */
[----:B---3--:R-:W-:Y:S01]  /*8b50*/  FADD.FTZ R48, R39, R30 ;  /* 0x0000001e27307221 */ /* 0x008fe20000010000 */
[----:B------:R-:W-:Y:S01]  /*8b60*/  FADD.FTZ R26, R60, R25 ;  /* 0x000000193c1a7221 */ /* 0x000fe20000010000 */
[----:B------:R-:W-:-:S03]  /*8b70*/  F2FP.F16.F32.PACK_AB R30, R42, R37 ;  /* 0x000000252a1e723e */ /* 0x000fc600000000ff */
[----:B------:R-:W-:Y:S02]  /*8b80*/  FADD.FTZ R25, R59, R26 ;  /* 0x0000001a3b197221 */ /* 0x000fe40000010000 */
[----:B------:R-:W2:Y:S01]  /*8b90*/  MUFU.EX2 R21, R21 ;  /* 0x0000001500157308 */ /* 0x000ea20000000800 */
[----:B0-----:R-:W-:Y:S01]  /*8ba0*/  FADD.FTZ R23, R51, R48 ;  /* 0x0000003033177221 */ /* 0x001fe20000010000 */
[----:B------:R-:W-:Y:S01]  /*8bb0*/  FADD.FTZ R40, R64, R25 ;  /* 0x0000001940287221 */ /* 0x000fe20000010000 */
[----:B------:R0:W-:Y:S01]  /*8bc0*/  STSM.16.M88.4 [R7], R28 ;  /* 0x0000001c07007844 */ /* 0x0001e20000000200 */
[----:B------:R-:W-:Y:S02]  /*8bd0*/  F2FP.F16.F32.PACK_AB R48, R46, R41 ;  /* 0x000000292e30723e */ /* 0x000fe400000000ff */
[----:B------:R-:W-:Y:S01]  /*8be0*/  FADD.FTZ R25, R63, R40 ;  /* 0x000000283f197221 */ /* 0x000fe20000010000 */
[----:B------:R-:W-:Y:S01]  /*8bf0*/  F2FP.F16.F32.PACK_AB R64, R64, R59 ;  /* 0x0000003b4040723e */ /* 0x000fe200000000ff */
[----:B------:R-:W3:Y:S01]  /*8c00*/  MUFU.EX2 R52, R52 ;  /* 0x0000003400347308 */ /* 0x000ee20000000800 */
[C---:B-1----:R-:W-:Y:S01]  /*8c10*/  FADD.FTZ R24, R44.reuse, R23 ;  /* 0x000000172c187221 */ /* 0x042fe20000010000 */
[----:B------:R-:W-:-:S06]  /*8c20*/  F2FP.F16.F32.PACK_AB R51, R44, R51 ;  /* 0x000000332c33723e */ /* 0x000fcc00000000ff */
[----:B------:R-:W1:Y:S01]  /*8c30*/  MUFU.EX2 R5, R5 ;  /* 0x0000000500057308 */ /* 0x000e620000000800 */
[----:B--2---:R-:W-:Y:S01]  /*8c40*/  FADD.FTZ R23, R21, R24 ;  /* 0x0000001815177221 */ /* 0x004fe20000010000 */
[----:B0-----:R-:W-:-:S04]  /*8c50*/  FADD.FTZ R30, R68, R25 ;  /* 0x00000019441e7221 */ /* 0x001fc80000010000 */
[----:B------:R-:W-:Y:S02]  /*8c60*/  FADD.FTZ R29, R67, R30 ;  /* 0x0000001e431d7221 */ /* 0x000fe40000010000 */
[----:B------:R-:W0:Y:S01]  /*8c70*/  MUFU.EX2 R4, R4 ;  /* 0x0000000400047308 */ /* 0x000e220000000800 */
[C---:B---3--:R-:W-:Y:S01]  /*8c80*/  FADD.FTZ R24, R52.reuse, R23 ;  /* 0x0000001734187221 */ /* 0x048fe20000010000 */
[----:B------:R-:W-:-:S06]  /*8c90*/  F2FP.F16.F32.PACK_AB R25, R52, R21 ;  /* 0x000000153419723e */ /* 0x000fcc00000000ff */
[----:B------:R-:W2:Y:S01]  /*8ca0*/  MUFU.EX2 R65, R65 ;  /* 0x0000004100417308 */ /* 0x000ea20000000800 */
[----:B-1----:R-:W-:Y:S01]  /*8cb0*/  FADD.FTZ R23, R5, R24 ;  /* 0x0000001805177221 */ /* 0x002fe20000010000 */
[----:B------:R-:W-:Y:S02]  /*8cc0*/  F2FP.F16.F32.PACK_AB R24, R54, R49 ;  /* 0x000000313618723e */ /* 0x000fe400000000ff */
[----:B------:R-:W-:-:S04]  /*8cd0*/  F2FP.F16.F32.PACK_AB R49, R39, R36 ;  /* 0x000000242731723e */ /* 0x000fc800000000ff */
[----:B------:R-:W1:Y:S01]  /*8ce0*/  MUFU.EX2 R20, R20 ;  /* 0x0000001400147308 */ /* 0x000e620000000800 */
[C---:B0-----:R-:W-:Y:S01]  /*8cf0*/  FADD.FTZ R26, R4.reuse, R23 ;  /* 0x00000017041a7221 */ /* 0x041fe20000010000 */
[----:B------:R-:W-:Y:S01]  /*8d00*/  F2FP.F16.F32.PACK_AB R27, R4, R5 ;  /* 0x00000005041b723e */ /* 0x000fe200000000ff */
[----:B------:R-:W-:Y:S05]  /*8d10*/  STSM.16.M88.4 [R6], R48 ;  /* 0x0000003006007844 */ /* 0x000fea0000000200 */
[----:B------:R-:W0:Y:S01]  /*8d20*/  MUFU.EX2 R47, R47 ;  /* 0x0000002f002f7308 */ /* 0x000e220000000800 */
[----:B--2---:R-:W-:Y:S01]  /*8d30*/  FADD.FTZ R23, R65, R26 ;  /* 0x0000001a41177221 */ /* 0x004fe20000010000 */
[----:B------:R-:W-:-:S05]  /*8d40*/  F2FP.F16.F32.PACK_AB R26, R60, R53 ;  /* 0x000000353c1a723e */ /* 0x000fca00000000ff */
[----:B------:R2:W-:Y:S01]  /*8d50*/  STSM.16.M88.4 [R9+0x27800], R24 ;  /* 0x0278001809007844 */ /* 0x0005e20000000200 */
[----:B------:R-:W3:Y:S01]  /*8d60*/  MUFU.EX2 R58, R58 ;  /* 0x0000003a003a7308 */ /* 0x000ee20000000800 */
[C---:B-1----:R-:W-:Y:S01]  /*8d70*/  FADD.FTZ R28, R20.reuse, R23 ;  /* 0x00000017141c7221 */ /* 0x042fe20000010000 */
[----:B------:R-:W-:-:S06]  /*8d80*/  F2FP.F16.F32.PACK_AB R65, R20, R65 ;  /* 0x000000411441723e */ /* 0x000fcc00000000ff */
[----:B------:R-:W1:Y:S01]  /*8d90*/  MUFU.EX2 R71, R71 ;  /* 0x0000004700477308 */ /* 0x000e620000000800 */
[----:B0-----:R-:W-:Y:S01]  /*8da0*/  FADD.FTZ R23, R47, R28 ;  /* 0x0000001c2f177221 */ /* 0x001fe20000010000 */
[C---:B------:R-:W-:Y:S01]  /*8db0*/  FADD.FTZ R28, R72.reuse, R29 ;  /* 0x0000001d481c7221 */ /* 0x040fe20000010000 */
[----:B------:R-:W-:-:S05]  /*8dc0*/  F2FP.F16.F32.PACK_AB R72, R72, R67 ;  /* 0x000000434848723e */ /* 0x000fca00000000ff */
[----:B------:R-:W0:Y:S01]  /*8dd0*/  MUFU.EX2 R73, R73 ;  /* 0x0000004900497308 */ /* 0x000e220000000800 */
[C---:B---3--:R-:W-:Y:S01]  /*8de0*/  FADD.FTZ R4, R58.reuse, R23 ;  /* 0x000000173a047221 */ /* 0x048fe20000010000 */
[----:B------:R-:W-:-:S05]  /*8df0*/  F2FP.F16.F32.PACK_AB R67, R58, R47 ;  /* 0x0000002f3a43723e */ /* 0x000fca00000000ff */
[----:B------:R3:W-:Y:S01]  /*8e00*/  STSM.16.M88.4 [R8+0x6000], R64 ;  /* 0x0060004008007844 */ /* 0x0007e20000000200 */
[----:B------:R-:W4:Y:S01]  /*8e10*/  MUFU.EX2 R76, R76 ;  /* 0x0000004c004c7308 */ /* 0x000f220000000800 */
[----:B-1----:R-:W-:-:S07]  /*8e20*/  FADD.FTZ R21, R71, R28 ;  /* 0x0000001c47157221 */ /* 0x002fce0000010000 */
[----:B------:R-:W1:Y:S01]  /*8e30*/  MUFU.EX2 R75, R75 ;  /* 0x0000004b004b7308 */ /* 0x000e620000000800 */
[----:B0-----:R-:W-:-:S07]  /*8e40*/  FADD.FTZ R5, R73, R4 ;  /* 0x0000000449057221 */ /* 0x001fce0000010000 */
[----:B------:R-:W2:Y:S01]  /*8e50*/  MUFU.EX2 R78, R78 ;  /* 0x0000004e004e7308 */ /* 0x000ea20000000800 */
[----:B----4-:R-:W-:-:S07]  /*8e60*/  FADD.FTZ R4, R76, R21 ;  /* 0x000000154c047221 */ /* 0x010fce0000010000 */
[----:B------:R0:W4:Y:S01]  /*8e70*/  MUFU.EX2 R38, R74 ;  /* 0x0000004a00267308 */ /* 0x0001220000000800 */
[----:B-1----:R-:W-:-:S07]  /*8e80*/  FADD.FTZ R21, R75, R4 ;  /* 0x000000044b157221 */ /* 0x002fce0000010000 */
[----:B------:R-:W1:Y:S01]  /*8e90*/  MUFU.EX2 R86, R86 ;  /* 0x0000005600567308 */ /* 0x000e620000000800 */
[C---:B--2---:R-:W-:Y:S01]  /*8ea0*/  F2FP.F16.F32.PACK_AB R24, R78.reuse, R75 ;  /* 0x0000004b4e18723e */ /* 0x044fe200000000ff */
[----:B------:R-:W-:Y:S01]  /*8eb0*/  FADD.FTZ R4, R78, R21 ;  /* 0x000000154e047221 */ /* 0x000fe20000010000 */
[----:B0-----:R-:W-:Y:S01]  /*8ec0*/  F2FP.F16.F32.PACK_AB R74, R76, R71 ;  /* 0x000000474c4a723e */ /* 0x001fe200000000ff */
[----:B------:R-:W-:-:S04]  /*8ed0*/  IMAD.MOV.U32 R21, RZ, RZ, R57 ;  /* 0x000000ffff157224 */ /* 0x000fc800078e0039 */
[----:B------:R-:W0:Y:S01]  /*8ee0*/  MUFU.EX2 R138, R138 ;  /* 0x0000008a008a7308 */ /* 0x000e220000000800 */
[C---:B----4-:R-:W-:Y:S01]  /*8ef0*/  F2FP.F16.F32.PACK_AB R73, R38.reuse, R73 ;  /* 0x000000492649723e */ /* 0x050fe200000000ff */
[----:B------:R-:W-:-:S06]  /*8f00*/  FADD.FTZ R5, R38, R5 ;  /* 0x0000000526057221 */ /* 0x000fcc0000010000 */
[----:B------:R-:W2:Y:S01]  /*8f10*/  MUFU.EX2 R77, R77 ;  /* 0x0000004d004d7308 */ /* 0x000ea20000000800 */
[----:B-1----:R-:W-:-:S07]  /*8f20*/  FADD.FTZ R5, R86, R5 ;  /* 0x0000000556057221 */ /* 0x002fce0000010000 */
[----:B------:R-:W1:Y:S01]  /*8f30*/  MUFU.EX2 R32, R81 ;  /* 0x0000005100207308 */ /* 0x000e620000000800 */
[C---:B0-----:R-:W-:Y:S01]  /*8f40*/  F2FP.F16.F32.PACK_AB R75, R138.reuse, R86 ;  /* 0x000000568a4b723e */ /* 0x041fe200000000ff */
[----:B------:R-:W-:-:S04]  /*8f50*/  FADD.FTZ R5, R138, R5 ;  /* 0x000000058a057221 */ /* 0x000fc80000010000 */
[----:B------:R3:W-:Y:S02]  /*8f60*/  STSM.16.M88.4 [R7+0x6000], R72 ;  /* 0x0060004807007844 */ /* 0x0007e40000000200 */
[----:B------:R-:W0:Y:S01]  /*8f70*/  MUFU.EX2 R82, R82 ;  /* 0x0000005200527308 */ /* 0x000e220000000800 */
[----:B--2---:R-:W-:Y:S01]  /*8f80*/  F2FP.F16.F32.PACK_AB R26, R14, R77 ;  /* 0x0000004d0e1a723e */ /* 0x004fe200000000ff */
[----:B------:R-:W-:-:S06]  /*8f90*/  FADD.FTZ R77, R77, R4 ;  /* 0x000000044d4d7221 */ /* 0x000fcc0000010000 */
[----:B------:R-:W2:Y:S01]  /*8fa0*/  MUFU.EX2 R30, R85 ;  /* 0x00000055001e7308 */ /* 0x000ea20000000800 */
[----:B-1----:R-:W-:-:S07]  /*8fb0*/  FADD.FTZ R5, R32, R5 ;  /* 0x0000000520057221 */ /* 0x002fce0000010000 */
[----:B------:R-:W1:Y:S01]  /*8fc0*/  MUFU.EX2 R23, R80 ;  /* 0x0000005000177308 */ /* 0x000e620000000800 */
[C---:B0-----:R-:W-:Y:S01]  /*8fd0*/  F2FP.F16.F32.PACK_AB R25, R82.reuse, R32 ;  /* 0x000000205219723e */ /* 0x041fe200000000ff */
[----:B------:R-:W-:-:S04]  /*8fe0*/  FADD.FTZ R5, R82, R5 ;  /* 0x0000000552057221 */ /* 0x000fc80000010000 */
[----:B--2---:R-:W-:Y:S01]  /*8ff0*/  FADD.FTZ R4, R30, R5 ;  /* 0x000000051e047221 */ /* 0x004fe20000010000 */
[----:B------:R-:W-:Y:S01]  /*9000*/  FADD.FTZ R5, R14, R77 ;  /* 0x0000004d0e057221 */ /* 0x000fe20000010000 */
[----:B------:R-:W-:Y:S01]  /*9010*/  IMAD.MOV.U32 R14, RZ, RZ, R56 ;  /* 0x000000ffff0e7224 */ /* 0x000fe200078e0038 */
[C---:B-1----:R-:W-:Y:S01]  /*9020*/  F2FP.F16.F32.PACK_AB R27, R23.reuse, R30 ;  /* 0x0000001e171b723e */ /* 0x042fe200000000ff */
[----:B------:R-:W-:-:S04]  /*9030*/  FADD.FTZ R4, R23, R4 ;  /* 0x0000000417047221 */ /* 0x000fc80000010000 */
[----:B------:R3:W-:Y:S01]  /*9040*/  STSM.16.M88.4 [R6+0x6000], R24 ;  /* 0x0060001806007844 */ /* 0x0007e20000000200 */
[----:B------:R0:W-:Y:S06]  /*9050*/  MEMBAR.ALL.CTA ;  /* 0x0000000000007992 */ /* 0x0001ec0000008000 */
[----:B0-----:R-:W0:Y:S02]  /*9060*/  FENCE.VIEW.ASYNC.S ;  /* 0x00000000000073c6 */ /* 0x001e240000000000 */
[----:B0-----:R-:W-:Y:S01]  /*9070*/  NOP ;  /* 0x0000000000007918 */ /* 0x001fe20000000000 */
[----:B------:R-:W-:Y:S05]  /*9080*/  @P2 BRA `(.L_x_890) ;  /* 0xffffffc400c82947 */ /* 0x000fea000383ffff */
[----:B------:R-:W-:Y:S02]  /*9090*/  IMAD.MOV.U32 R21, RZ, RZ, R57 ;  /* 0x000000ffff157224 */ /* 0x000fe400078e0039 */
[----:B------:R-:W-:-:S07]  /*90a0*/  IMAD.MOV.U32 R14, RZ, RZ, R56 ;  /* 0x000000ffff0e7224 */ /* 0x000fce00078e0038 */
.L_x_873:
[----:B------:R-:W0:Y:S01]  /*90b0*/  S2UR UR6, SR_CTAID.X ;  /* 0x00000000000679c3 */ /* 0x000e220000002500 */
[----:B------:R-:W-:Y:S01]  /*90c0*/  ULDC UR7, c[0x0][0x448] ;  /* 0x0001120000077ab9 */ /* 0x000fe20000000800 */
[----:B------:R-:W-:Y:S01]  /*90d0*/  IADD3 R83, -R83, 0x1, RZ ;  /* 0x0000000153537810 */ /* 0x000fe20007ffe1ff */
[----:B------:R-:W-:Y:S01]  /*90e0*/  UISETP.NE.AND UP0, UPT, UR7, 0x1, UPT ;  /* 0x000000010700788c */ /* 0x000fe2000bf05270 */
[----:B------:R-:W-:Y:S01]  /*90f0*/  ULDC UR15, c[0x0][0x9e4] ;  /* 0x00027900000f7ab9 */ /* 0x000fe20000000800 */
[----:B------:R-:W-:Y:S02]  /*9100*/  UMOV UR11, 0xc0 ;  /* 0x000000c0000b7882 */ /* 0x000fe40000000000 */
[----:B------:R-:W-:Y:S01]  /*9110*/  IMAD R83, R18, UR31, R83 ;  /* 0x0000001f12537c24 */ /* 0x000fe2000f8e0253 */
[----:B------:R-:W-:-:S04]  /*9120*/  UISETP.GE.AND UP1, UPT, UR15, 0x1, UPT ;  /* 0x000000010f00788c */ /* 0x000fc8000bf26270 */
[----:B------:R-:W-:Y:S02]  /*9130*/  R2UR UR14, R83 ;  /* 0x00000000530e72ca */ /* 0x000fe400000e0000 */
[----:B------:R-:W-:Y:S01]  /*9140*/  PLOP3.LUT P5, PT, PT, PT, UP1, 0x80, 0x0 ;  /* 0x000000000000781c */ /* 0x000fe20003faf018 */
[----:B------:R-:W-:Y:S01]  /*9150*/  @UP0 ULDC UR18, c[0x0][0x450] ;  /* 0x0001140000120ab9 */ /* 0x000fe20000000800 */
[----:B0-----:R-:W-:-:S03]  /*9160*/  UIMAD UR11, UR6, UR11, 0xbf ;  /* 0x000000bf060b74a4 */ /* 0x001fc6000f8e020b */
[----:B------:R-:W-:Y:S02]  /*9170*/  @UP0 ULDC UR6, c[0x0][0x44c] ;  /* 0x0001130000060ab9 */ /* 0x000fe40000000800 */
[----:B------:R-:W-:-:S04]  /*9180*/  UIMAD.WIDE.U32 UR6, UR11, UR6, URZ ;  /* 0x000000060b0672a5 */ /* 0x000fc8000f8e003f */
[----:B------:R-:W-:-:S04]  /*9190*/  @UP0 USHF.R.U32.HI UR11, URZ, UR18, UR7 ;  /* 0x000000123f0b0299 */ /* 0x000fc80008011607 */
[----:B------:R-:W-:-:S03]  /*91a0*/  UIADD3 UR11, UR14, UR11, URZ ;  /* 0x0000000b0e0b7290 */ /* 0x000fc6000fffe03f */
[----:B------:R-:W-:Y:S02]  /*91b0*/  ULDC UR14, c[0x0][0x9dc] ;  /* 0x00027700000e7ab9 */ /* 0x000fe40000000800 */
[----:B------:R-:W-:Y:S01]  /*91c0*/  UIADD3 UR14, UR11, -UR14, URZ ;  /* 0x8000000e0b0e7290 */ /* 0x000fe2000fffe03f */
[----:B------:R-:W-:Y:S11]  /*91d0*/  @!P5 BRA `(.L_x_891) ;  /* 0x000000000044d947 */ /* 0x000ff60003800000 */
        /* <DEDUP_REMOVED lines=10> */
.L_x_892:
[----:B------:R-:W-:-:S11]  /*9280*/  UISETP.NE.AND UP1, UPT, UR15, 0x1, UPT ;  /* 0x000000010f00788c */ /* 0x000fd6000bf25270 */
[----:B------:R-:W-:Y:S02]  /*9290*/  @UP1 ULDC.64 UR18, c[0x0][0x9e8] ;  /* 0x00027a0000121ab9 */ /* 0x000fe40000000a00 */
[----:B------:R-:W-:-:S04]  /*92a0*/  UIMAD.WIDE.U32 UR6, UR11, UR18, URZ ;  /* 0x000000120b0672a5 */ /* 0x000fc8000f8e003f */
[----:B------:R-:W-:-:S12]  /*92b0*/  @UP1 USHF.R.U32.HI UR11, URZ, UR19, UR7 ;  /* 0x000000133f0b1299 */ /* 0x000fd80008011607 */
.L_x_893:
[----:B------:R-:W-:-:S04]  /*92c0*/  UIMAD UR11, UR11, UR15, URZ ;  /* 0x0000000f0b0b72a4 */ /* 0x000fc8000f8e023f */
[----:B------:R-:W-:-:S04]  /*92d0*/  UISETP.LT.AND UP1, UPT, UR14, UR11, UPT ;  /* 0x0000000b0e00728c */ /* 0x000fc8000bf21270 */
[----:B------:R-:W-:-:S12]  /*92e0*/  USEL UR14, UR14, UR11, !UP1 ;  /* 0x0000000b0e0e7287 */ /* 0x000fd8000c800000 */
.L_x_891:
[----:B------:R-:W-:Y:S01]  /*92f0*/  UIADD3 UR14, UR14, 0x7f, URZ ;  /* 0x0000007f0e0e7890 */ /* 0x000fe2000fffe03f */
[----:B------:R-:W-:-:S03]  /*9300*/  R2UR UR7, R19 ;  /* 0x00000000130772ca */ /* 0x000fc600000e0000 */
[----:B------:R-:W-:-:S04]  /*9310*/  USHF.R.S32.HI UR6, URZ, 0x1f, UR14 ;  /* 0x0000001f3f067899 */ /* 0x000fc8000801140e */
[----:B------:R-:W-:-:S04]  /*9320*/  ULEA.HI UR6, UR6, UR14, URZ, 0x7 ;  /* 0x0000000e06067291 */ /* 0x000fc8000f8f383f */
[----:B------:R-:W-:-:S04]  /*9330*/  USHF.R.S32.HI UR6, URZ, 0x7, UR6 ;  /* 0x000000073f067899 */ /* 0x000fc80008011406 */
[----:B------:R-:W-:-:S04]  /*9340*/  UISETP.LT.AND UP1, UPT, UR7, UR6, UPT ;  /* 0x000000060700728c */ /* 0x000fc8000bf21270 */
[----:B------:R-:W-:-:S06]  /*9350*/  USEL UR6, UR7, UR6, !UP1 ;  /* 0x0000000607067287 */ /* 0x000fcc000c800000 */
[----:B------:R-:W-:-:S13]  /*9360*/  ISETP.GE.AND P2, PT, R11, UR6, PT ;  /* 0x000000060b007c0c */ /* 0x000fda000bf46270 */
[----:B------:R-:W-:Y:S05]  /*9370*/  @!P2 BRA `(.L_x_894) ;  /* 0x00000028002ca947 */ /* 0x000fea0003800000 */
[----:B------:R-:W-:Y:S01]  /*9380*/  IMAD.MOV.U32 R20, RZ, RZ, R21 ;  /* 0x000000ffff147224 */ /* 0x000fe200078e0015 */
[----:B------:R-:W-:Y:S01]  /*9390*/  UMOV UR32, UR5 ;  /* 0x0000000500207c82 */ /* 0x000fe20008000000 */
[----:B------:R-:W-:Y:S01]  /*93a0*/  IMAD.MOV.U32 R15, RZ, RZ, R14 ;  /* 0x000000ffff0f7224 */ /* 0x000fe200078e000e */
[----:B------:R-:W-:Y:S01]  /*93b0*/  UMOV UR11, UR4 ;  /* 0x00000004000b7c82 */ /* 0x000fe20008000000 */
[----:B------:R-:W-:Y:S01]  /*93c0*/  ULDC UR7, c[0x0][0x9d8] ;  /* 0x0002760000077ab9 */ /* 0x000fe20000000800 */
[----:B------:R-:W-:-:S05]  /*93d0*/  ULDC UR10, c[0x0][0x988] ;  /* 0x00026200000a7ab9 */ /* 0x000fca0000000800 */
.L_x_903:
[----:B------:R-:W-:Y:S01]  /*93e0*/  UIADD3 UR4, UR11, 0x1, URZ ;  /* 0x000000010b047890 */ /* 0x000fe2000fffe03f */
[----:B------:R-:W-:-:S03]  /*93f0*/  ISETP.NE.AND P3, PT, RZ, UR38, PT ;  /* 0x00000026ff007c0c */ /* 0x000fc6000bf65270 */
[----:B------:R-:W-:-:S04]  /*9400*/  UISETP.NE.AND UP1, UPT, UR4, 0x2, UPT ;  /* 0x000000020400788c */ /* 0x000fc8000bf25270 */
[----:B------:R-:W-:Y:S02]  /*9410*/  USEL UR5, URZ, 0x1, UP1 ;  /* 0x000000013f057887 */ /* 0x000fe40008800000 */
[----:B------:R-:W-:Y:S02]  /*9420*/  USEL UR4, UR4, URZ, UP1 ;  /* 0x0000003f04047287 */ /* 0x000fe40008800000 */
[----:B------:R-:W-:Y:S02]  /*9430*/  ULOP3.LUT UR5, UR32, UR5, URZ, 0x3c, !UPT ;  /* 0x0000000520057292 */ /* 0x000fe4000f8e3c3f */
[----:B----4-:R-:W-:Y:S10]  /*9440*/  @P3 BRA `(.L_x_895) ;  /* 0x00000000002c3947 */ /* 0x010ff40003800000 */
[----:B------:R-:W-:Y:S05]  /*9450*/  @!P0 BRA `(.L_x_896) ;  /* 0x0000000000048947 */ /* 0x000fea0003800000 */
[----:B------:R-:W-:Y:S01]  /*9460*/  BPT.TRAP 0x1 ;  /* 0x000000040000795c */ /* 0x000fe20000300000 */
.L_x_896:
[----:B------:R-:W-:Y:S01]  /*9470*/  ULEA UR14, UR4, UR36, 0x3 ;  /* 0x00000024040e7291 */ /* 0x000fe2000f8e183f */
[----:B------:R-:W-:-:S05]  /*9480*/  IMAD.U32 R14, RZ, RZ, UR5 ;  /* 0x00000005ff0e7e24 */ /* 0x000fca000f8e00ff */
[----:B------:R-:W-:-:S04]  /*9490*/  SHF.L.U32 R14, R14, 0x1f, RZ ;  /* 0x0000001f0e0e7819 */ /* 0x000fc800000006ff */
[----:B------:R0:W2:Y:S01]  /*94a0*/  SYNCS.PHASECHK.TRANS64.TRYWAIT P2, [UR14+0x2d830], R14 ;  /* 0x02d8300eff0075a7 */ /* 0x0000a2000804014e */
[----:B------:R-:W-:Y:S05]  /*94b0*/  @!P0 BRA `(.L_x_897) ;  /* 0x0000000000048947 */ /* 0x000fea0003800000 */
[----:B------:R-:W-:Y:S01]  /*94c0*/  BPT.TRAP 0x1 ;  /* 0x000000040000795c */ /* 0x000fe20000300000 */
.L_x_897:
[----:B--2---:R-:W-:Y:S05]  /*94d0*/  @P2 BRA `(.L_x_895) ;  /* 0x0000000000082947 */ /* 0x004fea0003800000 */
[----:B------:R-:W2:Y:S02]  /*94e0*/  SYNCS.PHASECHK.TRANS64.TRYWAIT P2, [UR14+0x2d830], R14 ;  /* 0x02d8300eff0075a7 */ /* 0x000ea4000804014e */
[----:B--2---:R-:W-:Y:S05]  /*94f0*/  @!P2 BRA `(.L_x_898) ;  /* 0x000000c400e0a947 */ /* 0x004fea0003800000 */
.L_x_895:
        /* <DEDUP_REMOVED lines=8> */
[----:B------:R-:W-:-:S02]  /*9580*/  UIADD3 UR22, UR26, 0x400, URZ ;  /* 0x000004001a167890 */ /* 0x000fc4000fffe03f */
[----:B------:R-:W-:Y:S01]  /*9590*/  UMOV UR30, UR26 ;  /* 0x0000001a001e7c82 */ /* 0x000fe20008000000 */
[----:B------:R-:W-:Y:S01]  /*95a0*/  UMOV UR15, 0x80000020 ;  /* 0x80000020000f7882 */ /* 0x000fe20000000000 */
[----:B------:R-:W-:Y:S01]  /*95b0*/  UMOV UR19, 0x80000020 ;  /* 0x8000002000137882 */ /* 0x000fe20000000000 */
[----:B------:R-:W-:Y:S01]  /*95c0*/  UMOV UR23, 0x80000020 ;  /* 0x8000002000177882 */ /* 0x000fe20000000000 */
[----:B------:R-:W-:Y:S01]  /*95d0*/  UMOV UR27, 0x80000020 ;  /* 0x80000020001b7882 */ /* 0x000fe20000000000 */
[----:B-1-3--:R-:W-:-:S06]  /*95e0*/  WARPGROUP.ARRIVE ;  /* 0x00000000000079c5 */ /* 0x00afcc0000000000 */
[----:B------:R-:W-:Y:S01]  /*95f0*/  HGMMA.64x128x16.F32 R24, gdesc[UR28], RZ, !UPT, gsb0 ;  /* 0x01e000001c1879f0 */ /* 0x000fe2000c0008ff */
[----:B------:R-:W-:Y:S01]  /*9600*/  UIADD3 UR30, UR26, 0x2, URZ ;  /* 0x000000021a1e7890 */ /* 0x000fe2000fffe03f */
[----:B------:R-:W-:Y:S01]  /*9610*/  UMOV UR28, UR8 ;  /* 0x00000008001c7c82 */ /* 0x000fe20008000000 */
[----:B------:R-:W-:Y:S01]  /*9620*/  UMOV UR29, UR9 ;  /* 0x00000009001d7c82 */ /* 0x000fe20008000000 */
[----:B------:R-:W-:Y:S01]  /*9630*/  UMOV UR31, 0x80000020 ;  /* 0x80000020001f7882 */ /* 0x000fe20000000000 */
[----:B------:R-:W-:Y:S01]  /*9640*/  UIADD3 UR26, UR26, 0x402, URZ ;  /* 0x000004021a1a7890 */ /* 0x000fe2000fffe03f */
[----:B------:R-:W-:Y:S02]  /*9650*/  WARPGROUP.DEPBAR.LE gsb0, 0x0 ;  /* 0x00008000000079c5 */ /* 0x000fe40000010000 */
[----:B------:R-:W-:-:S06]  /*9660*/  WARPGROUP.ARRIVE ;  /* 0x00000000000079c5 */ /* 0x000fcc0000000000 */
        /* <DEDUP_REMOVED lines=17> */
.L_x_900:
[----:B------:R-:W-:Y:S01]  /*9780*/  ULEA UR14, UR11, UR36, 0x3 ;  /* 0x000000240b0e7291 */ /* 0x000fe2000f8e183f */
[----:B------:R-:W-:-:S05]  /*9790*/  IMAD.U32 R14, RZ, RZ, UR32 ;  /* 0x00000020ff0e7e24 */ /* 0x000fca000f8e00ff */
[----:B------:R-:W-:-:S04]  /*97a0*/  SHF.L.U32 R14, R14, 0x1f, RZ ;  /* 0x0000001f0e0e7819 */ /* 0x000fc800000006ff */
[----:B------:R0:W1:Y:S01]  /*97b0*/  SYNCS.PHASECHK.TRANS64.TRYWAIT P2, [UR14+0x2d850], R14 ;  /* 0x02d8500eff0075a7 */ /* 0x000062000804014e */
[----:B------:R-:W-:Y:S05]  /*97c0*/  @!P0 BRA `(.L_x_901) ;  /* 0x0000000000048947 */ /* 0x000fea0003800000 */
[----:B------:R-:W-:Y:S01]  /*97d0*/  BPT.TRAP 0x1 ;  /* 0x000000040000795c */ /* 0x000fe20000300000 */
.L_x_901:
[----:B-1----:R-:W-:Y:S05]  /*97e0*/  @P2 BRA `(.L_x_899) ;  /* 0x0000000000082947 */ /* 0x002fea0003800000 */
[----:B------:R-:W1:Y:S02]  /*97f0*/  SYNCS.PHASECHK.TRANS64.TRYWAIT P2, [UR14+0x2d850], R14 ;  /* 0x02d8500eff0075a7 */ /* 0x000e64000804014e */
[----:B-1----:R-:W-:Y:S05]  /*9800*/  @!P2 BRA `(.L_x_902) ;  /* 0x000000c40034a947 */ /* 0x002fea0003800000 */
.L_x_899:
[----:B------:R-:W-:Y:S01]  /*9810*/  UIADD3 UR14, UR36, 0x400, URZ ;  /* 0x00000400240e7890 */ /* 0x000fe2000fffe03f */
[----:B------:R-:W-:Y:S01]  /*9820*/  WARPGROUP.ARRIVE ;  /* 0x00000000000079c5 */ /* 0x000fe20000000000 */
[----:B------:R-:W-:Y:S01]  /*9830*/  ULOP3.LUT UR15, UR60, 0x10000, URZ, 0xfc, !UPT ;  /* 0x000100003c0f7892 */ /* 0x000fe2000f8efc3f */
[----:B------:R-:W-:Y:S01]  /*9840*/  FMUL.FTZ R24, R24, UR7 ;  /* 0x0000000718187c20 */ /* 0x000fe20008410000 */
[----:B------:R-:W-:Y:S01]  /*9850*/  USHF.R.U32.HI UR14, URZ, 0x4, UR14 ;  /* 0x000000043f0e7899 */ /* 0x000fe2000801160e */
[----:B-1----:R-:W-:Y:S01]  /*9860*/  FMUL.FTZ R21, R25, UR7 ;  /* 0x0000000719157c20 */ /* 0x002fe20008410000 */
        /* <DEDUP_REMOVED lines=23> */
[----:B------:R-:W-:Y:S01]  /*99e0*/  FMUL.FTZ R40, R41, UR7 ;  /* 0x0000000729287c20 */ /* 0x000fe20008410000 */
[----:B------:R-:W-:Y:S01]  /*99f0*/  UMOV UR29, 0x40000040 ;  /* 0x40000040001d7882 */ /* 0x000fe20000000000 */
[----:B------:R-:W-:Y:S01]  /*9a00*/  UMOV UR31, 0x80000020 ;  /* 0x80000020001f7882 */ /* 0x000fe20000000000 */
        /* <DEDUP_REMOVED lines=12> */
[----:B0-----:R-:W-:Y:S01]  /*9ad0*/  FMNMX.FTZ R14, R24, R15, !PT ;  /* 0x0000000f180e7209 */ /* 0x001fe20007810000 */
[----:B------:R-:W-:Y:S01]  /*9ae0*/  FMUL.FTZ R34, R36, UR7 ;  /* 0x0000000724227c20 */ /* 0x000fe20008410000 */
[----:B------:R-:W-:Y:S01]  /*9af0*/  FMUL.FTZ R57, R59, UR7 ;  /* 0x000000073b397c20 */ /* 0x000fe20008410000 */
[----:B------:R-:W-:Y:S01]  /*9b00*/  FMUL.FTZ R59, R61, UR7 ;  /* 0x000000073d3b7c20 */ /* 0x000fe20008410000 */
[----:B------:R-:W-:Y:S01]  /*9b10*/  FMUL.FTZ R61, R63, UR7 ;  /* 0x000000073f3d7c20 */ /* 0x000fe20008410000 */
[----:B-1----:R-:W-:Y:S01]  /*9b20*/  FMNMX.FTZ R63, R21, R14, !PT ;  /* 0x0000000e153f7209 */ /* 0x002fe20007810000 */
[----:B------:R-:W-:Y:S01]  /*9b30*/  FMUL.FTZ R36, R37, UR7 ;  /* 0x0000000725247c20 */ /* 0x000fe20008410000 */
[----:B------:R-:W0:Y:S01]  /*9b40*/  MUFU.TANH R32, R32 ;  /* 0x0000002000207308 */ /* 0x000e220000002400 */
[----:B------:R-:W-:Y:S01]  /*9b50*/  FMUL.FTZ R37, R39, UR7 ;  /* 0x0000000727257c20 */ /* 0x000fe20008410000 */
[----:B--2---:R-:W-:Y:S01]  /*9b60*/  FMNMX.FTZ R14, R26, R63, !PT ;  /* 0x0000003f1a0e7209 */ /* 0x004fe20007810000 */
[----:B------:R-:W-:Y:S01]  /*9b70*/  FMUL.FTZ R39, R42, UR7 ;  /* 0x000000072a277c20 */ /* 0x000fe20008410000 */
[----:B------:R-:W-:Y:S01]  /*9b80*/  FMUL.FTZ R42, R44, UR7 ;  /* 0x000000072c2a7c20 */ /* 0x000fe20008410000 */
[----:B------:R-:W-:Y:S01]  /*9b90*/  FMUL.FTZ R44, R45, UR7 ;  /* 0x000000072d2c7c20 */ /* 0x000fe20008410000 */
[----:B---3--:R-:W-:Y:S01]  /*9ba0*/  FMNMX.FTZ R137, R27, R14, !PT ;  /* 0x0000000e1b897209 */ /* 0x008fe20007810000 */
[----:B------:R-:W-:Y:S01]  /*9bb0*/  FMUL.FTZ R45, R47, UR7 ;  /* 0x000000072f2d7c20 */ /* 0x000fe20008410000 */
[----:B------:R-:W1:Y:S01]  /*9bc0*/  MUFU.TANH R34, R34 ;  /* 0x0000002200227308 */ /* 0x000e620000002400 */
[----:B------:R-:W-:Y:S01]  /*9bd0*/  FMUL.FTZ R47, R49, UR7 ;  /* 0x00000007312f7c20 */ /* 0x000fe20008410000 */
[----:B----4-:R-:W-:Y:S01]  /*9be0*/  FMNMX.FTZ R137, R30, R137, !PT ;  /* 0x000000891e897209 */ /* 0x010fe20007810000 */
        /* <DEDUP_REMOVED lines=33> */
[----:B------:R-:W-:Y:S01]  /*9e00*/  ISETP.GE.U32.AND P2, PT, R2, 0x180, PT ;  /* 0x000001800200780c */ /* 0x000fe20003f46070 */
[----:B------:R-:W-:-:S03]  /*9e10*/  UMOV UR32, UR5 ;  /* 0x0000000500207c82 */ /* 0x000fc60008000000 */
        /* <DEDUP_REMOVED lines=9> */
[----:B------:R-:W-:-:S04]  /*9eb0*/  WARPGROUP.ARRIVE ;  /* 0x00000000000079c5 */ /* 0x000fc80000000000 */
[----:B------:R-:W1:Y:S01]  /*9ec0*/  MUFU.TANH R52, R52 ;  /* 0x0000003400347308 */ /* 0x000e620000002400 */
[----:B--2---:R-:W-:Y:S01]  /*9ed0*/  FMNMX.FTZ R73, R47, R14, !PT ;  /* 0x0000000e2f497209 */ /* 0x004fe20007810000 */
[----:B------:R-:W-:Y:S01]  /*9ee0*/  HGMMA.64x96x16.F32 R88, gdesc[UR28].tnspB, R88, gsb0 ;  /* 0x416000001c5879f0 */ /* 0x000fe20008000858 */
[----:B------:R-:W-:Y:S02]  /*9ef0*/  UIADD3 UR28, UR15, 0x4, URZ ;  /* 0x000000040f1c7890 */ /* 0x000fe4000fffe03f */
[----:B------:R-:W-:-:S03]  /*9f00*/  UIADD3 UR30, UR14, 0x80, URZ ;  /* 0x000000800e1e7890 */ /* 0x000fc6000fffe03f */
[----:B------:R-:W2:Y:S01]  /*9f10*/  MUFU.TANH R54, R54 ;  /* 0x0000003600367308 */ /* 0x000ea20000002400 */
[----:B------:R-:W-:Y:S01]  /*9f20*/  UMOV UR29, 0x40000040 ;  /* 0x40000040001d7882 */ /* 0x000fe20000000000 */
[----:B------:R-:W-:Y:S01]  /*9f30*/  UMOV UR31, 0x80000020 ;  /* 0x80000020001f7882 */ /* 0x000fe20000000000 */
[----:B0-----:R-:W-:-:S05]  /*9f40*/  FMNMX.FTZ R73, R50, R73, !PT ;  /* 0x0000004932497209 */ /* 0x001fca0007810000 */
[----:B------:R-:W0:Y:S01]  /*9f50*/  MUFU.TANH R55, R55 ;  /* 0x0000003700377308 */ /* 0x000e220000002400 */
[----:B-1----:R-:W-:-:S07]  /*9f60*/  FMNMX.FTZ R73, R52, R73, !PT ;  /* 0x0000004934497209 */ /* 0x002fce0007810000 */
[----:B------:R-:W1:Y:S01]  /*9f70*/  MUFU.TANH R58, R58 ;  /* 0x0000003a003a7308 */ /* 0x000e620000002400 */
[----:B--2---:R-:W-:Y:S01]  /*9f80*/  FMNMX.FTZ R14, R54, R73, !PT ;  /* 0x00000049360e7209 */ /* 0x004fe20007810000 */
[----:B------:R-:W-:-:S06]  /*9f90*/  FMUL.FTZ R73, R77, UR7 ;  /* 0x000000074d497c20 */ /* 0x000fcc0008410000 */
        /* <DEDUP_REMOVED lines=8> */
[----:B------:R-:W-:-:S06]  /*a020*/  FMUL.FTZ R77, R81, UR7 ;  /* 0x00000007514d7c20 */ /* 0x000fcc0008410000 */
[----:B------:R-:W0:Y:S01]  /*a030*/  MUFU.TANH R65, R65 ;  /* 0x0000004100417308 */ /* 0x000e220000002400 */
[----:B-1----:R-:W-:-:S07]  /*a040*/  FMNMX.FTZ R81, R63, R14, !PT ;  /* 0x0000000e3f517209 */ /* 0x002fce0007810000 */
[----:B------:R-:W1:Y:S01]  /*a050*/  MUFU.TANH R68, R68 ;  /* 0x0000004400447308 */ /* 0x000e620000002400 */
[----:B--2---:R-:W-:Y:S01]  /*a060*/  FMNMX.FTZ R14, R64, R81, !PT ;  /* 0x00000051400e7209 */ /* 0x004fe20007810000 */
        /* <DEDUP_REMOVED lines=20> */
[----:B--2---:R-:W-:-:S07]  /*a1b0*/  FMNMX.FTZ R14, R76, R85, !PT ;  /* 0x000000554c0e7209 */ /* 0x004fce0007810000 */
[----:B------:R-:W2:Y:S01]  /*a1c0*/  MUFU.TANH R80, R80 ;  /* 0x0000005000507308 */ /* 0x000ea20000002400 */
[----:B0-----:R-:W-:-:S07]  /*a1d0*/  FMNMX.FTZ R14, R77, R14, !PT ;  /* 0x0000000e4d0e7209 */ /* 0x001fce0007810000 */
[----:B------:R-:W0:Y:S01]  /*a1e0*/  MUFU.TANH R23, R23 ;  /* 0x0000001700177308 */ /* 0x000e220000002400 */
[----:B-1----:R-:W-:-:S07]  /*a1f0*/  FMNMX.FTZ R85, R81, R14, !PT ;  /* 0x0000000e51557209 */ /* 0x002fce0007810000 */
[----:B------:R-:W1:Y:S01]  /*a200*/  MUFU.TANH R25, R25 ;  /* 0x0000001900197308 */ /* 0x000e620000002400 */
[----:B--2---:R-:W-:-:S05]  /*a210*/  FMNMX.FTZ R85, R80, R85, !PT ;  /* 0x0000005550557209 */ /* 0x004fca0007810000 */
[----:B------:R-:W2:Y:S02]  /*a220*/  SHFL.BFLY PT, R14, R85, 0x2, 0x1f ;  /* 0x0c401f00550e7f89 */ /* 0x000ea400000e0000 */
[----:B------:R-:W3:Y:S08]  /*a230*/  MUFU.TANH R28, R28 ;  /* 0x0000001c001c7308 */ /* 0x000ef00000002400 */
[----:B------:R-:W4:Y:S08]  /*a240*/  MUFU.TANH R29, R29 ;  /* 0x0000001d001d7308 */ /* 0x000f300000002400 */
[----:B------:R-:W5:Y:S01]  /*a250*/  MUFU.TANH R31, R31 ;  /* 0x0000001f001f7308 */ /* 0x000f620000002400 */
[----:B--2---:R-:W-:Y:S01]  /*a260*/  FMNMX.FTZ R136, R85, R14, !PT ;  /* 0x0000000e55887209 */ /* 0x004fe20007810000 */
[----:B------:R-:W-:-:S06]  /*a270*/  FMUL.FTZ R85, R87, UR7 ;  /* 0x0000000757557c20 */ /* 0x000fcc0008410000 */
[----:B------:R-:W2:Y:S01]  /*a280*/  MUFU.TANH R33, R33 ;  /* 0x0000002100217308 */ /* 0x000ea20000002400 */
[----:B------:R-:W0:Y:S07]  /*a290*/  SHFL.BFLY PT, R137, R136, 0x1, 0x1f ;  /* 0x0c201f0088897f89 */ /* 0x000e2e00000e0000 */
[----:B------:R-:W2:Y:S08]  /*a2a0*/  MUFU.TANH R35, R35 ;  /* 0x0000002300237308 */ /* 0x000eb00000002400 */
[----:B------:R-:W2:Y:S08]  /*a2b0*/  MUFU.TANH R37, R37 ;  /* 0x0000002500257308 */ /* 0x000eb00000002400 */
[----:B------:R-:W2:Y:S01]  /*a2c0*/  MUFU.TANH R39, R39 ;  /* 0x0000002700277308 */ /* 0x000ea20000002400 */
[----:B0-----:R-:W-:-:S02]  /*a2d0*/  FMNMX.FTZ R14, R136, R137, !PT ;  /* 0x00000089880e7209 */ /* 0x001fc40007810000 */
[----:B------:R-:W-:-:S03]  /*a2e0*/  FMNMX.FTZ R136, R23, R20, !PT ;  /* 0x0000001417887209 */ /* 0x000fc60007810000 */
[C---:B------:R-:W-:Y:S02]  /*a2f0*/  FADD.FTZ R15, -R14.reuse, R15 ;  /* 0x0000000f0e0f7221 */ /* 0x040fe40000010100 */
[----:B------:R-:W0:Y:S02]  /*a300*/  MUFU.TANH R41, R41 ;  /* 0x0000002900297308 */ /* 0x000e240000002400 */
[----:B------:R-:W-:Y:S01]  /*a310*/  FMUL.FTZ R86, R15, UR10 ;  /* 0x0000000a0f567c20 */ /* 0x000fe20008410000 */
[----:B------:R-:W-:Y:S01]  /*a320*/  FMUL.FTZ R15, R14, UR10 ;  /* 0x0000000a0e0f7c20 */ /* 0x000fe20008410000 */
[----:B------:R-:W-:Y:S02]  /*a330*/  WARPGROUP.DEPBAR.LE gsb0, 0x0 ;  /* 0x00008000000079c5 */ /* 0x000fe40000010000 */
[----:B------:R-:W-:Y:S01]  /*a340*/  WARPGROUP.ARRIVE ;  /* 0x00000000000079c5 */ /* 0x000fe20000000000 */
[--C-:B------:R-:W-:Y:S01]  /*a350*/  FFMA.FTZ R87, R24, UR10, -R15.reuse ;  /* 0x0000000a18577c23 */ /* 0x100fe2000801080f */
[--C-:B------:R-:W-:Y:S01]  /*a360*/  FFMA.FTZ R24, R21, UR10, -R15.reuse ;  /* 0x0000000a15187c23 */ /* 0x100fe2000801080f */
[----:B-1----:R-:W-:Y:S01]  /*a370*/  FMNMX.FTZ R21, R25, R136, !PT ;  /* 0x0000008819157209 */ /* 0x002fe20007810000 */
[----:B------:R-:W1:Y:S01]  /*a380*/  MUFU.TANH R43, R43 ;  /* 0x0000002b002b7308 */ /* 0x000e620000002400 */
[--C-:B------:R-:W-:Y:S01]  /*a390*/  FFMA.FTZ R139, R36, UR10, -R15.reuse ;  /* 0x0000000a248b7c23 */ /* 0x100fe2000801080f */
[----:B------:R-:W-:Y:S01]  /*a3a0*/  HGMMA.64x96x16.F32 R88, gdesc[UR28].tnspB, R88, gsb0 ;  /* 0x416000001c5879f0 */ /* 0x000fe20008000858 */
[----:B------:R-:W-:Y:S01]  /*a3b0*/  UIADD3 UR28, UR15, 0x600, URZ ;  /* 0x000006000f1c7890 */ /* 0x000fe2000fffe03f */
[----:B---3--:R-:W-:Y:S01]  /*a3c0*/  FMNMX.FTZ R136, R28, R21, !PT ;  /* 0x000000151c887209 */ /* 0x008fe20007810000 */
[----:B------:R-:W-:Y:S01]  /*a3d0*/  UIADD3 UR30, UR14, 0x100, URZ ;  /* 0x000001000e1e7890 */ /* 0x000fe2000fffe03f */
[--C-:B------:R-:W-:Y:S01]  /*a3e0*/  FFMA.FTZ R137, R32, UR10, -R15.reuse ;  /* 0x0000000a20897c23 */ /* 0x100fe2000801080f */
[----:B------:R-:W-:Y:S01]  /*a3f0*/  UMOV UR29, 0x40000040 ;  /* 0x40000040001d7882 */ /* 0x000fe20000000000 */
[----:B------:R-:W-:Y:S01]  /*a400*/  UMOV UR31, 0x80000020 ;  /* 0x80000020001f7882 */ /* 0x000fe20000000000 */
[----:B----4-:R-:W-:Y:S01]  /*a410*/  FMNMX.FTZ R136, R29, R136, !PT ;  /* 0x000000881d887209 */ /* 0x010fe20007810000 */
[----:B------:R-:W3:Y:S01]  /*a420*/  MUFU.TANH R45, R45 ;  /* 0x0000002d002d7308 */ /* 0x000ee20000002400 */
[--C-:B------:R-:W-:Y:S01]  /*a430*/  FFMA.FTZ R32, R34, UR10, -R15.reuse ;  /* 0x0000000a22207c23 */ /* 0x100fe2000801080f */
[--C-:B------:R-:W-:Y:S01]  /*a440*/  FFMA.FTZ R34, R38, UR10, -R15.reuse ;  /* 0x0000000a26227c23 */ /* 0x100fe2000801080f */
[----:B-----5:R-:W-:Y:S01]  /*a450*/  FMNMX.FTZ R136, R31, R136, !PT ;  /* 0x000000881f887209 */ /* 0x020fe20007810000 */
[--C-:B------:R-:W-:Y:S01]  /*a460*/  FFMA.FTZ R141, R40, UR10, -R15.reuse ;  /* 0x0000000a288d7c23 */ /* 0x100fe2000801080f */
[--C-:B------:R-:W-:Y:S01]  /*a470*/  FFMA.FTZ R42, R42, UR10, -R15.reuse ;  /* 0x0000000a2a2a7c23 */ /* 0x100fe2000801080f */
[--C-:B------:R-:W-:Y:S01]  /*a480*/  FFMA.FTZ R143, R44, UR10, -R15.reuse ;  /* 0x0000000a2c8f7c23 */ /* 0x100fe2000801080f */
[----:B--2---:R-:W-:Y:S01]  /*a490*/  FMNMX.FTZ R136, R33, R136, !PT ;  /* 0x0000008821887209 */ /* 0x004fe20007810000 */
[----:B------:R-:W2:Y:S01]  /*a4a0*/  MUFU.TANH R48, R48 ;  /* 0x0000003000307308 */ /* 0x000ea20000002400 */
[--C-:B------:R-:W-:Y:S01]  /*a4b0*/  FFMA.FTZ R46, R46, UR10, -R15.reuse ;  /* 0x0000000a2e2e7c23 */ /* 0x100fe2000801080f */
[--C-:B------:R-:W-:Y:S01]  /*a4c0*/  FFMA.FTZ R54, R54, UR10, -R15.reuse ;  /* 0x0000000a36367c23 */ /* 0x100fe2000801080f */
[----:B------:R-:W-:Y:S01]  /*a4d0*/  FMNMX.FTZ R136, R35, R136, !PT ;  /* 0x0000008823887209 */ /* 0x000fe20007810000 */
[--C-:B------:R-:W-:Y:S01]  /*a4e0*/  FFMA.FTZ R50, R50, UR10, -R15.reuse ;  /* 0x0000000a32327c23 */ /* 0x100fe2000801080f */
[--C-:B------:R-:W-:Y:S01]  /*a4f0*/  FFMA.FTZ R58, R58, UR10, -R15.reuse ;  /* 0x0000000a3a3a7c23 */ /* 0x100fe2000801080f */
[--C-:B------:R-:W-:Y:S01]  /*a500*/  FFMA.FTZ R26, R26, UR10, -R15.reuse ;  /* 0x0000000a1a1a7c23 */ /* 0x100fe2000801080f */
[----:B------:R-:W-:Y:S01]  /*a510*/  FMNMX.FTZ R136, R37, R136, !PT ;  /* 0x0000008825887209 */ /* 0x000fe20007810000 */
[----:B------:R-:W4:Y:S01]  /*a520*/  MUFU.TANH R49, R49 ;  /* 0x0000003100317308 */ /* 0x000f220000002400 */
[--C-:B------:R-:W-:Y:S01]  /*a530*/  FFMA.FTZ R145, R52, UR10, -R15.reuse ;  /* 0x0000000a34917c23 */ /* 0x100fe2000801080f */
[--C-:B------:R-:W-:Y:S01]  /*a540*/  FFMA.FTZ R27, R27, UR10, -R15.reuse ;  /* 0x0000000a1b1b7c23 */ /* 0x100fe2000801080f */
[----:B------:R-:W-:Y:S01]  /*a550*/  FMNMX.FTZ R136, R39, R136, !PT ;  /* 0x0000008827887209 */ /* 0x000fe20007810000 */
[--C-:B------:R-:W-:Y:S01]  /*a560*/  FFMA.FTZ R30, R30, UR10, -R15.reuse ;  /* 0x0000000a1e1e7c23 */ /* 0x100fe2000801080f */
[--C-:B------:R-:W-:Y:S01]  /*a570*/  FFMA.FTZ R47, R47, UR10, -R15.reuse ;  /* 0x0000000a2f2f7c23 */ /* 0x100fe2000801080f */
[--C-:B------:R-:W-:Y:S01]  /*a580*/  FFMA.FTZ R55, R55, UR10, -R15.reuse ;  /* 0x0000000a37377c23 */ /* 0x100fe2000801080f */
[----:B0-----:R-:W-:Y:S01]  /*a590*/  FMNMX.FTZ R136, R41, R136, !PT ;  /* 0x0000008829887209 */ /* 0x001fe20007810000 */
[----:B------:R-:W0:Y:S01]  /*a5a0*/  MUFU.TANH R51, R51 ;  /* 0x0000003300337308 */ /* 0x000e220000002400 */
[--C-:B------:R-:W-:Y:S01]  /*a5b0*/  FFMA.FTZ R59, R59, UR10, -R15.reuse ;  /* 0x0000000a3b3b7c23 */ /* 0x100fe2000801080f */
[--C-:B------:R-:W-:Y:S01]  /*a5c0*/  FFMA.FTZ R63, R63, UR10, -R15.reuse ;  /* 0x0000000a3f3f7c23 */ /* 0x100fe2000801080f */
[----:B-1----:R-:W-:Y:S01]  /*a5d0*/  FMNMX.FTZ R136, R43, R136, !PT ;  /* 0x000000882b887209 */ /* 0x002fe20007810000 */
[--C-:B------:R-:W-:Y:S01]  /*a5e0*/  FFMA.FTZ R65, R65, UR10, -R15.reuse ;  /* 0x0000000a41417c23 */ /* 0x100fe2000801080f */
[--C-:B------:R-:W-:Y:S01]  /*a5f0*/  FFMA.FTZ R52, R68, UR10, -R15.reuse ;  /* 0x0000000a44347c23 */ /* 0x100fe2000801080f */
[--C-:B------:R-:W-:Y:S01]  /*a600*/  FFMA.FTZ R69, R69, UR10, -R15.reuse ;  /* 0x0000000a45457c23 */ /* 0x100fe2000801080f */
[----:B---3--:R-:W-:Y:S01]  /*a610*/  FMNMX.FTZ R21, R45, R136, !PT ;  /* 0x000000882d157209 */ /* 0x008fe20007810000 */
[----:B------:R-:W1:Y:S01]  /*a620*/  MUFU.TANH R53, R53 ;  /* 0x0000003500357308 */ /* 0x000e620000002400 */
[--C-:B------:R-:W-:Y:S01]  /*a630*/  FFMA.FTZ R73, R73, UR10, -R15.reuse ;  /* 0x0000000a49497c23 */ /* 0x100fe2000801080f */
[----:B------:R-:W-:Y:S01]  /*a640*/  FFMA.FTZ R77, R77, UR10, -R15 ;  /* 0x0000000a4d4d7c23 */ /* 0x000fe2000801080f */
[----:B--2---:R-:W-:-:S04]  /*a650*/  FMNMX.FTZ R36, R48, R21, !PT ;  /* 0x0000001530247209 */ /* 0x004fc80007810000 */
[----:B----4-:R-:W-:Y:S01]  /*a660*/  FMNMX.FTZ R38, R49, R36, !PT ;  /* 0x0000002431267209 */ /* 0x010fe20007810000 */
[----:B------:R-:W2:Y:S03]  /*a670*/  MUFU.TANH R56, R56 ;  /* 0x0000003800387308 */ /* 0x000ea60000002400 */
[----:B0-----:R-:W-:-:S05]  /*a680*/  FMNMX.FTZ R38, R51, R38, !PT ;  /* 0x0000002633267209 */ /* 0x001fca0007810000 */
        /* <DEDUP_REMOVED lines=18> */
[----:B------:R-:W-:-:S03]  /*a7b0*/  UIADD3 UR30, UR14, 0x140, URZ ;  /* 0x000001400e1e7890 */ /* 0x000fc6000fffe03f */
[----:B------:R-:W1:Y:S01]  /*a7c0*/  MUFU.TANH R74, R74 ;  /* 0x0000004a004a7308 */ /* 0x000e620000002400 */
[----:B------:R-:W-:Y:S01]  /*a7d0*/  UMOV UR29, 0x40000040 ;  /* 0x40000040001d7882 */ /* 0x000fe20000000000 */
[----:B------:R-:W-:-:S06]  /*a7e0*/  UMOV UR31, 0x80000020 ;  /* 0x80000020001f7882 */ /* 0x000fcc0000000000 */
[----:B------:R-:W3:Y:S08]  /*a7f0*/  MUFU.TANH R75, R75 ;  /* 0x0000004b004b7308 */ /* 0x000ef00000002400 */
[----:B------:R-:W4:Y:S08]  /*a800*/  MUFU.TANH R78, R78 ;  /* 0x0000004e004e7308 */ /* 0x000f300000002400 */
[----:B------:R2:W-:Y:S08]  /*a810*/  MUFU.EX2 R36, R42 ;  /* 0x0000002a00247308 */ /* 0x0005f00000000800 */
[----:B------:R-:W5:Y:S01]  /*a820*/  MUFU.TANH R79, R79 ;  /* 0x0000004f004f7308 */ /* 0x000f620000002400 */
[----:B--2---:R-:W-:-:S04]  /*a830*/  FMNMX.FTZ R42, R70, R21, !PT ;  /* 0x00000015462a7209 */ /* 0x004fc80007810000 */
[----:B0-----:R-:W-:-:S03]  /*a840*/  FMNMX.FTZ R21, R71, R42, !PT ;  /* 0x0000002a47157209 */ /* 0x001fc60007810000 */
[----:B------:R-:W0:Y:S01]  /*a850*/  MUFU.TANH R82, R82 ;  /* 0x0000005200527308 */ /* 0x000e220000002400 */
[----:B-1----:R-:W-:-:S04]  /*a860*/  FMNMX.FTZ R42, R74, R21, !PT ;  /* 0x000000154a2a7209 */ /* 0x002fc80007810000 */
[----:B---3--:R-:W-:-:S03]  /*a870*/  FMNMX.FTZ R21, R75, R42, !PT ;  /* 0x0000002a4b157209 */ /* 0x008fc60007810000 */
[----:B------:R-:W1:Y:S01]  /*a880*/  MUFU.TANH R83, R83 ;  /* 0x0000005300537308 */ /* 0x000e620000002400 */
[----:B----4-:R-:W-:-:S04]  /*a890*/  FMNMX.FTZ R44, R78, R21, !PT ;  /* 0x000000154e2c7209 */ /* 0x010fc80007810000 */
[----:B-----5:R-:W-:-:S03]  /*a8a0*/  FMNMX.FTZ R21, R79, R44, !PT ;  /* 0x0000002c4f157209 */ /* 0x020fc60007810000 */
[----:B------:R-:W2:Y:S01]  /*a8b0*/  MUFU.TANH R84, R84 ;  /* 0x0000005400547308 */ /* 0x000ea20000002400 */
[----:B0-----:R-:W-:-:S07]  /*a8c0*/  FMNMX.FTZ R44, R82, R21, !PT ;  /* 0x00000015522c7209 */ /* 0x001fce0007810000 */
[----:B------:R-:W0:Y:S01]  /*a8d0*/  MUFU.TANH R85, R85 ;  /* 0x0000005500557308 */ /* 0x000e220000002400 */
[----:B-1----:R-:W-:-:S07]  /*a8e0*/  FMNMX.FTZ R21, R83, R44, !PT ;  /* 0x0000002c53157209 */ /* 0x002fce0007810000 */
[----:B------:R2:W-:Y:S08]  /*a8f0*/  MUFU.EX2 R38, R46 ;  /* 0x0000002e00267308 */ /* 0x0005f00000000800 */
[----:B------:R1:W-:Y:S01]  /*a900*/  MUFU.EX2 R42, R54 ;  /* 0x00000036002a7308 */ /* 0x0003e20000000800 */
[----:B--2---:R-:W-:-:S04]  /*a910*/  FMNMX.FTZ R46, R84, R21, !PT ;  /* 0x00000015542e7209 */ /* 0x004fc80007810000 */
[----:B0-----:R-:W-:Y:S01]  /*a920*/  FMNMX.FTZ R21, R85, R46, !PT ;  /* 0x0000002e55157209 */ /* 0x001fe20007810000 */
[--C-:B------:R-:W-:Y:S02]  /*a930*/  FFMA.FTZ R46, R62, UR10, -R15.reuse ;  /* 0x0000000a3e2e7c23 */ /* 0x100fe4000801080f */
[----:B------:R0:W-:Y:S02]  /*a940*/  MUFU.EX2 R40, R50 ;  /* 0x0000003200287308 */ /* 0x0001e40000000800 */
[----:B-1----:R-:W1:Y:S06]  /*a950*/  SHFL.BFLY PT, R54, R21, 0x2, 0x1f ;  /* 0x0c401f0015367f89 */ /* 0x002e6c00000e0000 */
[----:B------:R-:W-:Y:S01]  /*a960*/  MUFU.EX2 R86, R86 ;  /* 0x0000005600567308 */ /* 0x000fe20000000800 */
[----:B0-----:R-:W-:Y:S01]  /*a970*/  FFMA.FTZ R50, R64, UR10, -R15 ;  /* 0x0000000a40327c23 */ /* 0x001fe2000801080f */
[----:B------:R-:W-:-:S02]  /*a980*/  WARPGROUP.DEPBAR.LE gsb0, 0x0 ;  /* 0x00008000000079c5 */ /* 0x000fc40000010000 */
[----:B------:R-:W-:Y:S01]  /*a990*/  WARPGROUP.ARRIVE ;  /* 0x00000000000079c5 */ /* 0x000fe20000000000 */
[----:B------:R-:W-:-:S03]  /*a9a0*/  FFMA.FTZ R64, R81, UR10, -R15 ;  /* 0x0000000a51407c23 */ /* 0x000fc6000801080f */
[----:B------:R-:W0:Y:S02]  /*a9b0*/  MUFU.EX2 R87, R87 ;  /* 0x0000005700577308 */ /* 0x000e240000000800 */
[----:B------:R-:W-:Y:S01]  /*a9c0*/  HGMMA.64x96x16.F32 R88, gdesc[UR28].tnspB, R88, gsb0 ;  /* 0x416000001c5879f0 */ /* 0x000fe20008000858 */
[----:B------:R-:W-:Y:S02]  /*a9d0*/  UIADD3 UR28, UR15, 0x604, URZ ;  /* 0x000006040f1c7890 */ /* 0x000fe4000fffe03f */
[----:B------:R-:W-:Y:S01]  /*a9e0*/  UIADD3 UR30, UR14, 0x180, URZ ;  /* 0x000001800e1e7890 */ /* 0x000fe2000fffe03f */
[----:B------:R-:W-:Y:S01]  /*a9f0*/  UMOV UR29, 0x40000040 ;  /* 0x40000040001d7882 */ /* 0x000fe20000000000 */
[----:B------:R-:W-:Y:S01]  /*aa00*/  UMOV UR31, 0x80000020 ;  /* 0x80000020001f7882 */ /* 0x000fe20000000000 */
[----:B------:R2:W-:Y:S01]  /*aa10*/  MUFU.EX2 R44, R58 ;  /* 0x0000003a002c7308 */ /* 0x0005e20000000800 */
[----:B-1----:R-:W-:Y:S01]  /*aa20*/  FMNMX.FTZ R62, R21, R54, !PT ;  /* 0x00000036153e7209 */ /* 0x002fe20007810000 */
[----:B------:R-:W-:-:S04]  /*aa30*/  FFMA.FTZ R54, R72, UR10, -R15 ;  /* 0x0000000a48367c23 */ /* 0x000fc8000801080f */
[----:B------:R-:W1:Y:S02]  /*aa40*/  SHFL.BFLY PT, R21, R62, 0x1, 0x1f ;  /* 0x0c201f003e157f89 */ /* 0x000e6400000e0000 */
[----:B------:R-:W3:Y:S01]  /*aa50*/  MUFU.EX2 R24, R24 ;  /* 0x0000001800187308 */ /* 0x000ee20000000800 */
[--C-:B--2---:R-:W-:Y:S01]  /*aa60*/  FFMA.FTZ R58, R76, UR10, -R15.reuse ;  /* 0x0000000a4c3a7c23 */ /* 0x104fe2000801080f */
[----:B------:R-:W-:Y:S01]  /*aa70*/  FFMA.FTZ R15, R80, UR10, -R15 ;  /* 0x0000000a500f7c23 */ /* 0x000fe2000801080f */
[----:B0-----:R-:W-:-:S05]  /*aa80*/  FFMA.FTZ R5, R86, R5, R87 ;  /* 0x0000000556057223 */ /* 0x001fca0000010057 */
[----:B------:R-:W0:Y:S08]  /*aa90*/  MUFU.EX2 R26, R26 ;  /* 0x0000001a001a7308 */ /* 0x000e300000000800 */
[----:B------:R-:W2:Y:S01]  /*aaa0*/  MUFU.EX2 R27, R27 ;  /* 0x0000001b001b7308 */ /* 0x000ea20000000800 */
[C---:B---3--:R-:W-:Y:S01]  /*aab0*/  FADD.FTZ R5, R24.reuse, R5 ;  /* 0x0000000518057221 */ /* 0x048fe20000010000 */
[----:B------:R-:W-:-:S02]  /*aac0*/  F2FP.F16.F32.PACK_AB R24, R24, R87 ;  /* 0x000000571818723e */ /* 0x000fc400000000ff */
[----:B-1----:R-:W-:-:S04]  /*aad0*/  FMNMX.FTZ R21, R62, R21, !PT ;  /* 0x000000153e157209 */ /* 0x002fc80007810000 */
        /* <DEDUP_REMOVED lines=10> */
[----:B------:R-:W-:Y:S02]  /*ab80*/  IMAD.U32 R41, RZ, RZ, UR4 ;  /* 0x00000004ff297e24 */ /* 0x000fe4000f8e00ff */
[----:B------:R-:W-:Y:S01]  /*ab90*/  FFMA.FTZ R28, R28, UR10, -R138 ;  /* 0x0000000a1c1c7c23 */ /* 0x000fe2000801088a */
[----:B------:R-:W-:-:S02]  /*aba0*/  IMAD.U32 R48, RZ, RZ, UR11 ;  /* 0x0000000bff307e24 */ /* 0x000fc4000f8e00ff */
[--C-:B------:R-:W-:Y:S01]  /*abb0*/  FFMA.FTZ R147, R29, UR10, -R138.reuse ;  /* 0x0000000a1d937c23 */ /* 0x100fe2000801088a */
[--C-:B------:R-:W-:Y:S01]  /*abc0*/  FFMA.FTZ R29, R31, UR10, -R138.reuse ;  /* 0x0000000a1f1d7c23 */ /* 0x100fe2000801088a */
[----:B------:R-:W-:Y:S01]  /*abd0*/  @!P1 LEA R41, R41, UR36, 0x3 ;  /* 0x0000002429299c11 */ /* 0x000fe2000f8e18ff */
[--C-:B------:R-:W-:Y:S01]  /*abe0*/  FFMA.FTZ R31, R35, UR10, -R138.reuse ;  /* 0x0000000a231f7c23 */ /* 0x100fe2000801088a */
[----:B------:R-:W1:Y:S01]  /*abf0*/  MUFU.EX2 R20, R20 ;  /* 0x0000001400147308 */ /* 0x000e620000000800 */
[----:B------:R-:W-:Y:S01]  /*ac00*/  @!P1 LEA R48, R48, UR36, 0x3 ;  /* 0x0000002430309c11 */ /* 0x000fe2000f8e18ff */
[----:B------:R-:W-:Y:S02]  /*ac10*/  VIADD R23, R22, 0x9 ;  /* 0x0000000916177836 */ /* 0x000fe40000000000 */
[--C-:B------:R-:W-:Y:S01]  /*ac20*/  FFMA.FTZ R35, R43, UR10, -R138.reuse ;  /* 0x0000000a2b237c23 */ /* 0x100fe2000801088a */
[----:B------:R-:W-:Y:S02]  /*ac30*/  @!P1 VIADD R43, R41, 0x2d840 ;  /* 0x0002d840292b9836 */ /* 0x000fe40000000000 */
[----:B------:R-:W-:Y:S01]  /*ac40*/  FFMA.FTZ R68, R33, UR10, -R138 ;  /* 0x0000000a21447c23 */ /* 0x000fe2000801088a */
[----:B------:R-:W-:-:S02]  /*ac50*/  @!P1 VIADD R41, R48, 0x2d860 ;  /* 0x0002d86030299836 */ /* 0x000fc40000000000 */
[--C-:B------:R-:W-:Y:S01]  /*ac60*/  FFMA.FTZ R76, R49, UR10, -R138.reuse ;  /* 0x0000000a314c7c23 */ /* 0x100fe2000801088a */
[----:B------:R-:W3:Y:S01]  /*ac70*/  MUFU.EX2 R25, R25 ;  /* 0x0000001900197308 */ /* 0x000ee20000000800 */
[----:B------:R-:W-:Y:S01]  /*ac80*/  @!P1 PRMT R49, RZ, 0x654, R43 ;  /* 0x00000654ff319816 */ /* 0x000fe2000000002b */
[--C-:B------:R-:W-:Y:S01]  /*ac90*/  FFMA.FTZ R33, R39, UR10, -R138.reuse ;  /* 0x0000000a27217c23 */ /* 0x100fe2000801088a */
[----:B------:R-:W-:Y:S01]  /*aca0*/  @!P1 PRMT R43, RZ, 0x654, R41 ;  /* 0x00000654ff2b9816 */ /* 0x000fe20000000029 */
[--C-:B------:R-:W-:Y:S01]  /*acb0*/  FFMA.FTZ R41, R60, UR10, -R138.reuse ;  /* 0x0000000a3c297c23 */ /* 0x100fe2000801088a */
[----:B0-----:R-:W-:Y:S01]  /*acc0*/  FADD.FTZ R60, R26, R5 ;  /* 0x000000051a3c7221 */ /* 0x001fe20000010000 */
[----:B--2---:R-:W-:Y:S01]  /*acd0*/  F2FP.F16.F32.PACK_AB R26, R27, R26 ;  /* 0x0000001a1b1a723e */ /* 0x004fe200000000ff */
[----:B------:R-:W-:Y:S01]  /*ace0*/  FFMA.FTZ R39, R51, UR10, -R138 ;  /* 0x0000000a33277c23 */ /* 0x000fe2000801088a */
[----:B------:R-:W0:Y:S01]  /*acf0*/  MUFU.EX2 R28, R28 ;  /* 0x0000001c001c7308 */ /* 0x000e220000000800 */
[----:B-1----:R-:W-:Y:S01]  /*ad00*/  FFMA.FTZ R4, R81, R4, R20 ;  /* 0x0000000451047223 */ /* 0x002fe20000010014 */
[----:B------:R-:W-:Y:S01]  /*ad10*/  FADD.FTZ R5, R27, R60 ;  /* 0x0000003c1b057221 */ /* 0x000fe20000010000 */
[--C-:B------:R-:W-:Y:S01]  /*ad20*/  FFMA.FTZ R72, R53, UR10, -R138.reuse ;  /* 0x0000000a35487c23 */ /* 0x100fe2000801088a */
[--C-:B------:R-:W-:Y:S01]  /*ad30*/  FFMA.FTZ R48, R57, UR10, -R138.reuse ;  /* 0x0000000a39307c23 */ /* 0x100fe2000801088a */
[--C-:B------:R-:W-:Y:S01]  /*ad40*/  FFMA.FTZ R61, R61, UR10, -R138.reuse ;  /* 0x0000000a3d3d7c23 */ /* 0x100fe2000801088a */
[----:B------:R-:W-:Y:S01]  /*ad50*/  FADD.FTZ R60, R30, R5 ;  /* 0x000000051e3c7221 */ /* 0x000fe20000010000 */
[--C-:B------:R-:W-:Y:S01]  /*ad60*/  FFMA.FTZ R51, R70, UR10, -R138.reuse ;  /* 0x0000000a46337c23 */ /* 0x100fe2000801088a */
[----:B------:R1:W-:Y:S01]  /*ad70*/  MUFU.EX2 R62, R64 ;  /* 0x00000040003e7308 */ /* 0x0003e20000000800 */
        /* <DEDUP_REMOVED lines=8> */
[--C-:B-1----:R-:W-:Y:S01]  /*ae00*/  FFMA.FTZ R64, R45, UR10, -R138.reuse ;  /* 0x0000000a2d407c23 */ /* 0x102fe2000801088a */
[----:B------:R-:W-:Y:S01]  /*ae10*/  SEL R45, R23, 0x9, !P2 ;  /* 0x00000009172d7807 */ /* 0x000fe20005000000 */
[--C-:B------:R-:W-:Y:S01]  /*ae20*/  FFMA.FTZ R23, R56, UR10, -R138.reuse ;  /* 0x0000000a38177c23 */ /* 0x100fe2000801088a */
[--C-:B------:R-:W-:Y:S01]  /*ae30*/  FFMA.FTZ R56, R67, UR10, -R138.reuse ;  /* 0x0000000a43387c23 */ /* 0x100fe2000801088a */
[--C-:B------:R-:W-:Y:S01]  /*ae40*/  FFMA.FTZ R85, R85, UR10, -R138.reuse ;  /* 0x0000000a55557c23 */ /* 0x100fe2000801088a */
[----:B------:R-:W-:Y:S01]  /*ae50*/  FFMA.FTZ R75, R75, UR10, -R138 ;  /* 0x0000000a4b4b7c23 */ /* 0x000fe2000801088a */
[----:B------:R-:W-:Y:S01]  /*ae60*/  ISETP.GT.AND P2, PT, R11, UR6, PT ;  /* 0x000000060b007c0c */ /* 0x000fe2000bf44270 */
[----:B------:R-:W1:Y:S01]  /*ae70*/  MUFU.EX2 R137, R137 ;  /* 0x0000008900897308 */ /* 0x000e620000000800 */
[----:B------:R-:W-:Y:S01]  /*ae80*/  UMOV UR11, UR4 ;  /* 0x00000004000b7c82 */ /* 0x000fe20008000000 */
[----:B------:R-:W-:-:S02]  /*ae90*/  WARPGROUP.DEPBAR.LE gsb0, 0x0 ;  /* 0x00008000000079c5 */ /* 0x000fc40000010000 */
[----:B------:R-:W-:Y:S01]  /*aea0*/  WARPGROUP.ARRIVE ;  /* 0x00000000000079c5 */ /* 0x000fe20000000000 */
[----:B------:R-:W-:-:S03]  /*aeb0*/  VIADD R11, R11, 0xffffffff ;  /* 0xffffffff0b0b7836 */ /* 0x000fc60000000000 */
[----:B------:R-:W2:Y:S02]  /*aec0*/  MUFU.EX2 R29, R29 ;  /* 0x0000001d001d7308 */ /* 0x000ea40000000800 */
[----:B------:R-:W-:Y:S01]  /*aed0*/  HGMMA.64x96x16.F32 R88, gdesc[UR28].tnspB, R88, gsb0 ;  /* 0x416000001c5879f0 */ /* 0x000fe20008000858 */
[----:B------:R-:W-:Y:S02]  /*aee0*/  UIADD3 UR28, UR15, 0x606, URZ ;  /* 0x000006060f1c7890 */ /* 0x000fe4000fffe03f */
[----:B------:R-:W-:Y:S01]  /*aef0*/  UIADD3 UR30, UR14, 0x1c0, URZ ;  /* 0x000001c00e1e7890 */ /* 0x000fe2000fffe03f */
[----:B------:R-:W-:Y:S01]  /*af00*/  UMOV UR29, 0x40000040 ;  /* 0x40000040001d7882 */ /* 0x000fe20000000000 */
[----:B------:R-:W-:Y:S01]  /*af10*/  UMOV UR31, 0x80000020 ;  /* 0x80000020001f7882 */ /* 0x000fe20000000000 */
[----:B------:R-:W4:Y:S08]  /*af20*/  MUFU.EX2 R32, R32 ;  /* 0x0000002000207308 */ /* 0x000f300000000800 */
[----:B------:R-:W5:Y:S08]  /*af30*/  MUFU.EX2 R68, R68 ;  /* 0x0000004400447308 */ /* 0x000f700000000800 */
        /* <DEDUP_REMOVED lines=9> */
[----:B------:R-:W5:Y:S01]  /*afd0*/  MUFU.EX2 R64, R64 ;  /* 0x0000004000407308 */ /* 0x000f620000000800 */
[----:B------:R-:W-:-:S02]  /*afe0*/  WARPGROUP.DEPBAR.LE gsb0, 0x0 ;  /* 0x00008000000079c5 */ /* 0x000fc40000010000 */
[----:B------:R-:W-:-:S05]  /*aff0*/  WARPGROUP.ARRIVE ;  /* 0x00000000000079c5 */ /* 0x000fca0000000000 */
[----:B------:R-:W5:Y:S01]  /*b000*/  MUFU.EX2 R47, R47 ;  /* 0x0000002f002f7308 */ /* 0x000f620000000800 */
[----:B------:R-:W-:Y:S07]  /*b010*/  HGMMA.64x96x16.F32 R88, gdesc[UR28].tnspB, R88, gsb0 ;  /* 0x416000001c5879f0 */ /* 0x000fee0008000858 */
        /* <DEDUP_REMOVED lines=11> */
[----:B------:R-:W-:Y:S08]  /*b0d0*/  MUFU.EX2 R63, R63 ;  /* 0x0000003f003f7308 */ /* 0x000ff00000000800 */
[----:B------:R-:W-:Y:S01]  /*b0e0*/  MUFU.EX2 R50, R50 ;  /* 0x0000003200327308 */ /* 0x000fe20000000800 */
[----:B------:R-:W-:-:S02]  /*b0f0*/  WARPGROUP.DEPBAR.LE gsb0, 0x0 ;  /* 0x00008000000079c5 */ /* 0x000fc40000010000 */
[----:B------:R0:W-:Y:S06]  /*b100*/  BAR.ARV R45, 0x100 ;  /* 0x0004002d0000751d */ /* 0x0001ec0000002000 */
[----:B------:R3:W-:Y:S01]  /*b110*/  @!P1 SYNCS.ARRIVE.TRANS64.RED.A1T0 RZ, [R49+URZ], RZ ;  /* 0x000000ff31ff99a7 */ /* 0x0007e2000810043f */
[----:B------:R-:W-:Y:S01]  /*b120*/  MUFU.EX2 R56, R56 ;  /* 0x0000003800387308 */ /* 0x000fe20000000800 */
[-C--:B------:R-:W-:Y:S01]  /*b130*/  FMUL.FTZ R88, R88, R86.reuse ;  /* 0x0000005658587220 */ /* 0x080fe20000410000 */
[-C--:B------:R-:W-:Y:S01]  /*b140*/  FMUL.FTZ R89, R89, R86.reuse ;  /* 0x0000005659597220 */ /* 0x080fe20000410000 */
[-C--:B------:R-:W-:Y:S01]  /*b150*/  FMUL.FTZ R92, R92, R86.reuse ;  /* 0x000000565c5c7220 */ /* 0x080fe20000410000 */
[-C--:B------:R-:W-:Y:S01]  /*b160*/  FMUL.FTZ R93, R93, R86.reuse ;  /* 0x000000565d5d7220 */ /* 0x080fe20000410000 */
[-C--:B------:R-:W-:Y:S01]  /*b170*/  FMUL.FTZ R96, R96, R86.reuse ;  /* 0x0000005660607220 */ /* 0x080fe20000410000 */
[-C--:B------:R-:W-:Y:S01]  /*b180*/  FMUL.FTZ R97, R97, R86.reuse ;  /* 0x0000005661617220 */ /* 0x080fe20000410000 */
[----:B------:R1:W-:Y:S01]  /*b190*/  @!P1 SYNCS.ARRIVE.TRANS64.RED.A1T0 RZ, [R43+URZ], RZ ;  /* 0x000000ff2bff99a7 */ /* 0x0003e2000810043f */
[----:B---3--:R-:W-:Y:S01]  /*b1a0*/  FFMA.FTZ R49, R66, UR10, -R138 ;  /* 0x0000000a42317c23 */ /* 0x008fe2000801088a */
[----:B------:R-:W-:Y:S01]  /*b1b0*/  MUFU.EX2 R65, R65 ;  /* 0x0000004100417308 */ /* 0x000fe20000000800 */
[-C--:B------:R-:W-:Y:S01]  /*b1c0*/  FMUL.FTZ R100, R100, R86.reuse ;  /* 0x0000005664647220 */ /* 0x080fe20000410000 */
[-C--:B------:R-:W-:Y:S01]  /*b1d0*/  FMUL.FTZ R101, R101, R86.reuse ;  /* 0x0000005665657220 */ /* 0x080fe20000410000 */
[-C--:B------:R-:W-:Y:S01]  /*b1e0*/  FMUL.FTZ R104, R104, R86.reuse ;  /* 0x0000005668687220 */ /* 0x080fe20000410000 */
[-C--:B------:R-:W-:Y:S01]  /*b1f0*/  FMUL.FTZ R105, R105, R86.reuse ;  /* 0x0000005669697220 */ /* 0x080fe20000410000 */
[----:B------:R-:W-:Y:S01]  /*b200*/  FMUL.FTZ R108, R108, R86 ;  /* 0x000000566c6c7220 */ /* 0x000fe20000410000 */
[C---:B-1----:R-:W-:Y:S01]  /*b210*/  FADD.FTZ R43, R25.reuse, R4 ;  /* 0x00000004192b7221 */ /* 0x042fe20000010000 */
[----:B------:R-:W-:Y:S01]  /*b220*/  F2FP.F16.F32.PACK_AB R25, R25, R20 ;  /* 0x000000141919723e */ /* 0x000fe200000000ff */
[----:B------:R-:W1:Y:S01]  /*b230*/  MUFU.EX2 R4, R61 ;  /* 0x0000003d00047308 */ /* 0x000e620000000800 */
[-C--:B------:R-:W-:Y:S01]  /*b240*/  FMUL.FTZ R109, R109, R86.reuse ;  /* 0x000000566d6d7220 */ /* 0x080fe20000410000 */
[----:B0-----:R-:W-:Y:S01]  /*b250*/  FADD.FTZ R66, R28, R43 ;  /* 0x0000002b1c427221 */ /* 0x001fe20000010000 */
[----:B------:R-:W-:Y:S01]  /*b260*/  FADD.FTZ R43, R137, R60 ;  /* 0x0000003c892b7221 */ /* 0x000fe20000010000 */
[-C--:B------:R-:W-:Y:S01]  /*b270*/  FMUL.FTZ R112, R112, R86.reuse ;  /* 0x0000005670707220 */ /* 0x080fe20000410000 */
[-C--:B------:R-:W-:Y:S01]  /*b280*/  FMUL.FTZ R113, R113, R86.reuse ;  /* 0x0000005671717220 */ /* 0x080fe20000410000 */
[----:B------:R-:W-:Y:S01]  /*b290*/  FADD.FTZ R66, R147, R66 ;  /* 0x0000004293427221 */ /* 0x000fe20000010000 */
[-C--:B------:R-:W-:Y:S01]  /*b2a0*/  FMUL.FTZ R116, R116, R86.reuse ;  /* 0x0000005674747220 */ /* 0x080fe20000410000 */
[----:B------:R-:W0:Y:S01]  /*b2b0*/  MUFU.EX2 R49, R49 ;  /* 0x0000003100317308 */ /* 0x000e220000000800 */
[-C--:B------:R-:W-:Y:S01]  /*b2c0*/  FMUL.FTZ R117, R117, R86.reuse ;  /* 0x0000005675757220 */ /* 0x080fe20000410000 */
[----:B--2---:R-:W-:Y:S01]  /*b2d0*/  FADD.FTZ R5, R29, R66 ;  /* 0x000000421d057221 */ /* 0x004fe20000010000 */
[----:B----4-:R-:W-:Y:S01]  /*b2e0*/  FADD.FTZ R66, R32, R43 ;  /* 0x0000002b20427221 */ /* 0x010fe20000010000 */
[----:B-----5:R-:W-:Y:S01]  /*b2f0*/  F2FP.F16.F32.PACK_AB R29, R68, R29 ;  /* 0x0000001d441d723e */ /* 0x020fe200000000ff */
[-C--:B------:R-:W-:Y:S01]  /*b300*/  FMUL.FTZ R120, R120, R86.reuse ;  /* 0x0000005678787220 */ /* 0x080fe20000410000 */
[----:B------:R-:W-:Y:S01]  /*b310*/  FADD.FTZ R60, R68, R5 ;  /* 0x00000005443c7221 */ /* 0x000fe20000010000 */
[----:B------:R-:W-:Y:S01]  /*b320*/  FADD.FTZ R43, R139, R66 ;  /* 0x000000428b2b7221 */ /* 0x000fe20000010000 */
[----:B------:R-:W2:Y:S01]  /*b330*/  MUFU.EX2 R51, R51 ;  /* 0x0000003300337308 */ /* 0x000ea20000000800 */
[-C--:B------:R-:W-:Y:S01]  /*b340*/  FMUL.FTZ R121, R121, R86.reuse ;  /* 0x0000005679797220 */ /* 0x080fe20000410000 */
[----:B------:R-:W-:Y:S01]  /*b350*/  FADD.FTZ R5, R31, R60 ;  /* 0x0000003c1f057221 */ /* 0x000fe20000010000 */
[----:B------:R-:W-:Y:S01]  /*b360*/  FADD.FTZ R66, R34, R43 ;  /* 0x0000002b22427221 */ /* 0x000fe20000010000 */
[----:B------:R-:W-:Y:S01]  /*b370*/  F2FP.F16.F32.PACK_AB R31, R80, R31 ;  /* 0x0000001f501f723e */ /* 0x000fe200000000ff */
[-C--:B------:R-:W-:Y:S01]  /*b380*/  FMUL.FTZ R124, R124, R86.reuse ;  /* 0x000000567c7c7220 */ /* 0x080fe20000410000 */
[----:B------:R-:W-:Y:S01]  /*b390*/  FADD.FTZ R60, R80, R5 ;  /* 0x00000005503c7221 */ /* 0x000fe20000010000 */
[----:B------:R-:W-:Y:S01]  /*b3a0*/  FADD.FTZ R27, R141, R66 ;  /* 0x000000428d1b7221 */ /* 0x000fe20000010000 */
[----:B------:R-:W3:Y:S01]  /*b3b0*/  MUFU.EX2 R52, R52 ;  /* 0x0000003400347308 */ /* 0x000ee20000000800 */
[----:B------:R-:W-:Y:S01]  /*b3c0*/  FMUL.FTZ R125, R125, R86 ;  /* 0x000000567d7d7220 */ /* 0x000fe20000410000 */
[----:B------:R-:W-:Y:S01]  /*b3d0*/  FADD.FTZ R5, R33, R60 ;  /* 0x0000003c21057221 */ /* 0x000fe20000010000 */
[----:B------:R-:W-:Y:S01]  /*b3e0*/  FADD.FTZ R66, R36, R27 ;  /* 0x0000001b24427221 */ /* 0x000fe20000010000 */
[----:B------:R-:W-:Y:S01]  /*b3f0*/  F2FP.F16.F32.PACK_AB R27, R147, R28 ;  /* 0x0000001c931b723e */ /* 0x000fe200000000ff */
[----:B------:R-:W-:Y:S01]  /*b400*/  FMUL.FTZ R128, R128, R86 ;  /* 0x0000005680807220 */ /* 0x000fe20000410000 */
[----:B------:R-:W-:Y:S01]  /*b410*/  FADD.FTZ R60, R136, R5 ;  /* 0x00000005883c7221 */ /* 0x000fe20000010000 */
[----:B------:R-:W-:Y:S01]  /*b420*/  FADD.FTZ R43, R143, R66 ;  /* 0x000000428f2b7221 */ /* 0x000fe20000010000 */
[----:B------:R-:W-:Y:S01]  /*b430*/  F2FP.F16.F32.PACK_AB R28, R137, R30 ;  /* 0x0000001e891c723e */ /* 0x000fe200000000ff */
[----:B------:R4:W-:Y:S01]  /*b440*/  STSM.16.M88.4 [R9+0x21800], R24 ;  /* 0x0218001809007844 */ /* 0x0009e20000000200 */
[----:B------:R-:W-:Y:S01]  /*b450*/  FADD.FTZ R5, R35, R60 ;  /* 0x0000003c23057221 */ /* 0x000fe20000010000 */
[----:B------:R-:W-:Y:S01]  /*b460*/  FADD.FTZ R66, R38, R43 ;  /* 0x0000002b26427221 */ /* 0x000fe20000010000 */
[----:B------:R-:W-:Y:S01]  /*b470*/  F2FP.F16.F32.PACK_AB R30, R139, R32 ;  /* 0x000000208b1e723e */ /* 0x000fe200000000ff */
[----:B------:R-:W5:Y:S01]  /*b480*/  MUFU.EX2 R20, R71 ;  /* 0x0000004700147308 */ /* 0x000f620000000800 */
[----:B------:R-:W-:Y:S01]  /*b490*/  FADD.FTZ R60, R64, R5 ;  /* 0x00000005403c7221 */ /* 0x000fe20000010000 */
[----:B------:R-:W-:Y:S01]  /*b4a0*/  FADD.FTZ R43, R47, R66 ;  /* 0x000000422f2b7221 */ /* 0x000fe20000010000 */
[----:B------:R-:W-:Y:S01]  /*b4b0*/  F2FP.F16.F32.PACK_AB R32, R141, R34 ;  /* 0x000000228d20723e */ /* 0x000fe200000000ff */
[----:B------:R2:W-:Y:S01]  /*b4c0*/  STSM.16.M88.4 [R8], R28 ;  /* 0x0000001c08007844 */ /* 0x0005e20000000200 */
[----:B------:R-:W-:Y:S01]  /*b4d0*/  FADD.FTZ R5, R37, R60 ;  /* 0x0000003c25057221 */ /* 0x000fe20000010000 */
[----:B------:R-:W-:Y:S01]  /*b4e0*/  FADD.FTZ R66, R40, R43 ;  /* 0x0000002b28427221 */ /* 0x000fe20000010000 */
[----:B------:R-:W-:Y:S01]  /*b4f0*/  F2FP.F16.F32.PACK_AB R35, R64, R35 ;  /* 0x000000234023723e */ /* 0x000fe200000000ff */
[----:B------:R-:W5:Y:S01]  /*b500*/  MUFU.EX2 R69, R69 ;  /* 0x0000004500457308 */ /* 0x000f620000000800 */
[----:B------:R-:W-:Y:S01]  /*b510*/  FADD.FTZ R34, R76, R5 ;  /* 0x000000054c227221 */ /* 0x000fe20000010000 */
[----:B------:R-:W-:Y:S01]  /*b520*/  FADD.FTZ R43, R145, R66 ;  /* 0x00000042912b7221 */ /* 0x000fe20000010000 */
[----:B------:R-:W-:Y:S01]  /*b530*/  F2FP.F16.F32.PACK_AB R33, R136, R33 ;  /* 0x000000218821723e */ /* 0x000fe200000000ff */
[----:B------:R-:W-:Y:S01]  /*b540*/  FMUL.FTZ R129, R129, R86 ;  /* 0x0000005681817220 */ /* 0x000fe20000410000 */
[----:B------:R-:W-:Y:S01]  /*b550*/  FADD.FTZ R5, R39, R34 ;  /* 0x0000002227057221 */ /* 0x000fe20000010000 */
[----:B------:R-:W-:Y:S01]  /*b560*/  FADD.FTZ R64, R42, R43 ;  /* 0x0000002b2a407221 */ /* 0x000fe20000010000 */
[----:B------:R-:W-:Y:S01]  /*b570*/  F2FP.F16.F32.PACK_AB R34, R143, R36 ;  /* 0x000000248f22723e */ /* 0x000fe200000000ff */
[----:B------:R-:W5:Y:S01]  /*b580*/  MUFU.EX2 R53, R74 ;  /* 0x0000004a00357308 */ /* 0x000f620000000800 */
[----:B------:R-:W-:Y:S01]  /*b590*/  FADD.FTZ R36, R72, R5 ;  /* 0x0000000548247221 */ /* 0x000fe20000010000 */
[----:B------:R-:W-:Y:S01]  /*b5a0*/  FADD.FTZ R43, R55, R64 ;  /* 0x00000040372b7221 */ /* 0x000fe20000010000 */
[----:B------:R-:W-:Y:S01]  /*b5b0*/  F2FP.F16.F32.PACK_AB R37, R76, R37 ;  /* 0x000000254c25723e */ /* 0x000fe200000000ff */
[----:B------:R-:W-:Y:S01]  /*b5c0*/  STSM.16.M88.4 [R7], R32 ;  /* 0x0000002007007844 */ /* 0x000fe20000000200 */
[----:B------:R-:W-:Y:S01]  /*b5d0*/  FADD.FTZ R5, R23, R36 ;  /* 0x0000002417057221 */ /* 0x000fe20000010000 */
[----:B------:R-:W-:Y:S01]  /*b5e0*/  FADD.FTZ R66, R44, R43 ;  /* 0x0000002b2c427221 */ /* 0x000fe20000010000 */
[----:B------:R-:W-:Y:S01]  /*b5f0*/  F2FP.F16.F32.PACK_AB R36, R47, R38 ;  /* 0x000000262f24723e */ /* 0x000fe200000000ff */
[----:B------:R-:W5:Y:S01]  /*b600*/  MUFU.EX2 R54, R54 ;  /* 0x0000003600367308 */ /* 0x000f620000000800 */
[----:B------:R-:W-:Y:S01]  /*b610*/  FADD.FTZ R64, R48, R5 ;  /* 0x0000000530407221 */ /* 0x000fe20000010000 */
[----:B----4-:R-:W-:Y:S01]  /*b620*/  FADD.FTZ R25, R59, R66 ;  /* 0x000000423b197221 */ /* 0x010fe20000010000 */
[----:B------:R-:W-:Y:S01]  /*b630*/  F2FP.F16.F32.PACK_AB R38, R145, R40 ;  /* 0x000000289126723e */ /* 0x000fe200000000ff */
[-C--:B------:R-:W-:Y:S01]  /*b640*/  FMUL.FTZ R132, R132, R86.reuse ;  /* 0x0000005684847220 */ /* 0x080fe20000410000 */
[----:B------:R-:W-:Y:S01]  /*b650*/  FADD.FTZ R5, R41, R64 ;  /* 0x0000004029057221 */ /* 0x000fe20000010000 */
[----:B------:R-:W-:Y:S01]  /*b660*/  FADD.FTZ R26, R46, R25 ;  /* 0x000000192e1a7221 */ /* 0x000fe20000010000 */
[----:B------:R-:W-:Y:S01]  /*b670*/  F2FP.F16.F32.PACK_AB R25, R48, R23 ;  /* 0x000000173019723e */ /* 0x000fe200000000ff */
[----:B------:R-:W-:Y:S01]  /*b680*/  MUFU.EX2 R73, R73 ;  /* 0x0000004900497308 */ /* 0x000fe20000000800 */
[----:B-1----:R-:W-:Y:S01]  /*b690*/  FADD.FTZ R24, R4, R5 ;  /* 0x0000000504187221 */ /* 0x002fe20000010000 */
[----:B------:R-:W-:Y:S01]  /*b6a0*/  FADD.FTZ R27, R63, R26 ;  /* 0x0000001a3f1b7221 */ /* 0x000fe20000010000 */
[----:B------:R-:W-:Y:S01]  /*b6b0*/  F2FP.F16.F32.PACK_AB R39, R72, R39 ;  /* 0x000000274827723e */ /* 0x000fe200000000ff */
[----:B------:R-:W-:Y:S01]  /*b6c0*/  FMUL.FTZ R133, R133, R86 ;  /* 0x0000005685857220 */ /* 0x000fe20000410000 */
[----:B0-----:R-:W-:Y:S01]  /*b6d0*/  FADD.FTZ R5, R49, R24 ;  /* 0x0000001831057221 */ /* 0x001fe20000010000 */
[----:B--2---:R-:W-:Y:S01]  /*b6e0*/  FADD.FTZ R30, R50, R27 ;  /* 0x0000001b321e7221 */ /* 0x004fe20000010000 */
[----:B------:R-:W-:Y:S01]  /*b6f0*/  F2FP.F16.F32.PACK_AB R27, R4, R41 ;  /* 0x00000029041b723e */ /* 0x000fe200000000ff */
[----:B------:R-:W0:Y:S01]  /*b700*/  MUFU.EX2 R60, R75 ;  /* 0x0000004b003c7308 */ /* 0x000e220000000800 */
[----:B------:R-:W-:Y:S01]  /*b710*/  FADD.FTZ R28, R56, R5 ;  /* 0x00000005381c7221 */ /* 0x000fe20000010000 */
[----:B------:R-:W-:Y:S01]  /*b720*/  FADD.FTZ R23, R65, R30 ;  /* 0x0000001e41177221 */ /* 0x000fe20000010000 */
[----:B------:R-:W-:Y:S01]  /*b730*/  F2FP.F16.F32.PACK_AB R24, R55, R42 ;  /* 0x0000002a3718723e */ /* 0x000fe200000000ff */
[----:B------:R-:W-:Y:S01]  /*b740*/  STSM.16.M88.4 [R6], R36 ;  /* 0x0000002406007844 */ /* 0x000fe20000000200 */
[----:B------:R-:W-:Y:S01]  /*b750*/  FADD.FTZ R5, R51, R28 ;  /* 0x0000001c33057221 */ /* 0x000fe20000010000 */
[----:B---3--:R-:W-:Y:S01]  /*b760*/  FADD.FTZ R28, R52, R23 ;  /* 0x00000017341c7221 */ /* 0x008fe20000010000 */
[----:B------:R-:W-:Y:S01]  /*b770*/  F2FP.F16.F32.PACK_AB R26, R59, R44 ;  /* 0x0000002c3b1a723e */ /* 0x000fe200000000ff */
[----:B------:R-:W1:Y:S01]  /*b780*/  MUFU.EX2 R78, R78 ;  /* 0x0000004e004e7308 */ /* 0x000e620000000800 */
[----:B-----5:R-:W-:Y:S01]  /*b790*/  FADD.FTZ R4, R20, R5 ;  /* 0x0000000514047221 */ /* 0x020fe20000010000 */
[----:B------:R-:W-:Y:S01]  /*b7a0*/  FADD.FTZ R23, R69, R28 ;  /* 0x0000001c45177221 */ /* 0x000fe20000010000 */
[----:B------:R-:W-:Y:S01]  /*b7b0*/  F2FP.F16.F32.PACK_AB R48, R63, R46 ;  /* 0x0000002e3f30723e */ /* 0x000fe200000000ff */
[----:B------:R2:W-:Y:S01]  /*b7c0*/  STSM.16.M88.4 [R9+0x27800], R24 ;  /* 0x0278001809007844 */ /* 0x0005e20000000200 */
[----:B------:R-:W-:Y:S01]  /*b7d0*/  FADD.FTZ R5, R53, R4 ;  /* 0x0000000435057221 */ /* 0x000fe20000010000 */
[----:B------:R-:W-:Y:S01]  /*b7e0*/  F2FP.F16.F32.PACK_AB R49, R56, R49 ;  /* 0x000000313831723e */ /* 0x000fe200000000ff */
[----:B------:R-:W-:Y:S01]  /*b7f0*/  FADD.FTZ R4, R54, R23 ;  /* 0x0000001736047221 */ /* 0x000fe20000010000 */
[----:B------:R-:W3:Y:S01]  /*b800*/  MUFU.EX2 R79, R79 ;  /* 0x0000004f004f7308 */ /* 0x000ee20000000800 */
[----:B------:R-:W-:Y:S01]  /*b810*/  F2FP.F16.F32.PACK_AB R50, R65, R50 ;  /* 0x000000324132723e */ /* 0x000fe200000000ff */
[----:B0-----:R-:W-:Y:S01]  /*b820*/  FADD.FTZ R5, R60, R5 ;  /* 0x000000053c057221 */ /* 0x001fe20000010000 */
[----:B------:R-:W-:Y:S01]  /*b830*/  F2FP.F16.F32.PACK_AB R51, R20, R51 ;  /* 0x000000331433723e */ /* 0x000fe200000000ff */
[----:B------:R-:W-:Y:S01]  /*b840*/  FADD.FTZ R23, R73, R4 ;  /* 0x0000000449177221 */ /* 0x000fe20000010000 */
[----:B------:R-:W-:Y:S01]  /*b850*/  F2FP.F16.F32.PACK_AB R52, R69, R52 ;  /* 0x000000344534723e */ /* 0x000fe200000000ff */
[----:B------:R-:W-:Y:S01]  /*b860*/  FMUL.FTZ R90, R90, R81 ;  /* 0x000000515a5a7220 */ /* 0x000fe20000410000 */
[----:B------:R-:W-:Y:S01]  /*b870*/  F2FP.F16.F32.PACK_AB R53, R60, R53 ;  /* 0x000000353c35723e */ /* 0x000fe200000000ff */
[----:B------:R-:W0:Y:S01]  /*b880*/  MUFU.EX2 R58, R58 ;  /* 0x0000003a003a7308 */ /* 0x000e220000000800 */
[----:B------:R-:W-:Y:S01]  /*b890*/  F2FP.F16.F32.PACK_AB R54, R73, R54 ;  /* 0x000000364936723e */ /* 0x000fe200000000ff */
[----:B------:R4:W-:Y:S01]  /*b8a0*/  STSM.16.M88.4 [R8+0x6000], R48 ;  /* 0x0060003008007844 */ /* 0x0009e20000000200 */
[----:B-1----:R-:W-:Y:S01]  /*b8b0*/  FADD.FTZ R5, R78, R5 ;  /* 0x000000054e057221 */ /* 0x002fe20000010000 */
[-C--:B------:R-:W-:Y:S01]  /*b8c0*/  FMUL.FTZ R91, R91, R81.reuse ;  /* 0x000000515b5b7220 */ /* 0x080fe20000410000 */
[-C--:B------:R-:W-:Y:S01]  /*b8d0*/  FMUL.FTZ R94, R94, R81.reuse ;  /* 0x000000515e5e7220 */ /* 0x080fe20000410000 */
[-C--:B------:R-:W-:Y:S01]  /*b8e0*/  FMUL.FTZ R95, R95, R81.reuse ;  /* 0x000000515f5f7220 */ /* 0x080fe20000410000 */
[-C--:B------:R-:W-:Y:S01]  /*b8f0*/  FMUL.FTZ R98, R98, R81.reuse ;  /* 0x0000005162627220 */ /* 0x080fe20000410000 */
[----:B------:R-:W2:Y:S01]  /*b900*/  MUFU.EX2 R77, R77 ;  /* 0x0000004d004d7308 */ /* 0x000ea20000000800 */
[C---:B---3--:R-:W-:Y:S01]  /*b910*/  F2FP.F16.F32.PACK_AB R55, R79.reuse, R78 ;  /* 0x0000004e4f37723e */ /* 0x048fe200000000ff */
[----:B------:R-:W-:Y:S01]  /*b920*/  FADD.FTZ R5, R79, R5 ;  /* 0x000000054f057221 */ /* 0x000fe20000010000 */
[-C--:B------:R-:W-:Y:S01]  /*b930*/  FMUL.FTZ R99, R99, R81.reuse ;  /* 0x0000005163637220 */ /* 0x080fe20000410000 */
[-C--:B------:R-:W-:Y:S01]  /*b940*/  FMUL.FTZ R102, R102, R81.reuse ;  /* 0x0000005166667220 */ /* 0x080fe20000410000 */
[-C--:B------:R-:W-:Y:S01]  /*b950*/  FMUL.FTZ R103, R103, R81.reuse ;  /* 0x0000005167677220 */ /* 0x080fe20000410000 */
[----:B------:R4:W-:Y:S01]  /*b960*/  STSM.16.M88.4 [R7+0x6000], R52 ;  /* 0x0060003407007844 */ /* 0x0009e20000000200 */
        /* <DEDUP_REMOVED lines=10> */
[C---:B--2---:R-:W-:Y:S01]  /*ba10*/  F2FP.F16.F32.PACK_AB R24, R77.reuse, R58 ;  /* 0x0000003a4d18723e */ /* 0x044fe200000000ff */
[----:B------:R-:W-:Y:S01]  /*ba20*/  FADD.FTZ R23, R77, R4 ;  /* 0x000000044d177221 */ /* 0x000fe20000010000 */
[-C--:B------:R-:W-:Y:S01]  /*ba30*/  FMUL.FTZ R119, R119, R81.reuse ;  /* 0x0000005177777220 */ /* 0x080fe20000410000 */
[-C--:B------:R-:W-:Y:S01]  /*ba40*/  FMUL.FTZ R122, R122, R81.reuse ;  /* 0x000000517a7a7220 */ /* 0x080fe20000410000 */
[-C--:B------:R-:W-:Y:S01]  /*ba50*/  FMUL.FTZ R123, R123, R81.reuse ;  /* 0x000000517b7b7220 */ /* 0x080fe20000410000 */
[-C--:B------:R-:W-:Y:S01]  /*ba60*/  FMUL.FTZ R126, R126, R81.reuse ;  /* 0x000000517e7e7220 */ /* 0x080fe20000410000 */
[-C--:B------:R-:W-:Y:S01]  /*ba70*/  FMUL.FTZ R127, R127, R81.reuse ;  /* 0x000000517f7f7220 */ /* 0x080fe20000410000 */
[----:B------:R-:W2:Y:S01]  /*ba80*/  MUFU.EX2 R83, R83 ;  /* 0x0000005300537308 */ /* 0x000ea20000000800 */
[----:B-1----:R-:W-:Y:S01]  /*ba90*/  F2FP.F16.F32.PACK_AB R26, R15, R62 ;  /* 0x0000003e0f1a723e */ /* 0x002fe200000000ff */
[----:B------:R-:W-:Y:S01]  /*baa0*/  FADD.FTZ R62, R62, R23 ;  /* 0x000000173e3e7221 */ /* 0x000fe20000010000 */
[-C--:B------:R-:W-:Y:S01]  /*bab0*/  FMUL.FTZ R130, R130, R81.reuse ;  /* 0x0000005182827220 */ /* 0x080fe20000410000 */
[-C--:B------:R-:W-:Y:S01]  /*bac0*/  FMUL.FTZ R131, R131, R81.reuse ;  /* 0x0000005183837220 */ /* 0x080fe20000410000 */
[-C--:B------:R-:W-:Y:S01]  /*bad0*/  FMUL.FTZ R134, R134, R81.reuse ;  /* 0x0000005186867220 */ /* 0x080fe20000410000 */
[----:B------:R-:W-:Y:S01]  /*bae0*/  FMUL.FTZ R135, R135, R81 ;  /* 0x0000005187877220 */ /* 0x000fe20000410000 */
[----:B------:R-:W-:Y:S01]  /*baf0*/  IMAD.MOV.U32 R20, RZ, RZ, R21 ;  /* 0x000000ffff147224 */ /* 0x000fe200078e0015 */
[----:B------:R-:W1:Y:S01]  /*bb00*/  MUFU.EX2 R84, R84 ;  /* 0x0000005400547308 */ /* 0x000e620000000800 */
[----:B0-----:R-:W-:-:S07]  /*bb10*/  FADD.FTZ R5, R82, R5 ;  /* 0x0000000552057221 */ /* 0x001fce0000010000 */
[----:B------:R-:W0:Y:S01]  /*bb20*/  MUFU.EX2 R85, R85 ;  /* 0x0000005500557308 */ /* 0x000e220000000800 */
[C---:B--2---:R-:W-:Y:S01]  /*bb30*/  F2FP.F16.F32.PACK_AB R25, R83.reuse, R82 ;  /* 0x000000525319723e */ /* 0x044fe200000000ff */
[----:B------:R-:W-:-:S04]  /*bb40*/  FADD.FTZ R5, R83, R5 ;  /* 0x0000000553057221 */ /* 0x000fc80000010000 */
[----:B-1----:R-:W-:Y:S01]  /*bb50*/  FADD.FTZ R4, R84, R5 ;  /* 0x0000000554047221 */ /* 0x002fe20000010000 */
[----:B------:R-:W-:Y:S01]  /*bb60*/  FADD.FTZ R5, R15, R62 ;  /* 0x0000003e0f057221 */ /* 0x000fe20000010000 */
[----:B------:R-:W-:Y:S01]  /*bb70*/  IMAD.MOV.U32 R15, RZ, RZ, R14 ;  /* 0x000000ffff0f7224 */ /* 0x000fe200078e000e */
[C---:B0-----:R-:W-:Y:S01]  /*bb80*/  F2FP.F16.F32.PACK_AB R27, R85.reuse, R84 ;  /* 0x00000054551b723e */ /* 0x041fe200000000ff */
[----:B------:R-:W-:-:S04]  /*bb90*/  FADD.FTZ R4, R85, R4 ;  /* 0x0000000455047221 */ /* 0x000fc80000010000 */
        /* <DEDUP_REMOVED lines=9> */
.L_x_894:
[----:B------:R-:W-:-:S13]  /*bc30*/  R2UR UR6, R19 ;  /* 0x00000000130672ca */ /* 0x000fda00000e0000 */
[----:B------:R-:W-:-:S13]  /*bc40*/  ISETP.GE.AND P2, PT, R11, UR6, PT ;  /* 0x000000060b007c0c */ /* 0x000fda000bf46270 */
[----:B------:R-:W-:Y:S05]  /*bc50*/  @!P2 BRA `(.L_x_904) ;  /* 0x000000380078a947 */ /* 0x000fea0003800000 */
[----:B------:R-:W-:Y:S01]  /*bc60*/  ULOP3.LUT UR39, UR60, 0x10000, URZ, 0xfc, !UPT ;  /* 0x000100003c277892 */ /* 0x000fe2000f8efc3f */
[----:B------:R-:W-:Y:S01]  /*bc70*/  IMAD.MOV.U32 R15, RZ, RZ, R14 ;  /* 0x000000ffff0f7224 */ /* 0x000fe200078e000e */
[----:B------:R-:W-:Y:S01]  /*bc80*/  UMOV UR7, UR4 ;  /* 0x0000000400077c82 */ /* 0x000fe20008000000 */
[----:B------:R-:W-:Y:S01]  /*bc90*/  VIADD R14, R22, 0x9 ;  /* 0x00000009160e7836 */ /* 0x000fe20000000000 */
[----:B------:R-:W-:Y:S01]  /*bca0*/  UIADD3 UR4, UR39, 0x2, URZ ;  /* 0x0000000227047890 */ /* 0x000fe2000fffe03f */
[----:B------:R-:W-:Y:S01]  /*bcb0*/  ISETP.GE.U32.AND P2, PT, R2, 0x180, PT ;  /* 0x000001800200780c */ /* 0x000fe20003f46070 */
[----:B------:R-:W-:Y:S01]  /*bcc0*/  UMOV UR30, UR5 ;  /* 0x00000005001e7c82 */ /* 0x000fe20008000000 */
[----:B------:R-:W-:Y:S01]  /*bcd0*/  UMOV UR5, 0x40000040 ;  /* 0x4000004000057882 */ /* 0x000fe20000000000 */
[----:B------:R-:W-:Y:S01]  /*bce0*/  VIADD R23, R22, 0x8 ;  /* 0x0000000816177836 */ /* 0x000fe20000000000 */
[----:B------:R-:W-:Y:S01]  /*bcf0*/  SEL R22, R14, 0x9, !P2 ;  /* 0x000000090e167807 */ /* 0x000fe20005000000 */
[----:B------:R-:W-:Y:S01]  /*bd00*/  IMAD.MOV.U32 R20, RZ, RZ, R21 ;  /* 0x000000ffff147224 */ /* 0x000fe200078e0015 */
[----:B------:R-:W-:Y:S01]  /*bd10*/  ULDC UR61, c[0x0][0x9e4] ;  /* 0x00027900003d7ab9 */ /* 0x000fe20000000800 */
[----:B------:R-:W-:Y:S01]  /*bd20*/  IMAD.U32 R136, RZ, RZ, UR4 ;  /* 0x00000004ff887e24 */ /* 0x000fe2000f8e00ff */
[----:B------:R-:W-:Y:S01]  /*bd30*/  ULDC UR6, c[0x0][0x9d8] ;  /* 0x0002760000067ab9 */ /* 0x000fe20000000800 */
[----:B------:R-:W-:Y:S01]  /*bd40*/  IMAD.U32 R137, RZ, RZ, UR5 ;  /* 0x00000005ff897e24 */ /* 0x000fe2000f8e00ff */
[----:B------:R-:W-:-:S02]  /*bd50*/  UIADD3 UR56, UR39, 0x4, URZ ;  /* 0x0000000427387890 */ /* 0x000fc4000fffe03f */
[----:B------:R-:W-:Y:S02]  /*bd60*/  UIADD3 UR28, UR39, 0x6, URZ ;  /* 0x00000006271c7890 */ /* 0x000fe4000fffe03f */
[----:B------:R-:W-:Y:S02]  /*bd70*/  UIADD3 UR32, UR39, 0x600, URZ ;  /* 0x0000060027207890 */ /* 0x000fe4000fffe03f */
[----:B------:R-:W-:Y:S02]  /*bd80*/  UIADD3 UR40, UR39, 0x602, URZ ;  /* 0x0000060227287890 */ /* 0x000fe4000fffe03f */
[----:B------:R-:W-:Y:S02]  /*bd90*/  UIADD3 UR44, UR39, 0x604, URZ ;  /* 0x00000604272c7890 */ /* 0x000fe4000fffe03f */
[----:B------:R-:W-:Y:S01]  /*bda0*/  UIADD3 UR48, UR39, 0x606, URZ ;  /* 0x0000060627307890 */ /* 0x000fe2000fffe03f */
[----:B------:R-:W-:Y:S01]  /*bdb0*/  UMOV UR57, 0x40000040 ;  /* 0x4000004000397882 */ /* 0x000fe20000000000 */
[----:B------:R-:W-:Y:S01]  /*bdc0*/  UMOV UR29, 0x40000040 ;  /* 0x40000040001d7882 */ /* 0x000fe20000000000 */
[----:B------:R-:W-:Y:S01]  /*bdd0*/  UMOV UR33, 0x40000040 ;  /* 0x4000004000217882 */ /* 0x000fe20000000000 */
[----:B------:R-:W-:Y:S01]  /*bde0*/  UMOV UR41, 0x40000040 ;  /* 0x4000004000297882 */ /* 0x000fe20000000000 */
[----:B------:R-:W-:Y:S01]  /*bdf0*/  UMOV UR45, 0x40000040 ;  /* 0x40000040002d7882 */ /* 0x000fe20000000000 */
[----:B------:R-:W-:-:S06]  /*be00*/  UMOV UR49, 0x40000040 ;  /* 0x4000004000317882 */ /* 0x000fcc0000000000 */
.L_x_921:
[----:B------:R-:W-:Y:S01]  /*be10*/  UIADD3 UR4, UR7, 0x1, URZ ;  /* 0x0000000107047890 */ /* 0x000fe2000fffe03f */
[----:B------:R-:W-:-:S03]  /*be20*/  ISETP.NE.AND P3, PT, RZ, UR38, PT ;  /* 0x00000026ff007c0c */ /* 0x000fc6000bf65270 */
[----:B------:R-:W-:-:S04]  /*be30*/  UISETP.NE.AND UP1, UPT, UR4, 0x2, UPT ;  /* 0x000000020400788c */ /* 0x000fc8000bf25270 */
[----:B------:R-:W-:Y:S02]  /*be40*/  USEL UR5, URZ, 0x1, UP1 ;  /* 0x000000013f057887 */ /* 0x000fe40008800000 */
[----:B------:R-:W-:Y:S02]  /*be50*/  USEL UR4, UR4, URZ, UP1 ;  /* 0x0000003f04047287 */ /* 0x000fe40008800000 */
[----:B------:R-:W-:Y:S02]  /*be60*/  ULOP3.LUT UR5, UR30, UR5, URZ, 0x3c, !UPT ;  /* 0x000000051e057292 */ /* 0x000fe4000f8e3c3f */
[----:B0-----:R-:W-:Y:S10]  /*be70*/  @P3 BRA `(.L_x_905) ;  /* 0x00000000002c3947 */ /* 0x001ff40003800000 */
[----:B------:R-:W-:Y:S05]  /*be80*/  @!P0 BRA `(.L_x_906) ;  /* 0x0000000000048947 */ /* 0x000fea0003800000 */
[----:B------:R-:W-:Y:S01]  /*be90*/  BPT.TRAP 0x1 ;  /* 0x000000040000795c */ /* 0x000fe20000300000 */
.L_x_906:
[----:B------:R-:W-:Y:S01]  /*bea0*/  ULEA UR10, UR4, UR36, 0x3 ;  /* 0x00000024040a7291 */ /* 0x000fe2000f8e183f */
[----:B------:R-:W-:-:S05]  /*beb0*/  IMAD.U32 R14, RZ, RZ, UR5 ;  /* 0x00000005ff0e7e24 */ /* 0x000fca000f8e00ff */
[----:B------:R-:W-:-:S04]  /*bec0*/  SHF.L.U32 R14, R14, 0x1f, RZ ;  /* 0x0000001f0e0e7819 */ /* 0x000fc800000006ff */
[----:B------:R0:W2:Y:S01]  /*bed0*/  SYNCS.PHASECHK.TRANS64.TRYWAIT P2, [UR10+0x2d830], R14 ;  /* 0x02d8300eff0075a7 */ /* 0x0000a2000804014a */
[----:B------:R-:W-:Y:S05]  /*bee0*/  @!P0 BRA `(.L_x_907) ;  /* 0x0000000000048947 */ /* 0x000fea0003800000 */
[----:B------:R-:W-:Y:S01]  /*bef0*/  BPT.TRAP 0x1 ;  /* 0x000000040000795c */ /* 0x000fe20000300000 */
.L_x_907:
[----:B--2---:R-:W-:Y:S05]  /*bf00*/  @P2 BRA `(.L_x_905) ;  /* 0x0000000000082947 */ /* 0x004fea0003800000 */
[----:B------:R-:W2:Y:S02]  /*bf10*/  SYNCS.PHASECHK.TRANS64.TRYWAIT P2, [UR10+0x2d830], R14 ;  /* 0x02d8300eff0075a7 */ /* 0x000ea4000804014a */
[----:B--2---:R-:W-:Y:S05]  /*bf20*/  @!P2 BRA `(.L_x_908) ;  /* 0x0000009c0084a947 */ /* 0x004fea0003800000 */
.L_x_905:
[----:B------:R0:W-:Y:S01]  /*bf30*/  BAR.SYNC.DEFER_BLOCKING R23, 0x100 ;  /* 0x000400170000751d */ /* 0x0001e20000010000 */
[----:B------:R-:W-:Y:S01]  /*bf40*/  R2UR UR52, R12 ;  /* 0x000000000c3472ca */ /* 0x000fe200000e0000 */
[----:B------:R-:W-:Y:S01]  /*bf50*/  UIMAD UR26, UR4, 0x600, UR37 ;  /* 0x00000600041a78a4 */ /* 0x000fe2000f8e0225 */
[----:B------:R-:W-:-:S03]  /*bf60*/  R2UR UR53, R13 ;  /* 0x000000000d3572ca */ /* 0x000fc600000e0000 */
[----:B------:R-:W-:Y:S01]  /*bf70*/  UMOV UR55, 0x80000020 ;  /* 0x8000002000377882 */ /* 0x000fe20000000000 */
[----:B------:R-:W-:Y:S02]  /*bf80*/  UIADD3 UR10, UR26, 0x2, URZ ;  /* 0x000000021a0a7890 */ /* 0x000fe4000fffe03f */
[----:B------:R-:W-:Y:S01]  /*bf90*/  UMOV UR54, UR26 ;  /* 0x0000001a00367c82 */ /* 0x000fe20008000000 */
[----:B------:R-:W-:Y:S01]  /*bfa0*/  UMOV UR11, 0x80000020 ;  /* 0x80000020000b7882 */ /* 0x000fe20000000000 */
[----:B------:R-:W-:Y:S01]  /*bfb0*/  UIADD3 UR14, UR26, 0x200, URZ ;  /* 0x000002001a0e7890 */ /* 0x000fe2000fffe03f */
[----:B------:R-:W-:Y:S01]  /*bfc0*/  UMOV UR15, 0x80000020 ;  /* 0x80000020000f7882 */ /* 0x000fe20000000000 */
[----:B------:R-:W-:Y:S01]  /*bfd0*/  UIADD3 UR18, UR26, 0x202, URZ ;  /* 0x000002021a127890 */ /* 0x000fe2000fffe03f */
[----:B------:R-:W-:Y:S01]  /*bfe0*/  UMOV UR19, 0x80000020 ;  /* 0x8000002000137882 */ /* 0x000fe20000000000 */
[----:B------:R-:W-:Y:S01]  /*bff0*/  UIADD3 UR22, UR26, 0x400, URZ ;  /* 0x000004001a167890 */ /* 0x000fe2000fffe03f */
[----:B------:R-:W-:Y:S01]  /*c000*/  UMOV UR23, 0x80000020 ;  /* 0x8000002000177882 */ /* 0x000fe20000000000 */
[----:B------:R-:W-:Y:S01]  /*c010*/  UIADD3 UR26, UR26, 0x402, URZ ;  /* 0x000004021a1a7890 */ /* 0x000fe2000fffe03f */
[----:B------:R-:W-:Y:S01]  /*c020*/  UMOV UR27, 0x80000020 ;  /* 0x80000020001b7882 */ /* 0x000fe20000000000 */
[----:B-1-34-:R-:W-:-:S06]  /*c030*/  WARPGROUP.ARRIVE ;  /* 0x00000000000079c5 */ /* 0x01afcc0000000000 */
        /* <DEDUP_REMOVED lines=20> */
.L_x_910:
[----:B------:R-:W-:Y:S01]  /*c180*/  ULEA UR10, UR7, UR36, 0x3 ;  /* 0x00000024070a7291 */ /* 0x000fe2000f8e183f */
[----:B--2---:R-:W-:-:S05]  /*c190*/  IMAD.U32 R14, RZ, RZ, UR30 ;  /* 0x0000001eff0e7e24 */ /* 0x004fca000f8e00ff */
[----:B------:R-:W-:-:S04]  /*c1a0*/  SHF.L.U32 R14, R14, 0x1f, RZ ;  /* 0x0000001f0e0e7819 */ /* 0x000fc800000006ff */
[----:B------:R0:W1:Y:S01]  /*c1b0*/  SYNCS.PHASECHK.TRANS64.TRYWAIT P2, [UR10+0x2d850], R14 ;  /* 0x02d8500eff0075a7 */ /* 0x000062000804014a */
[----:B------:R-:W-:Y:S05]  /*c1c0*/  @!P0 BRA `(.L_x_911) ;  /* 0x0000000000048947 */ /* 0x000fea0003800000 */
[----:B------:R-:W-:Y:S01]  /*c1d0*/  BPT.TRAP 0x1 ;  /* 0x000000040000795c */ /* 0x000fe20000300000 */
.L_x_911:
[----:B-1----:R-:W-:Y:S05]  /*c1e0*/  @P2 BRA `(.L_x_909) ;  /* 0x0000000000082947 */ /* 0x002fea0003800000 */
[----:B------:R-:W1:Y:S02]  /*c1f0*/  SYNCS.PHASECHK.TRANS64.TRYWAIT P2, [UR10+0x2d850], R14 ;  /* 0x02d8500eff0075a7 */ /* 0x000e64000804014a */
[----:B-1----:R-:W-:Y:S05]  /*c200*/  @!P2 BRA `(.L_x_912) ;  /* 0x0000009800e4a947 */ /* 0x002fea0003800000 */
.L_x_909:
[----:B------:R-:W-:Y:S01]  /*c210*/  UIADD3 UR10, UR36, 0x400, URZ ;  /* 0x00000400240a7890 */ /* 0x000fe2000fffe03f */
[----:B------:R-:W-:Y:S01]  /*c220*/  WARPGROUP.ARRIVE ;  /* 0x00000000000079c5 */ /* 0x000fe20000000000 */
[----:B------:R-:W-:Y:S01]  /*c230*/  UMOV UR52, UR39 ;  /* 0x0000002700347c82 */ /* 0x000fe20008000000 */
[----:B------:R-:W-:Y:S01]  /*c240*/  UMOV UR53, 0x40000040 ;  /* 0x4000004000357882 */ /* 0x000fe20000000000 */
[----:B------:R-:W-:Y:S01]  /*c250*/  USHF.R.U32.HI UR10, URZ, 0x4, UR10 ;  /* 0x000000043f0a7899 */ /* 0x000fe2000801160a */
[----:B012---:R-:W-:Y:S01]  /*c260*/  FMUL.FTZ R14, R24, UR6 ;  /* 0x00000006180e7c20 */ /* 0x007fe20008410000 */
[----:B------:R-:W-:Y:S01]  /*c270*/  UMOV UR55, 0x80000020 ;  /* 0x8000002000377882 */ /* 0x000fe20000000000 */
[----:B------:R-:W-:Y:S01]  /*c280*/  UMOV UR59, 0x80000020 ;  /* 0x80000020003b7882 */ /* 0x000fe20000000000 */
[----:B------:R-:W-:Y:S01]  /*c290*/  ULOP3.LUT UR10, UR10, 0x3fff, URZ, 0xc0, !UPT ;  /* 0x00003fff0a0a7892 */ /* 0x000fe2000f8ec03f */
[----:B------:R-:W-:Y:S01]  /*c2a0*/  FMUL.FTZ R24, R25, UR6 ;  /* 0x0000000619187c20 */ /* 0x000fe20008410000 */
[----:B------:R-:W-:Y:S01]  /*c2b0*/  UMOV UR31, 0x80000020 ;  /* 0x80000020001f7882 */ /* 0x000fe20000000000 */
[----:B------:R-:W-:Y:S01]  /*c2c0*/  UMOV UR35, 0x80000020 ;  /* 0x8000002000237882 */ /* 0x000fe20000000000 */
[----:B------:R-:W-:Y:S01]  /*c2d0*/  ULOP3.LUT UR10, UR10, 0x2000000, URZ, 0xfc, !UPT ;  /* 0x020000000a0a7892 */ /* 0x000fe2000f8efc3f */
[----:B------:R-:W-:Y:S01]  /*c2e0*/  FMUL.FTZ R25, R27, UR6 ;  /* 0x000000061b197c20 */ /* 0x000fe20008410000 */
[----:B------:R-:W-:Y:S01]  /*c2f0*/  UMOV UR43, 0x80000020 ;  /* 0x80000020002b7882 */ /* 0x000fe20000000000 */
[----:B------:R-:W-:Y:S01]  /*c300*/  UMOV UR47, 0x80000020 ;  /* 0x80000020002f7882 */ /* 0x000fe20000000000 */
[----:B------:R-:W-:Y:S01]  /*c310*/  UIMAD UR10, UR7, 0x600, UR10 ;  /* 0x00000600070a78a4 */ /* 0x000fe2000f8e020a */
[----:B------:R-:W-:Y:S01]  /*c320*/  FMUL.FTZ R27, R30, UR6 ;  /* 0x000000061e1b7c20 */ /* 0x000fe20008410000 */
[----:B------:R-:W-:Y:S01]  /*c330*/  UMOV UR51, 0x80000020 ;  /* 0x8000002000337882 */ /* 0x000fe20000000000 */
[----:B------:R-:W-:Y:S01]  /*c340*/  FMUL.FTZ R138, R57, UR6 ;  /* 0x00000006398a7c20 */ /* 0x000fe20008410000 */
[----:B------:R-:W-:Y:S01]  /*c350*/  UIADD3 UR11, UR10, 0x40, URZ ;  /* 0x000000400a0b7890 */ /* 0x000fe2000fffe03f */
[----:B------:R-:W-:Y:S01]  /*c360*/  FMUL.FTZ R30, R32, UR6 ;  /* 0x00000006201e7c20 */ /* 0x000fe20008410000 */
[----:B------:R-:W-:Y:S01]  /*c370*/  UIADD3 UR58, UR10, 0x80, URZ ;  /* 0x000000800a3a7890 */ /* 0x000fe2000fffe03f */
[----:B------:R-:W-:Y:S01]  /*c380*/  FMUL.FTZ R57, R58, UR6 ;  /* 0x000000063a397c20 */ /* 0x000fe20008410000 */
[----:B------:R-:W-:Y:S01]  /*c390*/  UMOV UR54, UR10 ;  /* 0x0000000a00367c82 */ /* 0x000fe20008000000 */
[----:B------:R-:W-:Y:S01]  /*c3a0*/  UIADD3 UR30, UR10, 0xc0, URZ ;  /* 0x000000c00a1e7890 */ /* 0x000fe2000fffe03f */
[----:B------:R-:W-:Y:S01]  /*c3b0*/  HGMMA.64x96x16.F32 R88, gdesc[UR52].tnspB, R88, gsb0 ;  /* 0x41600000345879f0 */ /* 0x000fe20008000858 */
[----:B------:R-:W-:Y:S01]  /*c3c0*/  R2UR UR52, R136 ;  /* 0x00000000883472ca */ /* 0x000fe200000e0000 */
[----:B------:R-:W-:Y:S01]  /*c3d0*/  UMOV UR54, UR11 ;  /* 0x0000000b00367c82 */ /* 0x000fe20008000000 */
[----:B------:R-:W-:Y:S01]  /*c3e0*/  R2UR UR53, R137 ;  /* 0x00000000893572ca */ /* 0x000fe200000e0000 */
[----:B------:R-:W-:Y:S01]  /*c3f0*/  UMOV UR55, 0x80000020 ;  /* 0x8000002000377882 */ /* 0x000fe20000000000 */
[----:B------:R-:W-:Y:S01]  /*c400*/  UIADD3 UR34, UR10, 0x100, URZ ;  /* 0x000001000a227890 */ /* 0x000fe2000fffe03f */
[----:B------:R-:W-:Y:S01]  /*c410*/  FMUL.FTZ R32, R34, UR6 ;  /* 0x0000000622207c20 */ /* 0x000fe20008410000 */
[----:B------:R-:W-:Y:S01]  /*c420*/  UIADD3 UR42, UR10, 0x140, URZ ;  /* 0x000001400a2a7890 */ /* 0x000fe2000fffe03f */
[----:B------:R-:W-:Y:S01]  /*c430*/  FMUL.FTZ R58, R59, UR6 ;  /* 0x000000063b3a7c20 */ /* 0x000fe20008410000 */
[----:B------:R-:W-:Y:S01]  /*c440*/  UIADD3 UR46, UR10, 0x180, URZ ;  /* 0x000001800a2e7890 */ /* 0x000fe2000fffe03f */
[----:B------:R-:W-:Y:S01]  /*c450*/  FMUL.FTZ R34, R36, UR6 ;  /* 0x0000000624227c20 */ /* 0x000fe20008410000 */
[----:B------:R-:W-:Y:S01]  /*c460*/  UIADD3 UR50, UR10, 0x1c0, URZ ;  /* 0x000001c00a327890 */ /* 0x000fe2000fffe03f */
        /* <DEDUP_REMOVED lines=23> */
[----:B------:R-:W-:-:S02]  /*c5e0*/  IMAD.U32 R55, RZ, RZ, UR4 ;  /* 0x00000004ff377e24 */ /* 0x000fc4000f8e00ff */
[----:B------:R-:W-:Y:S01]  /*c5f0*/  FMUL.FTZ R75, R76, UR6 ;  /* 0x000000064c4b7c20 */ /* 0x000fe20008410000 */
[----:B------:R-:W-:Y:S01]  /*c600*/  FMUL.FTZ R21, R26, UR6 ;  /* 0x000000061a157c20 */ /* 0x000fe20008410000 */
[----:B------:R-:W-:Y:S01]  /*c610*/  FMUL.FTZ R76, R78, UR6 ;  /* 0x000000064e4c7c20 */ /* 0x000fe20008410000 */
[----:B------:R-:W-:Y:S01]  /*c620*/  @UP0 ULDC UR10, c[0x0][0x44c] ;  /* 0x00011300000a0ab9 */ /* 0x000fe20000000800 */
[----:B------:R-:W-:Y:S01]  /*c630*/  FMUL.FTZ R26, R28, UR6 ;  /* 0x000000061c1a7c20 */ /* 0x000fe20008410000 */
[----:B------:R-:W-:Y:S01]  /*c640*/  FMUL.FTZ R78, R79, UR6 ;  /* 0x000000064f4e7c20 */ /* 0x000fe20008410000 */
[----:B------:R-:W-:Y:S01]  /*c650*/  FMUL.FTZ R139, R84, UR6 ;  /* 0x00000006548b7c20 */ /* 0x000fe20008410000 */
[----:B------:R-:W-:Y:S01]  /*c660*/  FMUL.FTZ R28, R29, UR6 ;  /* 0x000000061d1c7c20 */ /* 0x000fe20008410000 */
[----:B------:R-:W-:Y:S01]  /*c670*/  FMUL.FTZ R79, R80, UR6 ;  /* 0x00000006504f7c20 */ /* 0x000fe20008410000 */
[----:B------:R-:W-:-:S04]  /*c680*/  @P2 IMAD.HI.U32 R84, R0, UR10, RZ ;  /* 0x0000000a00542c27 */ /* 0x000fc8000f8e00ff */
[----:B------:R-:W-:Y:S01]  /*c690*/  FMUL.FTZ R29, R31, UR6 ;  /* 0x000000061f1d7c20 */ /* 0x000fe20008410000 */
[----:B------:R-:W-:Y:S01]  /*c6a0*/  FMUL.FTZ R80, R82, UR6 ;  /* 0x0000000652507c20 */ /* 0x000fe20008410000 */
[----:B------:R-:W-:Y:S01]  /*c6b0*/  @!P1 LEA R55, R55, UR36, 0x3 ;  /* 0x0000002437379c11 */ /* 0x000fe2000f8e18ff */
[----:B------:R-:W-:Y:S01]  /*c6c0*/  FMUL.FTZ R31, R33, UR6 ;  /* 0x00000006211f7c20 */ /* 0x000fe20008410000 */
[----:B------:R-:W-:Y:S01]  /*c6d0*/  FMUL.FTZ R82, R83, UR6 ;  /* 0x0000000653527c20 */ /* 0x000fe20008410000 */
[----:B------:R-:W-:Y:S01]  /*c6e0*/  FMUL.FTZ R33, R35, UR6 ;  /* 0x0000000623217c20 */ /* 0x000fe20008410000 */
[----:B------:R-:W-:Y:S01]  /*c6f0*/  FMUL.FTZ R83, R86, UR6 ;  /* 0x0000000656537c20 */ /* 0x000fe20008410000 */
[----:B------:R-:W-:Y:S01]  /*c700*/  @UP0 ULDC UR10, c[0x0][0x450] ;  /* 0x00011400000a0ab9 */ /* 0x000fe20000000800 */
[----:B------:R-:W-:Y:S01]  /*c710*/  FMUL.FTZ R35, R38, UR6 ;  /* 0x0000000626237c20 */ /* 0x000fe20008410000 */
[----:B------:R-:W-:Y:S02]  /*c720*/  IMAD.MOV.U32 R86, RZ, RZ, R0 ;  /* 0x000000ffff567224 */ /* 0x000fe400078e0000 */
[----:B------:R-:W-:Y:S01]  /*c730*/  FMUL.FTZ R38, R40, UR6 ;  /* 0x0000000628267c20 */ /* 0x000fe20008410000 */
[----:B------:R-:W-:Y:S01]  /*c740*/  @P2 SHF.R.U32.HI R86, RZ, UR10, R84 ;  /* 0x0000000aff562c19 */ /* 0x000fe20008011654 */
[----:B------:R-:W-:Y:S01]  /*c750*/  FMUL.FTZ R40, R41, UR6 ;  /* 0x0000000629287c20 */ /* 0x000fe20008410000 */
[----:B------:R-:W-:-:S02]  /*c760*/  @!P1 VIADD R84, R55, 0x2d840 ;  /* 0x0002d84037549836 */ /* 0x000fc40000000000 */
[----:B------:R-:W-:Y:S01]  /*c770*/  FMUL.FTZ R41, R43, UR6 ;  /* 0x000000062b297c20 */ /* 0x000fe20008410000 */
[----:B------:R-:W-:Y:S01]  /*c780*/  FMUL.FTZ R140, R85, UR6 ;  /* 0x00000006558c7c20 */ /* 0x000fe20008410000 */
[----:B------:R-:W-:Y:S01]  /*c790*/  FMUL.FTZ R43, R46, UR6 ;  /* 0x000000062e2b7c20 */ /* 0x000fe20008410000 */
[----:B------:R-:W-:Y:S02]  /*c7a0*/  IMAD.SHL.U32 R85, R11, 0x80, RZ ;  /* 0x000000800b557824 */ /* 0x000fe400078e00ff */
[----:B------:R-:W-:Y:S01]  /*c7b0*/  FMUL.FTZ R46, R48, UR6 ;  /* 0x00000006302e7c20 */ /* 0x000fe20008410000 */
[----:B------:R-:W-:Y:S01]  /*c7c0*/  FMUL.FTZ R48, R49, UR6 ;  /* 0x0000000631307c20 */ /* 0x000fe20008410000 */
[----:B------:R-:W0:Y:S01]  /*c7d0*/  SHFL.IDX PT, R145, R86, RZ, 0x1c1f ;  /* 0x001c1fff56917589 */ /* 0x000e2200000e0000 */
[----:B------:R-:W-:Y:S01]  /*c7e0*/  FMUL.FTZ R49, R51, UR6 ;  /* 0x0000000633317c20 */ /* 0x000fe20008410000 */
[----:B------:R-:W-:Y:S01]  /*c7f0*/  @!P1 PRMT R84, RZ, 0x654, R84 ;  /* 0x00000654ff549816 */ /* 0x000fe20000000054 */
[----:B------:R-:W-:Y:S01]  /*c800*/  FMUL.FTZ R51, R54, UR6 ;  /* 0x0000000636337c20 */ /* 0x000fe20008410000 */
[----:B------:R-:W-:Y:S01]  /*c810*/  IADD3 R54, -R85, 0x1, RZ ;  /* 0x0000000155367810 */ /* 0x000fe20007ffe1ff */
[----:B------:R-:W-:Y:S01]  /*c820*/  FMUL.FTZ R56, R56, UR6 ;  /* 0x0000000638387c20 */ /* 0x000fe20008410000 */
[----:B------:R-:W-:Y:S01]  /*c830*/  FMUL.FTZ R61, R61, UR6 ;  /* 0x000000063d3d7c20 */ /* 0x000fe20008410000 */
[----:B------:R-:W-:Y:S01]  /*c840*/  FMUL.FTZ R65, R65, UR6 ;  /* 0x0000000641417c20 */ /* 0x000fe20008410000 */
[----:B------:R-:W-:Y:S01]  /*c850*/  FMUL.FTZ R69, R69, UR6 ;  /* 0x0000000645457c20 */ /* 0x000fe20008410000 */
[----:B------:R-:W-:Y:S01]  /*c860*/  FMUL.FTZ R73, R73, UR6 ;  /* 0x0000000649497c20 */ /* 0x000fe20008410000 */
[----:B------:R-:W-:Y:S01]  /*c870*/  FMUL.FTZ R77, R77, UR6 ;  /* 0x000000064d4d7c20 */ /* 0x000fe20008410000 */
[----:B------:R-:W-:Y:S01]  /*c880*/  FMUL.FTZ R81, R81, UR6 ;  /* 0x0000000651517c20 */ /* 0x000fe20008410000 */
[----:B------:R-:W-:Y:S01]  /*c890*/  R2UR UR11, R10 ;  /* 0x000000000a0b72ca */ /* 0x000fe200000e0000 */
[----:B------:R-:W-:Y:S01]  /*c8a0*/  IMAD R55, R3, -0x2, R54 ;  /* 0xfffffffe03377824 */ /* 0x000fe200078e0236 */
[----:B------:R-:W-:Y:S01]  /*c8b0*/  ULDC UR18, c[0x0][0x2f0] ;  /* 0x0000bc0000127ab9 */ /* 0x000fe20000000800 */
[----:B------:R-:W1:Y:S01]  /*c8c0*/  MUFU.TANH R14, R14 ;  /* 0x0000000e000e7308 */ /* 0x000e620000002400 */
[----:B------:R-:W-:Y:S01]  /*c8d0*/  ULDC UR15, c[0x0][0x288] ;  /* 0x0000a200000f7ab9 */ /* 0x000fe20000000800 */
[----:B------:R-:W-:Y:S01]  /*c8e0*/  IMAD R55, R18, UR18, R55 ;  /* 0x0000001212377c24 */ /* 0x000fe2000f8e0237 */
[----:B------:R-:W-:-:S03]  /*c8f0*/  ULDC UR14, c[0x0][0x9e0] ;  /* 0x00027800000e7ab9 */ /* 0x000fc60000000800 */
[----:B------:R-:W-:Y:S02]  /*c900*/  VIADD R55, R55, -UR15 ;  /* 0x8000000f37377c36 */ /* 0x000fe40008000000 */
[----:B------:R-:W2:Y:S02]  /*c910*/  MUFU.TANH R24, R24 ;  /* 0x0000001800187308 */ /* 0x000ea40000002400 */
[C---:B------:R-:W-:Y:S02]  /*c920*/  VIADD R143, R55.reuse, UR14 ;  /* 0x0000000e378f7c36 */ /* 0x040fe40008000000 */
[----:B------:R-:W-:Y:S02]  /*c930*/  VIADD R142, R55, UR11 ;  /* 0x0000000b378e7c36 */ /* 0x000fe40008000000 */
[----:B0-----:R-:W-:Y:S02]  /*c940*/  IMAD.IADD R141, R143, 0x1, R145 ;  /* 0x000000018f8d7824 */ /* 0x001fe400078e0291 */
[----:B------:R-:W0:Y:S01]  /*c950*/  MUFU.TANH R21, R21 ;  /* 0x0000001500157308 */ /* 0x000e220000002400 */
[----:B------:R-:W-:-:S02]  /*c960*/  WARPGROUP.DEPBAR.LE gsb0, 0x0 ;  /* 0x00008000000079c5 */ /* 0x000fc40000010000 */
[----:B------:R-:W-:-:S05]  /*c970*/  WARPGROUP.ARRIVE ;  /* 0x00000000000079c5 */ /* 0x000fca0000000000 */
[----:B------:R-:W3:Y:S01]  /*c980*/  MUFU.TANH R25, R25 ;  /* 0x0000001900197308 */ /* 0x000ee20000002400 */
[----:B------:R-:W-:Y:S07]  /*c990*/  HGMMA.64x96x16.F32 R88, gdesc[UR52].tnspB, R88, gsb0 ;  /* 0x41600000345879f0 */ /* 0x000fee0008000858 */
        /* <DEDUP_REMOVED lines=16> */
[----:B------:R-:W-:Y:S07]  /*caa0*/  HGMMA.64x96x16.F32 R88, gdesc[UR56].tnspB, R88, gsb0 ;  /* 0x41600000385879f0 */ /* 0x000fee0008000858 */
        /* <DEDUP_REMOVED lines=53> */
[----:B------:R-:W0:Y:S01]  /*ce00*/  MUFU.TANH R83, R83 ;  /* 0x0000005300537308 */ /* 0x000e220000002400 */
[----:B------:R-:W-:-:S02]  /*ce10*/  WARPGROUP.DEPBAR.LE gsb0, 0x0 ;  /* 0x00008000000079c5 */ /* 0x000fc40000010000 */
[----:B------:R-:W-:-:S06]  /*ce20*/  WARPGROUP.ARRIVE ;  /* 0x00000000000079c5 */ /* 0x000fcc0000000000 */
[----:B------:R-:W-:Y:S03]  /*ce30*/  HGMMA.64x96x16.F32 R88, gdesc[UR44].tnspB, R88, gsb0 ;  /* 0x416000002c5879f0 */ /* 0x000fe60008000858 */
[----:B------:R-:W-:Y:S02]  /*ce40*/  WARPGROUP.DEPBAR.LE gsb0, 0x0 ;  /* 0x00008000000079c5 */ /* 0x000fe40000010000 */
[----:B------:R-:W-:-:S06]  /*ce50*/  WARPGROUP.ARRIVE ;  /* 0x00000000000079c5 */ /* 0x000fcc0000000000 */
[----:B------:R-:W-:Y:S03]  /*ce60*/  HGMMA.64x96x16.F32 R88, gdesc[UR48].tnspB, R88, gsb0 ;  /* 0x41600000305879f0 */ /* 0x000fe60008000858 */
[----:B------:R-:W-:Y:S02]  /*ce70*/  WARPGROUP.DEPBAR.LE gsb0, 0x0 ;  /* 0x00008000000079c5 */ /* 0x000fe40000010000 */
[----:B------:R0:W-:Y:S06]  /*ce80*/  BAR.ARV R22, 0x100 ;  /* 0x000400160000751d */ /* 0x0001ec0000002000 */
[----:B------:R5:W-:Y:S02]  /*ce90*/  @!P1 SYNCS.ARRIVE.TRANS64.RED.A1T0 RZ, [R84+URZ], RZ ;  /* 0x000000ff54ff99a7 */ /* 0x000be4000810043f */
[----:B-----5:R-:W-:Y:S01]  /*cea0*/  FMUL.FTZ R84, R87, UR6 ;  /* 0x0000000657547c20 */ /* 0x020fe20008410000 */
[----:B------:R-:W-:-:S05]  /*ceb0*/  IMAD.IADD R87, R142, 0x1, R145 ;  /* 0x000000018e577824 */ /* 0x000fca00078e0291 */
[----:B------:R-:W0:Y:S01]  /*cec0*/  MUFU.TANH R84, R84 ;  /* 0x0000005400547308 */ /* 0x000e220000002400 */
[----:B-1234-:R-:W-:Y:S05]  /*ced0*/  @!P5 BRA `(.L_x_913) ;  /* 0x000000000064d947 */ /* 0x01efea0003800000 */
[----:B------:R-:W-:Y:S01]  /*cee0*/  ULDC UR11, c[0x0][0x2f0] ;  /* 0x0000bc00000b7ab9 */ /* 0x000fe20000000800 */
[----:B------:R-:W-:Y:S01]  /*cef0*/  ULDC UR10, c[0x0][0x288] ;  /* 0x0000a200000a7ab9 */ /* 0x000fe20000000800 */
[----:B------:R-:W-:Y:S01]  /*cf00*/  IMAD R54, R18, UR11, R145 ;  /* 0x0000000b12367c24 */ /* 0x000fe2000f8e0291 */
[----:B------:R-:W-:Y:S03]  /*cf10*/  BSSY B0, `(.L_x_914) ;  /* 0x0000011000007945 */ /* 0x000fe60003800000 */
[----:B------:R-:W-:-:S05]  /*cf20*/  VIADD R144, R54, -UR10 ;  /* 0x8000000a36907c36 */ /* 0x000fca0008000000 */
[----:B------:R-:W-:-:S13]  /*cf30*/  ISETP.GT.AND P2, PT, R144, -0x1, PT ;  /* 0xffffffff9000780c */ /* 0x000fda0003f44270 */
[----:B------:R-:W-:Y:S05]  /*cf40*/  @P2 BRA `(.L_x_915) ;  /* 0x0000000000202947 */ /* 0x000fea0003800000 */
[----:B------:R-:W-:Y:S01]  /*cf50*/  IMAD.U32 R146, RZ, RZ, UR61 ;  /* 0x0000003dff927e24 */ /* 0x000fe2000f8e00ff */
[----:B------:R-:W-:-:S04]  /*cf60*/  LOP3.LUT R145, RZ, R144, RZ, 0x33, !PT ;  /* 0x00000090ff917212 */ /* 0x000fc800078e33ff */
[----:B------:R-:W-:-:S13]  /*cf70*/  ISETP.NE.AND P2, PT, R146, 0x1, PT ;  /* 0x000000019200780c */ /* 0x000fda0003f45270 */
[----:B------:R-:W1:Y:S02]  /*cf80*/  @P2 LDC.64 R54, c[0x0][0x9e8] ;  /* 0x00027a00ff362b82 */ /* 0x000e640000000a00 */
[----:B-1----:R-:W-:-:S05]  /*cf90*/  @P2 IMAD.HI.U32 R54, R145, R54, RZ ;  /* 0x0000003691362227 */ /* 0x002fca00078e00ff */
[----:B------:R-:W-:-:S04]  /*cfa0*/  @P2 SHF.R.U32.HI R145, RZ, R55, R54 ;  /* 0x00000037ff912219 */ /* 0x000fc80000011636 */
[----:B------:R-:W-:Y:S01]  /*cfb0*/  LOP3.LUT R144, RZ, R145, RZ, 0x33, !PT ;  /* 0x00000091ff907212 */ /* 0x000fe200078e33ff */
[----:B------:R-:W-:Y:S06]  /*cfc0*/  BRA `(.L_x_916) ;  /* 0x0000000000147947 */ /* 0x000fec0003800000 */
.L_x_915:
[----:B------:R-:W-:-:S05]  /*cfd0*/  IMAD.U32 R146, RZ, RZ, UR61 ;  /* 0x0000003dff927e24 */ /* 0x000fca000f8e00ff */
[----:B------:R-:W-:-:S13]  /*cfe0*/  ISETP.NE.AND P2, PT, R146, 0x1, PT ;  /* 0x000000019200780c */ /* 0x000fda0003f45270 */
[----:B------:R-:W1:Y:S02]  /*cff0*/  @P2 LDC.64 R54, c[0x0][0x9e8] ;  /* 0x00027a00ff362b82 */ /* 0x000e640000000a00 */
[----:B-1----:R-:W-:-:S05]  /*d000*/  @P2 IMAD.HI.U32 R54, R144, R54, RZ ;  /* 0x0000003690362227 */ /* 0x002fca00078e00ff */
[----:B------:R-:W-:-:S07]  /*d010*/  @P2 SHF.R.U32.HI R144, RZ, R55, R54 ;  /* 0x00000037ff902219 */ /* 0x000fce0000011636 */
.L_x_916:
[----:B------:R-:W-:Y:S05]  /*d020*/  BSYNC B0 ;  /* 0x0000000000007941 */ /* 0x000fea0003800000 */
.L_x_914:
[----:B------:R-:W-:-:S04]  /*d030*/  IMAD R144, R144, R146, -R85 ;  /* 0x0000009290907224 */ /* 0x000fc800078e0a55 */
[----:B------:R-:W-:-:S05]  /*d040*/  IMAD R144, R3, -0x2, R144 ;  /* 0xfffffffe03907824 */ /* 0x000fca00078e0290 */
[----:B------:R-:W-:Y:S02]  /*d050*/  VIADDMNMX R141, R144, R146, R141, PT ;  /* 0x00000092908d7246 */ /* 0x000fe4000380018d */
[----:B------:R-:W-:-:S07]  /*d060*/  VIMNMX R87, R87, R144, !PT ;  /* 0x0000009057577248 */ /* 0x000fce0007fe0100 */
.L_x_913:
[----:B------:R-:W-:-:S04]  /*d070*/  ISETP.GT.AND P2, PT, R11, -0x1, PT ;  /* 0xffffffff0b00780c */ /* 0x000fc80003f44270 */
[C---:B------:R-:W-:Y:S02]  /*d080*/  ISETP.GT.AND P4, PT, R87.reuse, RZ, P2 ;  /* 0x000000ff5700720c */ /* 0x040fe40001784270 */
[----:B------:R-:W-:Y:S02]  /*d090*/  ISETP.GT.AND P6, PT, R87, 0x1, P2 ;  /* 0x000000015700780c */ /* 0x000fe400017c4270 */
[C---:B------:R-:W-:Y:S02]  /*d0a0*/  ISETP.LT.OR P4, PT, R141.reuse, 0x1, P4 ;  /* 0x000000018d00780c */ /* 0x040fe40002781670 */
[----:B------:R-:W-:Y:S02]  /*d0b0*/  ISETP.LT.OR P6, PT, R141, 0x2, P6 ;  /* 0x000000028d00780c */ /* 0x000fe400037c1670 */
        /* <DEDUP_REMOVED lines=9> */
[----:B0-----:R-:W-:Y:S02]  /*d150*/  FSEL R28, R28, -INF , !P4 ;  /* 0xff8000001c1c7808 */ /* 0x001fe40006000000 */
[----:B------:R-:W-:Y:S02]  /*d160*/  FSEL R55, R30, -INF , !P6 ;  /* 0xff8000001e377808 */ /* 0x000fe40007000000 */
[C---:B------:R-:W-:Y:S02]  /*d170*/  ISETP.GT.AND P3, PT, R87.reuse, 0x11, P2 ;  /* 0x000000115700780c */ /* 0x040fe40001764270 */
[C---:B------:R-:W-:Y:S02]  /*d180*/  ISETP.GT.AND P4, PT, R87.reuse, 0x18, P2 ;  /* 0x000000185700780c */ /* 0x040fe40001784270 */
[----:B------:R-:W-:-:S02]  /*d190*/  ISETP.GT.AND P6, PT, R87, 0x19, P2 ;  /* 0x000000195700780c */ /* 0x000fc400017c4270 */
[C---:B------:R-:W-:Y:S02]  /*d1a0*/  ISETP.LT.OR P3, PT, R141.reuse, 0x12, P3 ;  /* 0x000000128d00780c */ /* 0x040fe40001f61670 */
[C---:B------:R-:W-:Y:S02]  /*d1b0*/  ISETP.LT.OR P4, PT, R141.reuse, 0x19, P4 ;  /* 0x000000198d00780c */ /* 0x040fe40002781670 */
[----:B------:R-:W-:Y:S02]  /*d1c0*/  ISETP.LT.OR P6, PT, R141, 0x1a, P6 ;  /* 0x0000001a8d00780c */ /* 0x000fe400037c1670 */
[----:B------:R-:W-:Y:S02]  /*d1d0*/  FSEL R144, R31, -INF , !P3 ;  /* 0xff8000001f907808 */ /* 0x000fe40005800000 */
[----:B------:R-:W-:Y:S01]  /*d1e0*/  FSEL R34, R34, -INF , !P4 ;  /* 0xff80000022227808 */ /* 0x000fe20006000000 */
[----:B------:R-:W0:Y:S01]  /*d1f0*/  SHFL.IDX PT, R31, R86, 0x1, 0x1c1f ;  /* 0x003c1f00561f7f89 */ /* 0x000e2200000e0000 */
        /* <DEDUP_REMOVED lines=9> */
[----:B------:R-:W-:Y:S02]  /*d290*/  FSEL R42, R42, -INF , !P6 ;  /* 0xff8000002a2a7808 */ /* 0x000fe40007000000 */
[C---:B------:R-:W-:Y:S02]  /*d2a0*/  ISETP.GT.AND P3, PT, R87.reuse, 0x29, P2 ;  /* 0x000000295700780c */ /* 0x040fe40001764270 */
[----:B------:R-:W-:Y:S01]  /*d2b0*/  ISETP.GT.AND P4, PT, R87, 0x30, P2 ;  /* 0x000000305700780c */ /* 0x000fe20001784270 */
[--C-:B0-----:R-:W-:Y:S01]  /*d2c0*/  IMAD.IADD R143, R143, 0x1, R31.reuse ;  /* 0x000000018f8f7824 */ /* 0x101fe200078e021f */
[----:B------:R-:W-:Y:S01]  /*d2d0*/  ISETP.GT.AND P6, PT, R87, 0x31, P2 ;  /* 0x000000315700780c */ /* 0x000fe200017c4270 */
[----:B------:R-:W-:Y:S01]  /*d2e0*/  IMAD.IADD R142, R142, 0x1, R31 ;  /* 0x000000018e8e7824 */ /* 0x000fe200078e021f */
[----:B------:R-:W-:-:S02]  /*d2f0*/  ISETP.LT.OR P3, PT, R141, 0x2a, P3 ;  /* 0x0000002a8d00780c */ /* 0x000fc40001f61670 */
[C---:B------:R-:W-:Y:S02]  /*d300*/  ISETP.LT.OR P4, PT, R141.reuse, 0x31, P4 ;  /* 0x000000318d00780c */ /* 0x040fe40002781670 */
[----:B------:R-:W-:Y:S02]  /*d310*/  ISETP.LT.OR P6, PT, R141, 0x32, P6 ;  /* 0x000000328d00780c */ /* 0x000fe400037c1670 */
[----:B------:R-:W-:Y:S02]  /*d320*/  FSEL R44, R44, -INF , !P3 ;  /* 0xff8000002c2c7808 */ /* 0x000fe40005800000 */
[----:B------:R-:W-:Y:S02]  /*d330*/  FSEL R46, R46, -INF , !P4 ;  /* 0xff8000002e2e7808 */ /* 0x000fe40006000000 */
[----:B------:R-:W-:Y:S02]  /*d340*/  FSEL R48, R48, -INF , !P6 ;  /* 0xff80000030307808 */ /* 0x000fe40007000000 */
[----:B------:R-:W-:-:S02]  /*d350*/  ISETP.GT.AND P3, PT, R87, 0x38, P2 ;  /* 0x000000385700780c */ /* 0x000fc40001764270 */
[C---:B------:R-:W-:Y:S02]  /*d360*/  ISETP.GT.AND P4, PT, R87.reuse, 0x39, P2 ;  /* 0x000000395700780c */ /* 0x040fe40001784270 */
[----:B------:R-:W-:Y:S02]  /*d370*/  ISETP.GT.AND P6, PT, R87, 0x40, P2 ;  /* 0x000000405700780c */ /* 0x000fe400017c4270 */
[C---:B------:R-:W-:Y:S02]  /*d380*/  ISETP.LT.OR P3, PT, R141.reuse, 0x39, P3 ;  /* 0x000000398d00780c */ /* 0x040fe40001f61670 */
[C---:B------:R-:W-:Y:S02]  /*d390*/  ISETP.LT.OR P4, PT, R141.reuse, 0x3a, P4 ;  /* 0x0000003a8d00780c */ /* 0x040fe40002781670 */
[----:B------:R-:W-:Y:S02]  /*d3a0*/  ISETP.LT.OR P6, PT, R141, 0x41, P6 ;  /* 0x000000418d00780c */ /* 0x000fe400037c1670 */
[----:B------:R-:W-:-:S02]  /*d3b0*/  FSEL R50, R50, -INF , !P3 ;  /* 0xff80000032327808 */ /* 0x000fc40005800000 */
[----:B------:R-:W-:Y:S02]  /*d3c0*/  FSEL R52, R52, -INF , !P4 ;  /* 0xff80000034347808 */ /* 0x000fe40006000000 */
[----:B------:R-:W-:Y:S02]  /*d3d0*/  FSEL R56, R56, -INF , !P6 ;  /* 0xff80000038387808 */ /* 0x000fe40007000000 */
[C---:B------:R-:W-:Y:S02]  /*d3e0*/  ISETP.GT.AND P3, PT, R87.reuse, 0x41, P2 ;  /* 0x000000415700780c */ /* 0x040fe40001764270 */
[C---:B------:R-:W-:Y:S02]  /*d3f0*/  ISETP.GT.AND P4, PT, R87.reuse, 0x48, P2 ;  /* 0x000000485700780c */ /* 0x040fe40001784270 */
[----:B------:R-:W-:Y:S02]  /*d400*/  ISETP.GT.AND P6, PT, R87, 0x49, P2 ;  /* 0x000000495700780c */ /* 0x000fe400017c4270 */
        /* <DEDUP_REMOVED lines=41> */
[----:B------:R-:W-:Y:S01]  /*d6a0*/  FSEL R140, R140, -INF , !P6 ;  /* 0xff8000008c8c7808 */ /* 0x000fe20007000000 */
[----:B------:R-:W-:Y:S06]  /*d6b0*/  @!P5 BRA `(.L_x_917) ;  /* 0x000000000064d947 */ /* 0x000fec0003800000 */
        /* <DEDUP_REMOVED lines=15> */
.L_x_919:
[----:B------:R-:W-:-:S05]  /*d7b0*/  IMAD.U32 R86, RZ, RZ, UR61 ;  /* 0x0000003dff567e24 */ /* 0x000fca000f8e00ff */
[----:B------:R-:W-:-:S13]  /*d7c0*/  ISETP.NE.AND P3, PT, R86, 0x1, PT ;  /* 0x000000015600780c */ /* 0x000fda0003f65270 */
[----:B------:R-:W0:Y:S02]  /*d7d0*/  @P3 LDC.64 R30, c[0x0][0x9e8] ;  /* 0x00027a00ff1e3b82 */ /* 0x000e240000000a00 */
[----:B0-----:R-:W-:-:S05]  /*d7e0*/  @P3 IMAD.HI.U32 R30, R14, R30, RZ ;  /* 0x0000001e0e1e3227 */ /* 0x001fca00078e00ff */
[----:B------:R-:W-:-:S07]  /*d7f0*/  @P3 SHF.R.U32.HI R14, RZ, R31, R30 ;  /* 0x0000001fff0e3219 */ /* 0x000fce000001161e */
.L_x_920:
[----:B------:R-:W-:Y:S05]  /*d800*/  BSYNC B0 ;  /* 0x0000000000007941 */ /* 0x000fea0003800000 */
.L_x_918:
[----:B------:R-:W-:-:S04]  /*d810*/  IMAD R14, R14, R86, -R85 ;  /* 0x000000560e0e7224 */ /* 0x000fc800078e0a55 */
[----:B------:R-:W-:-:S05]  /*d820*/  IMAD R14, R3, -0x2, R14 ;  /* 0xfffffffe030e7824 */ /* 0x000fca00078e020e */
[----:B------:R-:W-:Y:S02]  /*d830*/  VIADDMNMX R143, R14, R86, R143, PT ;  /* 0x000000560e8f7246 */ /* 0x000fe4000380018f */
[----:B------:R-:W-:-:S07]  /*d840*/  VIMNMX R142, R142, R14, !PT ;  /* 0x0000000e8e8e7248 */ /* 0x000fce0007fe0100 */
.L_x_917:
[----:B------:R-:W-:Y:S01]  /*d850*/  FMNMX.FTZ R31, R54, R15, !PT ;  /* 0x0000000f361f7209 */ /* 0x000fe20007810000 */
[----:B------:R-:W-:Y:S01]  /*d860*/  ULDC UR10, c[0x0][0x988] ;  /* 0x00026200000a7ab9 */ /* 0x000fe20000000800 */
[----:B------:R-:W-:Y:S01]  /*d870*/  ISETP.GT.AND P3, PT, R142, 0x9, P2 ;  /* 0x000000098e00780c */ /* 0x000fe20001764270 */
[----:B------:R-:W-:Y:S01]  /*d880*/  UMOV UR30, UR5 ;  /* 0x00000005001e7c82 */ /* 0x000fe20008000000 */
[----:B------:R-:W-:Y:S02]  /*d890*/  FMNMX.FTZ R31, R24, R31, !PT ;  /* 0x0000001f181f7209 */ /* 0x000fe40007810000 */
[----:B------:R-:W-:Y:S02]  /*d8a0*/  ISETP.LT.OR P3, PT, R143, 0xa, P3 ;  /* 0x0000000a8f00780c */ /* 0x000fe40001f61670 */
[----:B------:R-:W-:Y:S02]  /*d8b0*/  FMNMX.FTZ R31, R26, R31, !PT ;  /* 0x0000001f1a1f7209 */ /* 0x000fe40007810000 */
[----:B------:R-:W-:-:S02]  /*d8c0*/  ISETP.GT.AND P6, PT, R142, 0x8, P2 ;  /* 0x000000088e00780c */ /* 0x000fc400017c4270 */
[----:B------:R-:W-:Y:S02]  /*d8d0*/  FMNMX.FTZ R14, R28, R31, !PT ;  /* 0x0000001f1c0e7209 */ /* 0x000fe40007810000 */
[----:B------:R-:W-:Y:S02]  /*d8e0*/  FSEL R29, R29, -INF , !P3 ;  /* 0xff8000001d1d7808 */ /* 0x000fe40005800000 */
[----:B------:R-:W-:Y:S02]  /*d8f0*/  FMNMX.FTZ R31, R55, R14, !PT ;  /* 0x0000000e371f7209 */ /* 0x000fe40007810000 */
[----:B------:R-:W-:Y:S02]  /*d900*/  ISETP.GT.AND P3, PT, R142, 0x11, P2 ;  /* 0x000000118e00780c */ /* 0x000fe40001764270 */
[----:B------:R-:W-:Y:S02]  /*d910*/  FMNMX.FTZ R31, R144, R31, !PT ;  /* 0x0000001f901f7209 */ /* 0x000fe40007810000 */
[----:B------:R-:W-:-:S02]  /*d920*/  ISETP.LT.OR P6, PT, R143, 0x9, P6 ;  /* 0x000000098f00780c */ /* 0x000fc400037c1670 */
[----:B------:R-:W-:Y:S02]  /*d930*/  FMNMX.FTZ R31, R34, R31, !PT ;  /* 0x0000001f221f7209 */ /* 0x000fe40007810000 */
[----:B------:R-:W-:Y:S02]  /*d940*/  ISETP.LT.OR P3, PT, R143, 0x12, P3 ;  /* 0x000000128f00780c */ /* 0x000fe40001f61670 */
[----:B------:R-:W-:Y:S02]  /*d950*/  FMNMX.FTZ R31, R36, R31, !PT ;  /* 0x0000001f241f7209 */ /* 0x000fe40007810000 */
[----:B------:R-:W-:Y:S02]  /*d960*/  FSEL R27, R27, -INF , !P6 ;  /* 0xff8000001b1b7808 */ /* 0x000fe40007000000 */
        /* <DEDUP_REMOVED lines=35> */
[----:B------:R-:W-:Y:S02]  /*dba0*/  R2UR UR11, R19 ;  /* 0x00000000130b72ca */ /* 0x000fe400000e0000 */
[----:B------:R-:W-:-:S04]  /*dbb0*/  FMNMX.FTZ R14, R75, R14, !PT ;  /* 0x0000000e4b0e7209 */ /* 0x000fc80007810000 */
[----:B------:R-:W-:-:S04]  /*dbc0*/  FMNMX.FTZ R14, R77, R14, !PT ;  /* 0x0000000e4d0e7209 */ /* 0x000fc80007810000 */
[----:B------:R-:W-:-:S04]  /*dbd0*/  FMNMX.FTZ R14, R79, R14, !PT ;  /* 0x0000000e4f0e7209 */ /* 0x000fc80007810000 */
[----:B------:R-:W-:-:S04]  /*dbe0*/  FMNMX.FTZ R14, R81, R14, !PT ;  /* 0x0000000e510e7209 */ /* 0x000fc80007810000 */
[----:B------:R-:W-:-:S04]  /*dbf0*/  FMNMX.FTZ R31, R139, R14, !PT ;  /* 0x0000000e8b1f7209 */ /* 0x000fc80007810000 */
[----:B------:R-:W-:-:S05]  /*dc00*/  FMNMX.FTZ R31, R140, R31, !PT ;  /* 0x0000001f8c1f7209 */ /* 0x000fca0007810000 */
[----:B------:R-:W0:Y:S02]  /*dc10*/  SHFL.BFLY PT, R14, R31, 0x2, 0x1f ;  /* 0x0c401f001f0e7f89 */ /* 0x000e2400000e0000 */
[----:B0-----:R-:W-:-:S05]  /*dc20*/  FMNMX.FTZ R30, R31, R14, !PT ;  /* 0x0000000e1f1e7209 */ /* 0x001fca0007810000 */
[----:B------:R-:W0:Y:S02]  /*dc30*/  SHFL.BFLY PT, R85, R30, 0x1, 0x1f ;  /* 0x0c201f001e557f89 */ /* 0x000e2400000e0000 */
[----:B0-----:R-:W-:-:S04]  /*dc40*/  FMNMX.FTZ R14, R30, R85, !PT ;  /* 0x000000551e0e7209 */ /* 0x001fc80007810000 */
[C---:B------:R-:W-:Y:S01]  /*dc50*/  FSETP.NEU.FTZ.AND P6, PT, R14.reuse, -INF , PT ;  /* 0xff8000000e00780b */ /* 0x040fe20003fdd000 */
[----:B------:R-:W-:-:S03]  /*dc60*/  FMUL.FTZ R31, R14, UR10 ;  /* 0x0000000a0e1f7c20 */ /* 0x000fc60008410000 */
[----:B------:R-:W-:Y:S02]  /*dc70*/  FSEL R146, R14, RZ, P6 ;  /* 0x000000ff0e927208 */ /* 0x000fe40003000000 */
[----:B------:R-:W-:-:S03]  /*dc80*/  FSEL R31, R31, RZ, P6 ;  /* 0x000000ff1f1f7208 */ /* 0x000fc60003000000 */
[----:B------:R-:W-:Y:S02]  /*dc90*/  FADD.FTZ R146, -R146, R15 ;  /* 0x0000000f92927221 */ /* 0x000fe40000010100 */
[--C-:B------:R-:W-:Y:S01]  /*dca0*/  FFMA.FTZ R30, R54, UR10, -R31.reuse ;  /* 0x0000000a361e7c23 */ /* 0x100fe2000801081f */
[--C-:B------:R-:W-:Y:S01]  /*dcb0*/  FFMA.FTZ R54, R24, UR10, -R31.reuse ;  /* 0x0000000a18367c23 */ /* 0x100fe2000801081f */
[----:B------:R-:W-:Y:S01]  /*dcc0*/  FSEL R24, R37, -INF , !P3 ;  /* 0xff80000025187808 */ /* 0x000fe20005800000 */
[--C-:B------:R-:W-:Y:S01]  /*dcd0*/  FFMA.FTZ R87, R28, UR10, -R31.reuse ;  /* 0x0000000a1c577c23 */ /* 0x100fe2000801081f */
[----:B------:R-:W-:Y:S01]  /*dce0*/  ISETP.GT.AND P3, PT, R142, 0x21, P2 ;  /* 0x000000218e00780c */ /* 0x000fe20001764270 */
[----:B------:R0:W-:Y:S01]  /*dcf0*/  MUFU.EX2 R37, R54 ;  /* 0x0000003600257308 */ /* 0x0001e20000000800 */
[----:B------:R-:W-:Y:S01]  /*dd00*/  FSEL R28, R43, -INF , !P4 ;  /* 0xff8000002b1c7808 */ /* 0x000fe20006000000 */
[--C-:B------:R-:W-:Y:S01]  /*dd10*/  FFMA.FTZ R42, R42, UR10, -R31.reuse ;  /* 0x0000000a2a2a7c23 */ /* 0x100fe2000801081f */
[----:B------:R-:W-:Y:S01]  /*dd20*/  ISETP.LT.OR P3, PT, R143, 0x22, P3 ;  /* 0x000000228f00780c */ /* 0x000fe20001f61670 */
[--C-:B------:R-:W-:Y:S01]  /*dd30*/  FFMA.FTZ R149, R138, UR10, -R31.reuse ;  /* 0x0000000a8a957c23 */ /* 0x100fe2000801081f */
[----:B------:R-:W-:Y:S01]  /*dd40*/  ISETP.GT.AND P4, PT, R142, 0x29, P2 ;  /* 0x000000298e00780c */ /* 0x000fe20001784270 */
[--C-:B------:R-:W-:Y:S01]  /*dd50*/  FFMA.FTZ R141, R44, UR10, -R31.reuse ;  /* 0x0000000a2c8d7c23 */ /* 0x100fe2000801081f */
[----:B------:R-:W-:Y:S01]  /*dd60*/  FSEL R41, R41, -INF , !P3 ;  /* 0xff80000029297808 */ /* 0x000fe20005800000 */
[----:B------:R1:W-:Y:S01]  /*dd70*/  MUFU.EX2 R43, R87 ;  /* 0x00000057002b7308 */ /* 0x0003e20000000800 */
[----:B------:R-:W-:Y:S01]  /*dd80*/  ISETP.GT.AND P3, PT, R142, RZ, P2 ;  /* 0x000000ff8e00720c */ /* 0x000fe20001764270 */
[--C-:B0-----:R-:W-:Y:S01]  /*dd90*/  FFMA.FTZ R54, R55, UR10, -R31.reuse ;  /* 0x0000000a37367c23 */ /* 0x101fe2000801081f */
[C---:B------:R-:W-:Y:S01]  /*dda0*/  ISETP.LT.OR P4, PT, R143.reuse, 0x2a, P4 ;  /* 0x0000002a8f00780c */ /* 0x040fe20002781670 */
[--C-:B------:R-:W-:Y:S01]  /*ddb0*/  FFMA.FTZ R44, R56, UR10, -R31.reuse ;  /* 0x0000000a382c7c23 */ /* 0x100fe2000801081f */
[----:B------:R-:W-:Y:S01]  /*ddc0*/  ISETP.LT.OR P3, PT, R143, 0x1, P3 ;  /* 0x000000018f00780c */ /* 0x000fe20001f61670 */
[--C-:B------:R-:W-:Y:S01]  /*ddd0*/  FFMA.FTZ R147, R52, UR10, -R31.reuse ;  /* 0x0000000a34937c23 */ /* 0x100fe2000801081f */
[----:B------:R-:W-:Y:S01]  /*dde0*/  FSEL R45, R45, -INF , !P4 ;  /* 0xff8000002d2d7808 */ /* 0x000fe20006000000 */
[--C-:B------:R-:W-:Y:S01]  /*ddf0*/  FFMA.FTZ R52, R71, UR10, -R31.reuse ;  /* 0x0000000a47347c23 */ /* 0x100fe2000801081f */
[----:B------:R-:W-:Y:S01]  /*de00*/  FSEL R85, R21, -INF , !P3 ;  /* 0xff80000015557808 */ /* 0x000fe20005800000 */
[--C-:B-1----:R-:W-:Y:S01]  /*de10*/  FFMA.FTZ R87, R144, UR10, -R31.reuse ;  /* 0x0000000a90577c23 */ /* 0x102fe2000801081f */
[----:B------:R-:W-:Y:S01]  /*de20*/  ISETP.GT.AND P3, PT, R142, 0x30, P2 ;  /* 0x000000308e00780c */ /* 0x000fe20001764270 */
[--C-:B------:R-:W-:Y:S01]  /*de30*/  FFMA.FTZ R46, R46, UR10, -R31.reuse ;  /* 0x0000000a2e2e7c23 */ /* 0x100fe2000801081f */
[----:B------:R-:W-:Y:S01]  /*de40*/  FMNMX.FTZ R86, R85, R20, !PT ;  /* 0x0000001455567209 */ /* 0x000fe20007810000 */
[--C-:B------:R-:W-:Y:S01]  /*de50*/  FFMA.FTZ R145, R48, UR10, -R31.reuse ;  /* 0x0000000a30917c23 */ /* 0x100fe2000801081f */
[----:B------:R-:W-:Y:S01]  /*de60*/  ISETP.LT.OR P3, PT, R143, 0x31, P3 ;  /* 0x000000318f00780c */ /* 0x000fe20001f61670 */
[--C-:B------:R-:W-:Y:S01]  /*de70*/  FFMA.FTZ R48, R63, UR10, -R31.reuse ;  /* 0x0000000a3f307c23 */ /* 0x100fe2000801081f */
[----:B------:R-:W-:Y:S01]  /*de80*/  FMNMX.FTZ R86, R25, R86, !PT ;  /* 0x0000005619567209 */ /* 0x000fe20007810000 */
[--C-:B------:R-:W-:Y:S01]  /*de90*/  FFMA.FTZ R26, R26, UR10, -R31.reuse ;  /* 0x0000000a1a1a7c23 */ /* 0x100fe2000801081f */
[----:B------:R-:W-:Y:S01]  /*dea0*/  FSEL R55, R47, -INF , !P3 ;  /* 0xff8000002f377808 */ /* 0x000fe20005800000 */
[--C-:B------:R-:W-:Y:S01]  /*deb0*/  FFMA.FTZ R34, R34, UR10, -R31.reuse ;  /* 0x0000000a22227c23 */ /* 0x100fe2000801081f */
[----:B------:R-:W-:Y:S01]  /*dec0*/  FMNMX.FTZ R86, R27, R86, !PT ;  /* 0x000000561b567209 */ /* 0x000fe20007810000 */
[----:B------:R0:W-:Y:S01]  /*ded0*/  MUFU.EX2 R47, R87 ;  /* 0x00000057002f7308 */ /* 0x0001e20000000800 */
[----:B------:R-:W-:Y:S01]  /*dee0*/  ISETP.GT.AND P3, PT, R142, 0x38, P2 ;  /* 0x000000388e00780c */ /* 0x000fe20001764270 */
[--C-:B------:R-:W-:Y:S01]  /*def0*/  FFMA.FTZ R63, R73, UR10, -R31.reuse ;  /* 0x0000000a493f7c23 */ /* 0x100fe2000801081f */
[----:B------:R-:W-:Y:S01]  /*df00*/  FMNMX.FTZ R21, R29, R86, !PT ;  /* 0x000000561d157209 */ /* 0x000fe20007810000 */
[----:B------:R-:W-:Y:S01]  /*df10*/  FFMA.FTZ R140, R140, UR10, -R31 ;  /* 0x0000000a8c8c7c23 */ /* 0x000fe2000801081f */
[----:B------:R-:W-:Y:S01]  /*df20*/  ISETP.LT.OR P3, PT, R143, 0x39, P3 ;  /* 0x000000398f00780c */ /* 0x000fe20001f61670 */
[----:B------:R-:W-:Y:S01]  /*df30*/  FMUL.FTZ R15, R146, UR10 ;  /* 0x0000000a920f7c20 */ /* 0x000fe20008410000 */
[----:B------:R-:W-:Y:S01]  /*df40*/  FMNMX.FTZ R144, R32, R21, !PT ;  /* 0x0000001520907209 */ /* 0x000fe20007810000 */
[----:B------:R-:W-:Y:S01]  /*df50*/  MUFU.EX2 R30, R30 ;  /* 0x0000001e001e7308 */ /* 0x000fe20000000800 */
[----:B------:R-:W-:-:S02]  /*df60*/  ISETP.GT.AND P4, PT, R142, 0x31, P2 ;  /* 0x000000318e00780c */ /* 0x000fc40001784270 */
[----:B------:R-:W-:Y:S02]  /*df70*/  FMNMX.FTZ R144, R33, R144, !PT ;  /* 0x0000009021907209 */ /* 0x000fe40007810000 */
[----:B------:R-:W-:Y:S01]  /*df80*/  FSEL R86, R51, -INF , !P3 ;  /* 0xff80000033567808 */ /* 0x000fe20005800000 */
[--C-:B------:R-:W-:Y:S01]  /*df90*/  FFMA.FTZ R51, R36, UR10, -R31.reuse ;  /* 0x0000000a24337c23 */ /* 0x100fe2000801081f */
[----:B------:R-:W-:Y:S01]  /*dfa0*/  FMNMX.FTZ R21, R35, R144, !PT ;  /* 0x0000009023157209 */ /* 0x000fe20007810000 */
[----:B------:R-:W-:Y:S01]  /*dfb0*/  FFMA.FTZ R36, R38, UR10, -R31 ;  /* 0x0000000a26247c23 */ /* 0x000fe2000801081f */
[----:B------:R-:W-:Y:S01]  /*dfc0*/  ISETP.LT.OR P4, PT, R143, 0x32, P4 ;  /* 0x000000328f00780c */ /* 0x000fe20002781670 */
[----:B------:R-:W1:Y:S01]  /*dfd0*/  MUFU.EX2 R15, R15 ;  /* 0x0000000f000f7308 */ /* 0x000e620000000800 */
[----:B------:R-:W-:Y:S02]  /*dfe0*/  FMNMX.FTZ R38, R24, R21, !PT ;  /* 0x0000001518267209 */ /* 0x000fe40007810000 */
[----:B------:R-:W-:-:S02]  /*dff0*/  FSEL R49, R49, -INF , !P4 ;  /* 0xff80000031317808 */ /* 0x000fc40006000000 */
[----:B------:R-:W-:Y:S02]  /*e000*/  FMNMX.FTZ R38, R39, R38, !PT ;  /* 0x0000002627267209 */ /* 0x000fe40007810000 */
[----:B------:R-:W-:Y:S01]  /*e010*/  ISETP.GT.AND P4, PT, R142, 0x39, P2 ;  /* 0x000000398e00780c */ /* 0x000fe20001784270 */
[----:B------:R-:W-:Y:S01]  /*e020*/  MUFU.EX2 R26, R26 ;  /* 0x0000001a001a7308 */ /* 0x000fe20000000800 */
[----:B------:R-:W-:Y:S02]  /*e030*/  FMNMX.FTZ R21, R41, R38, !PT ;  /* 0x0000002629157209 */ /* 0x000fe40007810000 */
[----:B------:R-:W-:Y:S02]  /*e040*/  ISETP.LT.OR P4, PT, R143, 0x3a, P4 ;  /* 0x0000003a8f00780c */ /* 0x000fe40002781670 */
[----:B------:R-:W-:Y:S02]  /*e050*/  FMNMX.FTZ R38, R28, R21, !PT ;  /* 0x000000151c267209 */ /* 0x000fe40007810000 */
[----:B0-----:R-:W-:Y:S01]  /*e060*/  FSEL R87, R53, -INF , !P4 ;  /* 0xff80000035577808 */ /* 0x001fe20006000000 */
[--C-:B------:R-:W-:Y:S01]  /*e070*/  FFMA.FTZ R53, R40, UR10, -R31.reuse ;  /* 0x0000000a28357c23 */ /* 0x100fe2000801081f */
[----:B------:R-:W-:Y:S01]  /*e080*/  FMNMX.FTZ R40, R45, R38, !PT ;  /* 0x000000262d287209 */ /* 0x000fe20007810000 */
[----:B------:R-:W-:Y:S01]  /*e090*/  MUFU.EX2 R54, R54 ;  /* 0x0000003600367308 */ /* 0x000fe20000000800 */
[----:B------:R-:W-:Y:S01]  /*e0a0*/  ISETP.GT.AND P3, PT, R142, 0x40, P2 ;  /* 0x000000408e00780c */ /* 0x000fe20001764270 */
[-C--:B-1----:R-:W-:Y:S01]  /*e0b0*/  FMUL.FTZ R88, R88, R15.reuse ;  /* 0x0000000f58587220 */ /* 0x082fe20000410000 */
[----:B------:R-:W-:Y:S01]  /*e0c0*/  FMNMX.FTZ R40, R55, R40, !PT ;  /* 0x0000002837287209 */ /* 0x000fe20007810000 */
[-C--:B------:R-:W-:Y:S01]  /*e0d0*/  FMUL.FTZ R89, R89, R15.reuse ;  /* 0x0000000f59597220 */ /* 0x080fe20000410000 */
[----:B------:R-:W-:Y:S01]  /*e0e0*/  ISETP.LT.OR P3, PT, R143, 0x41, P3 ;  /* 0x000000418f00780c */ /* 0x000fe20001f61670 */
[-C--:B------:R-:W-:Y:S01]  /*e0f0*/  FMUL.FTZ R92, R92, R15.reuse ;  /* 0x0000000f5c5c7220 */ /* 0x080fe20000410000 */
[----:B------:R-:W-:Y:S01]  /*e100*/  ISETP.GT.AND P4, PT, R142, 0x41, P2 ;  /* 0x000000418e00780c */ /* 0x000fe20001784270 */
[----:B------:R0:W-:Y:S01]  /*e110*/  MUFU.EX2 R38, R42 ;  /* 0x0000002a00267308 */ /* 0x0001e20000000800 */
[----:B------:R-:W-:Y:S01]  /*e120*/  FMNMX.FTZ R21, R49, R40, !PT ;  /* 0x0000002831157209 */ /* 0x000fe20007810000 */
[-C--:B------:R-:W-:Y:S01]  /*e130*/  FMUL.FTZ R93, R93, R15.reuse ;  /* 0x0000000f5d5d7220 */ /* 0x080fe20000410000 */
[----:B------:R-:W-:Y:S01]  /*e140*/  FSEL R57, R57, -INF , !P3 ;  /* 0xff80000039397808 */ /* 0x000fe20005800000 */
[-C--:B------:R-:W-:Y:S01]  /*e150*/  FMUL.FTZ R96, R96, R15.reuse ;  /* 0x0000000f60607220 */ /* 0x080fe20000410000 */
[----:B------:R-:W-:Y:S01]  /*e160*/  ISETP.GT.AND P3, PT, R142, 0x48, P2 ;  /* 0x000000488e00780c */ /* 0x000fe20001764270 */
[----:B------:R-:W-:Y:S01]  /*e170*/  FMUL.FTZ R97, R97, R15 ;  /* 0x0000000f61617220 */ /* 0x000fe20000410000 */
[C---:B------:R-:W-:Y:S01]  /*e180*/  ISETP.LT.OR P4, PT, R143.reuse, 0x42, P4 ;  /* 0x000000428f00780c */ /* 0x040fe20002781670 */
[----:B------:R-:W-:Y:S01]  /*e190*/  MUFU.EX2 R34, R34 ;  /* 0x0000002200227308 */ /* 0x000fe20000000800 */
[----:B------:R-:W-:Y:S01]  /*e1a0*/  FMNMX.FTZ R40, R86, R21, !PT ;  /* 0x0000001556287209 */ /* 0x000fe20007810000 */
[-C--:B------:R-:W-:Y:S01]  /*e1b0*/  FMUL.FTZ R100, R100, R15.reuse ;  /* 0x0000000f64647220 */ /* 0x080fe20000410000 */
[----:B------:R-:W-:Y:S01]  /*e1c0*/  ISETP.LT.OR P3, PT, R143, 0x49, P3 ;  /* 0x000000498f00780c */ /* 0x000fe20001f61670 */
[-C--:B------:R-:W-:Y:S01]  /*e1d0*/  FMUL.FTZ R101, R101, R15.reuse ;  /* 0x0000000f65657220 */ /* 0x080fe20000410000 */
[----:B------:R-:W-:Y:S01]  /*e1e0*/  FSEL R58, R58, -INF , !P4 ;  /* 0xff8000003a3a7808 */ /* 0x000fe20006000000 */
[-C--:B------:R-:W-:Y:S01]  /*e1f0*/  FMUL.FTZ R104, R104, R15.reuse ;  /* 0x0000000f68687220 */ /* 0x080fe20000410000 */
[----:B------:R-:W-:Y:S01]  /*e200*/  ISETP.GT.AND P4, PT, R142, 0x49, P2 ;  /* 0x000000498e00780c */ /* 0x000fe20001784270 */
[----:B------:R-:W-:Y:S01]  /*e210*/  MUFU.EX2 R51, R51 ;  /* 0x0000003300337308 */ /* 0x000fe20000000800 */
[----:B0-----:R-:W-:Y:S01]  /*e220*/  FMNMX.FTZ R42, R87, R40, !PT ;  /* 0x00000028572a7209 */ /* 0x001fe20007810000 */
[-C--:B------:R-:W-:Y:S01]  /*e230*/  FMUL.FTZ R105, R105, R15.reuse ;  /* 0x0000000f69697220 */ /* 0x080fe20000410000 */
[----:B------:R-:W-:Y:S01]  /*e240*/  FSEL R60, R60, -INF , !P3 ;  /* 0xff8000003c3c7808 */ /* 0x000fe20005800000 */
[-C--:B------:R-:W-:Y:S01]  /*e250*/  FMUL.FTZ R108, R108, R15.reuse ;  /* 0x0000000f6c6c7220 */ /* 0x080fe20000410000 */
[----:B------:R-:W-:Y:S01]  /*e260*/  ISETP.GT.AND P3, PT, R142, 0x50, P2 ;  /* 0x000000508e00780c */ /* 0x000fe20001764270 */
[----:B------:R-:W-:Y:S01]  /*e270*/  FMUL.FTZ R109, R109, R15 ;  /* 0x0000000f6d6d7220 */ /* 0x000fe20000410000 */
[----:B------:R-:W-:Y:S01]  /*e280*/  ISETP.LT.OR P4, PT, R143, 0x4a, P4 ;  /* 0x0000004a8f00780c */ /* 0x000fe20002781670 */
[----:B------:R0:W-:Y:S01]  /*e290*/  MUFU.EX2 R40, R46 ;  /* 0x0000002e00287308 */ /* 0x0001e20000000800 */
[----:B------:R-:W-:Y:S01]  /*e2a0*/  FMNMX.FTZ R21, R57, R42, !PT ;  /* 0x0000002a39157209 */ /* 0x000fe20007810000 */
[--C-:B------:R-:W-:Y:S01]  /*e2b0*/  FFMA.FTZ R42, R50, UR10, -R31.reuse ;  /* 0x0000000a322a7c23 */ /* 0x100fe2000801081f */
[----:B------:R-:W-:Y:S01]  /*e2c0*/  ISETP.LT.OR P3, PT, R143, 0x51, P3 ;  /* 0x000000518f00780c */ /* 0x000fe20001f61670 */
[--C-:B------:R-:W-:Y:S01]  /*e2d0*/  FFMA.FTZ R50, R67, UR10, -R31.reuse ;  /* 0x0000000a43327c23 */ /* 0x100fe2000801081f */
[----:B------:R-:W-:Y:S01]  /*e2e0*/  FSEL R62, R62, -INF , !P4 ;  /* 0xff8000003e3e7808 */ /* 0x000fe20006000000 */
[--C-:B------:R-:W-:Y:S01]  /*e2f0*/  FFMA.FTZ R67, R139, UR10, -R31.reuse ;  /* 0x0000000a8b437c23 */ /* 0x100fe2000801081f */
[----:B------:R-:W-:Y:S01]  /*e300*/  ISETP.GT.AND P4, PT, R142, 0x51, P2 ;  /* 0x000000518e00780c */ /* 0x000fe20001784270 */
[----:B------:R-:W-:Y:S01]  /*e310*/  MUFU.EX2 R36, R36 ;  /* 0x0000002400247308 */ /* 0x000fe20000000800 */
[----:B------:R-:W-:Y:S01]  /*e320*/  FMNMX.FTZ R21, R58, R21, !PT ;  /* 0x000000153a157209 */ /* 0x000fe20007810000 */
[--C-:B0-----:R-:W-:Y:S01]  /*e330*/  FFMA.FTZ R46, R59, UR10, -R31.reuse ;  /* 0x0000000a3b2e7c23 */ /* 0x101fe2000801081f */
[----:B------:R-:W-:Y:S01]  /*e340*/  FSEL R64, R64, -INF , !P3 ;  /* 0xff80000040407808 */ /* 0x000fe20005800000 */
[--C-:B------:R-:W-:Y:S01]  /*e350*/  FFMA.FTZ R59, R65, UR10, -R31.reuse ;  /* 0x0000000a413b7c23 */ /* 0x100fe2000801081f */
[----:B------:R-:W-:Y:S01]  /*e360*/  ISETP.GT.AND P3, PT, R142, 0x58, P2 ;  /* 0x000000588e00780c */ /* 0x000fe20001764270 */
[----:B------:R-:W-:Y:S01]  /*e370*/  FFMA.FTZ R65, R77, UR10, -R31 ;  /* 0x0000000a4d417c23 */ /* 0x000fe2000801081f */
[C---:B------:R-:W-:Y:S01]  /*e380*/  ISETP.LT.OR P4, PT, R143.reuse, 0x52, P4 ;  /* 0x000000528f00780c */ /* 0x040fe20002781670 */
[----:B------:R-:W-:Y:S01]  /*e390*/  MUFU.EX2 R53, R53 ;  /* 0x0000003500357308 */ /* 0x000fe20000000800 */
[----:B------:R-:W-:Y:S01]  /*e3a0*/  FMNMX.FTZ R21, R60, R21, !PT ;  /* 0x000000153c157209 */ /* 0x000fe20007810000 */
[-C--:B------:R-:W-:Y:S01]  /*e3b0*/  FMUL.FTZ R112, R112, R15.reuse ;  /* 0x0000000f70707220 */ /* 0x080fe20000410000 */
[----:B------:R-:W-:Y:S01]  /*e3c0*/  ISETP.LT.OR P3, PT, R143, 0x59, P3 ;  /* 0x000000598f00780c */ /* 0x000fe20001f61670 */
[-C--:B------:R-:W-:Y:S01]  /*e3d0*/  FMUL.FTZ R113, R113, R15.reuse ;  /* 0x0000000f71717220 */ /* 0x080fe20000410000 */
[----:B------:R-:W-:Y:S01]  /*e3e0*/  FSEL R66, R66, -INF , !P4 ;  /* 0xff80000042427808 */ /* 0x000fe20006000000 */
[----:B------:R-:W-:Y:S01]  /*e3f0*/  FMUL.FTZ R116, R116, R15 ;  /* 0x0000000f74747220 */ /* 0x000fe20000410000 */
[----:B------:R-:W-:Y:S01]  /*e400*/  FMNMX.FTZ R21, R62, R21, !PT ;  /* 0x000000153e157209 */ /* 0x000fe20007810000 */
[----:B------:R-:W-:Y:S01]  /*e410*/  MUFU.EX2 R141, R141 ;  /* 0x0000008d008d7308 */ /* 0x000fe20000000800 */
[----:B------:R-:W-:Y:S01]  /*e420*/  ISETP.GT.AND P4, PT, R142, 0x59, P2 ;  /* 0x000000598e00780c */ /* 0x000fe20001784270 */
[-C--:B------:R-:W-:Y:S01]  /*e430*/  FMUL.FTZ R117, R117, R15.reuse ;  /* 0x0000000f75757220 */ /* 0x080fe20000410000 */
[----:B------:R-:W-:Y:S01]  /*e440*/  FSEL R68, R68, -INF , !P3 ;  /* 0xff80000044447808 */ /* 0x000fe20005800000 */
[----:B------:R-:W-:Y:S01]  /*e450*/  FMUL.FTZ R120, R120, R15 ;  /* 0x0000000f78787220 */ /* 0x000fe20000410000 */
[----:B------:R-:W-:Y:S01]  /*e460*/  FMNMX.FTZ R21, R64, R21, !PT ;  /* 0x0000001540157209 */ /* 0x000fe20007810000 */
[-C--:B------:R-:W-:Y:S01]  /*e470*/  FMUL.FTZ R121, R121, R15.reuse ;  /* 0x0000000f79797220 */ /* 0x080fe20000410000 */
[----:B------:R-:W-:Y:S01]  /*e480*/  ISETP.GT.AND P3, PT, R142, 0x60, P2 ;  /* 0x000000608e00780c */ /* 0x000fe20001764270 */
[----:B------:R-:W-:Y:S01]  /*e490*/  MUFU.EX2 R145, R145 ;  /* 0x0000009100917308 */ /* 0x000fe20000000800 */
[----:B------:R-:W-:Y:S01]  /*e4a0*/  ISETP.LT.OR P4, PT, R143, 0x5a, P4 ;  /* 0x0000005a8f00780c */ /* 0x000fe20002781670 */
[----:B------:R-:W-:Y:S01]  /*e4b0*/  FMUL.FTZ R124, R124, R15 ;  /* 0x0000000f7c7c7220 */ /* 0x000fe20000410000 */
[----:B------:R-:W-:Y:S01]  /*e4c0*/  FMNMX.FTZ R21, R66, R21, !PT ;  /* 0x0000001542157209 */ /* 0x000fe20007810000 */
[-C--:B------:R-:W-:Y:S01]  /*e4d0*/  FMUL.FTZ R125, R125, R15.reuse ;  /* 0x0000000f7d7d7220 */ /* 0x080fe20000410000 */
[----:B------:R-:W-:Y:S01]  /*e4e0*/  ISETP.LT.OR P3, PT, R143, 0x61, P3 ;  /* 0x000000618f00780c */ /* 0x000fe20001f61670 */
[-C--:B------:R-:W-:Y:S01]  /*e4f0*/  FMUL.FTZ R128, R128, R15.reuse ;  /* 0x0000000f80807220 */ /* 0x080fe20000410000 */
[----:B------:R-:W-:Y:S01]  /*e500*/  FSEL R70, R70, -INF , !P4 ;  /* 0xff80000046467808 */ /* 0x000fe20006000000 */
[----:B------:R-:W-:Y:S01]  /*e510*/  MUFU.EX2 R42, R42 ;  /* 0x0000002a002a7308 */ /* 0x000fe20000000800 */
[----:B------:R-:W-:Y:S01]  /*e520*/  ISETP.GT.AND P4, PT, R142, 0x61, P2 ;  /* 0x000000618e00780c */ /* 0x000fe20001784270 */
[----:B------:R-:W-:Y:S01]  /*e530*/  FMUL.FTZ R129, R129, R15 ;  /* 0x0000000f81817220 */ /* 0x000fe20000410000 */
[----:B------:R-:W-:Y:S01]  /*e540*/  FMNMX.FTZ R21, R68, R21, !PT ;  /* 0x0000001544157209 */ /* 0x000fe20007810000 */
[-C--:B------:R-:W-:Y:S01]  /*e550*/  FMUL.FTZ R132, R132, R15.reuse ;  /* 0x0000000f84847220 */ /* 0x080fe20000410000 */
[----:B------:R-:W-:Y:S01]  /*e560*/  FSEL R72, R72, -INF , !P3 ;  /* 0xff80000048487808 */ /* 0x000fe20005800000 */
[----:B------:R-:W-:Y:S01]  /*e570*/  FMUL.FTZ R133, R133, R15 ;  /* 0x0000000f85857220 */ /* 0x000fe20000410000 */
[----:B------:R-:W-:Y:S01]  /*e580*/  ISETP.GT.AND P3, PT, R142, 0x68, P2 ;  /* 0x000000688e00780c */ /* 0x000fe20001764270 */
[----:B------:R-:W-:Y:S01]  /*e590*/  MUFU.EX2 R147, R147 ;  /* 0x0000009300937308 */ /* 0x000fe20000000800 */
[----:B------:R-:W-:-:S02]  /*e5a0*/  ISETP.LT.OR P4, PT, R143, 0x62, P4 ;  /* 0x000000628f00780c */ /* 0x000fc40002781670 */
[----:B------:R-:W-:Y:S02]  /*e5b0*/  FMNMX.FTZ R21, R70, R21, !PT ;  /* 0x0000001546157209 */ /* 0x000fe40007810000 */
[----:B------:R-:W-:Y:S02]  /*e5c0*/  ISETP.LT.OR P3, PT, R143, 0x69, P3 ;  /* 0x000000698f00780c */ /* 0x000fe40001f61670 */
[----:B------:R-:W-:Y:S01]  /*e5d0*/  FSEL R74, R74, -INF , !P4 ;  /* 0xff8000004a4a7808 */ /* 0x000fe20006000000 */
[----:B------:R-:W-:Y:S01]  /*e5e0*/  MUFU.EX2 R44, R44 ;  /* 0x0000002c002c7308 */ /* 0x000fe20000000800 */
[----:B------:R-:W-:Y:S02]  /*e5f0*/  ISETP.GT.AND P4, PT, R142, 0x69, P2 ;  /* 0x000000698e00780c */ /* 0x000fe40001784270 */
[----:B------:R-:W-:Y:S02]  /*e600*/  FMNMX.FTZ R21, R72, R21, !PT ;  /* 0x0000001548157209 */ /* 0x000fe40007810000 */
[----:B------:R-:W-:-:S02]  /*e610*/  FSEL R76, R76, -INF , !P3 ;  /* 0xff8000004c4c7808 */ /* 0x000fc40005800000 */
[----:B------:R-:W-:Y:S01]  /*e620*/  ISETP.GT.AND P3, PT, R142, 0x70, P2 ;  /* 0x000000708e00780c */ /* 0x000fe20001764270 */
[----:B------:R-:W-:Y:S01]  /*e630*/  MUFU.EX2 R149, R149 ;  /* 0x0000009500957308 */ /* 0x000fe20000000800 */
[C---:B------:R-:W-:Y:S02]  /*e640*/  ISETP.LT.OR P4, PT, R143.reuse, 0x6a, P4 ;  /* 0x0000006a8f00780c */ /* 0x040fe40002781670 */
[----:B------:R-:W-:Y:S02]  /*e650*/  FMNMX.FTZ R21, R74, R21, !PT ;  /* 0x000000154a157209 */ /* 0x000fe40007810000 */
[----:B------:R-:W-:Y:S02]  /*e660*/  ISETP.LT.OR P3, PT, R143, 0x71, P3 ;  /* 0x000000718f00780c */ /* 0x000fe40001f61670 */
[----:B------:R-:W-:Y:S01]  /*e670*/  FSEL R144, R78, -INF , !P4 ;  /* 0xff8000004e907808 */ /* 0x000fe20006000000 */
[----:B------:R-:W-:Y:S01]  /*e680*/  MUFU.EX2 R46, R46 ;  /* 0x0000002e002e7308 */ /* 0x000fe20000000800 */
[----:B------:R-:W-:-:S02]  /*e690*/  ISETP.GT.AND P4, PT, R142, 0x71, P2 ;  /* 0x000000718e00780c */ /* 0x000fc40001784270 */
[----:B------:R-:W-:Y:S02]  /*e6a0*/  FMNMX.FTZ R21, R76, R21, !PT ;  /* 0x000000154c157209 */ /* 0x000fe40007810000 */
[----:B------:R-:W-:Y:S01]  /*e6b0*/  FSEL R138, R80, -INF , !P3 ;  /* 0xff800000508a7808 */ /* 0x000fe20005800000 */
[----:B------:R-:W-:Y:S01]  /*e6c0*/  FFMA.FTZ R80, R81, UR10, -R31 ;  /* 0x0000000a51507c23 */ /* 0x000fe2000801081f */
[----:B------:R-:W-:Y:S01]  /*e6d0*/  ISETP.GT.AND P3, PT, R142, 0x78, P2 ;  /* 0x000000788e00780c */ /* 0x000fe20001764270 */
[----:B------:R-:W-:Y:S01]  /*e6e0*/  MUFU.EX2 R48, R48 ;  /* 0x0000003000307308 */ /* 0x000fe20000000800 */
[----:B------:R-:W-:Y:S02]  /*e6f0*/  ISETP.LT.OR P4, PT, R143, 0x72, P4 ;  /* 0x000000728f00780c */ /* 0x000fe40002781670 */
[----:B------:R-:W-:Y:S02]  /*e700*/  FMNMX.FTZ R21, R144, R21, !PT ;  /* 0x0000001590157209 */ /* 0x000fe40007810000 */
[----:B------:R-:W-:-:S02]  /*e710*/  ISETP.GT.AND P2, PT, R142, 0x79, P2 ;  /* 0x000000798e00780c */ /* 0x000fc40001744270 */
[C---:B------:R-:W-:Y:S01]  /*e720*/  ISETP.LT.OR P3, PT, R143.reuse, 0x79, P3 ;  /* 0x000000798f00780c */ /* 0x040fe20001f61670 */
[----:B------:R-:W-:Y:S01]  /*e730*/  MUFU.EX2 R59, R59 ;  /* 0x0000003b003b7308 */ /* 0x000fe20000000800 */
[----:B------:R-:W-:Y:S02]  /*e740*/  FSEL R82, R82, -INF , !P4 ;  /* 0xff80000052527808 */ /* 0x000fe40006000000 */
[----:B------:R-:W-:Y:S02]  /*e750*/  FMNMX.FTZ R21, R138, R21, !PT ;  /* 0x000000158a157209 */ /* 0x000fe40007810000 */
[----:B------:R-:W-:Y:S02]  /*e760*/  ISETP.LT.OR P2, PT, R143, 0x7a, P2 ;  /* 0x0000007a8f00780c */ /* 0x000fe40001741670 */
[----:B------:R-:W-:Y:S01]  /*e770*/  FSEL R142, R83, -INF , !P3 ;  /* 0xff800000538e7808 */ /* 0x000fe20005800000 */
[--C-:B------:R-:W-:Y:S01]  /*e780*/  FFMA.FTZ R83, R61, UR10, -R31.reuse ;  /* 0x0000000a3d537c23 */ /* 0x100fe2000801081f */
[----:B------:R-:W-:Y:S01]  /*e790*/  FMNMX.FTZ R21, R82, R21, !PT ;  /* 0x0000001552157209 */ /* 0x000fe20007810000 */
[--C-:B------:R-:W-:Y:S01]  /*e7a0*/  FFMA.FTZ R61, R69, UR10, -R31.reuse ;  /* 0x0000000a453d7c23 */ /* 0x100fe2000801081f */
[----:B------:R-:W-:Y:S01]  /*e7b0*/  FSEL R84, R84, -INF , !P2 ;  /* 0xff80000054547808 */ /* 0x000fe20005000000 */
[----:B------:R-:W-:Y:S01]  /*e7c0*/  FFMA.FTZ R69, R79, UR10, -R31 ;  /* 0x0000000a4f457c23 */ /* 0x000fe2000801081f */
[----:B------:R-:W-:Y:S01]  /*e7d0*/  FMNMX.FTZ R21, R142, R21, !PT ;  /* 0x000000158e157209 */ /* 0x000fe20007810000 */
[----:B------:R-:W-:Y:S03]  /*e7e0*/  MUFU.EX2 R83, R83 ;  /* 0x0000005300537308 */ /* 0x000fe60000000800 */
[----:B------:R-:W-:-:S05]  /*e7f0*/  FMNMX.FTZ R21, R84, R21, !PT ;  /* 0x0000001554157209 */ /* 0x000fca0007810000 */
[----:B------:R-:W0:Y:S01]  /*e800*/  SHFL.BFLY PT, R56, R21, 0x2, 0x1f ;  /* 0x0c401f0015387f89 */ /* 0x000e2200000e0000 */
[----:B------:R-:W-:Y:S08]  /*e810*/  MUFU.EX2 R50, R50 ;  /* 0x0000003200327308 */ /* 0x000ff00000000800 */
[----:B------:R-:W-:Y:S08]  /*e820*/  MUFU.EX2 R61, R61 ;  /* 0x0000003d003d7308 */ /* 0x000ff00000000800 */
[----:B------:R-:W-:Y:S01]  /*e830*/  MUFU.EX2 R52, R52 ;  /* 0x0000003400347308 */ /* 0x000fe20000000800 */
[----:B0-----:R-:W-:Y:S01]  /*e840*/  FMNMX.FTZ R71, R21, R56, !PT ;  /* 0x0000003815477209 */ /* 0x001fe20007810000 */
[----:B------:R-:W-:-:S06]  /*e850*/  FFMA.FTZ R56, R75, UR10, -R31 ;  /* 0x0000000a4b387c23 */ /* 0x000fcc000801081f */
[----:B------:R-:W-:Y:S01]  /*e860*/  MUFU.EX2 R63, R63 ;  /* 0x0000003f003f7308 */ /* 0x000fe20000000800 */
[----:B------:R-:W0:Y:S07]  /*e870*/  SHFL.BFLY PT, R78, R71, 0x1, 0x1f ;  /* 0x0c201f00474e7f89 */ /* 0x000e2e00000e0000 */
[----:B------:R-:W-:Y:S08]  /*e880*/  MUFU.EX2 R56, R56 ;  /* 0x0000003800387308 */ /* 0x000ff00000000800 */
[----:B------:R-:W-:Y:S08]  /*e890*/  MUFU.EX2 R65, R65 ;  /* 0x0000004100417308 */ /* 0x000ff00000000800 */
[----:B------:R-:W-:Y:S01]  /*e8a0*/  MUFU.EX2 R69, R69 ;  /* 0x0000004500457308 */ /* 0x000fe20000000800 */
[----:B0-----:R-:W-:-:S04]  /*e8b0*/  FMNMX.FTZ R21, R71, R78, !PT ;  /* 0x0000004e47157209 */ /* 0x001fc80007810000 */
[C---:B------:R-:W-:Y:S01]  /*e8c0*/  FSETP.NEU.FTZ.AND P2, PT, R21.reuse, -INF , PT ;  /* 0xff8000001500780b */ /* 0x040fe20003f5d000 */
[----:B------:R-:W-:Y:S02]  /*e8d0*/  FMUL.FTZ R31, R21, UR10 ;  /* 0x0000000a151f7c20 */ /* 0x000fe40008410000 */
[----:B------:R0:W-:Y:S03]  /*e8e0*/  MUFU.EX2 R78, R140 ;  /* 0x0000008c004e7308 */ /* 0x0001e60000000800 */
[----:B------:R-:W-:-:S05]  /*e8f0*/  FSEL R31, R31, RZ, P2 ;  /* 0x000000ff1f1f7208 */ /* 0x000fca0001000000 */
[----:B------:R-:W-:Y:S01]  /*e900*/  MUFU.EX2 R80, R80 ;  /* 0x0000005000507308 */ /* 0x000fe20000000800 */
[--C-:B------:R-:W-:Y:S01]  /*e910*/  FFMA.FTZ R154, R29, UR10, -R31.reuse ;  /* 0x0000000a1d9a7c23 */ /* 0x100fe2000801081f */
[----:B------:R-:W-:Y:S01]  /*e920*/  FSEL R29, R21, RZ, P2 ;  /* 0x000000ff151d7208 */ /* 0x000fe20001000000 */
[--C-:B------:R-:W-:Y:S01]  /*e930*/  FFMA.FTZ R148, R85, UR10, -R31.reuse ;  /* 0x0000000a55947c23 */ /* 0x100fe2000801081f */
[--C-:B------:R-:W-:Y:S01]  /*e940*/  FFMA.FTZ R25, R25, UR10, -R31.reuse ;  /* 0x0000000a19197c23 */ /* 0x100fe2000801081f */
[--C-:B------:R-:W-:Y:S01]  /*e950*/  FFMA.FTZ R71, R32, UR10, -R31.reuse ;  /* 0x0000000a20477c23 */ /* 0x100fe2000801081f */
[----:B------:R-:W-:Y:S02]  /*e960*/  IMAD.U32 R32, RZ, RZ, UR7 ;  /* 0x00000007ff207e24 */ /* 0x000fe4000f8e00ff */
[----:B------:R-:W-:Y:S01]  /*e970*/  FADD.FTZ R29, -R29, R20 ;  /* 0x000000141d1d7221 */ /* 0x000fe20000010100 */
[--C-:B------:R-:W-:Y:S01]  /*e980*/  FFMA.FTZ R27, R27, UR10, -R31.reuse ;  /* 0x0000000a1b1b7c23 */ /* 0x100fe2000801081f */
[----:B------:R-:W-:Y:S01]  /*e990*/  MUFU.EX2 R148, R148 ;  /* 0x0000009400947308 */ /* 0x000fe20000000800 */
[--C-:B------:R-:W-:Y:S01]  /*e9a0*/  FFMA.FTZ R146, R24, UR10, -R31.reuse ;  /* 0x0000000a18927c23 */ /* 0x100fe2000801081f */
[----:B------:R-:W-:Y:S01]  /*e9b0*/  FMUL.FTZ R29, R29, UR10 ;  /* 0x0000000a1d1d7c20 */ /* 0x000fe20008410000 */
[----:B------:R-:W-:Y:S01]  /*e9c0*/  @!P1 LEA R32, R32, UR36, 0x3 ;  /* 0x0000002420209c11 */ /* 0x000fe2000f8e18ff */
[----:B------:R-:W-:Y:S01]  /*e9d0*/  FFMA.FTZ R24, R15, R5, R30 ;  /* 0x000000050f187223 */ /* 0x000fe2000001001e */
[--C-:B0-----:R-:W-:Y:S01]  /*e9e0*/  FFMA.FTZ R140, R33, UR10, -R31.reuse ;  /* 0x0000000a218c7c23 */ /* 0x101fe2000801081f */
[--C-:B------:R-:W-:Y:S01]  /*e9f0*/  FFMA.FTZ R35, R35, UR10, -R31.reuse ;  /* 0x0000000a23237c23 */ /* 0x100fe2000801081f */
[----:B------:R-:W-:Y:S01]  /*ea00*/  FFMA.FTZ R39, R39, UR10, -R31 ;  /* 0x0000000a27277c23 */ /* 0x000fe2000801081f */
[----:B------:R-:W0:Y:S01]  /*ea10*/  MUFU.EX2 R29, R29 ;  /* 0x0000001d001d7308 */ /* 0x000e220000000800 */
[----:B------:R-:W-:-:S02]  /*ea20*/  @!P1 VIADD R32, R32, 0x2d860 ;  /* 0x0002d86020209836 */ /* 0x000fc40000000000 */
[C---:B------:R-:W-:Y:S01]  /*ea30*/  FADD.FTZ R33, R37.reuse, R24 ;  /* 0x0000001825217221 */ /* 0x040fe20000010000 */
[----:B------:R-:W-:Y:S01]  /*ea40*/  F2FP.F16.F32.PACK_AB R24, R37, R30 ;  /* 0x0000001e2518723e */ /* 0x000fe200000000ff */
[--C-:B------:R-:W-:Y:S01]  /*ea50*/  FFMA.FTZ R5, R60, UR10, -R31.reuse ;  /* 0x0000000a3c057c23 */ /* 0x100fe2000801081f */
[--C-:B------:R-:W-:Y:S01]  /*ea60*/  FFMA.FTZ R150, R41, UR10, -R31.reuse ;  /* 0x0000000a29967c23 */ /* 0x100fe2000801081f */
[----:B------:R-:W-:Y:S01]  /*ea70*/  @!P1 PRMT R32, RZ, 0x654, R32 ;  /* 0x00000654ff209816 */ /* 0x000fe20000000020 */
[--C-:B------:R-:W-:Y:S01]  /*ea80*/  FFMA.FTZ R73, R28, UR10, -R31.reuse ;  /* 0x0000000a1c497c23 */ /* 0x100fe2000801081f */
[----:B------:R-:W1:Y:S01]  /*ea90*/  MUFU.EX2 R25, R25 ;  /* 0x0000001900197308 */ /* 0x000e620000000800 */
[--C-:B------:R-:W-:Y:S01]  /*eaa0*/  FFMA.FTZ R30, R62, UR10, -R31.reuse ;  /* 0x0000000a3e1e7c23 */ /* 0x100fe2000801081f */
[----:B------:R2:W-:Y:S01]  /*eab0*/  @!P1 SYNCS.ARRIVE.TRANS64.RED.A1T0 RZ, [R32+URZ], RZ ;  /* 0x000000ff20ff99a7 */ /* 0x0005e2000810043f */
[--C-:B------:R-:W-:Y:S01]  /*eac0*/  FFMA.FTZ R152, R45, UR10, -R31.reuse ;  /* 0x0000000a2d987c23 */ /* 0x100fe2000801081f */
[--C-:B------:R-:W-:Y:S01]  /*ead0*/  FFMA.FTZ R41, R55, UR10, -R31.reuse ;  /* 0x0000000a37297c23 */ /* 0x100fe2000801081f */
[--C-:B------:R-:W-:Y:S01]  /*eae0*/  FFMA.FTZ R28, R49, UR10, -R31.reuse ;  /* 0x0000000a311c7c23 */ /* 0x100fe2000801081f */
[--C-:B------:R-:W-:Y:S01]  /*eaf0*/  FFMA.FTZ R45, R86, UR10, -R31.reuse ;  /* 0x0000000a562d7c23 */ /* 0x100fe2000801081f */
[----:B------:R-:W-:Y:S01]  /*eb00*/  FFMA.FTZ R87, R87, UR10, -R31 ;  /* 0x0000000a57577c23 */ /* 0x000fe2000801081f */
[----:B------:R-:W3:Y:S01]  /*eb10*/  MUFU.EX2 R27, R27 ;  /* 0x0000001b001b7308 */ /* 0x000ee20000000800 */
[----:B0-----:R-:W-:Y:S01]  /*eb20*/  FFMA.FTZ R4, R29, R4, R148 ;  /* 0x000000041d047223 */ /* 0x001fe20000010094 */
[----:B--2---:R-:W-:Y:S01]  /*eb30*/  FADD.FTZ R32, R26, R33 ;  /* 0x000000211a207221 */ /* 0x004fe20000010000 */
[--C-:B------:R-:W-:Y:S01]  /*eb40*/  FFMA.FTZ R49, R57, UR10, -R31.reuse ;  /* 0x0000000a39317c23 */ /* 0x100fe2000801081f */
[--C-:B------:R-:W-:Y:S01]  /*eb50*/  FFMA.FTZ R58, R58, UR10, -R31.reuse ;  /* 0x0000000a3a3a7c23 */ /* 0x100fe2000801081f */
[C---:B------:R-:W-:Y:S01]  /*eb60*/  F2FP.F16.F32.PACK_AB R26, R43.reuse, R26 ;  /* 0x0000001a2b1a723e */ /* 0x040fe200000000ff */
[----:B------:R-:W-:Y:S01]  /*eb70*/  FADD.FTZ R37, R43, R32 ;  /* 0x000000202b257221 */ /* 0x000fe20000010000 */
[----:B------:R-:W-:Y:S01]  /*eb80*/  FFMA.FTZ R55, R66, UR10, -R31 ;  /* 0x0000000a42377c23 */ /* 0x000fe2000801081f */
[----:B------:R-:W0:Y:S01]  /*eb90*/  MUFU.EX2 R154, R154 ;  /* 0x0000009a009a7308 */ /* 0x000e220000000800 */
[C---:B-1----:R-:W-:Y:S01]  /*eba0*/  FADD.FTZ R4, R25.reuse, R4 ;  /* 0x0000000419047221 */ /* 0x042fe20000010000 */
[----:B------:R-:W-:Y:S01]  /*ebb0*/  FADD.FTZ R60, R54, R37 ;  /* 0x00000025363c7221 */ /* 0x000fe20000010000 */
[----:B------:R-:W-:Y:S01]  /*ebc0*/  F2FP.F16.F32.PACK_AB R25, R25, R148 ;  /* 0x000000941919723e */ /* 0x000fe200000000ff */
[--C-:B------:R-:W-:Y:S01]  /*ebd0*/  FFMA.FTZ R57, R68, UR10, -R31.reuse ;  /* 0x0000000a44397c23 */ /* 0x100fe2000801081f */
[--C-:B------:R-:W-:Y:S01]  /*ebe0*/  FFMA.FTZ R74, R74, UR10, -R31.reuse ;  /* 0x0000000a4a4a7c23 */ /* 0x100fe2000801081f */
[----:B------:R-:W-:Y:S01]  /*ebf0*/  FADD.FTZ R37, R47, R60 ;  /* 0x0000003c2f257221 */ /* 0x000fe20000010000 */
[----:B------:R-:W-:Y:S01]  /*ec00*/  FFMA.FTZ R60, R70, UR10, -R31 ;  /* 0x0000000a463c7c23 */ /* 0x000fe2000801081f */
[----:B------:R-:W1:Y:S01]  /*ec10*/  MUFU.EX2 R71, R71 ;  /* 0x0000004700477308 */ /* 0x000e620000000800 */
[----:B---3--:R-:W-:Y:S01]  /*ec20*/  FADD.FTZ R33, R27, R4 ;  /* 0x000000041b217221 */ /* 0x008fe20000010000 */
[----:B------:R-:W-:Y:S01]  /*ec30*/  FADD.FTZ R62, R34, R37 ;  /* 0x00000025223e7221 */ /* 0x000fe20000010000 */
[--C-:B------:R-:W-:Y:S01]  /*ec40*/  FFMA.FTZ R4, R64, UR10, -R31.reuse ;  /* 0x0000000a40047c23 */ /* 0x100fe2000801081f */
[--C-:B------:R-:W-:Y:S01]  /*ec50*/  FFMA.FTZ R76, R76, UR10, -R31.reuse ;  /* 0x0000000a4c4c7c23 */ /* 0x100fe2000801081f */
[C---:B------:R-:W-:Y:S01]  /*ec60*/  F2FP.F16.F32.PACK_AB R34, R51.reuse, R34 ;  /* 0x000000223322723e */ /* 0x040fe200000000ff */
[----:B------:R-:W-:Y:S01]  /*ec70*/  FADD.FTZ R37, R51, R62 ;  /* 0x0000003e33257221 */ /* 0x000fe20000010000 */
[----:B------:R-:W-:Y:S01]  /*ec80*/  FFMA.FTZ R62, R72, UR10, -R31 ;  /* 0x0000000a483e7c23 */ /* 0x000fe2000801081f */
[----:B------:R-:W2:Y:S01]  /*ec90*/  MUFU.EX2 R140, R140 ;  /* 0x0000008c008c7308 */ /* 0x000ea20000000800 */
[----:B0-----:R-:W-:Y:S01]  /*eca0*/  FADD.FTZ R32, R154, R33 ;  /* 0x000000219a207221 */ /* 0x001fe20000010000 */
[----:B------:R-:W-:Y:S01]  /*ecb0*/  FADD.FTZ R64, R36, R37 ;  /* 0x0000002524407221 */ /* 0x000fe20000010000 */
[----:B------:R-:W-:Y:S01]  /*ecc0*/  F2FP.F16.F32.PACK_AB R27, R154, R27 ;  /* 0x0000001b9a1b723e */ /* 0x000fe200000000ff */
[--C-:B------:R-:W-:Y:S01]  /*ecd0*/  FFMA.FTZ R144, R144, UR10, -R31.reuse ;  /* 0x0000000a90907c23 */ /* 0x100fe2000801081f */
[C---:B------:R-:W-:Y:S01]  /*ece0*/  F2FP.F16.F32.PACK_AB R36, R53.reuse, R36 ;  /* 0x000000243524723e */ /* 0x040fe200000000ff */
[----:B------:R-:W-:Y:S01]  /*ecf0*/  FADD.FTZ R37, R53, R64 ;  /* 0x0000004035257221 */ /* 0x000fe20000010000 */
[----:B------:R-:W-:Y:S01]  /*ed00*/  FFMA.FTZ R138, R138, UR10, -R31 ;  /* 0x0000000a8a8a7c23 */ /* 0x000fe2000801081f */
[----:B------:R-:W0:Y:S01]  /*ed10*/  MUFU.EX2 R35, R35 ;  /* 0x0000002300237308 */ /* 0x000e220000000800 */
[----:B-1----:R-:W-:Y:S01]  /*ed20*/  FADD.FTZ R33, R71, R32 ;  /* 0x0000002047217221 */ /* 0x002fe20000010000 */
[----:B------:R-:W-:Y:S01]  /*ed30*/  FADD.FTZ R64, R38, R37 ;  /* 0x0000002526407221 */ /* 0x000fe20000010000 */
[----:B------:R1:W-:Y:S01]  /*ed40*/  STSM.16.M88.4 [R9+0x21800], R24 ;  /* 0x0218001809007844 */ /* 0x0003e20000000200 */
[--C-:B------:R-:W-:Y:S01]  /*ed50*/  FFMA.FTZ R82, R82, UR10, -R31.reuse ;  /* 0x0000000a52527c23 */ /* 0x100fe2000801081f */
[--C-:B------:R-:W-:Y:S01]  /*ed60*/  FFMA.FTZ R142, R142, UR10, -R31.reuse ;  /* 0x0000000a8e8e7c23 */ /* 0x100fe2000801081f */
[C---:B------:R-:W-:Y:S01]  /*ed70*/  FADD.FTZ R37, R141.reuse, R64 ;  /* 0x000000408d257221 */ /* 0x040fe20000010000 */
[----:B------:R-:W-:Y:S01]  /*ed80*/  FFMA.FTZ R31, R84, UR10, -R31 ;  /* 0x0000000a541f7c23 */ /* 0x000fe2000801081f */
[----:B------:R-:W3:Y:S01]  /*ed90*/  MUFU.EX2 R146, R146 ;  /* 0x0000009200927308 */ /* 0x000ee20000000800 */
[----:B--2---:R-:W-:Y:S01]  /*eda0*/  FADD.FTZ R32, R140, R33 ;  /* 0x000000218c207221 */ /* 0x004fe20000010000 */
[----:B------:R-:W-:Y:S01]  /*edb0*/  F2FP.F16.F32.PACK_AB R38, R141, R38 ;  /* 0x000000268d26723e */ /* 0x000fe200000000ff */
[----:B------:R-:W-:Y:S01]  /*edc0*/  UMOV UR7, UR4 ;  /* 0x0000000400077c82 */ /* 0x000fe20008000000 */
[C---:B------:R-:W-:Y:S01]  /*edd0*/  ISETP.GT.AND P2, PT, R11.reuse, UR11, PT ;  /* 0x0000000b0b007c0c */ /* 0x040fe2000bf44270 */
[----:B------:R-:W-:-:S02]  /*ede0*/  VIADD R11, R11, 0xffffffff ;  /* 0xffffffff0b0b7836 */ /* 0x000fc40000000000 */
[-C--:B------:R-:W-:Y:S01]  /*edf0*/  FMUL.FTZ R90, R90, R29.reuse ;  /* 0x0000001d5a5a7220 */ /* 0x080fe20000410000 */
[-C--:B------:R-:W-:Y:S01]  /*ee00*/  FMUL.FTZ R91, R91, R29.reuse ;  /* 0x0000001d5b5b7220 */ /* 0x080fe20000410000 */
[----:B------:R-:W2:Y:S01]  /*ee10*/  MUFU.EX2 R39, R39 ;  /* 0x0000002700277308 */ /* 0x000ea20000000800 */
[----:B0-----:R-:W-:Y:S01]  /*ee20*/  FADD.FTZ R33, R35, R32 ;  /* 0x0000002023217221 */ /* 0x001fe20000010000 */
[-C--:B------:R-:W-:Y:S01]  /*ee30*/  FMUL.FTZ R94, R94, R29.reuse ;  /* 0x0000001d5e5e7220 */ /* 0x080fe20000410000 */
[-C--:B------:R-:W-:Y:S01]  /*ee40*/  FMUL.FTZ R95, R95, R29.reuse ;  /* 0x0000001d5f5f7220 */ /* 0x080fe20000410000 */
[-C--:B------:R-:W-:Y:S01]  /*ee50*/  FMUL.FTZ R98, R98, R29.reuse ;  /* 0x0000001d62627220 */ /* 0x080fe20000410000 */
[-C--:B------:R-:W-:Y:S01]  /*ee60*/  FMUL.FTZ R99, R99, R29.reuse ;  /* 0x0000001d63637220 */ /* 0x080fe20000410000 */
[-C--:B------:R-:W-:Y:S01]  /*ee70*/  FMUL.FTZ R102, R102, R29.reuse ;  /* 0x0000001d66667220 */ /* 0x080fe20000410000 */
[----:B------:R-:W-:Y:S01]  /*ee80*/  FMUL.FTZ R103, R103, R29 ;  /* 0x0000001d67677220 */ /* 0x000fe20000410000 */
[----:B------:R-:W0:Y:S01]  /*ee90*/  MUFU.EX2 R150, R150 ;  /* 0x0000009600967308 */ /* 0x000e220000000800 */
        /* <DEDUP_REMOVED lines=21> */
[----:B------:R-:W-:Y:S01]  /*eff0*/  FMUL.FTZ R135, R135, R29 ;  /* 0x0000001d87877220 */ /* 0x000fe20000410000 */
[----:B------:R-:W-:Y:S01]  /*f000*/  IMAD.MOV.U32 R15, RZ, RZ, R14 ;  /* 0x000000ffff0f7224 */ /* 0x000fe200078e000e */
[----:B------:R-:W0:Y:S01]  /*f010*/  MUFU.EX2 R41, R41 ;  /* 0x0000002900297308 */ /* 0x000e220000000800 */
[----:B---3--:R-:W-:Y:S01]  /*f020*/  FADD.FTZ R33, R73, R32 ;  /* 0x0000002049217221 */ /* 0x008fe20000010000 */
[----:B------:R-:W-:Y:S01]  /*f030*/  FADD.FTZ R32, R40, R37 ;  /* 0x0000002528207221 */ /* 0x000fe20000010000 */
[----:B------:R-:W-:-:S03]  /*f040*/  F2FP.F16.F32.PACK_AB R40, R145, R40 ;  /* 0x000000289128723e */ /* 0x000fc600000000ff */
[----:B------:R-:W-:Y:S01]  /*f050*/  FADD.FTZ R37, R145, R32 ;  /* 0x0000002091257221 */ /* 0x000fe20000010000 */
[----:B------:R-:W-:Y:S01]  /*f060*/  F2FP.F16.F32.PACK_AB R32, R47, R54 ;  /* 0x000000362f20723e */ /* 0x000fe200000000ff */
[----:B------:R-:W3:Y:S01]  /*f070*/  MUFU.EX2 R28, R28 ;  /* 0x0000001c001c7308 */ /* 0x000ee20000000800 */
[----:B--2---:R-:W-:-:S07]  /*f080*/  FADD.FTZ R64, R152, R33 ;  /* 0x0000002198407221 */ /* 0x004fce0000010000 */
[----:B------:R-:W2:Y:S01]  /*f090*/  MUFU.EX2 R45, R45 ;  /* 0x0000002d002d7308 */ /* 0x000ea20000000800 */
[----:B0-----:R-:W-:Y:S01]  /*f0a0*/  FADD.FTZ R33, R41, R64 ;  /* 0x0000004029217221 */ /* 0x001fe20000010000 */
[----:B------:R-:W-:Y:S01]  /*f0b0*/  FADD.FTZ R64, R42, R37 ;  /* 0x000000252a407221 */ /* 0x000fe20000010000 */
[----:B------:R-:W-:Y:S02]  /*f0c0*/  F2FP.F16.F32.PACK_AB R37, R150, R39 ;  /* 0x000000279625723e */ /* 0x000fe400000000ff */
[----:B------:R-:W-:Y:S02]  /*f0d0*/  F2FP.F16.F32.PACK_AB R39, R152, R73 ;  /* 0x000000499827723e */ /* 0x000fe400000000ff */
[C---:B------:R-:W-:Y:S01]  /*f0e0*/  F2FP.F16.F32.PACK_AB R42, R147.reuse, R42 ;  /* 0x0000002a932a723e */ /* 0x040fe200000000ff */
[----:B------:R-:W0:Y:S01]  /*f0f0*/  MUFU.EX2 R20, R87 ;  /* 0x0000005700147308 */ /* 0x000e220000000800 */
[C---:B---3--:R-:W-:Y:S01]  /*f100*/  FADD.FTZ R54, R28.reuse, R33 ;  /* 0x000000211c367221 */ /* 0x048fe20000010000 */
[----:B------:R-:W-:Y:S01]  /*f110*/  FADD.FTZ R33, R147, R64 ;  /* 0x0000004093217221 */ /* 0x000fe20000010000 */
[----:B------:R-:W-:-:S03]  /*f120*/  F2FP.F16.F32.PACK_AB R41, R28, R41 ;  /* 0x000000291c29723e */ /* 0x000fc600000000ff */
[----:B-1----:R-:W-:Y:S01]  /*f130*/  FADD.FTZ R26, R44, R33 ;  /* 0x000000212c1a7221 */ /* 0x002fe20000010000 */
[----:B------:R-:W-:Y:S01]  /*f140*/  F2FP.F16.F32.PACK_AB R33, R140, R71 ;  /* 0x000000478c21723e */ /* 0x000fe200000000ff */
[----:B------:R-:W1:Y:S01]  /*f150*/  MUFU.EX2 R49, R49 ;  /* 0x0000003100317308 */ /* 0x000e620000000800 */
[----:B--2---:R-:W-:Y:S01]  /*f160*/  FADD.FTZ R25, R45, R54 ;  /* 0x000000362d197221 */ /* 0x004fe20000010000 */
[C---:B------:R-:W-:Y:S01]  /*f170*/  FADD.FTZ R27, R149.reuse, R26 ;  /* 0x0000001a951b7221 */ /* 0x040fe20000010000 */
[----:B------:R-:W-:Y:S01]  /*f180*/  F2FP.F16.F32.PACK_AB R44, R149, R44 ;  /* 0x0000002c952c723e */ /* 0x000fe200000000ff */
[----:B------:R2:W-:Y:S01]  /*f190*/  STSM.16.M88.4 [R8], R32 ;  /* 0x0000002008007844 */ /* 0x0005e20000000200 */
[----:B------:R-:W-:Y:S01]  /*f1a0*/  F2FP.F16.F32.PACK_AB R54, R65, R56 ;  /* 0x000000384136723e */ /* 0x000fe200000000ff */
[----:B------:R-:W-:Y:S01]  /*f1b0*/  FADD.FTZ R26, R46, R27 ;  /* 0x0000001b2e1a7221 */ /* 0x000fe20000010000 */
[C---:B------:R-:W-:Y:S01]  /*f1c0*/  F2FP.F16.F32.PACK_AB R46, R83.reuse, R46 ;  /* 0x0000002e532e723e */ /* 0x040fe200000000ff */
[----:B------:R-:W3:Y:S01]  /*f1d0*/  MUFU.EX2 R58, R58 ;  /* 0x0000003a003a7308 */ /* 0x000ee20000000800 */
[----:B0-----:R-:W-:Y:S01]  /*f1e0*/  FADD.FTZ R24, R20, R25 ;  /* 0x0000001914187221 */ /* 0x001fe20000010000 */
[----:B------:R-:W-:Y:S01]  /*f1f0*/  FADD.FTZ R43, R83, R26 ;  /* 0x0000001a532b7221 */ /* 0x000fe20000010000 */
[----:B------:R0:W-:Y:S05]  /*f200*/  STSM.16.M88.4 [R7], R36 ;  /* 0x0000002407007844 */ /* 0x0001ea0000000200 */
[----:B------:R-:W4:Y:S01]  /*f210*/  MUFU.EX2 R5, R5 ;  /* 0x0000000500057308 */ /* 0x000f220000000800 */
[----:B-1----:R-:W-:-:S07]  /*f220*/  FADD.FTZ R25, R49, R24 ;  /* 0x0000001831197221 */ /* 0x002fce0000010000 */
[----:B------:R-:W1:Y:S01]  /*f230*/  MUFU.EX2 R30, R30 ;  /* 0x0000001e001e7308 */ /* 0x000e620000000800 */
[----:B---3--:R-:W-:-:S07]  /*f240*/  FADD.FTZ R24, R58, R25 ;  /* 0x000000193a187221 */ /* 0x008fce0000010000 */
[----:B------:R-:W3:Y:S01]  /*f250*/  MUFU.EX2 R4, R4 ;  /* 0x0000000400047308 */ /* 0x000ee20000000800 */
[----:B----4-:R-:W-:Y:S01]  /*f260*/  FADD.FTZ R27, R5, R24 ;  /* 0x00000018051b7221 */ /* 0x010fe20000010000 */
[----:B------:R-:W-:Y:S01]  /*f270*/  FADD.FTZ R24, R48, R43 ;  /* 0x0000002b30187221 */ /* 0x000fe20000010000 */
[----:B------:R-:W-:-:S03]  /*f280*/  F2FP.F16.F32.PACK_AB R48, R59, R48 ;  /* 0x000000303b30723e */ /* 0x000fc600000000ff */
[----:B------:R-:W-:Y:S02]  /*f290*/  FADD.FTZ R43, R59, R24 ;  /* 0x000000183b2b7221 */ /* 0x000fe40000010000 */
[----:B------:R-:W4:Y:S01]  /*f2a0*/  MUFU.EX2 R55, R55 ;  /* 0x0000003700377308 */ /* 0x000f220000000800 */
[----:B-1----:R-:W-:Y:S01]  /*f2b0*/  FADD.FTZ R27, R30, R27 ;  /* 0x0000001b1e1b7221 */ /* 0x002fe20000010000 */
[----:B------:R-:W-:Y:S01]  /*f2c0*/  FADD.FTZ R26, R50, R43 ;  /* 0x0000002b321a7221 */ /* 0x000fe20000010000 */
[----:B------:R-:W-:Y:S02]  /*f2d0*/  F2FP.F16.F32.PACK_AB R43, R20, R45 ;  /* 0x0000002d142b723e */ /* 0x000fe400000000ff */
[----:B------:R-:W-:Y:S01]  /*f2e0*/  F2FP.F16.F32.PACK_AB R47, R30, R5 ;  /* 0x000000051e2f723e */ /* 0x000fe200000000ff */
[C---:B--2---:R-:W-:Y:S01]  /*f2f0*/  FADD.FTZ R33, R61.reuse, R26 ;  /* 0x0000001a3d217221 */ /* 0x044fe20000010000 */
[----:B------:R-:W-:Y:S01]  /*f300*/  F2FP.F16.F32.PACK_AB R45, R58, R49 ;  /* 0x000000313a2d723e */ /* 0x000fe200000000ff */
[----:B------:R-:W1:Y:S01]  /*f310*/  MUFU.EX2 R57, R57 ;  /* 0x0000003900397308 */ /* 0x000e620000000800 */
[----:B---3--:R-:W-:Y:S01]  /*f320*/  FADD.FTZ R24, R4, R27 ;  /* 0x0000001b04187221 */ /* 0x008fe20000010000 */
[----:B------:R-:W-:Y:S01]  /*f330*/  FADD.FTZ R20, R52, R33 ;  /* 0x0000002134147221 */ /* 0x000fe20000010000 */
[----:B------:R-:W-:Y:S01]  /*f340*/  F2FP.F16.F32.PACK_AB R50, R61, R50 ;  /* 0x000000323d32723e */ /* 0x000fe200000000ff */
[----:B------:R0:W-:Y:S01]  /*f350*/  STSM.16.M88.4 [R6], R40 ;  /* 0x0000002806007844 */ /* 0x0001e20000000200 */
[C---:B------:R-:W-:Y:S01]  /*f360*/  F2FP.F16.F32.PACK_AB R52, R63.reuse, R52 ;  /* 0x000000343f34723e */ /* 0x040fe200000000ff */
[----:B------:R-:W-:-:S02]  /*f370*/  FADD.FTZ R5, R63, R20 ;  /* 0x000000143f057221 */ /* 0x000fc40000010000 */
[----:B------:R-:W2:Y:S01]  /*f380*/  MUFU.EX2 R60, R60 ;  /* 0x0000003c003c7308 */ /* 0x000ea20000000800 */
[C---:B----4-:R-:W-:Y:S01]  /*f390*/  FADD.FTZ R24, R55.reuse, R24 ;  /* 0x0000001837187221 */ /* 0x050fe20000010000 */
[----:B------:R-:W-:Y:S01]  /*f3a0*/  F2FP.F16.F32.PACK_AB R49, R55, R4 ;  /* 0x000000043731723e */ /* 0x000fe200000000ff */
[----:B------:R0:W-:Y:S05]  /*f3b0*/  STSM.16.M88.4 [R9+0x27800], R44 ;  /* 0x0278002c09007844 */ /* 0x0001ea0000000200 */
[----:B------:R-:W3:Y:S01]  /*f3c0*/  MUFU.EX2 R62, R62 ;  /* 0x0000003e003e7308 */ /* 0x000ee20000000800 */
[----:B-1----:R-:W-:Y:S01]  /*f3d0*/  FADD.FTZ R27, R57, R24 ;  /* 0x00000018391b7221 */ /* 0x002fe20000010000 */
[----:B------:R-:W-:-:S04]  /*f3e0*/  FADD.FTZ R24, R56, R5 ;  /* 0x0000000538187221 */ /* 0x000fc80000010000 */
[----:B------:R-:W-:Y:S02]  /*f3f0*/  FADD.FTZ R24, R65, R24 ;  /* 0x0000001841187221 */ /* 0x000fe40000010000 */
[----:B------:R-:W1:Y:S01]  /*f400*/  MUFU.EX2 R53, R74 ;  /* 0x0000004a00357308 */ /* 0x000e620000000800 */
[C---:B--2---:R-:W-:Y:S01]  /*f410*/  FADD.FTZ R27, R60.reuse, R27 ;  /* 0x0000001b3c1b7221 */ /* 0x044fe20000010000 */
[----:B------:R-:W-:-:S05]  /*f420*/  F2FP.F16.F32.PACK_AB R51, R60, R57 ;  /* 0x000000393c33723e */ /* 0x000fca00000000ff */
[----:B------:R0:W-:Y:S01]  /*f430*/  STSM.16.M88.4 [R8+0x6000], R48 ;  /* 0x0060003008007844 */ /* 0x0001e20000000200 */
[----:B------:R-:W2:Y:S01]  /*f440*/  MUFU.EX2 R76, R76 ;  /* 0x0000004c004c7308 */ /* 0x000ea20000000800 */
[----:B---3--:R-:W-:-:S07]  /*f450*/  FADD.FTZ R20, R62, R27 ;  /* 0x0000001b3e147221 */ /* 0x008fce0000010000 */
[----:B------:R-:W3:Y:S01]  /*f460*/  MUFU.EX2 R25, R144 ;  /* 0x0000009000197308 */ /* 0x000ee20000000800 */
[C---:B-1----:R-:W-:Y:S01]  /*f470*/  FADD.FTZ R5, R53.reuse, R20 ;  /* 0x0000001435057221 */ /* 0x042fe20000010000 */
[----:B------:R-:W-:-:S06]  /*f480*/  F2FP.F16.F32.PACK_AB R53, R53, R62 ;  /* 0x0000003e3535723e */ /* 0x000fcc00000000ff */
[----:B------:R-:W1:Y:S01]  /*f490*/  MUFU.EX2 R81, R138 ;  /* 0x0000008a00517308 */ /* 0x000e620000000800 */
[----:B--2---:R-:W-:Y:S01]  /*f4a0*/  FADD.FTZ R20, R76, R5 ;  /* 0x000000054c147221 */ /* 0x004fe20000010000 */
[----:B------:R-:W-:-:S04]  /*f4b0*/  FADD.FTZ R5, R69, R24 ;  /* 0x0000001845057221 */ /* 0x000fc80000010000 */
[C---:B------:R-:W-:Y:S01]  /*f4c0*/  FADD.FTZ R24, R80.reuse, R5 ;  /* 0x0000000550187221 */ /* 0x040fe20000010000 */
[----:B------:R-:W-:Y:S01]  /*f4d0*/  F2FP.F16.F32.PACK_AB R80, R80, R69 ;  /* 0x000000455050723e */ /* 0x000fe200000000ff */
[----:B------:R-:W2:Y:S01]  /*f4e0*/  MUFU.EX2 R82, R82 ;  /* 0x0000005200527308 */ /* 0x000ea20000000800 */
[C---:B---3--:R-:W-:Y:S01]  /*f4f0*/  FADD.FTZ R20, R25.reuse, R20 ;  /* 0x0000001419147221 */ /* 0x048fe20000010000 */
[----:B------:R-:W-:-:S05]  /*f500*/  F2FP.F16.F32.PACK_AB R55, R25, R76 ;  /* 0x0000004c1937723e */ /* 0x000fca00000000ff */
[----:B------:R0:W-:Y:S01]  /*f510*/  STSM.16.M88.4 [R7+0x6000], R52 ;  /* 0x0060003407007844 */ /* 0x0001e20000000200 */
[----:B------:R-:W3:Y:S01]  /*f520*/  MUFU.EX2 R67, R67 ;  /* 0x0000004300437308 */ /* 0x000ee20000000800 */
[----:B-1----:R-:W-:-:S07]  /*f530*/  FADD.FTZ R20, R81, R20 ;  /* 0x0000001451147221 */ /* 0x002fce0000010000 */
[----:B------:R-:W1:Y:S01]  /*f540*/  MUFU.EX2 R33, R142 ;  /* 0x0000008e00217308 */ /* 0x000e620000000800 */
[C---:B--2---:R-:W-:Y:S01]  /*f550*/  FADD.FTZ R20, R82.reuse, R20 ;  /* 0x0000001452147221 */ /* 0x044fe20000010000 */
[----:B------:R-:W-:-:S06]  /*f560*/  F2FP.F16.F32.PACK_AB R81, R82, R81 ;  /* 0x000000515251723e */ /* 0x000fcc00000000ff */
[----:B------:R-:W2:Y:S01]  /*f570*/  MUFU.EX2 R31, R31 ;  /* 0x0000001f001f7308 */ /* 0x000ea20000000800 */
[----:B---3--:R-:W-:Y:S01]  /*f580*/  F2FP.F16.F32.PACK_AB R82, R78, R67 ;  /* 0x000000434e52723e */ /* 0x008fe200000000ff */
[----:B------:R-:W-:-:S04]  /*f590*/  FADD.FTZ R5, R67, R24 ;  /* 0x0000001843057221 */ /* 0x000fc80000010000 */
[----:B------:R-:W-:Y:S01]  /*f5a0*/  FADD.FTZ R5, R78, R5 ;  /* 0x000000054e057221 */ /* 0x000fe20000010000 */
[----:B-1----:R-:W-:Y:S01]  /*f5b0*/  FADD.FTZ R20, R33, R20 ;  /* 0x0000001421147221 */ /* 0x002fe20000010000 */
[----:B--2---:R-:W-:-:S03]  /*f5c0*/  F2FP.F16.F32.PACK_AB R83, R31, R33 ;  /* 0x000000211f53723e */ /* 0x004fc600000000ff */
[----:B------:R-:W-:Y:S01]  /*f5d0*/  FADD.FTZ R4, R31, R20 ;  /* 0x000000141f047221 */ /* 0x000fe20000010000 */
[----:B------:R-:W-:Y:S01]  /*f5e0*/  IMAD.MOV.U32 R20, RZ, RZ, R21 ;  /* 0x000000ffff147224 */ /* 0x000fe200078e0015 */
[----:B------:R0:W-:Y:S01]  /*f5f0*/  STSM.16.M88.4 [R6+0x6000], R80 ;  /* 0x0060005006007844 */ /* 0x0001e20000000200 */
[----:B------:R1:W-:Y:S06]  /*f600*/  MEMBAR.ALL.CTA ;  /* 0x0000000000007992 */ /* 0x0003ec0000008000 */
[----:B-1----:R-:W1:Y:S02]  /*f610*/  FENCE.VIEW.ASYNC.S ;  /* 0x00000000000073c6 */ /* 0x002e640000000000 */
[----:B-1----:R-:W-:Y:S01]  /*f620*/  NOP ;  /* 0x0000000000007918 */ /* 0x002fe20000000000 */
[----:B------:R-:W-:Y:S05]  /*f630*/  @P2 BRA `(.L_x_921) ;  /* 0xffffffc400f42947 */ /* 0x000fea000383ffff */
.L_x_904:
[----:B------:R-:W-:Y:S06]  /*f640*/  BAR.ARV 0x8, 0x200 ;  /* 0x0208000000007b1d */ /* 0x000fec0000002000 */
[----:B------:R-:W-:Y:S05]  /*f650*/  @!P0 BRA `(.L_x_922) ;  /* 0x0000000000048947 */ /* 0x000fea0003800000 */
[----:B------:R-:W-:Y:S01]  /*f660*/  BPT.TRAP 0x1 ;  /* 0x000000040000795c */ /* 0x000fe20000300000 */
.L_x_922:
[----:B------:R-:W-:Y:S01]  /*f670*/  ULEA UR9, UR4, UR36, 0x3 ;  /* 0x0000002404097291 */ /* 0x000fe2000f8e183f */
[----:B------:R-:W-:-:S05]  /*f680*/  IMAD.U32 R0, RZ, RZ, UR5 ;  /* 0x00000005ff007e24 */ /* 0x000fca000f8e00ff */
[----:B------:R-:W-:-:S04]  /*f690*/  SHF.L.U32 R0, R0, 0x1f, RZ ;  /* 0x0000001f00007819 */ /* 0x000fc800000006ff */
[----:B------:R2:W0:Y:S01]  /*f6a0*/  SYNCS.PHASECHK.TRANS64.TRYWAIT P2, [UR9+0x2d850], R0 ;  /* 0x02d85000ff0075a7 */ /* 0x0004220008040149 */
[----:B------:R-:W-:Y:S05]  /*f6b0*/  @!P0 BRA `(.L_x_923) ;  /* 0x0000000000048947 */ /* 0x000fea0003800000 */
[----:B------:R-:W-:Y:S01]  /*f6c0*/  BPT.TRAP 0x1 ;  /* 0x000000040000795c */ /* 0x000fe20000300000 */
.L_x_923:
[----:B0-----:R-:W-:Y:S05]  /*f6d0*/  @P2 BRA `(.L_x_924) ;  /* 0x0000000000082947 */ /* 0x001fea0003800000 */
[----:B------:R-:W0:Y:S02]  /*f6e0*/  SYNCS.PHASECHK.TRANS64.TRYWAIT P0, [UR9+0x2d850], R0 ;  /* 0x02d85000ff0075a7 */ /* 0x000e240008000149 */
[----:B0-----:R-:W-:Y:S05]  /*f6f0*/  @!P0 BRA `(.L_x_925) ;  /* 0x0000006400c08947 */ /* 0x001fea0003800000 */
.L_x_924:
[----:B------:R-:W-:Y:S01]  /*f700*/  UIADD3 UR36, UR36, 0x400, URZ ;  /* 0x0000040024247890 */ /* 0x000fe2000fffe03f */
[----:B------:R-:W-:Y:S01]  /*f710*/  WARPGROUP.ARRIVE ;  /* 0x00000000000079c5 */ /* 0x000fe20000000000 */
[----:B------:R-:W-:Y:S01]  /*f720*/  ULOP3.LUT UR60, UR60, 0x10000, URZ, 0xfc, !UPT ;  /* 0x000100003c3c7892 */ /* 0x000fe2000f8efc3f */
[----:B--2---:R-:W0:Y:S01]  /*f730*/  SHFL.BFLY PT, R0, R5, 0x2, 0x1f ;  /* 0x0c401f0005007f89 */ /* 0x004e2200000e0000 */
[----:B------:R-:W-:Y:S01]  /*f740*/  USHF.R.U32.HI UR36, URZ, 0x4, UR36 ;  /* 0x000000043f247899 */ /* 0x000fe20008011624 */
[----:B-1----:R-:W-:Y:S01]  /*f750*/  IMAD.U32 R9, RZ, RZ, UR9 ;  /* 0x00000009ff097e24 */ /* 0x002fe2000f8e00ff */
[----:B------:R-:W-:Y:S01]  /*f760*/  UMOV UR5, 0x40000040 ;  /* 0x4000004000057882 */ /* 0x000fe20000000000 */
[----:B------:R-:W-:Y:S01]  /*f770*/  UMOV UR7, 0x80000020 ;  /* 0x8000002000077882 */ /* 0x000fe20000000000 */
[----:B------:R-:W-:Y:S01]  /*f780*/  ULOP3.LUT UR36, UR36, 0x3fff, URZ, 0xc0, !UPT ;  /* 0x00003fff24247892 */ /* 0x000fe2000f8ec03f */
[----:B------:R-:W3:Y:S01]  /*f790*/  SHFL.BFLY PT, R3, R4, 0x2, 0x1f ;  /* 0x0c401f0004037f89 */ /* 0x000ee200000e0000 */
[----:B------:R-:W-:-:S02]  /*f7a0*/  @!P1 VIADD R9, R9, 0x2d860 ;  /* 0x0002d86009099836 */ /* 0x000fc40000000000 */
[----:B------:R-:W-:Y:S01]  /*f7b0*/  ULOP3.LUT UR8, UR36, 0x2000000, URZ, 0xfc, !UPT ;  /* 0x0200000024087892 */ /* 0x000fe2000f8efc3f */
[----:B------:R-:W-:Y:S02]  /*f7c0*/  IMAD.U32 R13, RZ, RZ, UR10 ;  /* 0x0000000aff0d7e24 */ /* 0x000fe4000f8e00ff */
[----:B------:R-:W-:Y:S01]  /*f7d0*/  @!P1 PRMT R9, RZ, 0x654, R9 ;  /* 0x00000654ff099816 */ /* 0x000fe20000000009 */
[----:B------:R-:W-:-:S03]  /*f7e0*/  UIMAD UR8, UR4, 0x600, UR8 ;  /* 0x00000600040878a4 */ /* 0x000fc6000f8e0208 */
[----:B------:R-:W-:-:S04]  /*f7f0*/  UMOV UR4, UR60 ;  /* 0x0000003c00047c82 */ /* 0x000fc80008000000 */
[----:B------:R-:W-:Y:S02]  /*f800*/  UMOV UR6, UR8 ;  /* 0x0000000800067c82 */ /* 0x000fe40008000000 */
[----:B------:R-:W-:Y:S01]  /*f810*/  HGMMA.64x96x16.F32 R88, gdesc[UR4].tnspB, R88, gsb0 ;  /* 0x41600000045879f0 */ /* 0x000fe20008000858 */
[----:B------:R-:W-:Y:S01]  /*f820*/  UIADD3 UR4, UR60, 0x2, URZ ;  /* 0x000000023c047890 */ /* 0x000fe2000fffe03f */
[----:B0-----:R-:W-:Y:S01]  /*f830*/  FADD.FTZ R0, R0, R5 ;  /* 0x0000000500007221 */ /* 0x001fe20000010000 */
[----:B------:R-:W-:Y:S01]  /*f840*/  UIADD3 UR6, UR8, 0x40, URZ ;  /* 0x0000004008067890 */ /* 0x000fe2000fffe03f */
[----:B------:R-:W-:Y:S01]  /*f850*/  IMAD.U32 R5, RZ, RZ, UR10 ;  /* 0x0000000aff057e24 */ /* 0x000fe2000f8e00ff */
[----:B------:R-:W-:Y:S01]  /*f860*/  UMOV UR5, 0x40000040 ;  /* 0x4000004000057882 */ /* 0x000fe20000000000 */
[----:B------:R-:W-:Y:S01]  /*f870*/  UMOV UR7, 0x80000020 ;  /* 0x8000002000077882 */ /* 0x000fe20000000000 */
[----:B---34-:R-:W-:Y:S02]  /*f880*/  FADD.FTZ R6, R3, R4 ;  /* 0x0000000403067221 */ /* 0x018fe40000010000 */
[----:B------:R-:W0:Y:S04]  /*f890*/  SHFL.BFLY PT, R3, R0, 0x1, 0x1f ;  /* 0x0c201f0000037f89 */ /* 0x000e2800000e0000 */
[----:B------:R-:W1:Y:S01]  /*f8a0*/  SHFL.BFLY PT, R7, R6, 0x1, 0x1f ;  /* 0x0c201f0006077f89 */ /* 0x000e6200000e0000 */
[----:B0-----:R-:W-:Y:S01]  /*f8b0*/  FADD.FTZ R10, R0, R3 ;  /* 0x00000003000a7221 */ /* 0x001fe20000010000 */
[----:B------:R-:W-:-:S02]  /*f8c0*/  IMAD.MOV.U32 R0, RZ, RZ, -0x800000 ;  /* 0xff800000ff007424 */ /* 0x000fc400078e00ff */
[----:B------:R-:W-:Y:S02]  /*f8d0*/  IMAD.MOV.U32 R3, RZ, RZ, -0x800000 ;  /* 0xff800000ff037424 */ /* 0x000fe400078e00ff */
[----:B-1----:R-:W-:Y:S01]  /*f8e0*/  FADD.FTZ R11, R6, R7 ;  /* 0x00000007060b7221 */ /* 0x002fe20000010000 */
[----:B------:R-:W-:Y:S02]  /*f8f0*/  FSETP.NE.FTZ.AND P0, PT, R10, RZ, PT ;  /* 0x000000ff0a00720b */ /* 0x000fe40003f15000 */
[----:B------:R-:W-:Y:S02]  /*f900*/  CS2R R6, SRZ ;  /* 0x0000000000067805 */ /* 0x000fe4000001ff00 */
[----:B------:R-:W-:-:S09]  /*f910*/  FSETP.NE.FTZ.AND P2, PT, R11, RZ, PT ;  /* 0x000000ff0b00720b */ /* 0x000fd20003f55000 */
[----:B------:R-:W0:Y:S01]  /*f920*/  @P0 MUFU.LG2 R4, R10 ;  /* 0x0000000a00040308 */ /* 0x000e220000000c00 */
[----:B------:R-:W-:-:S03]  /*f930*/  @P0 FMUL.FTZ R5, R5, 0.69314718246459960938 ;  /* 0x3f31721805050820 */ /* 0x000fc60000410000 */
[----:B------:R-:W-:-:S04]  /*f940*/  @P2 FMUL.FTZ R13, R13, 0.69314718246459960938 ;  /* 0x3f3172180d0d2820 */ /* 0x000fc80000410000 */
[----:B------:R-:W1:Y:S08]  /*f950*/  @P2 MUFU.LG2 R8, R11 ;  /* 0x0000000b00082308 */ /* 0x000e700000000c00 */
[----:B------:R-:W2:Y:S01]  /*f960*/  @P0 MUFU.RCP R7, R10 ;  /* 0x0000000a00070308 */ /* 0x000ea20000001000 */
[----:B0-----:R-:W-:-:S04]  /*f970*/  @P0 FMUL.FTZ R4, R4, 0.69314718246459960938 ;  /* 0x3f31721804040820 */ /* 0x001fc80000410000 */
[----:B------:R-:W-:Y:S01]  /*f980*/  @P0 FFMA.FTZ R0, R5, R14, R4 ;  /* 0x0000000e05000223 */ /* 0x000fe20000010004 */
[----:B------:R-:W-:Y:S02]  /*f990*/  PLOP3.LUT P0, PT, PT, PT, PT, 0x8, 0x0 ;  /* 0x000000000000781c */ /* 0x000fe40003f0e170 */
[----:B------:R-:W0:Y:S01]  /*f9a0*/  @P2 MUFU.RCP R6, R11 ;  /* 0x0000000b00062308 */ /* 0x000e220000001000 */
        /* <DEDUP_REMOVED lines=48> */
[----:B------:R1:W-:Y:S01]  /*fcb0*/  @!P1 SYNCS.ARRIVE.TRANS64.RED.A1T0 RZ, [R9+URZ], RZ ;  /* 0x000000ff09ff99a7 */ /* 0x0003e2000810043f */
[-C--:B--2---:R-:W-:Y:S01]  /*fcc0*/  FMUL.FTZ R4, R88, R7.reuse ;  /* 0x0000000758047220 */ /* 0x084fe20000410000 */
        /* <DEDUP_REMOVED lines=47> */
.L_x_855:
[----:B------:R-:W-:Y:S05]  /*ffc0*/  @P0 BRA `(.L_x_926) ;  /* 0x00000010009c0947 */ /* 0x000fea0003800000 */
[----:B------:R-:W-:Y:S01]  /*ffd0*/  VIADD R6, R2, 0xffffff80 ;  /* 0xffffff8002067836 */ /* 0x000fe20000000000 */
[----:B------:R-:W-:Y:S01]  /*ffe0*/  R2UR UR13, R17 ;  /* 0x00000000110d72ca */ /* 0x000fe200000e0000 */
[----:B------:R-:W0:Y:S01]  /*fff0*/  S2UR UR12, SR_CTAID.Z ;  /* 0x00000000000c79c3 */ /* 0x000e220000002700 */
[----:B------:R-:W1:Y:S01]  /*10000*/  S2R R25, SR_CTAID.X ;  /* 0x0000000000197919 */ /* 0x000e620000002500 */
[----:B------:R-:W-:Y:S01]  /*10010*/  ULDC.64 UR8, c[0x0][0xbd0] ;  /* 0x0002f40000087ab9 */ /* 0x000fe20000000a00 */
[----:B------:R-:W-:Y:S01]  /*10020*/  SHF.R.S32.HI R7, RZ, 0x1f, R6 ;  /* 0x0000001fff077819 */ /* 0x000fe20000011406 */
[----:B------:R-:W-:Y:S01]  /*10030*/  ULDC.64 UR14, c[0x0][0x208] ;  /* 0x00008200000e7ab9 */ /* 0x000fe20000000a00 */
[----:B------:R-:W-:Y:S02]  /*10040*/  BSSY B0, `(.L_x_927) ;  /* 0x00000d1000007945 */ /* 0x000fe40003800000 */
[CC--:B------:R-:W-:Y:S01]  /*10050*/  LEA.HI R10, R7.reuse, R6.reuse, RZ, 0x7 ;  /* 0x00000006070a7211 */ /* 0x0c0fe200078f38ff */
[----:B------:R-:W2:Y:S01]  /*10060*/  S2UR UR11, SR_CTAID.Y ;  /* 0x00000000000b79c3 */ /* 0x000ea20000002600 */
[----:B------:R-:W-:-:S02]  /*10070*/  LEA.HI R14, R7, R6, RZ, 0x2 ;  /* 0x00000006070e7211 */ /* 0x000fc400078f10ff */
[----:B------:R-:W-:Y:S01]  /*10080*/  LOP3.LUT R9, R10, 0xffffff80, RZ, 0xc0, !PT ;  /* 0xffffff800a097812 */ /* 0x000fe200078ec0ff */
[----:B------:R-:W-:Y:S01]  /*10090*/  USHF.R.S32.HI UR7, URZ, 0x1f, UR13 ;  /* 0x0000001f3f077899 */ /* 0x000fe2000801140d */
[----:B------:R-:W-:Y:S01]  /*100a0*/  LOP3.LUT R19, R14, 0xfffffffc, RZ, 0xc0, !PT ;  /* 0xfffffffc0e137812 */ /* 0x000fe200078ec0ff */
[----:B------:R-:W-:Y:S01]  /*100b0*/  UIMAD.WIDE.U32 UR4, UR13, UR8, URZ ;  /* 0x000000080d0472a5 */ /* 0x000fe2000f8e003f */
[----:B------:R-:W-:Y:S01]  /*100c0*/  SHF.R.S32.HI R10, RZ, 0x7, R10 ;  /* 0x00000007ff0a7819 */ /* 0x000fe2000001140a */
[C---:B------:R-:W-:Y:S01]  /*100d0*/  IMAD.IADD R2, R6.reuse, 0x1, -R9 ;  /* 0x0000000106027824 */ /* 0x040fe200078e0a09 */
[----:B------:R-:W-:Y:S01]  /*100e0*/  UIMAD UR6, UR7, UR8, URZ ;  /* 0x00000008070672a4 */ /* 0x000fe2000f8e023f */
[----:B------:R-:W3:Y:S01]  /*100f0*/  LDC R9, c[0x0][0xbe8] ;  /* 0x0002fa00ff097b82 */ /* 0x000ee20000000800 */
[----:B------:R-:W-:Y:S02]  /*10100*/  IMAD.IADD R14, R6, 0x1, -R19 ;  /* 0x00000001060e7824 */ /* 0x000fe400078e0a13 */
[----:B------:R-:W-:Y:S01]  /*10110*/  SHF.R.S32.HI R13, RZ, 0x1f, R2 ;  /* 0x0000001fff0d7819 */ /* 0x000fe20000011402 */
[----:B------:R-:W-:Y:S01]  /*10120*/  IMAD.HI R7, R10, 0x55555556, RZ ;  /* 0x555555560a077827 */ /* 0x000fe200078e02ff */
[----:B------:R-:W-:-:S02]  /*10130*/  UIMAD UR6, UR13, UR9, UR6 ;  /* 0x000000090d0672a4 */ /* 0x000fc4000f8e0206 */
[-C--:B------:R-:W-:Y:S01]  /*10140*/  LEA.HI R8, R13, R2.reuse, RZ, 0x2 ;  /* 0x000000020d087211 */ /* 0x080fe200078f10ff */
[----:B------:R-:W4:Y:S01]  /*10150*/  LDC.64 R18, c[0x0][0xbd8] ;  /* 0x0002f600ff127b82 */ /* 0x000f220000000a00 */
[----:B------:R-:W-:Y:S01]  /*10160*/  LEA.HI R7, R7, R7, RZ, 0x1 ;  /* 0x0000000707077211 */ /* 0x000fe200078f08ff */
[----:B------:R-:W-:Y:S01]  /*10170*/  UIADD3 UR6, UR5, UR6, URZ ;  /* 0x0000000605067290 */ /* 0x000fe2000fffe03f */
[--C-:B------:R-:W-:Y:S01]  /*10180*/  SHF.R.S32.HI R12, RZ, 0x2, R8.reuse ;  /* 0x00000002ff0c7819 */ /* 0x100fe20000011408 */
[----:B0-----:R-:W-:Y:S01]  /*10190*/  USHF.R.S32.HI UR10, URZ, 0x1f, UR12 ;  /* 0x0000001f3f0a7899 */ /* 0x001fe2000801140c */
[----:B------:R-:W-:Y:S01]  /*101a0*/  SHF.R.S32.HI R11, RZ, 0x1f, R8 ;  /* 0x0000001fff0b7819 */ /* 0x000fe20000011408 */
[----:B------:R-:W-:Y:S01]  /*101b0*/  ULDC.64 UR8, c[0x0][0xb38] ;  /* 0x0002ce0000087ab9 */ /* 0x000fe20000000a00 */
[----:B------:R-:W-:Y:S01]  /*101c0*/  LEA.HI R13, R13, R2, RZ, 0x5 ;  /* 0x000000020d0d7211 */ /* 0x000fe200078f28ff */
[----:B------:R-:W2:Y:S01]  /*101d0*/  LDC R24, c[0x0][0xc50] ;  /* 0x00031400ff187b82 */ /* 0x000ea20000000800 */
[----:B------:R-:W-:Y:S01]  /*101e0*/  LEA.HI R11, R11, R12, RZ, 0x3 ;  /* 0x0000000c0b0b7211 */ /* 0x000fe200078f18ff */
[----:B------:R-:W-:Y:S01]  /*101f0*/  UIMAD UR7, UR7, UR8, URZ ;  /* 0x00000008070772a4 */ /* 0x000fe2000f8e023f */
[----:B------:R-:W-:-:S02]  /*10200*/  SHF.R.S32.HI R13, RZ, 0x5, R13 ;  /* 0x00000005ff0d7819 */ /* 0x000fc4000001140d */
[----:B------:R-:W-:Y:S01]  /*10210*/  LOP3.LUT R15, R11, 0xfffffff8, RZ, 0xc0, !PT ;  /* 0xfffffff80b0f7812 */ /* 0x000fe200078ec0ff */
[----:B------:R-:W-:Y:S01]  /*10220*/  IMAD R11, R7, -0x3, R10 ;  /* 0xfffffffd070b7824 */ /* 0x000fe200078e020a */
[----:B------:R-:W-:Y:S01]  /*10230*/  LEA.HI R7, R14, R14, RZ, 0x1 ;  /* 0x0000000e0e077211 */ /* 0x000fe200078f08ff */
[----:B------:R-:W0:Y:S08]  /*10240*/  LDC.64 R22, c[0x0][0xb40] ;  /* 0x0002d000ff167b82 */ /* 0x000e300000000a00 */
[----:B------:R-:W-:Y:S01]  /*10250*/  BAR.SYNC.DEFER_BLOCKING 0x1, 0x180 ;  /* 0x0046000000007b1d */ /* 0x000fe20000010000 */
[----:B---3--:R-:W-:Y:S01]  /*10260*/  ISETP.NE.AND P0, PT, R9, 0x1, PT ;  /* 0x000000010900780c */ /* 0x008fe20003f05270 */
[----:B------:R-:W-:Y:S01]  /*10270*/  IMAD.IADD R6, R12, 0x1, -R15 ;  /* 0x000000010c067824 */ /* 0x000fe200078e0a0f */
[----:B------:R-:W-:-:S03]  /*10280*/  LOP3.LUT R7, R7, 0x1ffffffe, RZ, 0xc0, !PT ;  /* 0x1ffffffe07077812 */ /* 0x000fc600078ec0ff */
[----:B------:R-:W-:Y:S02]  /*10290*/  IMAD R10, R13, 0x10, R6 ;  /* 0x000000100d0a7824 */ /* 0x000fe400078e0206 */
[----:B------:R-:W-:Y:S02]  /*102a0*/  IMAD.IADD R21, R14, 0x1, -R7 ;  /* 0x000000010e157824 */ /* 0x000fe400078e0a07 */
[----:B------:R-:W-:Y:S02]  /*102b0*/  IMAD R12, R11, 0x40, R10 ;  /* 0x000000400b0c7824 */ /* 0x000fe400078e020a */
[----:B------:R-:W-:Y:S02]  /*102c0*/  IMAD.U32 R7, RZ, RZ, UR5 ;  /* 0x00000005ff077e24 */ /* 0x000fe4000f8e00ff */
[----:B------:R-:W3:Y:S01]  /*102d0*/  @P0 LDC R15, c[0x0][0xbec] ;  /* 0x0002fb00ff0f0b82 */ /* 0x000ee20000000800 */
[----:B------:R-:W-:Y:S01]  /*102e0*/  IMAD.U32 R6, RZ, RZ, UR4 ;  /* 0x00000004ff067e24 */ /* 0x000fe2000f8e00ff */
[----:B------:R-:W-:Y:S01]  /*102f0*/  UIMAD.WIDE.U32 UR4, UR13, UR8, URZ ;  /* 0x000000080d0472a5 */ /* 0x000fe2000f8e003f */
[----:B------:R-:W-:Y:S01]  /*10300*/  IMAD.U32 R7, RZ, RZ, UR6 ;  /* 0x00000006ff077e24 */ /* 0x000fe2000f8e00ff */
[----:B------:R-:W-:Y:S01]  /*10310*/  UIMAD UR6, UR13, UR9, UR7 ;  /* 0x000000090d0672a4 */ /* 0x000fe2000f8e0207 */
[----:B----4-:R-:W-:-:S02]  /*10320*/  IMAD R14, R18, UR10, RZ ;  /* 0x0000000a120e7c24 */ /* 0x010fc4000f8e02ff */
[----:B------:R-:W-:Y:S01]  /*10330*/  IMAD R10, R21, 0x8, R12 ;  /* 0x00000008150a7824 */ /* 0x000fe200078e020c */
[----:B------:R-:W4:Y:S01]  /*10340*/  @P0 LDC R20, c[0x0][0xbf0] ;  /* 0x0002fc00ff140b82 */ /* 0x000f220000000800 */
[----:B------:R-:W-:Y:S01]  /*10350*/  IMAD R19, R19, UR12, R14 ;  /* 0x0000000c13137c24 */ /* 0x000fe2000f8e020e */
[----:B------:R-:W-:Y:S01]  /*10360*/  UIADD3 UR6, UR5, UR6, URZ ;  /* 0x0000000605067290 */ /* 0x000fe2000fffe03f */
[----:B-1----:R-:W-:Y:S01]  /*10370*/  IMAD R14, R25, 0xc0, R10 ;  /* 0x000000c0190e7824 */ /* 0x002fe200078e020a */
[----:B------:R-:W-:Y:S01]  /*10380*/  ULDC.64 UR8, c[0x0][0xb28] ;  /* 0x0002ca0000087ab9 */ /* 0x000fe20000000a00 */
[----:B------:R-:W-:Y:S02]  /*10390*/  IMAD R21, RZ, RZ, -UR13 ;  /* 0x8000000dff157e24 */ /* 0x000fe4000f8e02ff */
[----:B------:R-:W-:Y:S01]  /*103a0*/  IMAD.WIDE.U32 R6, R18, UR12, R6 ;  /* 0x0000000c12067c25 */ /* 0x000fe2000f8e0006 */
[----:B------:R-:W1:Y:S03]  /*103b0*/  @P0 LDC R29, c[0x0][0xbec] ;  /* 0x0002fb00ff1d0b82 */ /* 0x000e660000000800 */
[----:B------:R-:W-:-:S02]  /*103c0*/  IMAD.U32 R11, RZ, RZ, UR5 ;  /* 0x00000005ff0b7e24 */ /* 0x000fc4000f8e00ff */
[----:B--2---:R-:W-:Y:S02]  /*103d0*/  IMAD R27, R24, R21, UR11 ;  /* 0x0000000b181b7e24 */ /* 0x004fe4000f8e0215 */
[----:B------:R-:W-:Y:S01]  /*103e0*/  IMAD.U32 R10, RZ, RZ, UR4 ;  /* 0x00000004ff0a7e24 */ /* 0x000fe2000f8e00ff */
[----:B------:R-:W2:Y:S01]  /*103f0*/  @P0 LDC R26, c[0x0][0xbf0] ;  /* 0x0002fc00ff1a0b82 */ /* 0x000ea20000000800 */
[----:B---3--:R-:W-:Y:S01]  /*10400*/  @P0 IMAD.HI.U32 R15, R14, R15, RZ ;  /* 0x0000000f0e0f0227 */ /* 0x008fe200078e00ff */
[----:B------:R-:W-:-:S03]  /*10410*/  ULDC.64 UR4, c[0x0][0xbe0] ;  /* 0x0002f80000047ab9 */ /* 0x000fc60000000a00 */
[----:B------:R-:W-:Y:S01]  /*10420*/  IMAD.U32 R11, RZ, RZ, UR6 ;  /* 0x00000006ff0b7e24 */ /* 0x000fe2000f8e00ff */
[----:B------:R-:W-:Y:S01]  /*10430*/  ULDC.64 UR6, c[0x0][0xb48] ;  /* 0x0002d20000067ab9 */ /* 0x000fe20000000a00 */
[C---:B0-----:R-:W-:Y:S02]  /*10440*/  IMAD R18, R22.reuse, UR10, RZ ;  /* 0x0000000a16127c24 */ /* 0x041fe4000f8e02ff */
[----:B------:R-:W-:Y:S01]  /*10450*/  IMAD.MOV.U32 R13, RZ, RZ, R14 ;  /* 0x000000ffff0d7224 */ /* 0x000fe200078e000e */
[----:B----4-:R-:W-:Y:S01]  /*10460*/  @P0 SHF.R.U32.HI R13, RZ, R20, R15 ;  /* 0x00000014ff0d0219 */ /* 0x010fe2000001160f */
[----:B------:R-:W-:Y:S01]  /*10470*/  IMAD.IADD R7, R7, 0x1, R19 ;  /* 0x0000000107077824 */ /* 0x000fe200078e0213 */
[----:B------:R-:W-:Y:S01]  /*10480*/  SHF.R.S32.HI R20, RZ, 0x1f, R27 ;  /* 0x0000001fff147819 */ /* 0x000fe2000001141b */
[----:B------:R-:W-:Y:S02]  /*10490*/  IMAD R19, R23, UR12, R18 ;  /* 0x0000000c17137c24 */ /* 0x000fe4000f8e0212 */
[----:B------:R-:W-:-:S04]  /*104a0*/  IMAD.WIDE.U32 R10, R22, UR12, R10 ;  /* 0x0000000c160a7c25 */ /* 0x000fc8000f8e000a */
[----:B-1----:R-:W-:-:S04]  /*104b0*/  @P0 IMAD.HI.U32 R29, R14, R29, RZ ;  /* 0x0000001d0e1d0227 */ /* 0x002fc800078e00ff */
[----:B------:R-:W-:Y:S02]  /*104c0*/  IMAD.IADD R11, R11, 0x1, R19 ;  /* 0x000000010b0b7824 */ /* 0x000fe400078e0213 */
[----:B------:R-:W-:Y:S02]  /*104d0*/  IMAD R19, R20, UR6, RZ ;  /* 0x0000000614137c24 */ /* 0x000fe4000f8e02ff */
[----:B------:R-:W-:-:S04]  /*104e0*/  IMAD.WIDE.U32 R6, R27, UR4, R6 ;  /* 0x000000041b067c25 */ /* 0x000fc8000f8e0006 */
[----:B------:R-:W-:Y:S01]  /*104f0*/  IMAD.MOV.U32 R15, RZ, RZ, R14 ;  /* 0x000000ffff0f7224 */ /* 0x000fe200078e000e */
[----:B--2---:R-:W-:Y:S01]  /*10500*/  @P0 SHF.R.U32.HI R15, RZ, R26, R29 ;  /* 0x0000001aff0f0219 */ /* 0x004fe2000001161d */
[----:B------:R-:W-:Y:S01]  /*10510*/  IMAD R18, R20, UR4, RZ ;  /* 0x0000000414127c24 */ /* 0x000fe2000f8e02ff */
[----:B------:R-:W-:Y:S01]  /*10520*/  IADD3 R6, P0, R13, R6, RZ ;  /* 0x000000060d067210 */ /* 0x000fe20007f1e0ff */
[C---:B------:R-:W-:Y:S01]  /*10530*/  IMAD R21, R27.reuse, UR7, R19 ;  /* 0x000000071b157c24 */ /* 0x040fe2000f8e0213 */
[--C-:B------:R-:W-:Y:S01]  /*10540*/  SHF.R.S32.HI R19, RZ, 0x1f, R13.reuse ;  /* 0x0000001fff137819 */ /* 0x100fe2000001140d */
[----:B------:R-:W-:Y:S02]  /*10550*/  IMAD.MOV R13, RZ, RZ, -R13 ;  /* 0x000000ffff0d7224 */ /* 0x000fe400078e0a0d */
[C---:B------:R-:W-:Y:S01]  /*10560*/  IMAD R20, R27.reuse, UR5, R18 ;  /* 0x000000051b147c24 */ /* 0x040fe2000f8e0212 */
[----:B------:R-:W-:Y:S01]  /*10570*/  SHF.R.S32.HI R18, RZ, 0x1f, R15 ;  /* 0x0000001fff127819 */ /* 0x000fe2000001140f */
[----:B------:R-:W-:Y:S01]  /*10580*/  IMAD.WIDE.U32 R10, R27, UR6, R10 ;  /* 0x000000061b0a7c25 */ /* 0x000fe2000f8e000a */
[----:B------:R-:W-:Y:S01]  /*10590*/  ULDC.64 UR4, c[0x0][0xb30] ;  /* 0x0002cc0000047ab9 */ /* 0x000fe20000000a00 */
[----:B------:R-:W-:Y:S01]  /*105a0*/  ULDC.64 UR6, c[0x0][0xbc8] ;  /* 0x0002f20000067ab9 */ /* 0x000fe20000000a00 */
[----:B------:R-:W-:Y:S01]  /*105b0*/  IADD3.X R7, R19, R7, R20, P0, !PT ;  /* 0x0000000713077210 */ /* 0x000fe200007fe414 */
[----:B------:R-:W-:-:S02]  /*105c0*/  IMAD.MOV R22, RZ, RZ, -R15 ;  /* 0x000000ffff167224 */ /* 0x000fc400078e0a0f */
        /* <DEDUP_REMOVED lines=10> */
[----:B------:R-:W-:Y:S02]  /*10670*/  IMAD R14, R14, UR6, RZ ;  /* 0x000000060e0e7c24 */ /* 0x000fe4000f8e02ff */
[----:B------:R-:W-:Y:S02]  /*10680*/  IMAD R18, R15, UR8, RZ ;  /* 0x000000080f127c24 */ /* 0x000fe4000f8e02ff */
[----:B------:R-:W-:Y:S02]  /*10690*/  IMAD.IADD R11, R11, 0x1, R21 ;  /* 0x000000010b0b7824 */ /* 0x000fe400078e0215 */
[C---:B------:R-:W-:Y:S02]  /*106a0*/  IMAD R15, R13.reuse, UR7, R14 ;  /* 0x000000070d0f7c24 */ /* 0x040fe4000f8e020e */
[----:B------:R-:W-:Y:S01]  /*106b0*/  IMAD.WIDE.U32 R6, R13, UR6, R6 ;  /* 0x000000060d067c25 */ /* 0x000fe2000f8e0006 */
[----:B------:R-:W-:-:S03]  /*106c0*/  ULDC.64 UR6, c[0x0][0xba8] ;  /* 0x0002ea0000067ab9 */ /* 0x000fc60000000a00 */
[C---:B------:R-:W-:Y:S01]  /*106d0*/  IMAD R21, R19.reuse, UR9, R18 ;  /* 0x0000000913157c24 */ /* 0x040fe2000f8e0212 */
[----:B------:R-:W-:Y:S01]  /*106e0*/  LEA R18, P0, R6, UR6, 0x2 ;  /* 0x0000000606127c11 */ /* 0x000fe2000f8010ff */
[----:B------:R-:W-:Y:S01]  /*106f0*/  IMAD.WIDE.U32 R10, R19, UR8, R10 ;  /* 0x00000008130a7c25 */ /* 0x000fe2000f8e000a */
[----:B------:R-:W-:Y:S01]  /*10700*/  ULDC.64 UR8, c[0x0][0xb00] ;  /* 0x0002c00000087ab9 */ /* 0x000fe20000000a00 */
[----:B------:R-:W-:Y:S02]  /*10710*/  ULDC UR6, c[0x0][0xa88] ;  /* 0x0002a20000067ab9 */ /* 0x000fe40000000800 */
        /* <DEDUP_REMOVED lines=30> */
[C---:B------:R-:W-:Y:S01]  /*10900*/  VIADD R2, R9.reuse, 0x10 ;  /* 0x0000001009027836 */ /* 0x040fe20000000000 */
[C---:B------:R-:W-:Y:S01]  /*10910*/  ISETP.GE.AND P0, PT, R9.reuse, UR4, PT ;  /* 0x0000000409007c0c */ /* 0x040fe2000bf06270 */
[C---:B------:R-:W-:Y:S01]  /*10920*/  VIADD R3, R9.reuse, 0x18 ;  /* 0x0000001809037836 */ /* 0x040fe20000000000 */
[----:B------:R-:W-:Y:S01]  /*10930*/  ISETP.GE.AND P1, PT, R0, UR4, PT ;  /* 0x0000000400007c0c */ /* 0x000fe2000bf26270 */
[----:B------:R-:W-:Y:S01]  /*10940*/  VIADD R10, R9, 0x20 ;  /* 0x00000020090a7836 */ /* 0x000fe20000000000 */
[----:B------:R-:W-:Y:S01]  /*10950*/  ISETP.GE.AND P2, PT, R2, UR4, PT ;  /* 0x0000000402007c0c */ /* 0x000fe2000bf46270 */
[----:B------:R-:W-:Y:S01]  /*10960*/  ULDC.64 UR6, c[0x0][0x208] ;  /* 0x0000820000067ab9 */ /* 0x000fe20000000a00 */
[----:B------:R-:W-:Y:S01]  /*10970*/  ISETP.GE.AND P3, PT, R3, UR4, PT ;  /* 0x0000000403007c0c */ /* 0x000fe2000bf66270 */
[C---:B------:R-:W-:Y:S01]  /*10980*/  VIADD R22, R9.reuse, 0x38 ;  /* 0x0000003809167836 */ /* 0x040fe20000000000 */
[----:B------:R-:W-:Y:S01]  /*10990*/  ISETP.GE.AND P4, PT, R10, UR4, PT ;  /* 0x000000040a007c0c */ /* 0x000fe2000bf86270 */
[----:B------:R-:W-:-:S06]  /*109a0*/  VIADD R23, R9, 0x40 ;  /* 0x0000004009177836 */ /* 0x000fcc0000000000 */
        /* <DEDUP_REMOVED lines=19> */
[----:B------:R-:W-:Y:S01]  /*10ae0*/  ISETP.GE.AND P1, PT, R8, UR4, PT ;  /* 0x0000000408007c0c */ /* 0x000fe2000bf26270 */
[----:B------:R-:W-:Y:S01]  /*10af0*/  @!P4 IMAD.WIDE R18, R19, 0x4, R6 ;  /* 0x000000041312c825 */ /* 0x000fe200078e0206 */
[----:B------:R3:W-:Y:S01]  /*10b00*/  @!P3 ST.E.64 desc[UR6][R14.64], R100 ;  /* 0x000000640e00b985 */ /* 0x0007e2000c101b06 */
[----:B------:R-:W-:Y:S02]  /*10b10*/  ISETP.GE.AND P3, PT, R23, UR4, PT ;  /* 0x0000000417007c0c */ /* 0x000fe4000bf66270 */
[C---:B0-----:R-:W-:Y:S01]  /*10b20*/  VIADD R3, R9.reuse, 0x50 ;  /* 0x0000005009037836 */ /* 0x041fe20000000000 */
[----:B------:R0:W-:Y:S01]  /*10b30*/  @!P4 ST.E.64 desc[UR6][R18.64], R104 ;  /* 0x000000681200c985 */ /* 0x0001e2000c101b06 */
[C---:B------:R-:W-:Y:S01]  /*10b40*/  VIADD R2, R9.reuse, 0x48 ;  /* 0x0000004809027836 */ /* 0x040fe20000000000 */
[----:B------:R-:W-:Y:S01]  /*10b50*/  @!P0 LEA.HI R0, R0, R0, RZ, 0x1 ;  /* 0x0000000000008211 */ /* 0x000fe200078f08ff */
[----:B------:R-:W-:Y:S01]  /*10b60*/  VIADD R5, R9, 0x58 ;  /* 0x0000005809057836 */ /* 0x000fe20000000000 */
[----:B------:R-:W-:-:S02]  /*10b70*/  ISETP.GE.AND P5, PT, R3, UR4, PT ;  /* 0x0000000403007c0c */ /* 0x000fc4000bfa6270 */
[----:B------:R-:W-:Y:S02]  /*10b80*/  ISETP.GE.AND P4, PT, R2, UR4, PT ;  /* 0x0000000402007c0c */ /* 0x000fe4000bf86270 */
[----:B------:R-:W-:Y:S02]  /*10b90*/  ISETP.GE.AND P6, PT, R5, UR4, PT ;  /* 0x0000000405007c0c */ /* 0x000fe4000bfc6270 */
[----:B------:R-:W-:Y:S02]  /*10ba0*/  @!P1 LEA.HI R8, R8, R8, RZ, 0x1 ;  /* 0x0000000808089211 */ /* 0x000fe400078f08ff */
[----:B------:R-:W-:Y:S02]  /*10bb0*/  @!P2 LEA.HI R22, R22, R22, RZ, 0x1 ;  /* 0x000000161616a211 */ /* 0x000fe400078f08ff */
[----:B------:R-:W-:Y:S02]  /*10bc0*/  @!P3 LEA.HI R23, R23, R23, RZ, 0x1 ;  /* 0x000000171717b211 */ /* 0x000fe400078f08ff */
[----:B-1----:R-:W-:-:S02]  /*10bd0*/  @!P2 LOP3.LUT R11, R22, 0xfffffffe, RZ, 0xc0, !PT ;  /* 0xfffffffe160ba812 */ /* 0x002fc400078ec0ff */
[----:B------:R-:W-:Y:S02]  /*10be0*/  @!P5 LEA.HI R4, R3, R3, RZ, 0x1 ;  /* 0x000000030304d211 */ /* 0x000fe400078f08ff */
[----:B------:R-:W-:Y:S02]  /*10bf0*/  @!P4 LEA.HI R2, R2, R2, RZ, 0x1 ;  /* 0x000000020202c211 */ /* 0x000fe400078f08ff */
[----:B------:R-:W-:Y:S02]  /*10c00*/  @!P6 LEA.HI R10, R5, R5, RZ, 0x1 ;  /* 0x00000005050ae211 */ /* 0x000fe400078f08ff */
[----:B------:R-:W-:Y:S02]  /*10c10*/  @!P0 LOP3.LUT R3, R0, 0xfffffffe, RZ, 0xc0, !PT ;  /* 0xfffffffe00038812 */ /* 0x000fe400078ec0ff */
[----:B------:R-:W-:Y:S02]  /*10c20*/  @!P1 LOP3.LUT R5, R8, 0xfffffffe, RZ, 0xc0, !PT ;  /* 0xfffffffe08059812 */ /* 0x000fe400078ec0ff */
[----:B--2---:R-:W-:-:S02]  /*10c30*/  @!P3 LOP3.LUT R13, R23, 0xfffffffe, RZ, 0xc0, !PT ;  /* 0xfffffffe170db812 */ /* 0x004fc400078ec0ff */
[----:B---3--:R-:W-:Y:S01]  /*10c40*/  @!P4 LOP3.LUT R15, R2, 0xfffffffe, RZ, 0xc0, !PT ;  /* 0xfffffffe020fc812 */ /* 0x008fe200078ec0ff */
[--C-:B------:R-:W-:Y:S01]  /*10c50*/  @!P0 IMAD.WIDE R2, R3, 0x4, R6.reuse ;  /* 0x0000000403028825 */ /* 0x100fe200078e0206 */
[----:B0-----:R-:W-:Y:S02]  /*10c60*/  @!P5 LOP3.LUT R19, R4, 0xfffffffe, RZ, 0xc0, !PT ;  /* 0xfffffffe0413d812 */ /* 0x001fe400078ec0ff */
        /* <DEDUP_REMOVED lines=14> */
.L_x_928:
[----:B------:R-:W-:Y:S05]  /*10d50*/  BSYNC B0 ;  /* 0x0000000000007941 */ /* 0x000fea0003800000 */
.L_x_927:
[----:B------:R-:W-:Y:S01]  /*10d60*/  ISETP.GE.AND P0, PT, R20, R21, PT ;  /* 0x000000151400720c */ /* 0x000fe20003f06270 */
[----:B0-----:R0:W1:Y:S04]  /*10d70*/  SHFL.IDX PT, R15, R25, 0x1, 0x1c1f ;  /* 0x003c1f00190f7f89 */ /* 0x00106800000e0000 */
[----:B------:R0:W0:Y:S08]  /*10d80*/  SHFL.IDX PT, R14, R24, 0x1, 0x1c1f ;  /* 0x003c1f00180e7f89 */ /* 0x00003000000e0000 */
[----:B------:R-:W-:Y:S05]  /*10d90*/  @P0 BRA `(.L_x_847) ;  /* 0x0000004c00500947 */ /* 0x000fea0003800000 */
        /* <DEDUP_REMOVED lines=11> */
[----:B------:R-:W-:Y:S01]  /*10e50*/  ISETP.GE.AND P0, PT, R8, UR4, PT ;  /* 0x0000000408007c0c */ /* 0x000fe2000bf06270 */
[----:B------:R-:W-:Y:S01]  /*10e60*/  ULDC.64 UR6, c[0x0][0x208] ;  /* 0x0000820000067ab9 */ /* 0x000fe20000000a00 */
[----:B------:R-:W-:Y:S01]  /*10e70*/  ISETP.GE.AND P1, PT, R12, UR4, PT ;  /* 0x000000040c007c0c */ /* 0x000fe2000bf26270 */
[----:B------:R-:W-:-:S02]  /*10e80*/  VIADD R18, R9, 0x40 ;  /* 0x0000004009127836 */ /* 0x000fc40000000000 */
[C---:B------:R-:W-:Y:S02]  /*10e90*/  VIADD R19, R9.reuse, 0x48 ;  /* 0x0000004809137836 */ /* 0x040fe40000000000 */
[----:B------:R-:W-:Y:S01]  /*10ea0*/  @!P3 LEA.HI R0, R0, R0, RZ, 0x1 ;  /* 0x000000000000b211 */ /* 0x000fe200078f08ff */
[----:B------:R-:W-:Y:S01]  /*10eb0*/  VIADD R20, R9, 0x50 ;  /* 0x0000005009147836 */ /* 0x000fe20000000000 */
[----:B------:R-:W-:Y:S02]  /*10ec0*/  @!P4 LEA.HI R2, R2, R2, RZ, 0x1 ;  /* 0x000000020202c211 */ /* 0x000fe400078f08ff */
[----:B------:R-:W-:Y:S02]  /*10ed0*/  @!P5 LEA.HI R3, R3, R3, RZ, 0x1 ;  /* 0x000000030303d211 */ /* 0x000fe400078f08ff */
[----:B------:R-:W-:Y:S01]  /*10ee0*/  @!P3 LOP3.LUT R5, R0, 0xfffffffe, RZ, 0xc0, !PT ;  /* 0xfffffffe0005b812 */ /* 0x000fe200078ec0ff */
[----:B------:R-:W-:Y:S01]  /*10ef0*/  VIADD R0, R9, 0x30 ;  /* 0x0000003009007836 */ /* 0x000fe20000000000 */
[----:B----4-:R-:W-:-:S02]  /*10f00*/  @!P4 LOP3.LUT R7, R2, 0xfffffffe, RZ, 0xc0, !PT ;  /* 0xfffffffe0207c812 */ /* 0x010fc400078ec0ff */
[----:B------:R-:W-:Y:S01]  /*10f10*/  @!P5 LOP3.LUT R11, R3, 0xfffffffe, RZ, 0xc0, !PT ;  /* 0xfffffffe030bd812 */ /* 0x000fe200078ec0ff */
[--C-:B01----:R-:W-:Y:S01]  /*10f20*/  @!P2 IMAD.WIDE R2, R9, 0x4, R14.reuse ;  /* 0x000000040902a825 */ /* 0x103fe200078e020e */
[----:B------:R-:W-:Y:S02]  /*10f30*/  @!P0 LEA.HI R8, R8, R8, RZ, 0x1 ;  /* 0x0000000808088211 */ /* 0x000fe400078f08ff */
[----:B------:R-:W-:Y:S01]  /*10f40*/  ISETP.GE.AND P6, PT, R20, UR4, PT ;  /* 0x0000000414007c0c */ /* 0x000fe2000bfc6270 */
[--C-:B------:R-:W-:Y:S01]  /*10f50*/  @!P3 IMAD.WIDE R4, R5, 0x4, R14.reuse ;  /* 0x000000040504b825 */ /* 0x100fe200078e020e */
[----:B------:R0:W-:Y:S01]  /*10f60*/  @!P2 ST.E.64 desc[UR6][R2.64], R90 ;  /* 0x0000005a0200a985 */ /* 0x0001e2000c101b06 */
[----:B------:R-:W-:Y:S02]  /*10f70*/  ISETP.GE.AND P2, PT, R0, UR4, PT ;  /* 0x0000000400007c0c */ /* 0x000fe4000bf46270 */
[----:B---3--:R-:W-:Y:S01]  /*10f80*/  @!P4 IMAD.WIDE R6, R7, 0x4, R14 ;  /* 0x000000040706c825 */ /* 0x008fe200078e020e */
[----:B------:R1:W-:Y:S01]  /*10f90*/  @!P3 ST.E.64 desc[UR6][R4.64], R94 ;  /* 0x0000005e0400b985 */ /* 0x0003e2000c101b06 */
[----:B------:R-:W-:-:S02]  /*10fa0*/  ISETP.GE.AND P3, PT, R13, UR4, PT ;  /* 0x000000040d007c0c */ /* 0x000fc4000bf66270 */
[----:B------:R-:W-:Y:S01]  /*10fb0*/  @!P5 IMAD.WIDE R10, R11, 0x4, R14 ;  /* 0x000000040b0ad825 */ /* 0x000fe200078e020e */
[----:B------:R2:W-:Y:S01]  /*10fc0*/  @!P4 ST.E.64 desc[UR6][R6.64], R98 ;  /* 0x000000620600c985 */ /* 0x0005e2000c101b06 */
[----:B------:R-:W-:Y:S02]  /*10fd0*/  ISETP.GE.AND P4, PT, R18, UR4, PT ;  /* 0x0000000412007c0c */ /* 0x000fe4000bf86270 */
[----:B------:R-:W-:Y:S01]  /*10fe0*/  @!P1 LEA.HI R12, R12, R12, RZ, 0x1 ;  /* 0x0000000c0c0c9211 */ /* 0x000fe200078f08ff */
[----:B------:R3:W-:Y:S01]  /*10ff0*/  @!P5 ST.E.64 desc[UR6][R10.64], R102 ;  /* 0x000000660a00d985 */ /* 0x0007e2000c101b06 */
[----:B------:R-:W-:Y:S01]  /*11000*/  ISETP.GE.AND P5, PT, R19, UR4, PT ;  /* 0x0000000413007c0c */ /* 0x000fe2000bfa6270 */
[----:B------:R-:W-:Y:S01]  /*11010*/  VIADD R9, R9, 0x58 ;  /* 0x0000005809097836 */ /* 0x000fe20000000000 */
[----:B0-----:R-:W-:Y:S02]  /*11020*/  @!P0 LOP3.LUT R3, R8, 0xfffffffe, RZ, 0xc0, !PT ;  /* 0xfffffffe08038812 */ /* 0x001fe400078ec0ff */
[----:B------:R-:W-:-:S02]  /*11030*/  @!P2 LEA.HI R0, R0, R0, RZ, 0x1 ;  /* 0x000000000000a211 */ /* 0x000fc400078f08ff */
[----:B-1----:R-:W-:Y:S01]  /*11040*/  @!P1 LOP3.LUT R5, R12, 0xfffffffe, RZ, 0xc0, !PT ;  /* 0xfffffffe0c059812 */ /* 0x002fe200078ec0ff */
[--C-:B------:R-:W-:Y:S01]  /*11050*/  @!P0 IMAD.WIDE R2, R3, 0x4, R14.reuse ;  /* 0x0000000403028825 */ /* 0x100fe200078e020e */
[----:B------:R-:W-:Y:S02]  /*11060*/  @!P3 LEA.HI R13, R13, R13, RZ, 0x1 ;  /* 0x0000000d0d0db211 */ /* 0x000fe400078f08ff */
[----:B------:R-:W-:Y:S01]  /*11070*/  @!P4 LEA.HI R18, R18, R18, RZ, 0x1 ;  /* 0x000000121212c211 */ /* 0x000fe200078f08ff */
[----:B------:R-:W-:Y:S01]  /*11080*/  @!P1 IMAD.WIDE R4, R5, 0x4, R14 ;  /* 0x0000000405049825 */ /* 0x000fe200078e020e */
[----:B------:R-:W-:Y:S01]  /*11090*/  @!P6 LEA.HI R20, R20, R20, RZ, 0x1 ;  /* 0x000000141414e211 */ /* 0x000fe200078f08ff */
[----:B------:R0:W-:Y:S01]  /*110a0*/  @!P0 ST.E.64 desc[UR6][R2.64], R106 ;  /* 0x0000006a02008985 */ /* 0x0001e2000c101b06 */
[----:B------:R-:W-:Y:S02]  /*110b0*/  @!P5 LEA.HI R19, R19, R19, RZ, 0x1 ;  /* 0x000000131313d211 */ /* 0x000fe400078f08ff */
[----:B--2---:R-:W-:Y:S01]  /*110c0*/  @!P2 LOP3.LUT R7, R0, 0xfffffffe, RZ, 0xc0, !PT ;  /* 0xfffffffe0007a812 */ /* 0x004fe200078ec0ff */
[----:B------:R1:W-:Y:S01]  /*110d0*/  @!P1 ST.E.64 desc[UR6][R4.64], R110 ;  /* 0x0000006e04009985 */ /* 0x0003e2000c101b06 */
[----:B------:R-:W-:-:S02]  /*110e0*/  @!P3 LOP3.LUT R13, R13, 0xfffffffe, RZ, 0xc0, !PT ;  /* 0xfffffffe0d0db812 */ /* 0x000fc400078ec0ff */
[----:B---3--:R-:W-:Y:S02]  /*110f0*/  @!P4 LOP3.LUT R11, R18, 0xfffffffe, RZ, 0xc0, !PT ;  /* 0xfffffffe120bc812 */ /* 0x008fe400078ec0ff */
[----:B------:R-:W-:Y:S02]  /*11100*/  ISETP.GE.AND P0, PT, R9, UR4, PT ;  /* 0x0000000409007c0c */ /* 0x000fe4000bf06270 */
[----:B------:R-:W-:Y:S02]  /*11110*/  @!P5 LOP3.LUT R19, R19, 0xfffffffe, RZ, 0xc0, !PT ;  /* 0xfffffffe1313d812 */ /* 0x000fe400078ec0ff */
[----:B------:R-:W-:Y:S01]  /*11120*/  @!P6 LOP3.LUT R21, R20, 0xfffffffe, RZ, 0xc0, !PT ;  /* 0xfffffffe1415e812 */ /* 0x000fe200078ec0ff */
        /* <DEDUP_REMOVED lines=11> */
[----:B------:R-:W-:Y:S01]  /*111e0*/  LEA.HI R9, R9, R9, RZ, 0x1 ;  /* 0x0000000909097211 */ /* 0x000fe200078f08ff */
[----:B------:R-:W-:-:S03]  /*111f0*/  ULDC.64 UR4, c[0x0][0x208] ;  /* 0x0000820000047ab9 */ /* 0x000fc60000000a00 */
[----:B0-----:R-:W-:-:S05]  /*11200*/  LOP3.LUT R3, R9, 0xfffffffe, RZ, 0xc0, !PT ;  /* 0xfffffffe09037812 */ /* 0x001fca00078ec0ff */
[----:B------:R-:W-:-:S05]  /*11210*/  IMAD.WIDE R2, R3, 0x4, R14 ;  /* 0x0000000403027825 */ /* 0x000fca00078e020e */
[----:B------:R0:W-:Y:S01]  /*11220*/  ST.E.64 desc[UR4][R2.64], R134 ;  /* 0x0000008602007985 */ /* 0x0001e2000c101b04 */
[----:B------:R-:W-:Y:S05]  /*11230*/  BRA `(.L_x_847) ;  /* 0x0000004800287947 */ /* 0x000fea0003800000 */
.L_x_926:
[----:B------:R-:W-:-:S05]  /*11240*/  VIADD R0, R2, 0xffffff80 ;  /* 0xffffff8002007836 */ /* 0x000fca0000000000 */
[----:B------:R-:W-:-:S13]  /*11250*/  ISETP.GT.AND P0, PT, R0, 0xbf, PT ;  /* 0x000000bf0000780c */ /* 0x000fda0003f04270 */
[----:B------:R-:W-:Y:S05]  /*11260*/  @P0 BRA `(.L_x_847) ;  /* 0x00000048001c0947 */ /* 0x000fea0003800000 */
[----:B------:R-:W0:Y:S01]  /*11270*/  S2R R3, SR_CTAID.X ;  /* 0x0000000000037919 */ /* 0x000e220000002500 */
[----:B------:R-:W1:Y:S01]  /*11280*/  LDC R6, c[0x0][0xbe8] ;  /* 0x0002fa00ff067b82 */ /* 0x000e620000000800 */
[----:B------:R-:W-:Y:S01]  /*11290*/  ULDC UR4, c[0x0][0xa88] ;  /* 0x0002a20000047ab9 */ /* 0x000fe20000000800 */
[----:B0-----:R-:W-:Y:S02]  /*112a0*/  IMAD R2, R3, 0xc0, R2 ;  /* 0x000000c003027824 */ /* 0x001fe400078e0202 */
[----:B-1----:R-:W-:Y:S02]  /*112b0*/  IMAD R3, R6, UR4, RZ ;  /* 0x0000000406037c24 */ /* 0x002fe4000f8e02ff */
[----:B------:R-:W-:-:S05]  /*112c0*/  VIADD R0, R2, 0xffffff80 ;  /* 0xffffff8002007836 */ /* 0x000fca0000000000 */
[----:B------:R-:W-:-:S13]  /*112d0*/  ISETP.GE.AND P0, PT, R0, R3, PT ;  /* 0x000000030000720c */ /* 0x000fda0003f06270 */
[----:B------:R-:W-:Y:S05]  /*112e0*/  @P0 BRA `(.L_x_847) ;  /* 0x0000004400fc0947 */ /* 0x000fea0003800000 */
[----:B------:R-:W-:Y:S01]  /*112f0*/  ISETP.NE.AND P0, PT, R6, 0x1, PT ;  /* 0x000000010600780c */ /* 0x000fe20003f05270 */
[----:B------:R-:W0:Y:S01]  /*11300*/  S2UR UR7, SR_CTAID.Z ;  /* 0x00000000000779c3 */ /* 0x000e220000002700 */
[----:B------:R-:W-:Y:S01]  /*11310*/  R2UR UR11, R17 ;  /* 0x00000000110b72ca */ /* 0x000fe200000e0000 */
[----:B------:R-:W-:Y:S01]  /*11320*/  ULDC.64 UR8, c[0x0][0xbd0] ;  /* 0x0002f40000087ab9 */ /* 0x000fe20000000a00 */
[----:B------:R-:W-:Y:S01]  /*11330*/  IMAD.MOV.U32 R5, RZ, RZ, R0 ;  /* 0x000000ffff057224 */ /* 0x000fe200078e0000 */
[----:B------:R-:W-:-:S04]  /*11340*/  ULDC.64 UR12, c[0x0][0x208] ;  /* 0x00008200000c7ab9 */ /* 0x000fc80000000a00 */
[----:B------:R-:W1:Y:S06]  /*11350*/  LDC.64 R10, c[0x0][0xbd8] ;  /* 0x0002f600ff0a7b82 */ /* 0x000e6c0000000a00 */
[----:B------:R-:W-:Y:S02]  /*11360*/  USHF.R.S32.HI UR6, URZ, 0x1f, UR11 ;  /* 0x0000001f3f067899 */ /* 0x000fe4000801140b */
[----:B------:R-:W2:Y:S01]  /*11370*/  @P0 LDC R7, c[0x0][0xbec] ;  /* 0x0002fb00ff070b82 */ /* 0x000ea20000000800 */
[----:B------:R-:W-:Y:S02]  /*11380*/  UIMAD.WIDE.U32 UR4, UR11, UR8, URZ ;  /* 0x000000080b0472a5 */ /* 0x000fe4000f8e003f */
[----:B------:R-:W-:-:S04]  /*11390*/  UIMAD UR6, UR6, UR8, URZ ;  /* 0x00000008060672a4 */ /* 0x000fc8000f8e023f */
[----:B------:R-:W-:Y:S01]  /*113a0*/  UIMAD UR6, UR11, UR9, UR6 ;  /* 0x000000090b0672a4 */ /* 0x000fe2000f8e0206 */
[----:B------:R-:W3:Y:S01]  /*113b0*/  @P0 LDC R9, c[0x0][0xbf0] ;  /* 0x0002fc00ff090b82 */ /* 0x000ee20000000800 */
[----:B0-----:R-:W-:Y:S01]  /*113c0*/  USHF.R.S32.HI UR8, URZ, 0x1f, UR7 ;  /* 0x0000001f3f087899 */ /* 0x001fe20008011407 */
[----:B------:R-:W-:Y:S01]  /*113d0*/  IMAD.U32 R3, RZ, RZ, UR5 ;  /* 0x00000005ff037e24 */ /* 0x000fe2000f8e00ff */
[----:B------:R-:W-:Y:S01]  /*113e0*/  UIADD3 UR6, UR5, UR6, URZ ;  /* 0x0000000605067290 */ /* 0x000fe2000fffe03f */
[----:B------:R-:W-:Y:S02]  /*113f0*/  IMAD.U32 R2, RZ, RZ, UR4 ;  /* 0x00000004ff027e24 */ /* 0x000fe4000f8e00ff */
[----:B------:R-:W-:Y:S02]  /*11400*/  ULDC.64 UR4, c[0x0][0xbe0] ;  /* 0x0002f80000047ab9 */ /* 0x000fe40000000a00 */
[----:B------:R-:W0:Y:S01]  /*11410*/  S2UR UR10, SR_CTAID.Y ;  /* 0x00000000000a79c3 */ /* 0x000e220000002600 */
[----:B------:R-:W-:-:S02]  /*11420*/  IMAD.U32 R3, RZ, RZ, UR6 ;  /* 0x00000006ff037e24 */ /* 0x000fc4000f8e00ff */
[C---:B-1----:R-:W-:Y:S02]  /*11430*/  IMAD R12, R10.reuse, UR8, RZ ;  /* 0x000000080a0c7c24 */ /* 0x042fe4000f8e02ff */
[----:B------:R-:W-:-:S03]  /*11440*/  IMAD.WIDE.U32 R2, R10, UR7, R2 ;  /* 0x000000070a027c25 */ /* 0x000fc6000f8e0002 */
[----:B------:R-:W0:Y:S01]  /*11450*/  LDC R8, c[0x0][0xc50] ;  /* 0x00031400ff087b82 */ /* 0x000e220000000800 */
[----:B--2---:R-:W-:-:S04]  /*11460*/  @P0 IMAD.HI.U32 R4, R0, R7, RZ ;  /* 0x0000000700040227 */ /* 0x004fc800078e00ff */
[----:B------:R-:W-:Y:S02]  /*11470*/  IMAD R7, RZ, RZ, -UR11 ;  /* 0x8000000bff077e24 */ /* 0x000fe4000f8e02ff */
[----:B------:R-:W-:Y:S01]  /*11480*/  IMAD R11, R11, UR7, R12 ;  /* 0x000000070b0b7c24 */ /* 0x000fe2000f8e020c */
[----:B---3--:R-:W-:-:S03]  /*11490*/  @P0 SHF.R.U32.HI R5, RZ, R9, R4 ;  /* 0x00000009ff050219 */ /* 0x008fc60000011604 */
[----:B------:R-:W-:Y:S02]  /*114a0*/  IMAD.IADD R3, R11, 0x1, R3 ;  /* 0x000000010b037824 */ /* 0x000fe400078e0203 */
[----:B0-----:R-:W-:Y:S02]  /*114b0*/  IMAD R9, R8, R7, UR10 ;  /* 0x0000000a08097e24 */ /* 0x001fe4000f8e0207 */
[----:B------:R-:W-:Y:S02]  /*114c0*/  IMAD.MOV R7, RZ, RZ, -R5 ;  /* 0x000000ffff077224 */ /* 0x000fe400078e0a05 */
[----:B------:R-:W-:Y:S01]  /*114d0*/  IMAD.WIDE.U32 R2, R9, UR4, R2 ;  /* 0x0000000409027c25 */ /* 0x000fe2000f8e0002 */
[----:B------:R-:W-:-:S03]  /*114e0*/  SHF.R.S32.HI R4, RZ, 0x1f, R9 ;  /* 0x0000001fff047819 */ /* 0x000fc60000011409 */
[----:B------:R-:W-:Y:S01]  /*114f0*/  IMAD R7, R6, R7, R0 ;  /* 0x0000000706077224 */ /* 0x000fe200078e0200 */
[----:B------:R-:W-:Y:S01]  /*11500*/  IADD3 R2, P0, R5, R2, RZ ;  /* 0x0000000205027210 */ /* 0x000fe20007f1e0ff */
[----:B------:R-:W-:-:S03]  /*11510*/  IMAD R4, R4, UR4, RZ ;  /* 0x0000000404047c24 */ /* 0x000fc6000f8e02ff */
[----:B------:R-:W-:Y:S01]  /*11520*/  SHF.R.S32.HI R0, RZ, 0x1f, R7 ;  /* 0x0000001fff007819 */ /* 0x000fe20000011407 */
[----:B------:R-:W-:Y:S01]  /*11530*/  IMAD R4, R9, UR5, R4 ;  /* 0x0000000509047c24 */ /* 0x000fe2000f8e0204 */
[----:B------:R-:W-:Y:S01]  /*11540*/  SHF.R.S32.HI R9, RZ, 0x1f, R5 ;  /* 0x0000001fff097819 */ /* 0x000fe20000011405 */
[----:B------:R-:W-:Y:S02]  /*11550*/  ULDC.64 UR4, c[0x0][0xbc8] ;  /* 0x0002f20000047ab9 */ /* 0x000fe40000000a00 */
[----:B------:R-:W-:Y:S01]  /*11560*/  IMAD R0, R0, UR4, RZ ;  /* 0x0000000400007c24 */ /* 0x000fe2000f8e02ff */
[----:B------:R-:W-:-:S03]  /*11570*/  IADD3.X R3, R9, R3, R4, P0, !PT ;  /* 0x0000000309037210 */ /* 0x000fc600007fe404 */
[C---:B------:R-:W-:Y:S02]  /*11580*/  IMAD R5, R7.reuse, UR5, R0 ;  /* 0x0000000507057c24 */ /* 0x040fe4000f8e0200 */
[----:B------:R-:W-:Y:S01]  /*11590*/  IMAD.WIDE.U32 R2, R7, UR4, R2 ;  /* 0x0000000407027c25 */ /* 0x000fe2000f8e0002 */
[----:B------:R-:W-:-:S03]  /*115a0*/  ULDC.64 UR4, c[0x0][0xba8] ;  /* 0x0002ea0000047ab9 */ /* 0x000fc60000000a00 */
[----:B------:R-:W-:Y:S01]  /*115b0*/  IMAD.IADD R3, R3, 0x1, R5 ;  /* 0x0000000103037824 */ /* 0x000fe200078e0205 */
[----:B------:R-:W-:-:S04]  /*115c0*/  LEA R4, P0, R2, UR4, 0x2 ;  /* 0x0000000402047c11 */ /* 0x000fc8000f8010ff */
[----:B------:R-:W-:Y:S01]  /*115d0*/  LEA.HI.X R5, R2, UR5, R3, 0x2, P0 ;  /* 0x0000000502057c11 */ /* 0x000fe200080f1403 */
[----:B------:R-:W-:-:S05]  /*115e0*/  IMAD.MOV.U32 R3, RZ, RZ, -0x800000 ;  /* 0xff800000ff037424 */ /* 0x000fca00078e00ff */
[----:B------:R0:W-:Y:S01]  /*115f0*/  STG.E desc[UR12][R4.64], R3 ;  /* 0x0000000304007986 */ /* 0x0001e2000c10190c */
[----:B------:R-:W-:Y:S05]  /*11600*/  BRA `(.L_x_847) ;  /* 0x0000004400347947 */ /* 0x000fea0003800000 */
.L_x_845:
        /* <DEDUP_REMOVED lines=18> */
.L_x_929:
[----:B------:R-:W-:Y:S01]  /*11730*/  ULDC UR7, c[0x0][0xc50] ;  /* 0x0003140000077ab9 */ /* 0x000fe20000000800 */
[----:B------:R-:W-:Y:S01]  /*11740*/  UMOV UR36, UR6 ;  /* 0x0000000600247c82 */ /* 0x000fe20008000000 */
[----:B------:R-:W-:-:S11]  /*11750*/  UISETP.NE.AND UP0, UPT, UR7, 0x1, UPT ;  /* 0x000000010700788c */ /* 0x000fd6000bf05270 */
[----:B------:R-:W-:Y:S01]  /*11760*/  @UP0 ULDC UR4, c[0x0][0xc54] ;  /* 0x0003150000040ab9 */ /* 0x000fe20000000800 */
[----:B------:R-:W-:Y:S01]  /*11770*/  @UP0 ULDC UR8, c[0x0][0xc58] ;  /* 0x0003160000080ab9 */ /* 0x000fe20000000800 */
[----:B------:R-:W-:-:S04]  /*11780*/  UIMAD.WIDE.U32 UR4, UR6, UR4, URZ ;  /* 0x00000004060472a5 */ /* 0x000fc8000f8e003f */
[----:B------:R-:W-:-:S12]  /*11790*/  @UP0 USHF.R.U32.HI UR36, URZ, UR8, UR5 ;  /* 0x000000083f240299 */ /* 0x000fd80008011605 */
.L_x_930:
[----:B------:R-:W-:Y:S01]  /*117a0*/  ISETP.GE.AND P0, PT, R19, RZ, PT ;  /* 0x000000ff1300720c */ /* 0x000fe20003f06270 */
[----:B------:R-:W-:Y:S01]  /*117b0*/  UIADD3 UR47, -UR36, URZ, URZ ;  /* 0x0000003f242f7290 */ /* 0x000fe2000fffe13f */
[----:B------:R-:W-:Y:S02]  /*117c0*/  IMAD.MOV.U32 R3, RZ, RZ, 0x1 ;  /* 0x00000001ff037424 */ /* 0x000fe400078e00ff */
[----:B------:R-:W-:Y:S01]  /*117d0*/  IMAD.MOV.U32 R0, RZ, RZ, RZ ;  /* 0x000000ffff007224 */ /* 0x000fe200078e00ff */
[----:B------:R-:W-:Y:S01]  /*117e0*/  UIMAD UR47, UR7, UR47, UR6 ;  /* 0x0000002f072f72a4 */ /* 0x000fe2000f8e0206 */
[----:B------:R-:W-:-:S07]  /*117f0*/  IMAD.MOV.U32 R4, RZ, RZ, 0x1 ;  /* 0x00000001ff047424 */ /* 0x000fce00078e00ff */
[----:B------:R-:W-:Y:S05]  /*11800*/  @!P0 BRA `(.L_x_931) ;  /* 0x0000003c00fc8947 */ /* 0x000fea0003800000 */
[----:B------:R-:W0:Y:S01]  /*11810*/  S2UR UR48, SR_CTAID.X ;  /* 0x00000000003079c3 */ /* 0x000e220000002500 */
[----:B------:R-:W-:Y:S01]  /*11820*/  ULDC.64 UR4, c[0x0][0x418] ;  /* 0x0001060000047ab9 */ /* 0x000fe20000000a00 */
[----:B------:R-:W-:Y:S01]  /*11830*/  ULDC UR6, c[0x0][0x448] ;  /* 0x0001120000067ab9 */ /* 0x000fe20000000800 */
[----:B------:R-:W-:Y:S02]  /*11840*/  UISETP.NE.U32.AND UP0, UPT, UR4, URZ, UPT ;  /* 0x0000003f0400728c */ /* 0x000fe4000bf05070 */
[----:B------:R-:W-:Y:S02]  /*11850*/  UISETP.NE.AND UP1, UPT, UR6, 0x1, UPT ;  /* 0x000000010600788c */ /* 0x000fe4000bf25270 */
[----:B------:R-:W-:Y:S01]  /*11860*/  UISETP.NE.AND.EX UP0, UPT, UR5, URZ, UPT, UP0 ;  /* 0x0000003f0500728c */ /* 0x000fe2000bf05300 */
[----:B------:R-:W-:Y:S02]  /*11870*/  ULDC UR6, c[0x0][0x424] ;  /* 0x0001090000067ab9 */ /* 0x000fe40000000800 */
[----:B------:R-:W-:Y:S01]  /*11880*/  ULDC.64 UR4, c[0x0][0x9e0] ;  /* 0x0002780000047ab9 */ /* 0x000fe20000000a00 */
[----:B------:R-:W-:-:S02]  /*11890*/  USEL UR9, UR6, 0x1, UP0 ;  /* 0x0000000106097887 */ /* 0x000fc40008000000 */
[----:B------:R-:W-:Y:S01]  /*118a0*/  UISETP.GE.AND UP0, UPT, UR5, 0x1, UPT ;  /* 0x000000010500788c */ /* 0x000fe2000bf06270 */
[----:B------:R-:W-:Y:S02]  /*118b0*/  ULDC UR10, c[0x0][0x288] ;  /* 0x0000a200000a7ab9 */ /* 0x000fe40000000800 */
[----:B------:R-:W-:Y:S01]  /*118c0*/  @UP1 ULDC UR7, c[0x0][0x44c] ;  /* 0x0001130000071ab9 */ /* 0x000fe20000000800 */
[----:B------:R-:W-:Y:S01]  /*118d0*/  ULDC UR12, c[0x0][0x2f0] ;  /* 0x0000bc00000c7ab9 */ /* 0x000fe20000000800 */
[----:B------:R-:W-:Y:S01]  /*118e0*/  UIADD3 UR11, -UR10, 0x1, URZ ;  /* 0x000000010a0b7890 */ /* 0x000fe2000fffe13f */
[----:B------:R-:W-:Y:S01]  /*118f0*/  PLOP3.LUT P1, PT, PT, PT, UP0, 0x80, 0x0 ;  /* 0x000000000000781c */ /* 0x000fe20003f2f008 */
[----:B------:R-:W-:Y:S01]  /*11900*/  UIMAD UR13, UR9, UR12, 0x7f ;  /* 0x0000007f090d74a4 */ /* 0x000fe2000f8e020c */
[----:B------:R-:W-:Y:S01]  /*11910*/  @UP1 ULDC UR14, c[0x0][0x450] ;  /* 0x00011400000e1ab9 */ /* 0x000fe20000000800 */
[----:B------:R-:W-:Y:S02]  /*11920*/  UIMAD UR11, UR9, UR12, UR11 ;  /* 0x0000000c090b72a4 */ /* 0x000fe4000f8e020b */
[----:B0-----:R-:W-:-:S04]  /*11930*/  UIMAD UR48, UR48, 0xc0, URZ ;  /* 0x000000c0303078a4 */ /* 0x001fc8000f8e023f */
[----:B------:R-:W-:-:S04]  /*11940*/  UIADD3 UR8, UR48, 0xbf, URZ ;  /* 0x000000bf30087890 */ /* 0x000fc8000fffe03f */
[----:B------:R-:W-:-:S04]  /*11950*/  UIMAD.WIDE.U32 UR6, UR8, UR7, URZ ;  /* 0x00000007080672a5 */ /* 0x000fc8000f8e003f */
[----:B------:R-:W-:Y:S02]  /*11960*/  @UP1 USHF.R.U32.HI UR8, URZ, UR14, UR7 ;  /* 0x0000000e3f081299 */ /* 0x000fe40008011607 */
[----:B------:R-:W-:Y:S02]  /*11970*/  USHF.R.S32.HI UR7, URZ, 0x1f, UR13 ;  /* 0x0000001f3f077899 */ /* 0x000fe4000801140d */
[----:B------:R-:W-:Y:S02]  /*11980*/  UIADD3 UR6, UR11, UR8, URZ ;  /* 0x000000080b067290 */ /* 0x000fe4000fffe03f */
[----:B------:R-:W-:Y:S02]  /*11990*/  ULEA.HI UR7, UR7, UR13, URZ, 0x7 ;  /* 0x0000000d07077291 */ /* 0x000fe4000f8f383f */
[----:B------:R-:W-:Y:S02]  /*119a0*/  UIADD3 UR4, UR6, UR4, URZ ;  /* 0x0000000406047290 */ /* 0x000fe4000fffe03f */
[----:B------:R-:W-:Y:S01]  /*119b0*/  USHF.R.S32.HI UR46, URZ, 0x7, UR7 ;  /* 0x000000073f2e7899 */ /* 0x000fe20008011407 */
[----:B------:R-:W-:Y:S11]  /*119c0*/  @!P1 BRA `(.L_x_932) ;  /* 0x0000000000449947 */ /* 0x000ff60003800000 */
        /* <DEDUP_REMOVED lines=10> */
.L_x_933:
[----:B------:R-:W-:-:S11]  /*11a70*/  UISETP.NE.AND UP0, UPT, UR5, 0x1, UPT ;  /* 0x000000010500788c */ /* 0x000fd6000bf05270 */
[----:B------:R-:W-:Y:S02]  /*11a80*/  @UP0 ULDC.64 UR14, c[0x0][0x9e8] ;  /* 0x00027a00000e0ab9 */ /* 0x000fe40000000a00 */
[----:B------:R-:W-:-:S04]  /*11a90*/  UIMAD.WIDE.U32 UR6, UR8, UR14, URZ ;  /* 0x0000000e080672a5 */ /* 0x000fc8000f8e003f */
[----:B------:R-:W-:-:S12]  /*11aa0*/  @UP0 USHF.R.U32.HI UR8, URZ, UR15, UR7 ;  /* 0x0000000f3f080299 */ /* 0x000fd80008011607 */
.L_x_934:
[----:B------:R-:W-:-:S04]  /*11ab0*/  UIMAD UR8, UR8, UR5, UR5 ;  /* 0x00000005080872a4 */ /* 0x000fc8000f8e0205 */
[----:B------:R-:W-:-:S04]  /*11ac0*/  UISETP.LT.AND UP0, UPT, UR4, UR8, UPT ;  /* 0x000000080400728c */ /* 0x000fc8000bf01270 */
[----:B------:R-:W-:-:S12]  /*11ad0*/  USEL UR4, UR4, UR8, UP0 ;  /* 0x0000000804047287 */ /* 0x000fd80008000000 */
.L_x_932:
[----:B------:R-:W-:Y:S01]  /*11ae0*/  UIADD3 UR4, UR4, 0x7f, URZ ;  /* 0x0000007f04047890 */ /* 0x000fe2000fffe03f */
[----:B------:R-:W-:Y:S01]  /*11af0*/  @UP1 ULDC UR6, c[0x0][0x44c] ;  /* 0x0001130000061ab9 */ /* 0x000fe20000000800 */
[----:B------:R-:W-:Y:S02]  /*11b00*/  @UP1 ULDC UR11, c[0x0][0x450] ;  /* 0x00011400000b1ab9 */ /* 0x000fe40000000800 */
[----:B------:R-:W-:Y:S02]  /*11b10*/  USHF.R.S32.HI UR8, URZ, 0x1f, UR4 ;  /* 0x0000001f3f087899 */ /* 0x000fe40008011404 */
[----:B------:R-:W-:Y:S02]  /*11b20*/  UIMAD.WIDE.U32 UR6, UR48, UR6, URZ ;  /* 0x00000006300672a5 */ /* 0x000fe4000f8e003f */
[----:B------:R-:W-:Y:S02]  /*11b30*/  ULEA.HI UR8, UR8, UR4, URZ, 0x7 ;  /* 0x0000000408087291 */ /* 0x000fe4000f8f383f */
[----:B------:R-:W-:Y:S01]  /*11b40*/  UIMAD UR9, UR9, UR12, -UR10 ;  /* 0x0000000c090972a4 */ /* 0x000fe2000f8e0a0a */
[----:B------:R-:W-:Y:S01]  /*11b50*/  UMOV UR4, UR48 ;  /* 0x0000003000047c82 */ /* 0x000fe20008000000 */
[----:B------:R-:W-:-:S02]  /*11b60*/  USHF.R.S32.HI UR44, URZ, 0x7, UR8 ;  /* 0x000000073f2c7899 */ /* 0x000fc40008011408 */
[----:B------:R-:W-:Y:S02]  /*11b70*/  @UP1 USHF.R.U32.HI UR4, URZ, UR11, UR7 ;  /* 0x0000000b3f041299 */ /* 0x000fe40008011607 */
[----:B------:R-:W-:Y:S02]  /*11b80*/  UISETP.LT.AND UP0, UPT, UR46, UR44, UPT ;  /* 0x0000002c2e00728c */ /* 0x000fe4000bf01270 */
[----:B------:R-:W-:Y:S01]  /*11b90*/  UIADD3 UR4, UR9, UR4, URZ ;  /* 0x0000000409047290 */ /* 0x000fe2000fffe03f */
[----:B------:R-:W-:Y:S01]  /*11ba0*/  ULDC UR8, c[0x0][0x9dc] ;  /* 0x0002770000087ab9 */ /* 0x000fe20000000800 */
[----:B------:R-:W-:Y:S02]  /*11bb0*/  USEL UR12, UR46, UR44, UP0 ;  /* 0x0000002c2e0c7287 */ /* 0x000fe40008000000 */
        /* <DEDUP_REMOVED lines=12> */
.L_x_936:
[----:B------:R-:W-:-:S11]  /*11c80*/  UISETP.NE.AND UP0, UPT, UR5, 0x1, UPT ;  /* 0x000000010500788c */ /* 0x000fd6000bf05270 */
[----:B------:R-:W-:Y:S02]  /*11c90*/  @UP0 ULDC.64 UR10, c[0x0][0x9e8] ;  /* 0x00027a00000a0ab9 */ /* 0x000fe40000000a00 */
[----:B------:R-:W-:-:S04]  /*11ca0*/  UIMAD.WIDE.U32 UR6, UR4, UR10, URZ ;  /* 0x0000000a040672a5 */ /* 0x000fc8000f8e003f */
[----:B------:R-:W-:-:S12]  /*11cb0*/  @UP0 USHF.R.U32.HI UR4, URZ, UR11, UR7 ;  /* 0x0000000b3f040299 */ /* 0x000fd80008011607 */
.L_x_937:
[----:B------:R-:W-:-:S04]  /*11cc0*/  UIMAD UR4, UR4, UR5, URZ ;  /* 0x00000005040472a4 */ /* 0x000fc8000f8e023f */
[----:B------:R-:W-:-:S04]  /*11cd0*/  UISETP.LT.AND UP0, UPT, UR8, UR4, UPT ;  /* 0x000000040800728c */ /* 0x000fc8000bf01270 */
[----:B------:R-:W-:-:S12]  /*11ce0*/  USEL UR8, UR8, UR4, !UP0 ;  /* 0x0000000408087287 */ /* 0x000fd8000c000000 */
.L_x_935:
[----:B------:R-:W-:Y:S02]  /*11cf0*/  USHF.R.S32.HI UR4, URZ, 0x1f, UR8 ;  /* 0x0000001f3f047899 */ /* 0x000fe40008011408 */
[----:B------:R-:W-:Y:S02]  /*11d00*/  USHF.R.U32.HI UR9, URZ, 0x10, UR47 ;  /* 0x000000103f097899 */ /* 0x000fe4000801162f */
[----:B------:R-:W-:Y:S02]  /*11d10*/  ULEA.HI UR4, UR4, UR8, URZ, 0x7 ;  /* 0x0000000804047291 */ /* 0x000fe4000f8f383f */
[----:B------:R-:W-:Y:S02]  /*11d20*/  ULOP3.LUT UR47, UR47, 0xffff, URZ, 0xc0, !UPT ;  /* 0x0000ffff2f2f7892 */ /* 0x000fe4000f8ec03f */
[----:B------:R-:W-:Y:S01]  /*11d30*/  USHF.R.S32.HI UR4, URZ, 0x7, UR4 ;  /* 0x000000073f047899 */ /* 0x000fe20008011404 */
[----:B------:R-:W-:-:S03]  /*11d40*/  UMOV UR43, URZ ;  /* 0x0000003f002b7c82 */ /* 0x000fc60008000000 */
[----:B------:R-:W-:-:S04]  /*11d50*/  UISETP.LT.AND UP0, UPT, URZ, UR4, UPT ;  /* 0x000000043f00728c */ /* 0x000fc8000bf01270 */
[----:B------:R-:W-:Y:S02]  /*11d60*/  USEL UR42, URZ, UR4, !UP0 ;  /* 0x000000043f2a7287 */ /* 0x000fe4000c000000 */
[----:B------:R-:W-:Y:S02]  /*11d70*/  UISETP.NE.AND UP0, UPT, UR9, URZ, UPT ;  /* 0x0000003f0900728c */ /* 0x000fe4000bf05270 */
[----:B------:R-:W-:-:S06]  /*11d80*/  UISETP.GT.AND UP1, UPT, UR12, UR42, UPT ;  /* 0x0000002a0c00728c */ /* 0x000fcc000bf24270 */
[----:B------:R-:W-:-:S03]  /*11d90*/  PLOP3.LUT P0, PT, PT, PT, UP1, 0x80, 0x0 ;  /* 0x000000000000781c */ /* 0x000fc60003f0f018 */
[----:B------:R-:W-:-:S10]  /*11da0*/  @!UP0 ULDC UR9, c[0x0][0x9f0] ;  /* 0x00027c0000098ab9 */ /* 0x000fd40000000800 */
[----:B------:R-:W-:Y:S05]  /*11db0*/  @!P0 BRA `(.L_x_938) ;  /* 0x0000000000848947 */ /* 0x000fea0003800000 */
[----:B------:R-:W-:Y:S01]  /*11dc0*/  IMAD.U32 R4, RZ, RZ, UR9 ;  /* 0x00000009ff047e24 */ /* 0x000fe2000f8e00ff */
[----:B------:R-:W-:-:S04]  /*11dd0*/  UIADD3 UR4, UR9, -0x1, UR12 ;  /* 0xffffffff09047890 */ /* 0x000fc8000fffe00c */
[-C--:B------:R-:W-:Y:S01]  /*11de0*/  IABS R0, R4.reuse ;  /* 0x0000000400007213 */ /* 0x080fe20000000000 */
[----:B------:R-:W-:Y:S01]  /*11df0*/  UIADD3 UR6, -UR42, UR4, URZ ;  /* 0x000000042a067290 */ /* 0x000fe2000fffe13f */
[----:B------:R-:W-:Y:S02]  /*11e00*/  IABS R6, R4 ;  /* 0x0000000400067213 */ /* 0x000fe40000000000 */
[----:B------:R-:W-:Y:S01]  /*11e10*/  R2UR UR10, R0 ;  /* 0x00000000000a72ca */ /* 0x000fe200000e0000 */
[----:B------:R-:W-:Y:S02]  /*11e20*/  UMOV UR4, URZ ;  /* 0x0000003f00047c82 */ /* 0x000fe40008000000 */
[----:B------:R-:W-:Y:S01]  /*11e30*/  IABS R5, UR6 ;  /* 0x0000000600057c13 */ /* 0x000fe20008000000 */
[----:B------:R-:W-:-:S04]  /*11e40*/  ULOP3.LUT UR6, UR6, UR9, URZ, 0x3c, !UPT ;  /* 0x0000000906067292 */ /* 0x000fc8000f8e3c3f */
[----:B------:R-:W-:-:S05]  /*11e50*/  IMAD.MOV.U32 R4, RZ, RZ, R5 ;  /* 0x000000ffff047224 */ /* 0x000fca00078e0005 */
[----:B------:R-:W0:Y:S01]  /*11e60*/  I2F.RP R0, UR10 ;  /* 0x0000000a00007d06 */ /* 0x000e220008209400 */
[----:B------:R-:W-:-:S07]  /*11e70*/  R2UR UR8, R4 ;  /* 0x00000000040872ca */ /* 0x000fce00000e0000 */
[----:B0-----:R-:W0:Y:S02]  /*11e80*/  MUFU.RCP R0, R0 ;  /* 0x0000000000007308 */ /* 0x001e240000001000 */
[----:B0-----:R-:W-:Y:S02]  /*11e90*/  VIADD R3, R0, 0xffffffe ;  /* 0x0ffffffe00037836 */ /* 0x001fe40000000000 */
        /* <DEDUP_REMOVED lines=15> */
[----:B------:R-:W-:Y:S02]  /*11f90*/  UISETP.NE.AND UP0, UPT, UR9, URZ, UPT ;  /* 0x0000003f0900728c */ /* 0x000fe4000bf05270 */
[----:B------:R-:W-:-:S09]  /*11fa0*/  @!UP1 UIADD3 UR5, -UR5, URZ, URZ ;  /* 0x0000003f05059290 */ /* 0x000fd2000fffe13f */
[----:B------:R-:W-:-:S07]  /*11fb0*/  @!UP0 ULOP3.LUT UR5, URZ, UR9, URZ, 0x33, !UPT ;  /* 0x000000093f058292 */ /* 0x000fce000f8e333f */
[----:B------:R-:W-:-:S05]  /*11fc0*/  UMOV UR43, UR5 ;  /* 0x00000005002b7c82 */ /* 0x000fca0008000000 */
.L_x_938:
[----:B------:R-:W-:Y:S01]  /*11fd0*/  UIMAD UR39, UR47, UR43, UR42 ;  /* 0x0000002b2f2772a4 */ /* 0x000fe2000f8e022a */
[----:B------:R-:W-:Y:S02]  /*11fe0*/  IMAD.U32 R18, RZ, RZ, UR12 ;  /* 0x0000000cff127e24 */ /* 0x000fe4000f8e00ff */
[----:B------:R-:W-:Y:S02]  /*11ff0*/  IMAD.MOV.U32 R0, RZ, RZ, RZ ;  /* 0x000000ffff007224 */ /* 0x000fe400078e00ff */
[----:B------:R-:W-:Y:S02]  /*12000*/  IMAD.MOV.U32 R4, RZ, RZ, 0x1 ;  /* 0x00000001ff047424 */ /* 0x000fe400078e00ff */
[----:B------:R-:W-:-:S05]  /*12010*/  IMAD.U32 R3, RZ, RZ, UR39 ;  /* 0x00000027ff037e24 */ /* 0x000fca000f8e00ff */
[----:B------:R-:W-:Y:S01]  /*12020*/  VIADDMNMX R18, R3, UR43, R18, PT ;  /* 0x0000002b03127c46 */ /* 0x000fe2000b800112 */
[----:B------:R-:W-:-:S03]  /*12030*/  IMAD.MOV.U32 R3, RZ, RZ, 0x1 ;  /* 0x00000001ff037424 */ /* 0x000fc600078e00ff */
[----:B------:R-:W-:-:S13]  /*12040*/  ISETP.GT.AND P0, PT, R18, UR39, PT ;  /* 0x0000002712007c0c */ /* 0x000fda000bf04270 */
        /* <DEDUP_REMOVED lines=11> */
[----:B------:R-:W-:Y:S02]  /*12100*/  IMAD.U32 R4, RZ, RZ, UR4 ;  /* 0x00000004ff047e24 */ /* 0x000fe4000f8e00ff */
[----:B------:R-:W-:Y:S01]  /*12110*/  IMAD.U32 R5, RZ, RZ, UR5 ;  /* 0x00000005ff057e24 */ /* 0x000fe2000f8e00ff */
[----:B------:R-:W0:Y:S01]  /*12120*/  LDC.64 R14, c[0x4][R14] ;  /* 0x010000000e0e7b82 */ /* 0x000e220000000a00 */
[----:B------:R-:W-:Y:S01]  /*12130*/  ULDC.64 UR4, c[0x4][0x30] ;  /* 0x01000c0000047ab9 */ /* 0x000fe20000000a00 */
        /* <DEDUP_REMOVED lines=9> */
.L_x_939:
        /* <DEDUP_REMOVED lines=20> */
.L_x_941:
[----:B------:R0:W1:Y:S01]  /*12310*/  LDC.64 R14, c[0x4][R17] ;  /* 0x01000000110e7b82 */ /* 0x0000620000000a00 */
[----:B------:R-:W-:Y:S01]  /*12320*/  ULDC.64 UR4, c[0x4][0xa8] ;  /* 0x01002a0000047ab9 */ /* 0x000fe20000000a00 */
[----:B------:R-:W-:Y:S01]  /*12330*/  ULDC.64 UR6, c[0x4][0xb0] ;  /* 0x01002c0000067ab9 */ /* 0x000fe20000000a00 */
[----:B------:R-:W-:Y:S02]  /*12340*/  IMAD.U32 R4, RZ, RZ, UR4 ;  /* 0x00000004ff047e24 */ /* 0x000fe4000f8e00ff */
        /* <DEDUP_REMOVED lines=11> */
.L_x_940:
[----:B------:R-:W0:Y:S01]  /*12400*/  LDC.64 R4, c[0x0][0x9f8] ;  /* 0x00027e00ff047b82 */ /* 0x000e220000000a00 */
[----:B------:R-:W-:Y:S01]  /*12410*/  IMAD.MOV.U32 R17, RZ, RZ, R19 ;  /* 0x000000ffff117224 */ /* 0x000fe200078e0013 */
[----:B------:R-:W-:Y:S01]  /*12420*/  ULDC.64 UR4, c[0x0][0x208] ;  /* 0x0000820000047ab9 */ /* 0x000fe20000000a00 */
[----:B0-----:R-:W-:-:S04]  /*12430*/  ISETP.NE.U32.AND P0, PT, R4, RZ, PT ;  /* 0x000000ff0400720c */ /* 0x001fc80003f05070 */
[----:B------:R-:W-:-:S13]  /*12440*/  ISETP.NE.AND.EX P0, PT, R5, RZ, PT, P0 ;  /* 0x000000ff0500720c */ /* 0x000fda0003f05300 */
[----:B------:R-:W0:Y:S02]  /*12450*/  @P0 LDC.64 R4, c[0x0][0x9f8] ;  /* 0x00027e00ff040b82 */ /* 0x000e240000000a00 */
[----:B0-----:R-:W-:-:S06]  /*12460*/  @P0 IMAD.WIDE R6, R19, 0x4, R4 ;  /* 0x0000000413060825 */ /* 0x001fcc00078e0204 */
[----:B------:R-:W0:Y:S01]  /*12470*/  LDC.64 R4, c[0x0][0x418] ;  /* 0x00010600ff047b82 */ /* 0x000e220000000a00 */
[----:B------:R-:W2:Y:S01]  /*12480*/  @P0 LDG.E R17, desc[UR4][R6.64] ;  /* 0x0000000406110981 */ /* 0x000ea2000c1e1900 */
[----:B------:R-:W-:Y:S01]  /*12490*/  UMOV UR4, 0xffffffff ;  /* 0xffffffff00047882 */ /* 0x000fe20000000000 */
[----:B------:R-:W-:Y:S01]  /*124a0*/  LOP3.LUT R23, R23, 0xfffffffe, RZ, 0xc0, !PT ;  /* 0xfffffffe17177812 */ /* 0x000fe200078ec0ff */
[----:B------:R-:W-:Y:S01]  /*124b0*/  VIADD R27, R18, 0xffffffff ;  /* 0xffffffff121b7836 */ /* 0x000fe20000000000 */
[----:B0-----:R-:W-:-:S04]  /*124c0*/  ISETP.NE.U32.AND P0, PT, R4, RZ, PT ;  /* 0x000000ff0400720c */ /* 0x001fc80003f05070 */
[----:B------:R-:W-:-:S13]  /*124d0*/  ISETP.NE.AND.EX P1, PT, R5, RZ, PT, P0 ;  /* 0x000000ff0500720c */ /* 0x000fda0003f25300 */
[----:B------:R-:W-:Y:S02]  /*124e0*/  @P1 LOP3.LUT R23, R23, 0x1, RZ, 0xfc, !PT ;  /* 0x0000000117171812 */ /* 0x000fe400078efcff */
[----:B--2---:R-:W-:Y:S02]  /*124f0*/  SHF.R.S32.HI R22, RZ, 0x1f, R17 ;  /* 0x0000001fff167819 */ /* 0x004fe40000011411 */
[----:B------:R-:W-:Y:S01]  /*12500*/  SEL R25, R17, RZ, !P1 ;  /* 0x000000ff11197207 */ /* 0x000fe20004800000 */
[----:B------:R-:W-:Y:S06]  /*12510*/  BRA.DIV UR4, `(.L_x_942) ;  /* 0x0000003a04507947 */ /* 0x000fec000b800000 */
[----:B------:R0:W1:Y:S02]  /*12520*/  SHFL.IDX PT, R14, R26, RZ, 0x1f ;  /* 0x00001fff1a0e7589 */ /* 0x00006400000e0000 */
.L_x_1026:
[----:B-1----:R-:W-:Y:S02]  /*12530*/  ISETP.NE.AND P0, PT, R14, RZ, PT ;  /* 0x000000ff0e00720c */ /* 0x002fe40003f05270 */
[----:B------:R-:W-:Y:S02]  /*12540*/  PLOP3.LUT P2, PT, PT, PT, PT, 0x8, 0x0 ;  /* 0x000000000000781c */ /* 0x000fe40003f4e170 */
[----:B------:R-:W-:-:S11]  /*12550*/  LOP3.LUT R23, R23, 0xfffffffd, RZ, 0xc0, !PT ;  /* 0xfffffffd17177812 */ /* 0x000fd600078ec0ff */
[----:B------:R-:W-:Y:S01]  /*12560*/  @P2 LOP3.LUT R23, R23, 0x2, RZ, 0xfc, !PT ;  /* 0x0000000217172812 */ /* 0x000fe200078efcff */
[----:B------:R-:W-:Y:S06]  /*12570*/  @P0 BRA `(.L_x_943) ;  /* 0x00000004000c0947 */ /* 0x000fec0003800000 */
[----:B------:R-:W-:-:S03]  /*12580*/  UMOV UR4, 0xffffffff ;  /* 0xffffffff00047882 */ /* 0x000fc60000000000 */
[----:B------:R-:W-:Y:S05]  /*12590*/  BRA.DIV UR4, `(.L_x_944) ;  /* 0x0000003a04507947 */ /* 0x000fea000b800000 */
[----:B------:R-:W-:-:S13]  /*125a0*/  ELECT P6, URZ, PT ;  /* 0x00000000003f782f */ /* 0x000fda00038c0000 */
.L_x_1029:
[----:B------:R-:W-:Y:S05]  /*125b0*/  @!P6 BRA `(.L_x_943) ;  /* 0x0000000000fce947 */ /* 0x000fea0003800000 */
[----:B------:R-:W-:Y:S02]  /*125c0*/  IMAD.MOV.U32 R0, RZ, RZ, 0x1 ;  /* 0x00000001ff007424 */ /* 0x000fe400078e00ff */
[----:B------:R-:W-:-:S03]  /*125d0*/  IMAD.MOV.U32 R25, RZ, RZ, R17 ;  /* 0x000000ffff197224 */ /* 0x000fc600078e0011 */
[----:B------:R-:W-:Y:S01]  /*125e0*/  SHF.L.U32 R0, R0, 0x1f, RZ ;  /* 0x0000001f00007819 */ /* 0x000fe200000006ff */
[----:B------:R-:W-:Y:S06]  /*125f0*/  @!P1 BRA `(.L_x_945) ;  /* 0x00000000004c9947 */ /* 0x000fec0003800000 */
[----:B------:R-:W1:Y:S01]  /*12600*/  LDC R10, c[0x0][0x43c] ;  /* 0x00010f00ff0a7b82 */ /* 0x000e620000000800 */
[----:B------:R-:W-:Y:S01]  /*12610*/  IMAD.MOV.U32 R3, RZ, RZ, R27 ;  /* 0x000000ffff037224 */ /* 0x000fe200078e001b */
[----:B------:R-:W-:Y:S01]  /*12620*/  ULDC.64 UR4, c[0x0][0x428] ;  /* 0x00010a0000047ab9 */ /* 0x000fe20000000a00 */
[----:B------:R-:W-:Y:S01]  /*12630*/  ULDC.64 UR6, c[0x0][0x208] ;  /* 0x0000820000067ab9 */ /* 0x000fe20000000a00 */
[----:B------:R-:W-:-:S04]  /*12640*/  IMAD R8, R22, UR4, RZ ;  /* 0x0000000416087c24 */ /* 0x000fc8000f8e02ff */
[----:B------:R-:W-:Y:S01]  /*12650*/  IMAD R9, R17, UR5, R8 ;  /* 0x0000000511097c24 */ /* 0x000fe2000f8e0208 */
[----:B-1----:R-:W-:-:S13]  /*12660*/  ISETP.NE.AND P0, PT, R10, 0x1, PT ;  /* 0x000000010a00780c */ /* 0x002fda0003f05270 */
[----:B------:R-:W1:Y:S02]  /*12670*/  @P0 LDC.64 R6, c[0x0][0x440] ;  /* 0x00011000ff060b82 */ /* 0x000e640000000a00 */
[----:B-1----:R-:W-:-:S05]  /*12680*/  @P0 IMAD.HI.U32 R6, R27, R6, RZ ;  /* 0x000000061b060227 */ /* 0x002fca00078e00ff */
        /* <DEDUP_REMOVED lines=8> */
[----:B------:R-:W-:-:S04]  /*12710*/  IMAD.MOV R3, RZ, RZ, -R3 ;  /* 0x000000ffff037224 */ /* 0x000fc800078e0a03 */
[----:B------:R-:W-:-:S07]  /*12720*/  IMAD R27, R10, R3, R27 ;  /* 0x000000030a1b7224 */ /* 0x000fce00078e021b */
.L_x_945:
[----:B------:R-:W2:Y:S01]  /*12730*/  SYNCS.PHASECHK.TRANS64.TRYWAIT P0, [UR38+0x2d840], R0 ;  /* 0x02d84000ff0075a7 */ /* 0x000ea20008000166 */
[----:B------:R-:W-:Y:S01]  /*12740*/  ISETP.NE.AND P1, PT, R24, RZ, PT ;  /* 0x000000ff1800720c */ /* 0x000fe20003f25270 */
[----:B--2---:R-:W-:-:S12]  /*12750*/  @!P0 BRA `(.L_x_946) ;  /* 0x0000003800008947 */ /* 0x004fd80003800000 */
.L_x_1030:
[----:B------:R-:W-:Y:S05]  /*12760*/  @P1 BRA `(.L_x_947) ;  /* 0x0000000000141947 */ /* 0x000fea0003800000 */
[----:B------:R-:W-:Y:S01]  /*12770*/  LOP3.LUT P0, RZ, R2, 0x1f, RZ, 0xc0, !PT ;  /* 0x0000001f02ff7812 */ /* 0x000fe2000780c0ff */
[----:B--2---:R-:W-:-:S04]  /*12780*/  IMAD.MOV.U32 R0, RZ, RZ, 0x6000 ;  /* 0x00006000ff007424 */ /* 0x004fc800078e00ff */
[----:B------:R3:W-:Y:S08]  /*12790*/  SYNCS.ARRIVE.TRANS64 RZ, [UR38+0x2d830], R0 ;  /* 0x02d83000ffff79a7 */ /* 0x0007f00008000026 */
[----:B---3--:R-:W-:Y:S05]  /*127a0*/  @!P0 BRA `(.L_x_947) ;  /* 0x0000000000048947 */ /* 0x008fea0003800000 */
[----:B------:R-:W-:Y:S01]  /*127b0*/  BPT.TRAP 0x1 ;  /* 0x000000040000795c */ /* 0x000fe20000300000 */
.L_x_947:
[----:B------:R-:W-:Y:S01]  /*127c0*/  R2UR UR11, R27 ;  /* 0x000000001b0b72ca */ /* 0x000fe200000e0000 */
[----:B------:R-:W-:Y:S01]  /*127d0*/  ULDC.64 UR4, c[0x0][0x198] ;  /* 0x0000660000047ab9 */ /* 0x000fe20000000a00 */
[----:B-----5:R-:W-:Y:S01]  /*127e0*/  R2UR UR13, R25 ;  /* 0x00000000190d72ca */ /* 0x020fe200000e0000 */
[----:B------:R-:W-:Y:S01]  /*127f0*/  UIADD3 UR4, UP0, UR4, 0x370, URZ ;  /* 0x0000037004047890 */ /* 0x000fe2000ff1e03f */
[----:B------:R-:W-:Y:S01]  /*12800*/  PLOP3.LUT P0, PT, PT, PT, PT, 0x80, 0x0 ;  /* 0x000000000000781c */ /* 0x000fe20003f0f070 */
[----:B------:R-:W-:Y:S01]  /*12810*/  UIADD3 UR8, UR38, 0x15400, URZ ;  /* 0x0001540026087890 */ /* 0x000fe2000fffe03f */
[----:B------:R-:W-:Y:S01]  /*12820*/  LOP3.LUT R23, R23, 0xfffffffd, RZ, 0xc0, !PT ;  /* 0xfffffffd17177812 */ /* 0x000fe200078ec0ff */
[----:B------:R-:W-:Y:S02]  /*12830*/  UIADD3 UR9, UR38, 0x2d830, URZ ;  /* 0x0002d83026097890 */ /* 0x000fe4000fffe03f */
[----:B------:R-:W-:Y:S02]  /*12840*/  UIADD3.X UR5, URZ, UR5, URZ, UP0, !UPT ;  /* 0x000000053f057290 */ /* 0x000fe400087fe43f */
[----:B------:R-:W-:-:S02]  /*12850*/  UIADD3 UR24, UR38, 0x17400, URZ ;  /* 0x0001740026187890 */ /* 0x000fc4000fffe03f */
[----:B------:R-:W-:Y:S02]  /*12860*/  USHF.L.U32 UR11, UR11, 0x7, URZ ;  /* 0x000000070b0b7899 */ /* 0x000fe4000800063f */
        /* <DEDUP_REMOVED lines=13> */
[----:B------:R-:W-:Y:S01]  /*12940*/  UMOV UR21, UR13 ;  /* 0x0000000d00157c82 */ /* 0x000fe20008000000 */
[----:B------:R3:W-:Y:S01]  /*12950*/  UTMALDG.4D [UR8], [UR4], desc[UR6] ;  /* 0x00000608040075b4 */ /* 0x0007e20008019000 */
[----:B------:R-:W-:Y:S01]  /*12960*/  UMOV UR19, UR11 ;  /* 0x0000000b00137c82 */ /* 0x000fe20008000000 */
[----:B------:R-:W-:Y:S01]  /*12970*/  @P0 LOP3.LUT R23, R23, 0x2, RZ, 0xfc, !PT ;  /* 0x0000000217170812 */ /* 0x000fe200078efcff */
[----:B------:R3:W-:Y:S01]  /*12980*/  UTMALDG.4D [UR24], [UR4], desc[UR6] ;  /* 0x00000618040075b4 */ /* 0x0007e20008019000 */
[----:B------:R3:W-:Y:S02]  /*12990*/  UTMALDG.4D [UR16], [UR4], desc[UR6] ;  /* 0x00000610040075b4 */ /* 0x0007e40008019000 */
[----:B---3--:R-:W-:-:S03]  /*129a0*/  NOP ;  /* 0x0000000000007918 */ /* 0x008fc60000000000 */
.L_x_943:
[----:B------:R-:W-:Y:S05]  /*129b0*/  WARPSYNC.ALL ;  /* 0x0000000000007948 */ /* 0x000fea0003800000 */
[----:B------:R-:W-:Y:S01]  /*129c0*/  UIADD3 UR5, UR38, 0xc400, URZ ;  /* 0x0000c40026057890 */ /* 0x000fe2000fffe03f */
[----:B------:R-:W-:Y:S01]  /*129d0*/  BAR.SYNC.DEFER_BLOCKING 0x8, 0x200 ;  /* 0x0208000000007b1d */ /* 0x000fe20000010000 */
[----:B------:R-:W-:Y:S01]  /*129e0*/  USHF.R.S32.HI UR4, URZ, 0x1f, UR36 ;  /* 0x0000001f3f047899 */ /* 0x000fe20008011424 */
[----:B------:R-:W-:Y:S01]  /*129f0*/  SHF.R.S32.HI R29, RZ, 0x1f, R19 ;  /* 0x0000001fff1d7819 */ /* 0x000fe20000011413 */
[----:B------:R-:W-:-:S03]  /*12a00*/  ULOP3.LUT UP0, URZ, UR5, 0x1bf, URZ, 0xc0, !UPT ;  /* 0x000001bf053f7892 */ /* 0x000fc6000f80c03f */
[----:B------:R-:W-:Y:S02]  /*12a10*/  ULDC.64 UR6, c[0x0][0x2d8] ;  /* 0x0000b60000067ab9 */ /* 0x000fe40000000a00 */
[----:B------:R-:W-:Y:S01]  /*12a20*/  UIMAD UR4, UR4, UR6, URZ ;  /* 0x00000006040472a4 */ /* 0x000fe2000f8e023f */
[----:B------:R-:W-:Y:S01]  /*12a30*/  PLOP3.LUT P0, PT, PT, PT, UP0, 0x80, 0x0 ;  /* 0x000000000000781c */ /* 0x000fe20003f0f008 */
[----:B------:R-:W-:Y:S02]  /*12a40*/  UIMAD.WIDE.U32 UR40, UR36, UR6, URZ ;  /* 0x00000006242872a5 */ /* 0x000fe4000f8e003f */
[----:B------:R-:W-:-:S04]  /*12a50*/  UIMAD UR4, UR36, UR7, UR4 ;  /* 0x00000007240472a4 */ /* 0x000fc8000f8e0204 */
[----:B------:R-:W-:-:S06]  /*12a60*/  UIADD3 UR45, UR41, UR4, URZ ;  /* 0x00000004292d7290 */ /* 0x000fcc000fffe03f */
[----:B------:R-:W-:Y:S06]  /*12a70*/  @!P0 BRA `(.L_x_948) ;  /* 0x0000000000408947 */ /* 0x000fec0003800000 */
[----:B------:R-:W-:Y:S01]  /*12a80*/  MOV R14, 0x0 ;  /* 0x00000000000e7802 */ /* 0x000fe20000000f00 */
[----:B------:R-:W-:Y:S01]  /*12a90*/  ULDC.64 UR4, c[0x4][0xa8] ;  /* 0x01002a0000047ab9 */ /* 0x000fe20000000a00 */
[----:B------:R-:W-:Y:S01]  /*12aa0*/  ULDC.64 UR6, c[0x4][0xb0] ;  /* 0x01002c0000067ab9 */ /* 0x000fe20000000a00 */
[----:B-1----:R-:W-:Y:S02]  /*12ab0*/  IMAD.U32 R4, RZ, RZ, UR4 ;  /* 0x00000004ff047e24 */ /* 0x002fe4000f8e00ff */
[----:B------:R-:W-:Y:S01]  /*12ac0*/  IMAD.U32 R5, RZ, RZ, UR5 ;  /* 0x00000005ff057e24 */ /* 0x000fe2000f8e00ff */
[----:B------:R-:W1:Y:S01]  /*12ad0*/  LDC.64 R14, c[0x4][R14] ;  /* 0x010000000e0e7b82 */ /* 0x000e620000000a00 */
        /* <DEDUP_REMOVED lines=9> */
[----:B012---:R-:W-:Y:S05]  /*12b70*/  CALL.ABS.NOINC R14 ;  /* 0x000000000e007343 */ /* 0x007fea0003c00000 */
.L_x_948:
[----:B--2---:R-:W2:Y:S01]  /*12b80*/  LDC R0, c[0x0][0x448] ;  /* 0x00011200ff007b82 */ /* 0x004ea20000000800 */
[----:B------:R-:W-:Y:S01]  /*12b90*/  IMAD.SHL.U32 R3, R2, 0x8, RZ ;  /* 0x0000000802037824 */ /* 0x000fe200078e00ff */
[----:B-1----:R-:W-:Y:S01]  /*12ba0*/  SHF.R.U32.HI R4, RZ, 0x3, R2 ;  /* 0x00000003ff047819 */ /* 0x002fe20000011602 */
[----:B------:R-:W-:Y:S01]  /*12bb0*/  IMAD.SHL.U32 R6, R24, 0x8, RZ ;  /* 0x0000000818067824 */ /* 0x000fe200078e00ff */
[----:B------:R-:W-:Y:S01]  /*12bc0*/  UMOV UR4, UR40 ;  /* 0x0000002800047c82 */ /* 0x000fe20008000000 */
[----:B------:R-:W-:Y:S01]  /*12bd0*/  IMAD.SHL.U32 R8, R2, 0x20, RZ ;  /* 0x0000002002087824 */ /* 0x000fe200078e00ff */
[C---:B------:R-:W-:Y:S01]  /*12be0*/  LOP3.LUT R7, R3.reuse, 0x18, RZ, 0xc0, !PT ;  /* 0x0000001803077812 */ /* 0x040fe200078ec0ff */
[----:B------:R-:W-:Y:S01]  /*12bf0*/  UMOV UR5, UR45 ;  /* 0x0000002d00057c82 */ /* 0x000fe20008000000 */
[----:B------:R-:W-:Y:S01]  /*12c00*/  LOP3.LUT R3, R3, 0x20, RZ, 0xc0, !PT ;  /* 0x0000002003037812 */ /* 0x000fe200078ec0ff */
[----:B------:R-:W-:Y:S01]  /*12c10*/  ULDC.64 UR6, c[0x0][0x2c8] ;  /* 0x0000b20000067ab9 */ /* 0x000fe20000000a00 */
[----:B------:R-:W-:Y:S01]  /*12c20*/  LOP3.LUT R4, R4, 0x3, RZ, 0xc0, !PT ;  /* 0x0000000304047812 */ /* 0x000fe200078ec0ff */
[----:B------:R-:W-:Y:S01]  /*12c30*/  ULDC.64 UR8, c[0x0][0x280] ;  /* 0x0000a00000087ab9 */ /* 0x000fe20000000a00 */
[----:B------:R-:W-:-:S03]  /*12c40*/  LOP3.LUT R6, R3, 0x300, R6, 0xf8, !PT ;  /* 0x0000030003067812 */ /* 0x000fc600078ef806 */
[C---:B------:R-:W-:Y:S02]  /*12c50*/  IMAD R3, R4.reuse, 0x40, R7 ;  /* 0x0000004004037824 */ /* 0x040fe400078e0207 */
[----:B------:R-:W-:-:S05]  /*12c60*/  IMAD.SHL.U32 R4, R4, 0x8, RZ ;  /* 0x0000000804047824 */ /* 0x000fca00078e00ff */
[----:B------:R-:W-:Y:S02]  /*12c70*/  LOP3.LUT R6, R6, R3, R4, 0xf6, !PT ;  /* 0x0000000306067212 */ /* 0x000fe400078ef604 */
[----:B--2---:R-:W-:Y:S01]  /*12c80*/  ISETP.NE.AND P0, PT, R0, 0x1, PT ;  /* 0x000000010000780c */ /* 0x004fe20003f05270 */
[----:B------:R-:W1:Y:S01]  /*12c90*/  LDC.64 R4, c[0x0][0x2e0] ;  /* 0x0000b800ff047b82 */ /* 0x000e620000000a00 */
[----:B------:R-:W-:-:S04]  /*12ca0*/  SHF.R.U32.HI R3, RZ, 0x2, R24 ;  /* 0x00000002ff037819 */ /* 0x000fc80000011618 */
[----:B------:R-:W-:-:S05]  /*12cb0*/  LOP3.LUT R8, R3, 0x60, R8, 0xf8, !PT ;  /* 0x0000006003087812 */ /* 0x000fca00078ef808 */
[----:B------:R-:W-:Y:S02]  /*12cc0*/  VIADD R11, R8, UR48 ;  /* 0x00000030080b7c36 */ /* 0x000fe40008000000 */
[----:B------:R-:W2:Y:S02]  /*12cd0*/  @P0 LDC R10, c[0x0][0x44c] ;  /* 0x00011300ff0a0b82 */ /* 0x000ea40000000800 */
[----:B------:R-:W-:-:S06]  /*12ce0*/  IMAD.MOV.U32 R9, RZ, RZ, R11 ;  /* 0x000000ffff097224 */ /* 0x000fcc00078e000b */
[----:B------:R-:W3:Y:S08]  /*12cf0*/  @P0 LDC R13, c[0x0][0x450] ;  /* 0x00011400ff0d0b82 */ /* 0x000ef00000000800 */
[----:B------:R-:W4:Y:S01]  /*12d00*/  @P0 LDC R12, c[0x0][0x44c] ;  /* 0x00011300ff0c0b82 */ /* 0x000f220000000800 */
[----:B--2---:R-:W-:-:S07]  /*12d10*/  @P0 IMAD.HI.U32 R8, R11, R10, RZ ;  /* 0x0000000a0b080227 */ /* 0x004fce00078e00ff */
[----:B------:R-:W2:Y:S01]  /*12d20*/  @P0 LDC R10, c[0x0][0x450] ;  /* 0x00011400ff0a0b82 */ /* 0x000ea20000000800 */
[----:B---3--:R-:W-:Y:S01]  /*12d30*/  @P0 SHF.R.U32.HI R9, RZ, R13, R8 ;  /* 0x0000000dff090219 */ /* 0x008fe20000011608 */
[----:B-1----:R-:W-:-:S04]  /*12d40*/  IMAD R8, R29, R4, RZ ;  /* 0x000000041d087224 */ /* 0x002fc800078e02ff */
[C---:B------:R-:W-:Y:S01]  /*12d50*/  IMAD R13, R19.reuse, R5, R8 ;  /* 0x00000005130d7224 */ /* 0x040fe200078e0208 */
[----:B------:R-:W-:Y:S01]  /*12d60*/  SHF.R.S32.HI R8, RZ, 0x1f, R9 ;  /* 0x0000001fff087819 */ /* 0x000fe20000011409 */
[----:B------:R-:W-:Y:S01]  /*12d70*/  IMAD.WIDE.U32 R4, R19, R4, UR4 ;  /* 0x0000000413047e25 */ /* 0x000fe2000f8e0004 */
[----:B------:R-:W-:-:S03]  /*12d80*/  ULDC.64 UR4, c[0x0][0x2d0] ;  /* 0x0000b40000047ab9 */ /* 0x000fc60000000a00 */
[----:B------:R-:W-:Y:S02]  /*12d90*/  IMAD R8, R8, UR4, RZ ;  /* 0x0000000408087c24 */ /* 0x000fe4000f8e02ff */
[----:B------:R-:W-:Y:S02]  /*12da0*/  IMAD.IADD R5, R5, 0x1, R13 ;  /* 0x0000000105057824 */ /* 0x000fe400078e020d */
[C---:B------:R-:W-:Y:S02]  /*12db0*/  IMAD R13, R9.reuse, UR5, R8 ;  /* 0x00000005090d7c24 */ /* 0x040fe4000f8e0208 */
[----:B------:R-:W-:Y:S02]  /*12dc0*/  IMAD.MOV R14, RZ, RZ, -R9 ;  /* 0x000000ffff0e7224 */ /* 0x000fe400078e0a09 */
[----:B------:R-:W-:-:S04]  /*12dd0*/  IMAD.WIDE.U32 R8, R9, UR4, R4 ;  /* 0x0000000409087c25 */ /* 0x000fc8000f8e0004 */
[----:B------:R-:W-:Y:S02]  /*12de0*/  IMAD.IADD R9, R9, 0x1, R13 ;  /* 0x0000000109097824 */ /* 0x000fe400078e020d */
[----:B------:R-:W-:Y:S02]  /*12df0*/  IMAD R13, R0, R14, R11 ;  /* 0x0000000e000d7224 */ /* 0x000fe400078e020b */
[----:B------:R-:W-:Y:S02]  /*12e00*/  VIADD R11, R11, 0x80 ;  /* 0x000000800b0b7836 */ /* 0x000fe40000000000 */
[----:B------:R-:W-:Y:S01]  /*12e10*/  IMAD.WIDE.U32 R8, R13, UR6, R8 ;  /* 0x000000060d087c25 */ /* 0x000fe2000f8e0008 */
[----:B------:R-:W-:-:S03]  /*12e20*/  SHF.R.S32.HI R14, RZ, 0x1f, R13 ;  /* 0x0000001fff0e7819 */ /* 0x000fc6000001140d */
[----:B----4-:R-:W-:-:S04]  /*12e30*/  @P0 IMAD.HI.U32 R15, R11, R12, RZ ;  /* 0x0000000c0b0f0227 */ /* 0x010fc800078e00ff */
[----:B------:R-:W-:-:S04]  /*12e40*/  IMAD R14, R14, UR6, RZ ;  /* 0x000000060e0e7c24 */ /* 0x000fc8000f8e02ff */
[----:B------:R-:W-:Y:S02]  /*12e50*/  IMAD R19, R13, UR7, R14 ;  /* 0x000000070d137c24 */ /* 0x000fe4000f8e020e */
[----:B------:R-:W-:Y:S01]  /*12e60*/  IMAD.MOV.U32 R13, RZ, RZ, R11 ;  /* 0x000000ffff0d7224 */ /* 0x000fe200078e000b */
[----:B--2---:R-:W-:Y:S01]  /*12e70*/  @P0 SHF.R.U32.HI R13, RZ, R10, R15 ;  /* 0x0000000aff0d0219 */ /* 0x004fe2000001160f */
[----:B------:R-:W-:Y:S01]  /*12e80*/  IMAD.IADD R19, R9, 0x1, R19 ;  /* 0x0000000109137824 */ /* 0x000fe200078e0213 */
[----:B------:R-:W-:-:S03]  /*12e90*/  LEA R10, P0, R8, UR8, 0x1 ;  /* 0x00000008080a7c11 */ /* 0x000fc6000f8008ff */
[----:B------:R-:W-:Y:S01]  /*12ea0*/  IMAD.MOV R9, RZ, RZ, -R13 ;  /* 0x000000ffff097224 */ /* 0x000fe200078e0a0d */
[----:B------:R-:W-:Y:S01]  /*12eb0*/  LEA.HI.X R19, R8, UR9, R19, 0x1, P0 ;  /* 0x0000000908137c11 */ /* 0x000fe200080f0c13 */
[----:B------:R-:W-:Y:S01]  /*12ec0*/  IMAD.WIDE.U32 R4, R13, UR4, R4 ;  /* 0x000000040d047c25 */ /* 0x000fe2000f8e0004 */
[----:B------:R-:W-:-:S03]  /*12ed0*/  SHF.R.S32.HI R8, RZ, 0x1f, R13 ;  /* 0x0000001fff087819 */ /* 0x000fc6000001140d */
[----:B------:R-:W-:Y:S02]  /*12ee0*/  IMAD R9, R0, R9, R11 ;  /* 0x0000000900097224 */ /* 0x000fe400078e020b */
[----:B------:R-:W-:Y:S01]  /*12ef0*/  IMAD R8, R8, UR4, RZ ;  /* 0x0000000408087c24 */ /* 0x000fe2000f8e02ff */
[----:B------:R-:W-:Y:S02]  /*12f00*/  ULDC UR4, c[0x0][0x2b8] ;  /* 0x0000ae0000047ab9 */ /* 0x000fe40000000800 */
[----:B------:R-:W-:Y:S01]  /*12f10*/  ISETP.GE.AND P2, PT, R7, UR4, PT ;  /* 0x0000000407007c0c */ /* 0x000fe2000bf46270 */
[----:B------:R-:W-:Y:S01]  /*12f20*/  IMAD R13, R13, UR5, R8 ;  /* 0x000000050d0d7c24 */ /* 0x000fe2000f8e0208 */
[----:B------:R-:W-:-:S03]  /*12f30*/  SHF.R.S32.HI R8, RZ, 0x1f, R9 ;  /* 0x0000001fff087819 */ /* 0x000fc60000011409 */
[----:B------:R-:W-:Y:S02]  /*12f40*/  IMAD.IADD R5, R5, 0x1, R13 ;  /* 0x0000000105057824 */ /* 0x000fe400078e020d */
[----:B------:R-:W-:Y:S02]  /*12f50*/  IMAD R8, R8, UR6, RZ ;  /* 0x0000000608087c24 */ /* 0x000fe4000f8e02ff */
[----:B------:R-:W-:-:S04]  /*12f60*/  IMAD.WIDE.U32 R4, R9, UR6, R4 ;  /* 0x0000000609047c25 */ /* 0x000fc8000f8e0004 */
[----:B------:R-:W-:Y:S01]  /*12f70*/  IMAD R11, R9, UR7, R8 ;  /* 0x00000007090b7c24 */ /* 0x000fe2000f8e0208 */
[----:B------:R-:W-:-:S03]  /*12f80*/  LOP3.LUT R8, R7, 0x20, RZ, 0xfc, !PT ;  /* 0x0000002007087812 */ /* 0x000fc600078efcff */
[----:B------:R-:W-:Y:S01]  /*12f90*/  IMAD.IADD R9, R5, 0x1, R11 ;  /* 0x0000000105097824 */ /* 0x000fe200078e020b */
[----:B------:R-:W-:Y:S02]  /*12fa0*/  ISETP.GE.AND P0, PT, R8, UR4, PT ;  /* 0x0000000408007c0c */ /* 0x000fe4000bf06270 */
[----:B------:R-:W-:-:S04]  /*12fb0*/  LOP3.LUT R8, R7, 0x40, RZ, 0xfc, !PT ;  /* 0x0000004007087812 */ /* 0x000fc800078efcff */
[----:B------:R-:W-:Y:S01]  /*12fc0*/  ISETP.GE.AND P1, PT, R8, UR4, PT ;  /* 0x0000000408007c0c */ /* 0x000fe2000bf26270 */
[----:B------:R-:W-:Y:S01]  /*12fd0*/  UMOV UR4, 0xffffffff ;  /* 0xffffffff00047882 */ /* 0x000fe20000000000 */
[----:B------:R-:W-:-:S04]  /*12fe0*/  LEA R8, P3, R4, UR8, 0x1 ;  /* 0x0000000804087c11 */ /* 0x000fc8000f8608ff */
[----:B------:R-:W-:Y:S01]  /*12ff0*/  LEA.HI.X R9, R4, UR9, R9, 0x1, P3 ;  /* 0x0000000904097c11 */ /* 0x000fe200098f0c09 */
[----:B------:R-:W-:Y:S08]  /*13000*/  BRA.DIV UR4, `(.L_x_949) ;  /* 0x0000002e04ec7947 */ /* 0x000ff0000b800000 */
[----:B------:R-:W-:Y:S01]  /*13010*/  SHFL.IDX PT, R5, R19, RZ, 0x1c1f ;  /* 0x001c1fff13057589 */ /* 0x000fe200000e0000 */
[----:B------:R-:W-:Y:S01]  /*13020*/  ULDC UR4, c[0x0][0x288] ;  /* 0x0000a20000047ab9 */ /* 0x000fe20000000800 */
[----:B------:R-:W-:Y:S01]  /*13030*/  VIADD R3, R3, UR48 ;  /* 0x0000003003037c36 */ /* 0x000fe20008000000 */
[----:B------:R-:W-:Y:S01]  /*13040*/  ULDC.64 UR6, c[0x0][0x208] ;  /* 0x0000820000067ab9 */ /* 0x000fe20000000a00 */
[----:B------:R-:W1:Y:S01]  /*13050*/  SHFL.IDX PT, R4, R10, RZ, 0x1c1f ;  /* 0x001c1fff0a047589 */ /* 0x000e6200000e0000 */
[----:B------:R-:W-:Y:S02]  /*13060*/  IMAD R0, R0, UR4, RZ ;  /* 0x0000000400007c24 */ /* 0x000fe4000f8e02ff */
[C---:B------:R-:W-:Y:S01]  /*13070*/  VIADD R11, R3.reuse, 0x20 ;  /* 0x00000020030b7836 */ /* 0x040fe20000000000 */
[----:B------:R-:W-:Y:S01]  /*13080*/  SHFL.IDX PT, R20, R19, 0x1, 0x1c1f ;  /* 0x003c1f0013147f89 */ /* 0x000fe200000e0000 */
[C---:B------:R-:W-:Y:S01]  /*13090*/  VIADD R13, R3.reuse, 0x40 ;  /* 0x00000040030d7836 */ /* 0x040fe20000000000 */
[----:B------:R-:W-:-:S02]  /*130a0*/  ISETP.GE.AND P3, PT, R3, R0, PT ;  /* 0x000000000300720c */ /* 0x000fc40003f66270 */
[----:B------:R-:W2:Y:S02]  /*130b0*/  SHFL.IDX PT, R14, R10, 0x1, 0x1c1f ;  /* 0x003c1f000a0e7f89 */ /* 0x000ea400000e0000 */
[----:B------:R-:W-:Y:S02]  /*130c0*/  ISETP.GE.AND P4, PT, R13, R0, PT ;  /* 0x000000000d00720c */ /* 0x000fe40003f86270 */
[----:B------:R-:W3:Y:S04]  /*130d0*/  SHFL.IDX PT, R28, R19, 0x2, 0x1c1f ;  /* 0x005c1f00131c7f89 */ /* 0x000ee800000e0000 */
[----:B------:R-:W-:Y:S03]  /*130e0*/  SHFL.IDX PT, R19, R19, 0x3, 0x1c1f ;  /* 0x007c1f0013137f89 */ /* 0x000fe600000e0000 */
[----:B------:R-:W-:Y:S01]  /*130f0*/  @!P3 LEA R29, R6, UR38, 0x1 ;  /* 0x00000026061dbc11 */ /* 0x000fe2000f8e08ff */
[----:B-1----:R-:W-:-:S05]  /*13100*/  @!P3 IMAD.WIDE.U32 R4, R7, 0x2, R4 ;  /* 0x000000020704b825 */ /* 0x002fca00078e0004 */
[----:B------:R-:W-:Y:S04]  /*13110*/  @!P3 LDGSTS.E.BYPASS.LTC128B.128 [R29+0xc400], desc[UR6][R4.64], !P2 ;  /* 0x0c400000041dbfae */ /* 0x000fe8000d101d46 */
[----:B------:R-:W-:Y:S04]  /*13120*/  @!P3 LDGSTS.E.BYPASS.LTC128B.128 [R29+0xf400], desc[UR6][R4.64+0x40], !P0 ;  /* 0x0f400040041dbfae */ /* 0x000fe8000c101d46 */
[----:B------:R2:W-:Y:S01]  /*13130*/  @!P3 LDGSTS.E.BYPASS.LTC128B.128 [R29+0x12400], desc[UR6][R4.64+0x80], !P1 ;  /* 0x12400080041dbfae */ /* 0x0005e2000c901d46 */
[----:B------:R-:W-:-:S03]  /*13140*/  ISETP.GE.AND P3, PT, R11, R0, PT ;  /* 0x000000000b00720c */ /* 0x000fc60003f66270 */
[----:B------:R-:W1:Y:S01]  /*13150*/  SHFL.IDX PT, R11, R10, 0x2, 0x1c1f ;  /* 0x005c1f000a0b7f89 */ /* 0x000e6200000e0000 */
[----:B--2---:R-:W-:Y:S02]  /*13160*/  IMAD.MOV.U32 R4, RZ, RZ, R14 ;  /* 0x000000ffff047224 */ /* 0x004fe400078e000e */
[----:B------:R-:W-:-:S07]  /*13170*/  IMAD.MOV.U32 R5, RZ, RZ, R20 ;  /* 0x000000ffff057224 */ /* 0x000fce00078e0014 */
[----:B------:R-:W-:Y:S01]  /*13180*/  @!P3 LEA R29, R6, UR38, 0x1 ;  /* 0x00000026061dbc11 */ /* 0x000fe2000f8e08ff */
[----:B------:R2:W4:Y:S01]  /*13190*/  SHFL.IDX PT, R14, R10, 0x3, 0x1c1f ;  /* 0x007c1f000a0e7f89 */ /* 0x00052200000e0000 */
[----:B------:R-:W-:-:S04]  /*131a0*/  @!P3 IMAD.WIDE.U32 R20, R7, 0x2, R4 ;  /* 0x000000020714b825 */ /* 0x000fc800078e0004 */
[----:B---3--:R-:W-:Y:S01]  /*131b0*/  IMAD.MOV.U32 R5, RZ, RZ, R28 ;  /* 0x000000ffff057224 */ /* 0x008fe200078e001c */
[----:B------:R-:W-:Y:S04]  /*131c0*/  @!P3 LDGSTS.E.BYPASS.LTC128B.128 [R29+0xcc00], desc[UR6][R20.64], !P2 ;  /* 0x0cc00000141dbfae */ /* 0x000fe8000d101d46 */
[----:B------:R-:W-:Y:S01]  /*131d0*/  @!P3 LDGSTS.E.BYPASS.LTC128B.128 [R29+0xfc00], desc[UR6][R20.64+0x40], !P0 ;  /* 0x0fc00040141dbfae */ /* 0x000fe2000c101d46 */
[----:B-1----:R-:W-:Y:S02]  /*131e0*/  IMAD.MOV.U32 R4, RZ, RZ, R11 ;  /* 0x000000ffff047224 */ /* 0x002fe400078e000b */
[----:B------:R-:W-:Y:S01]  /*131f0*/  VIADD R11, R3, 0x60 ;  /* 0x00000060030b7836 */ /* 0x000fe20000000000 */
[----:B------:R1:W-:Y:S01]  /*13200*/  @!P3 LDGSTS.E.BYPASS.LTC128B.128 [R29+0x12c00], desc[UR6][R20.64+0x80], !P1 ;  /* 0x12c00080141dbfae */ /* 0x0003e2000c901d46 */
[----:B------:R-:W-:-:S03]  /*13210*/  @!P4 IMAD.WIDE.U32 R4, R7, 0x2, R4 ;  /* 0x000000020704c825 */ /* 0x000fc600078e0004 */
[----:B------:R-:W-:Y:S01]  /*13220*/  SHFL.IDX PT, R28, R9, RZ, 0x1c1f ;  /* 0x001c1fff091c7589 */ /* 0x000fe200000e0000 */
[----:B------:R-:W-:Y:S01]  /*13230*/  ISETP.GE.AND P3, PT, R11, R0, PT ;  /* 0x000000000b00720c */ /* 0x000fe20003f66270 */
[----:B------:R-:W-:Y:S02]  /*13240*/  VIADD R11, R3, 0x80 ;  /* 0x00000080030b7836 */ /* 0x000fe40000000000 */
[----:B------:R-:W-:Y:S04]  /*13250*/  SHFL.IDX PT, R9, R9, 0x1, 0x1c1f ;  /* 0x003c1f0009097f89 */ /* 0x000fe800000e0000 */
[----:B-1----:R-:W1:Y:S01]  /*13260*/  SHFL.IDX PT, R29, R8, RZ, 0x1c1f ;  /* 0x001c1fff081d7589 */ /* 0x002e6200000e0000 */
[----:B------:R-:W-:-:S05]  /*13270*/  @!P4 LEA R21, R6, UR38, 0x1 ;  /* 0x000000260615cc11 */ /* 0x000fca000f8e08ff */
[----:B------:R-:W-:Y:S01]  /*13280*/  @!P4 LDGSTS.E.BYPASS.LTC128B.128 [R21+0xd400], desc[UR6][R4.64], !P2 ;  /* 0x0d4000000415cfae */ /* 0x000fe2000d101d46 */
[----:B--2---:R-:W-:-:S03]  /*13290*/  @!P3 LEA R10, R6, UR38, 0x1 ;  /* 0x00000026060abc11 */ /* 0x004fc6000f8e08ff */
[----:B------:R-:W-:Y:S04]  /*132a0*/  @!P4 LDGSTS.E.BYPASS.LTC128B.128 [R21+0x10400], desc[UR6][R4.64+0x40], !P0 ;  /* 0x104000400415cfae */ /* 0x000fe8000c101d46 */
[----:B------:R4:W-:Y:S01]  /*132b0*/  @!P4 LDGSTS.E.BYPASS.LTC128B.128 [R21+0x13400], desc[UR6][R4.64+0x80], !P1 ;  /* 0x134000800415cfae */ /* 0x0009e2000c901d46 */
[----:B------:R-:W-:Y:S01]  /*132c0*/  ISETP.GE.AND P4, PT, R11, R0, PT ;  /* 0x000000000b00720c */ /* 0x000fe20003f86270 */
[----:B----4-:R-:W-:Y:S02]  /*132d0*/  IMAD.MOV.U32 R4, RZ, RZ, R14 ;  /* 0x000000ffff047224 */ /* 0x010fe400078e000e */
[----:B------:R-:W-:Y:S01]  /*132e0*/  IMAD.MOV.U32 R5, RZ, RZ, R19 ;  /* 0x000000ffff057224 */ /* 0x000fe200078e0013 */
[----:B------:R2:W3:Y:S01]  /*132f0*/  SHFL.IDX PT, R14, R8, 0x1, 0x1c1f ;  /* 0x003c1f00080e7f89 */ /* 0x0004e200000e0000 */
[----:B------:R-:W-:-:S02]  /*13300*/  IMAD.MOV.U32 R19, RZ, RZ, 0x1 ;  /* 0x00000001ff137424 */ /* 0x000fc400078e00ff */
[----:B------:R-:W-:-:S04]  /*13310*/  @!P3 IMAD.WIDE.U32 R20, R7, 0x2, R4 ;  /* 0x000000020714b825 */ /* 0x000fc800078e0004 */
[----:B-1----:R-:W-:Y:S02]  /*13320*/  IMAD.MOV.U32 R4, RZ, RZ, R29 ;  /* 0x000000ffff047224 */ /* 0x002fe400078e001d */
[----:B------:R-:W-:Y:S01]  /*13330*/  @!P4 LEA R29, R6, UR38, 0x1 ;  /* 0x00000026061dcc11 */ /* 0x000fe2000f8e08ff */
[----:B------:R-:W-:Y:S01]  /*13340*/  IMAD.MOV.U32 R5, RZ, RZ, R28 ;  /* 0x000000ffff057224 */ /* 0x000fe200078e001c */
[----:B------:R2:W-:Y:S01]  /*13350*/  @!P3 LDGSTS.E.BYPASS.LTC128B.128 [R10+0xdc00], desc[UR6][R20.64], !P2 ;  /* 0x0dc00000140abfae */ /* 0x0005e2000d101d46 */
[----:B------:R-:W-:-:S03]  /*13360*/  @!P4 IMAD.WIDE.U32 R4, R7, 0x2, R4 ;  /* 0x000000020704c825 */ /* 0x000fc600078e0004 */
[----:B------:R2:W-:Y:S04]  /*13370*/  @!P3 LDGSTS.E.BYPASS.LTC128B.128 [R10+0x10c00], desc[UR6][R20.64+0x40], !P0 ;  /* 0x10c00040140abfae */ /* 0x0005e8000c101d46 */
[----:B------:R2:W-:Y:S04]  /*13380*/  @!P3 LDGSTS.E.BYPASS.LTC128B.128 [R10+0x13c00], desc[UR6][R20.64+0x80], !P1 ;  /* 0x13c00080140abfae */ /* 0x0005e8000c901d46 */
[----:B------:R2:W-:Y:S04]  /*13390*/  @!P4 LDGSTS.E.BYPASS.LTC128B.128 [R29+0xe400], desc[UR6][R4.64], !P2 ;  /* 0x0e400000041dcfae */ /* 0x0005e8000d101d46 */
[----:B------:R2:W-:Y:S04]  /*133a0*/  @!P4 LDGSTS.E.BYPASS.LTC128B.128 [R29+0x11400], desc[UR6][R4.64+0x40], !P0 ;  /* 0x11400040041dcfae */ /* 0x0005e8000c101d46 */
[----:B---3--:R2:W-:Y:S02]  /*133b0*/  @!P4 LDGSTS.E.BYPASS.LTC128B.128 [R29+0x14400], desc[UR6][R4.64+0x80], !P1 ;  /* 0x14400080041dcfae */ /* 0x0085e4000c901d46 */
.L_x_1043:
[----:B------:R-:W-:Y:S01]  /*133c0*/  VIADD R3, R3, 0xa0 ;  /* 0x000000a003037836 */ /* 0x000fe20000000000 */
[----:B------:R-:W-:Y:S01]  /*133d0*/  BSSY B0, `(.L_x_950) ;  /* 0x0000010000007945 */ /* 0x000fe20003800000 */
[----:B--2---:R-:W-:Y:S02]  /*133e0*/  IMAD.MOV.U32 R4, RZ, RZ, R14 ;  /* 0x000000ffff047224 */ /* 0x004fe400078e000e */
[----:B------:R-:W-:Y:S01]  /*133f0*/  IMAD.MOV.U32 R5, RZ, RZ, R9 ;  /* 0x000000ffff057224 */ /* 0x000fe200078e0009 */
[----:B------:R-:W-:Y:S01]  /*13400*/  ISETP.GE.AND P3, PT, R3, R0, PT ;  /* 0x000000000300720c */ /* 0x000fe20003f66270 */
[----:B------:R-:W-:-:S05]  /*13410*/  IMAD.MOV.U32 R0, RZ, RZ, 0x1 ;  /* 0x00000001ff007424 */ /* 0x000fca00078e00ff */
[----:B------:R-:W-:-:S07]  /*13420*/  SHF.L.U32 R0, R0, 0x1f, RZ ;  /* 0x0000001f00007819 */ /* 0x000fce00000006ff */
[----:B------:R-:W-:Y:S05]  /*13430*/  @P3 BRA `(.L_x_951) ;  /* 0x0000000000243947 */ /* 0x000fea0003800000 */
[----:B------:R-:W-:Y:S01]  /*13440*/  IMAD.WIDE.U32 R4, R7, 0x2, R4 ;  /* 0x0000000207047825 */ /* 0x000fe200078e0004 */
[----:B------:R-:W-:Y:S01]  /*13450*/  LEA R3, R6, UR38, 0x1 ;  /* 0x0000002606037c11 */ /* 0x000fe2000f8e08ff */
[----:B------:R-:W-:-:S04]  /*13460*/  ULDC.64 UR4, c[0x0][0x208] ;  /* 0x0000820000047ab9 */ /* 0x000fc80000000a00 */
[----:B------:R-:W-:Y:S01]  /*13470*/  @!PT LDS RZ, [RZ] ;  /* 0x00000000fffff984 */ /* 0x000fe20000000800 */
[----:B------:R-:W-:Y:S01]  /*13480*/  @!PT LDS RZ, [RZ] ;  /* 0x00000000fffff984 */ /* 0x000fe20000000800 */
[----:B------:R-:W-:Y:S01]  /*13490*/  @!PT LDS RZ, [RZ] ;  /* 0x00000000fffff984 */ /* 0x000fe20000000800 */
[----:B------:R1:W-:Y:S04]  /*134a0*/  LDGSTS.E.BYPASS.LTC128B.128 [R3+0xec00], desc[UR4][R4.64], !P2 ;  /* 0x0ec0000004037fae */ /* 0x0003e8000d101d44 */
[----:B------:R1:W-:Y:S04]  /*134b0*/  LDGSTS.E.BYPASS.LTC128B.128 [R3+0x11c00], desc[UR4][R4.64+0x40], !P0 ;  /* 0x11c0004004037fae */ /* 0x0003e8000c101d44 */
[----:B------:R1:W-:Y:S02]  /*134c0*/  LDGSTS.E.BYPASS.LTC128B.128 [R3+0x14c00], desc[UR4][R4.64+0x80], !P1 ;  /* 0x14c0008004037fae */ /* 0x0003e4000c901d44 */
.L_x_951:
[----:B------:R-:W-:Y:S05]  /*134d0*/  BSYNC B0 ;  /* 0x0000000000007941 */ /* 0x000fea0003800000 */
.L_x_950:
[----:B------:R-:W-:Y:S01]  /*134e0*/  NOP ;  /* 0x0000000000007918 */ /* 0x000fe20000000000 */
[----:B------:R-:W-:Y:S01]  /*134f0*/  SYNCS.ARRIVE.TRANS64.RED.A0T1 RZ, [UR38+0x2d800], RZ ;  /* 0x02d800ffffff79a7 */ /* 0x000fe20008200426 */
[----:B------:R-:W-:Y:S01]  /*13500*/  ARRIVES.LDGSTSBAR.64.TRANSCNT [UR38+0x2d800] ;  /* 0x02d80000ff0079b0 */ /* 0x000fe20008000aa6 */
[----:B------:R-:W-:Y:S01]  /*13510*/  NOP ;  /* 0x0000000000007918 */ /* 0x000fe20000000000 */
[----:B------:R-:W-:Y:S01]  /*13520*/  SYNCS.ARRIVE.TRANS64.A1T0 RZ, [UR38+0x2d800], RZ ;  /* 0x02d800ffffff79a7 */ /* 0x000fe20008100026 */
[----:B-1----:R-:W-:-:S05]  /*13530*/  VIADD R3, R18, 0xfffffffe ;  /* 0xfffffffe12037836 */ /* 0x002fca0000000000 */
[----:B------:R-:W-:Y:S01]  /*13540*/  ISETP.GE.AND P1, PT, R3, UR39, PT ;  /* 0x0000002703007c0c */ /* 0x000fe2000bf26270 */
[----:B------:R-:W1:Y:S02]  /*13550*/  SYNCS.PHASECHK.TRANS64.TRYWAIT P0, [UR38+0x2d820], R0 ;  /* 0x02d82000ff0075a7 */ /* 0x000e640008000166 */
[----:B-1----:R-:W-:Y:S10]  /*13560*/  @!P0 BRA `(.L_x_952) ;  /* 0x0000003000ac8947 */ /* 0x002ff40003800000 */
.L_x_1044:
[----:B-1----:R-:W-:Y:S01]  /*13570*/  IMAD.MOV.U32 R0, RZ, RZ, RZ ;  /* 0x000000ffff007224 */ /* 0x002fe200078e00ff */
[----:B------:R-:W-:Y:S06]  /*13580*/  @!P1 BRA `(.L_x_953) ;  /* 0x0000001c007c9947 */ /* 0x000fec0003800000 */
[----:B------:R-:W-:Y:S01]  /*13590*/  UIADD3 UR4, UR47, 0x1, URZ ;  /* 0x000000012f047890 */ /* 0x000fe2000fffe03f */
[----:B------:R-:W-:Y:S01]  /*135a0*/  LOP3.LUT R8, R2, 0x1f, RZ, 0xc0, !PT ;  /* 0x0000001f02087812 */ /* 0x000fe200078ec0ff */
[----:B------:R-:W-:Y:S01]  /*135b0*/  ULOP3.LUT UR5, URZ, UR44, URZ, 0x33, !UPT ;  /* 0x0000002c3f057292 */ /* 0x000fe2000f8e333f */
[----:B------:R-:W-:Y:S01]  /*135c0*/  IMAD.MOV.U32 R19, RZ, RZ, 0x1 ;  /* 0x00000001ff137424 */ /* 0x000fe200078e00ff */
[----:B------:R-:W-:-:S04]  /*135d0*/  UIMAD UR4, UR4, UR43, URZ ;  /* 0x0000002b040472a4 */ /* 0x000fc8000f8e023f */
[----:B------:R-:W-:Y:S01]  /*135e0*/  IMAD.U32 R5, RZ, RZ, UR5 ;  /* 0x00000005ff057e24 */ /* 0x000fe2000f8e00ff */
[----:B------:R-:W-:Y:S01]  /*135f0*/  ULOP3.LUT UR5, URZ, UR39, URZ, 0x33, !UPT ;  /* 0x000000273f057292 */ /* 0x000fe2000f8e333f */
[----:B------:R-:W-:Y:S01]  /*13600*/  LOP3.LUT R4, RZ, UR4, RZ, 0x33, !PT ;  /* 0x00000004ff047c12 */ /* 0x000fe2000f8e33ff */
[----:B------:R-:W-:-:S03]  /*13610*/  ULOP3.LUT UR4, URZ, UR46, URZ, 0x33, !UPT ;  /* 0x0000002e3f047292 */ /* 0x000fc6000f8e333f */
[----:B------:R-:W-:Y:S01]  /*13620*/  VIADDMNMX R4, R4, -UR42, R5, !PT ;  /* 0x8000002a04047c46 */ /* 0x000fe2000f800105 */
[----:B------:R-:W-:-:S03]  /*13630*/  IMAD.MOV.U32 R5, RZ, RZ, 0x2 ;  /* 0x00000002ff057424 */ /* 0x000fc600078e00ff */
[----:B------:R-:W-:-:S04]  /*13640*/  VIMNMX R4, R4, UR4, !PT ;  /* 0x0000000404047c48 */ /* 0x000fc8000ffe0100 */
[----:B------:R-:W-:Y:S02]  /*13650*/  VIADDMNMX R5, R4, R5, UR5, !PT ;  /* 0x0000000504057e46 */ /* 0x000fe4000f800105 */
[----:B------:R-:W-:-:S03]  /*13660*/  LOP3.LUT R6, RZ, R4, RZ, 0x33, !PT ;  /* 0x00000004ff067212 */ /* 0x000fc600078e33ff */
[C---:B------:R-:W-:Y:S02]  /*13670*/  VIADD R7, R5.reuse, 0xfffffffe ;  /* 0xfffffffe05077836 */ /* 0x040fe40000000000 */
[----:B------:R-:W-:Y:S02]  /*13680*/  IMAD.IADD R10, R5, 0x1, R6 ;  /* 0x00000001050a7824 */ /* 0x000fe400078e0206 */
[----:B------:R-:W-:Y:S01]  /*13690*/  IMAD.MOV.U32 R6, RZ, RZ, R25 ;  /* 0x000000ffff067224 */ /* 0x000fe200078e0019 */
[----:B------:R-:W-:Y:S02]  /*136a0*/  ISETP.NE.AND P0, PT, R7, R4, PT ;  /* 0x000000040700720c */ /* 0x000fe40003f05270 */
[----:B------:R-:W-:-:S11]  /*136b0*/  LOP3.LUT R9, R10, 0x1, RZ, 0xc0, !PT ;  /* 0x000000010a097812 */ /* 0x000fd600078ec0ff */
[----:B------:R-:W-:Y:S05]  /*136c0*/  @!P0 BRA `(.L_x_954) ;  /* 0x0000001000d48947 */ /* 0x000fea0003800000 */
[----:B------:R-:W-:Y:S01]  /*136d0*/  BSSY B0, `(.L_x_954) ;  /* 0x0000134000007945 */ /* 0x000fe20003800000 */
[----:B------:R-:W-:Y:S02]  /*136e0*/  IMAD.IADD R10, R10, 0x1, -R9 ;  /* 0x000000010a0a7824 */ /* 0x000fe400078e0a09 */
[----:B------:R-:W-:Y:S02]  /*136f0*/  IMAD.MOV.U32 R11, RZ, RZ, 0x1 ;  /* 0x00000001ff0b7424 */ /* 0x000fe400078e00ff */
[----:B------:R-:W-:-:S07]  /*13700*/  IMAD.MOV.U32 R6, RZ, RZ, R25 ;  /* 0x000000ffff067224 */ /* 0x000fce00078e0019 */
.L_x_989:
[----:B------:R-:W-:Y:S01]  /*13710*/  LOP3.LUT P0, RZ, R23, 0x2, RZ, 0xc0, !PT ;  /* 0x0000000217ff7812 */ /* 0x000fe2000780c0ff */
[----:B------:R-:W-:Y:S01]  /*13720*/  VIADD R10, R10, 0xfffffffe ;  /* 0xfffffffe0a0a7836 */ /* 0x000fe20000000000 */
[----:B------:R-:W-:Y:S04]  /*13730*/  BSSY B1, `(.L_x_955) ;  /* 0x0000094000017945 */ /* 0x000fe80003800000 */
[----:B------:R-:W-:-:S07]  /*13740*/  ISETP.NE.AND P1, PT, R10, RZ, PT ;  /* 0x000000ff0a00720c */ /* 0x000fce0003f25270 */
[----:B------:R-:W-:Y:S06]  /*13750*/  @!P0 BRA `(.L_x_956) ;  /* 0x0000000800448947 */ /* 0x000fec0003800000 */
[----:B------:R-:W-:Y:S01]  /*13760*/  LOP3.LUT P0, RZ, R23, 0x1, RZ, 0xc0, !PT ;  /* 0x0000000117ff7812 */ /* 0x000fe2000780c0ff */
[----:B------:R-:W-:Y:S01]  /*13770*/  IMAD.MOV.U32 R14, RZ, RZ, R3 ;  /* 0x000000ffff0e7224 */ /* 0x000fe200078e0003 */
[----:B------:R-:W-:-:S11]  /*13780*/  SHF.L.U32 R12, R11, 0x1f, RZ ;  /* 0x0000001f0b0c7819 */ /* 0x000fd600000006ff */
[----:B------:R-:W-:Y:S05]  /*13790*/  @!P0 BRA `(.L_x_957) ;  /* 0x0000000000508947 */ /* 0x000fea0003800000 */
[----:B------:R-:W1:Y:S01]  /*137a0*/  LDC R14, c[0x0][0x43c] ;  /* 0x00010f00ff0e7b82 */ /* 0x000e620000000800 */
[----:B------:R-:W-:Y:S01]  /*137b0*/  IMAD.MOV.U32 R13, RZ, RZ, R3 ;  /* 0x000000ffff0d7224 */ /* 0x000fe200078e0003 */
[----:B------:R-:W-:Y:S01]  /*137c0*/  ULDC.64 UR4, c[0x0][0x428] ;  /* 0x00010a0000047ab9 */ /* 0x000fe20000000a00 */
[----:B------:R-:W-:Y:S01]  /*137d0*/  ULDC.64 UR6, c[0x0][0x208] ;  /* 0x0000820000067ab9 */ /* 0x000fe20000000a00 */
[----:B-1----:R-:W-:-:S13]  /*137e0*/  ISETP.NE.AND P0, PT, R14, 0x1, PT ;  /* 0x000000010e00780c */ /* 0x002fda0003f05270 */
[----:B------:R-:W1:Y:S02]  /*137f0*/  @P0 LDC.64 R4, c[0x0][0x440] ;  /* 0x00011000ff040b82 */ /* 0x000e640000000a00 */
[----:B-1----:R-:W-:-:S05]  /*13800*/  @P0 IMAD.HI.U32 R4, R3, R4, RZ ;  /* 0x0000000403040227 */ /* 0x002fca00078e00ff */
[----:B------:R-:W-:Y:S01]  /*13810*/  @P0 SHF.R.U32.HI R13, RZ, R5, R4 ;  /* 0x00000005ff0d0219 */ /* 0x000fe20000011604 */
[----:B------:R-:W-:-:S03]  /*13820*/  IMAD R4, R22, UR4, RZ ;  /* 0x0000000416047c24 */ /* 0x000fc6000f8e02ff */
[--C-:B------:R-:W-:Y:S01]  /*13830*/  SHF.R.S32.HI R5, RZ, 0x1f, R13.reuse ;  /* 0x0000001fff057819 */ /* 0x100fe2000001140d */
[----:B------:R-:W-:Y:S02]  /*13840*/  IMAD R15, R17, UR5, R4 ;  /* 0x00000005110f7c24 */ /* 0x000fe4000f8e0204 */
        /* <DEDUP_REMOVED lines=9> */
.L_x_957:
[----:B------:R-:W2:Y:S01]  /*138e0*/  SYNCS.PHASECHK.TRANS64.TRYWAIT P0, [UR38+0x2d848], R12 ;  /* 0x02d8480cff0075a7 */ /* 0x000ea20008000166 */
[----:B------:R-:W-:Y:S01]  /*138f0*/  BSSY B2, `(.L_x_958) ;  /* 0x0000003000027945 */ /* 0x000fe20003800000 */
[----:B------:R-:W-:-:S03]  /*13900*/  ISETP.NE.AND P2, PT, R24, RZ, PT ;  /* 0x000000ff1800720c */ /* 0x000fc60003f45270 */
[----:B--2---:R-:W-:Y:S10]  /*13910*/  @!P0 BRA `(.L_x_959) ;  /* 0x0000002c00d88947 */ /* 0x004ff40003800000 */
.L_x_1045:
[----:B------:R-:W-:Y:S05]  /*13920*/  BSYNC B2 ;  /* 0x0000000000027941 */ /* 0x000fea0003800000 */
.L_x_958:
[----:B------:R-:W-:Y:S04]  /*13930*/  BSSY B2, `(.L_x_960) ;  /* 0x0000007000027945 */ /* 0x000fe80003800000 */
[----:B------:R-:W-:Y:S05]  /*13940*/  @P2 BRA `(.L_x_961) ;  /* 0x0000000000142947 */ /* 0x000fea0003800000 */
[----:B------:R-:W-:Y:S01]  /*13950*/  ISETP.NE.AND P0, PT, R8, RZ, PT ;  /* 0x000000ff0800720c */ /* 0x000fe20003f05270 */
[----:B-1----:R-:W-:-:S04]  /*13960*/  IMAD.MOV.U32 R4, RZ, RZ, 0x6000 ;  /* 0x00006000ff047424 */ /* 0x002fc800078e00ff */
[----:B------:R2:W-:Y:S08]  /*13970*/  SYNCS.ARRIVE.TRANS64 RZ, [UR38+0x2d838], R4 ;  /* 0x02d83804ffff79a7 */ /* 0x0005f00008000026 */
[----:B--2---:R-:W-:Y:S05]  /*13980*/  @!P0 BRA `(.L_x_961) ;  /* 0x0000000000048947 */ /* 0x004fea0003800000 */
[----:B------:R-:W-:Y:S01]  /*13990*/  BPT.TRAP 0x1 ;  /* 0x000000040000795c */ /* 0x000fe20000300000 */
.L_x_961:
[----:B------:R-:W-:Y:S05]  /*139a0*/  BSYNC B2 ;  /* 0x0000000000027941 */ /* 0x000fea0003800000 */
.L_x_960:
[----:B------:R-:W-:Y:S01]  /*139b0*/  IMAD.MOV.U32 R7, RZ, RZ, RZ ;  /* 0x000000ffff077224 */ /* 0x000fe200078e00ff */
[----:B------:R-:W-:Y:S01]  /*139c0*/  ULDC.64 UR4, c[0x0][0x198] ;  /* 0x0000660000047ab9 */ /* 0x000fe20000000a00 */
[----:B------:R-:W-:Y:S01]  /*139d0*/  PLOP3.LUT P0, PT, PT, PT, PT, 0x80, 0x0 ;  /* 0x000000000000781c */ /* 0x000fe20003f0f070 */
[----:B------:R-:W-:Y:S01]  /*139e0*/  UIADD3 UR4, UP0, UR4, 0x370, URZ ;  /* 0x0000037004047890 */ /* 0x000fe2000ff1e03f */
[----:B-1----:R-:W-:Y:S01]  /*139f0*/  IMAD.SHL.U32 R4, R14, 0x80, RZ ;  /* 0x000000800e047824 */ /* 0x002fe200078e00ff */
[----:B------:R-:W-:Y:S01]  /*13a00*/  R2UR UR34, R7 ;  /* 0x00000000072272ca */ /* 0x000fe200000e0000 */
[----:B------:R-:W-:Y:S02]  /*13a10*/  UIADD3 UR32, UR38, 0x1b400, URZ ;  /* 0x0001b40026207890 */ /* 0x000fe4000fffe03f */
[----:B------:R-:W-:Y:S02]  /*13a20*/  UIADD3 UR33, UR38, 0x2d838, URZ ;  /* 0x0002d83826217890 */ /* 0x000fe4000fffe03f */
[----:B------:R-:W-:Y:S01]  /*13a30*/  UIADD3.X UR5, URZ, UR5, URZ, UP0, !UPT ;  /* 0x000000053f057290 */ /* 0x000fe200087fe43f */
[----:B------:R-:W-:Y:S01]  /*13a40*/  UMOV UR6, 0x0 ;  /* 0x0000000000067882 */ /* 0x000fe20000000000 */
[----:B------:R-:W-:-:S10]  /*13a50*/  UMOV UR7, 0x14f00000 ;  /* 0x14f0000000077882 */ /* 0x000fd40000000000 */
.L_x_962:
[----:B------:R-:W-:-:S13]  /*13a60*/  @P0 ELECT P3, URZ, PT ;  /* 0x00000000003f082f */ /* 0x000fda0003860000 */
[----:B-----5:R-:W-:Y:S02]  /*13a70*/  @P3 R2UR UR37, R6 ;  /* 0x00000000062532ca */ /* 0x020fe400000e0000 */
[----:B------:R-:W-:Y:S02]  /*13a80*/  @P3 R2UR UR35, R4 ;  /* 0x00000000042332ca */ /* 0x000fe400000e0000 */
[----:B------:R-:W-:Y:S02]  /*13a90*/  @P3 PLOP3.LUT P0, PT, P3, PT, PT, 0x8, 0x0 ;  /* 0x000000000000381c */ /* 0x000fe40001f0e170 */
[----:B------:R-:W-:-:S09]  /*13aa0*/  PLOP3.LUT P3, PT, PT, PT, PT, 0x8, 0x0 ;  /* 0x000000000000781c */ /* 0x000fd20003f6e170 */
[----:B------:R1:W-:Y:S02]  /*13ab0*/  UTMALDG.4D [UR32], [UR4], desc[UR6] ;  /* 0x00000620040075b4 */ /* 0x0003e40008019000 */
[----:B-1----:R-:W-:Y:S05]  /*13ac0*/  @P0 BRA.U.ANY `(.L_x_962) ;  /* 0xfffffffd00e40947 */ /* 0x002fea000393ffff */
[----:B------:R-:W-:Y:S01]  /*13ad0*/  IMAD.MOV.U32 R13, RZ, RZ, 0x20 ;  /* 0x00000020ff0d7424 */ /* 0x000fe200078e00ff */
[----:B------:R-:W-:Y:S01]  /*13ae0*/  PLOP3.LUT P0, PT, PT, PT, PT, 0x80, 0x0 ;  /* 0x000000000000781c */ /* 0x000fe20003f0f070 */
[----:B------:R-:W-:Y:S01]  /*13af0*/  UIADD3 UR8, UR38, 0x1d400, URZ ;  /* 0x0001d40026087890 */ /* 0x000fe2000fffe03f */
[----:B------:R-:W-:Y:S02]  /*13b00*/  UMOV UR6, 0x0 ;  /* 0x0000000000067882 */ /* 0x000fe40000000000 */
[----:B------:R-:W-:Y:S01]  /*13b10*/  R2UR UR10, R13 ;  /* 0x000000000d0a72ca */ /* 0x000fe200000e0000 */
[----:B------:R-:W-:-:S14]  /*13b20*/  UMOV UR7, 0x14f00000 ;  /* 0x14f0000000077882 */ /* 0x000fdc0000000000 */
.L_x_963:
        /* <DEDUP_REMOVED lines=15> */
.L_x_964:
        /* <DEDUP_REMOVED lines=9> */
[----:B------:R-:W1:Y:S01]  /*13cb0*/  SYNCS.PHASECHK.TRANS64.TRYWAIT P0, [UR38+0x2d860], R12 ;  /* 0x02d8600cff0075a7 */ /* 0x000e620008000166 */
[----:B------:R-:W-:Y:S04]  /*13cc0*/  BSSY B2, `(.L_x_965) ;  /* 0x0000002000027945 */ /* 0x000fe80003800000 */
[----:B-1----:R-:W-:Y:S05]  /*13cd0*/  @!P0 BRA `(.L_x_966) ;  /* 0x0000002c00008947 */ /* 0x002fea0003800000 */
.L_x_1046:
[----:B------:R-:W-:Y:S05]  /*13ce0*/  BSYNC B2 ;  /* 0x0000000000027941 */ /* 0x000fea0003800000 */
.L_x_965:
[----:B------:R-:W-:Y:S01]  /*13cf0*/  BSSY B2, `(.L_x_967) ;  /* 0x0000009000027945 */ /* 0x000fe20003800000 */
[----:B------:R-:W-:Y:S02]  /*13d00*/  IMAD.MOV.U32 R4, RZ, RZ, 0x0 ;  /* 0x00000000ff047424 */ /* 0x000fe400078e00ff */
[----:B-1----:R-:W-:Y:S01]  /*13d10*/  IMAD.MOV.U32 R5, RZ, RZ, 0x14f00000 ;  /* 0x14f00000ff057424 */ /* 0x002fe200078e00ff */
[----:B------:R-:W-:Y:S06]  /*13d20*/  @P2 BRA `(.L_x_968) ;  /* 0x0000000000142947 */ /* 0x000fec0003800000 */
[----:B------:R-:W-:Y:S01]  /*13d30*/  ISETP.NE.AND P0, PT, R8, RZ, PT ;  /* 0x000000ff0800720c */ /* 0x000fe20003f05270 */
[----:B------:R-:W-:-:S04]  /*13d40*/  IMAD.MOV.U32 R12, RZ, RZ, 0x6000 ;  /* 0x00006000ff0c7424 */ /* 0x000fc800078e00ff */
[----:B------:R1:W-:Y:S08]  /*13d50*/  SYNCS.ARRIVE.TRANS64 RZ, [UR38+0x2d850], R12 ;  /* 0x02d8500cffff79a7 */ /* 0x0003f00008000026 */
[----:B-1----:R-:W-:Y:S05]  /*13d60*/  @!P0 BRA `(.L_x_968) ;  /* 0x0000000000048947 */ /* 0x002fea0003800000 */
[----:B------:R-:W-:Y:S01]  /*13d70*/  BPT.TRAP 0x1 ;  /* 0x000000040000795c */ /* 0x000fe20000300000 */
.L_x_968:
[----:B------:R-:W-:Y:S05]  /*13d80*/  BSYNC B2 ;  /* 0x0000000000027941 */ /* 0x000fea0003800000 */
.L_x_967:
[----:B------:R-:W-:Y:S01]  /*13d90*/  R2UR UR6, R4 ;  /* 0x00000000040672ca */ /* 0x000fe200000e0000 */
[----:B------:R-:W-:Y:S01]  /*13da0*/  ULDC.64 UR4, c[0x0][0x198] ;  /* 0x0000660000047ab9 */ /* 0x000fe20000000a00 */
[----:B------:R-:W-:Y:S01]  /*13db0*/  R2UR UR7, R5 ;  /* 0x00000000050772ca */ /* 0x000fe200000e0000 */
[----:B------:R-:W-:Y:S01]  /*13dc0*/  UIADD3 UR4, UP0, UR4, 0x470, URZ ;  /* 0x0000047004047890 */ /* 0x000fe2000ff1e03f */
[----:B------:R-:W-:Y:S01]  /*13dd0*/  R2UR UR10, R7 ;  /* 0x00000000070a72ca */ /* 0x000fe200000e0000 */
[----:B------:R-:W-:Y:S01]  /*13de0*/  IMAD.SHL.U32 R7, R27, 0x80, RZ ;  /* 0x000000801b077824 */ /* 0x000fe200078e00ff */
[----:B------:R-:W-:Y:S01]  /*13df0*/  PLOP3.LUT P0, PT, PT, PT, PT, 0x80, 0x0 ;  /* 0x000000000000781c */ /* 0x000fe20003f0f070 */
[----:B------:R-:W-:Y:S02]  /*13e00*/  UIADD3 UR8, UR38, 0x400, URZ ;  /* 0x0000040026087890 */ /* 0x000fe4000fffe03f */
[----:B------:R-:W-:Y:S02]  /*13e10*/  UIADD3 UR9, UR38, 0x2d850, URZ ;  /* 0x0002d85026097890 */ /* 0x000fe4000fffe03f */
[----:B------:R-:W-:-:S12]  /*13e20*/  UIADD3.X UR5, URZ, UR5, URZ, UP0, !UPT ;  /* 0x000000053f057290 */ /* 0x000fd800087fe43f */
.L_x_969:
        /* <DEDUP_REMOVED lines=8> */
[----:B------:R-:W-:Y:S01]  /*13eb0*/  R2UR UR10, R13 ;  /* 0x000000000d0a72ca */ /* 0x000fe200000e0000 */
[----:B------:R-:W-:Y:S01]  /*13ec0*/  UIADD3 UR8, UR38, 0x2400, URZ ;  /* 0x0000240026087890 */ /* 0x000fe2000fffe03f */
[----:B------:R-:W-:Y:S02]  /*13ed0*/  R2UR UR6, R4 ;  /* 0x00000000040672ca */ /* 0x000fe400000e0000 */
[----:B------:R-:W-:Y:S02]  /*13ee0*/  R2UR UR7, R5 ;  /* 0x00000000050772ca */ /* 0x000fe400000e0000 */
[----:B------:R-:W-:-:S13]  /*13ef0*/  PLOP3.LUT P0, PT, PT, PT, PT, 0x80, 0x0 ;  /* 0x000000000000781c */ /* 0x000fda0003f0f070 */
.L_x_970:
        /* <DEDUP_REMOVED lines=13> */
.L_x_971:
        /* <DEDUP_REMOVED lines=8> */
[----:B------:R-:W-:Y:S02]  /*14050*/  IMAD.MOV.U32 R27, RZ, RZ, R14 ;  /* 0x000000ffff1b7224 */ /* 0x000fe400078e000e */
[----:B------:R-:W-:-:S07]  /*14060*/  IMAD.MOV.U32 R25, RZ, RZ, R6 ;  /* 0x000000ffff197224 */ /* 0x000fce00078e0006 */
.L_x_956:
[----:B------:R-:W-:Y:S05]  /*14070*/  BSYNC B1 ;  /* 0x0000000000017941 */ /* 0x000fea0003800000 */
.L_x_955:
[----:B------:R-:W-:Y:S01]  /*14080*/  LOP3.LUT P0, RZ, R23, 0x2, RZ, 0xc0, !PT ;  /* 0x0000000217ff7812 */ /* 0x000fe2000780c0ff */
[----:B------:R-:W-:Y:S01]  /*14090*/  BSSY B1, `(.L_x_972) ;  /* 0x0000094000017945 */ /* 0x000fe20003800000 */
[----:B------:R-:W-:-:S11]  /*140a0*/  LOP3.LUT R19, R11, 0x1, RZ, 0x3c, !PT ;  /* 0x000000010b137812 */ /* 0x000fd600078e3cff */
[----:B------:R-:W-:Y:S05]  /*140b0*/  @!P0 BRA `(.L_x_973) ;  /* 0x0000000800448947 */ /* 0x000fea0003800000 */
[----:B------:R-:W-:Y:S01]  /*140c0*/  LOP3.LUT P0, RZ, R23, 0x1, RZ, 0xc0, !PT ;  /* 0x0000000117ff7812 */ /* 0x000fe2000780c0ff */
[----:B------:R-:W-:Y:S01]  /*140d0*/  VIADD R13, R3, 0xffffffff ;  /* 0xffffffff030d7836 */ /* 0x000fe20000000000 */
        /* <DEDUP_REMOVED lines=22> */
.L_x_974:
[----:B------:R-:W2:Y:S01]  /*14240*/  SYNCS.PHASECHK.TRANS64.TRYWAIT P0, [UR38+0x2d840], R12 ;  /* 0x02d8400cff0075a7 */ /* 0x000ea20008000166 */
[----:B------:R-:W-:Y:S01]  /*14250*/  BSSY B2, `(.L_x_975) ;  /* 0x0000003000027945 */ /* 0x000fe20003800000 */
[----:B------:R-:W-:-:S03]  /*14260*/  ISETP.NE.AND P2, PT, R24, RZ, PT ;  /* 0x000000ff1800720c */ /* 0x000fc60003f45270 */
[----:B--2---:R-:W-:Y:S10]  /*14270*/  @!P0 BRA `(.L_x_976) ;  /* 0x0000002400b08947 */ /* 0x004ff40003800000 */
.L_x_1047:
[----:B------:R-:W-:Y:S05]  /*14280*/  BSYNC B2 ;  /* 0x0000000000027941 */ /* 0x000fea0003800000 */
.L_x_975:
[----:B------:R-:W-:Y:S04]  /*14290*/  BSSY B2, `(.L_x_977) ;  /* 0x0000007000027945 */ /* 0x000fe80003800000 */
[----:B------:R-:W-:Y:S05]  /*142a0*/  @P2 BRA `(.L_x_978) ;  /* 0x0000000000142947 */ /* 0x000fea0003800000 */
[----:B------:R-:W-:Y:S01]  /*142b0*/  ISETP.NE.AND P0, PT, R8, RZ, PT ;  /* 0x000000ff0800720c */ /* 0x000fe20003f05270 */
[----:B-1----:R-:W-:-:S04]  /*142c0*/  IMAD.MOV.U32 R4, RZ, RZ, 0x6000 ;  /* 0x00006000ff047424 */ /* 0x002fc800078e00ff */
[----:B------:R2:W-:Y:S08]  /*142d0*/  SYNCS.ARRIVE.TRANS64 RZ, [UR38+0x2d830], R4 ;  /* 0x02d83004ffff79a7 */ /* 0x0005f00008000026 */
[----:B--2---:R-:W-:Y:S05]  /*142e0*/  @!P0 BRA `(.L_x_978) ;  /* 0x0000000000048947 */ /* 0x004fea0003800000 */
[----:B------:R-:W-:Y:S01]  /*142f0*/  BPT.TRAP 0x1 ;  /* 0x000000040000795c */ /* 0x000fe20000300000 */
.L_x_978:
[----:B------:R-:W-:Y:S05]  /*14300*/  BSYNC B2 ;  /* 0x0000000000027941 */ /* 0x000fea0003800000 */
.L_x_977:
        /* <DEDUP_REMOVED lines=11> */
.L_x_979:
[----:B------:R-:W-:-:S13]  /*143c0*/  @P0 ELECT P3, URZ, PT ;  /* 0x00000000003f082f */ /* 0x000fda0003860000 */
[----:B-----5:R-:W-:Y:S01]  /*143d0*/  @P3 R2UR UR13, R6 ;  /* 0x00000000060d32ca */ /* 0x020fe200000e0000 */
[----:B------:R-:W-:Y:S01]  /*143e0*/  UMOV UR12, UR36 ;  /* 0x00000024000c7c82 */ /* 0x000fe20008000000 */
        /* <DEDUP_REMOVED lines=11> */
.L_x_980:
        /* <DEDUP_REMOVED lines=14> */
.L_x_981:
        /* <DEDUP_REMOVED lines=8> */
[----:B------:R-:W-:Y:S01]  /*14600*/  SHF.L.U32 R4, R11, 0x1f, RZ ;  /* 0x0000001f0b047819 */ /* 0x000fe200000006ff */
[----:B------:R-:W-:Y:S03]  /*14610*/  BSSY B2, `(.L_x_982) ;  /* 0x0000003000027945 */ /* 0x000fe60003800000 */
[----:B------:R-:W1:Y:S02]  /*14620*/  SYNCS.PHASECHK.TRANS64.TRYWAIT P0, [UR38+0x2d868], R4 ;  /* 0x02d86804ff0075a7 */ /* 0x000e640008000166 */
[----:B-1----:R-:W-:Y:S05]  /*14630*/  @!P0 BRA `(.L_x_983) ;  /* 0x0000002000d88947 */ /* 0x002fea0003800000 */
.L_x_1048:
[----:B------:R-:W-:Y:S05]  /*14640*/  BSYNC B2 ;  /* 0x0000000000027941 */ /* 0x000fea0003800000 */
.L_x_982:
[----:B------:R-:W-:Y:S01]  /*14650*/  BSSY B2, `(.L_x_984) ;  /* 0x0000009000027945 */ /* 0x000fe20003800000 */
[----:B-1----:R-:W-:Y:S02]  /*14660*/  IMAD.MOV.U32 R4, RZ, RZ, 0x0 ;  /* 0x00000000ff047424 */ /* 0x002fe400078e00ff */
[----:B------:R-:W-:Y:S01]  /*14670*/  IMAD.MOV.U32 R5, RZ, RZ, 0x14f00000 ;  /* 0x14f00000ff057424 */ /* 0x000fe200078e00ff */
[----:B------:R-:W-:Y:S06]  /*14680*/  @P2 BRA `(.L_x_985) ;  /* 0x0000000000142947 */ /* 0x000fec0003800000 */
[----:B------:R-:W-:Y:S01]  /*14690*/  ISETP.NE.AND P0, PT, R8, RZ, PT ;  /* 0x000000ff0800720c */ /* 0x000fe20003f05270 */
[----:B------:R-:W-:-:S04]  /*146a0*/  IMAD.MOV.U32 R11, RZ, RZ, 0x6000 ;  /* 0x00006000ff0b7424 */ /* 0x000fc800078e00ff */
[----:B------:R1:W-:Y:S08]  /*146b0*/  SYNCS.ARRIVE.TRANS64 RZ, [UR38+0x2d858], R11 ;  /* 0x02d8580bffff79a7 */ /* 0x0003f00008000026 */
[----:B-1----:R-:W-:Y:S05]  /*146c0*/  @!P0 BRA `(.L_x_985) ;  /* 0x0000000000048947 */ /* 0x002fea0003800000 */
[----:B------:R-:W-:Y:S01]  /*146d0*/  BPT.TRAP 0x1 ;  /* 0x000000040000795c */ /* 0x000fe20000300000 */
.L_x_985:
[----:B------:R-:W-:Y:S05]  /*146e0*/  BSYNC B2 ;  /* 0x0000000000027941 */ /* 0x000fea0003800000 */
.L_x_984:
        /* <DEDUP_REMOVED lines=10> */
.L_x_986:
        /* <DEDUP_REMOVED lines=13> */
.L_x_987:
        /* <DEDUP_REMOVED lines=13> */
.L_x_988:
        /* <DEDUP_REMOVED lines=10> */
.L_x_973:
[----:B------:R-:W-:Y:S05]  /*149d0*/  BSYNC B1 ;  /* 0x0000000000017941 */ /* 0x000fea0003800000 */
.L_x_972:
[----:B------:R-:W-:Y:S02]  /*149e0*/  VIADD R3, R3, 0xfffffffe ;  /* 0xfffffffe03037836 */ /* 0x000fe40000000000 */
[----:B------:R-:W-:Y:S01]  /*149f0*/  IMAD.MOV.U32 R11, RZ, RZ, R19 ;  /* 0x000000ffff0b7224 */ /* 0x000fe200078e0013 */
[----:B------:R-:W-:Y:S06]  /*14a00*/  @P1 BRA `(.L_x_989) ;  /* 0xffffffec00401947 */ /* 0x000fec000383ffff */
[----:B------:R-:W-:Y:S05]  /*14a10*/  BSYNC B0 ;  /* 0x0000000000007941 */ /* 0x000fea0003800000 */
.L_x_954:
[----:B------:R-:W-:Y:S01]  /*14a20*/  ISETP.NE.AND P0, PT, R9, RZ, PT ;  /* 0x000000ff0900720c */ /* 0x000fe20003f05270 */
[----:B------:R-:W-:-:S12]  /*14a30*/  BSSY B0, `(.L_x_953) ;  /* 0x0000094000007945 */ /* 0x000fd80003800000 */
[----:B------:R-:W-:Y:S05]  /*14a40*/  @!P0 BRA `(.L_x_990) ;  /* 0x0000000800488947 */ /* 0x000fea0003800000 */
[----:B------:R-:W-:Y:S01]  /*14a50*/  LOP3.LUT P1, RZ, R23, 0x2, RZ, 0xc0, !PT ;  /* 0x0000000217ff7812 */ /* 0x000fe2000782c0ff */
[----:B------:R-:W-:-:S12]  /*14a60*/  IMAD.MOV.U32 R0, RZ, RZ, 0x1 ;  /* 0x00000001ff007424 */ /* 0x000fd800078e00ff */
[----:B------:R-:W-:Y:S05]  /*14a70*/  @!P1 BRA `(.L_x_990) ;  /* 0x00000008003c9947 */ /* 0x000fea0003800000 */
[----:B------:R-:W-:Y:S02]  /*14a80*/  LOP3.LUT P1, RZ, R23, 0x1, RZ, 0xc0, !PT ;  /* 0x0000000117ff7812 */ /* 0x000fe4000782c0ff */
[----:B------:R-:W-:-:S11]  /*14a90*/  SHF.L.U32 R9, R19, 0x1f, RZ ;  /* 0x0000001f13097819 */ /* 0x000fd600000006ff */
[----:B------:R-:W-:Y:S05]  /*14aa0*/  @!P1 BRA `(.L_x_991) ;  /* 0x0000000000509947 */ /* 0x000fea0003800000 */
        /* <DEDUP_REMOVED lines=20> */
.L_x_991:
[----:B------:R-:W2:Y:S01]  /*14bf0*/  SYNCS.PHASECHK.TRANS64.TRYWAIT P0, [UR38+0x2d848], R9 ;  /* 0x02d84809ff0075a7 */ /* 0x000ea20008000166 */
[----:B------:R-:W-:Y:S01]  /*14c00*/  BSSY B1, `(.L_x_992) ;  /* 0x0000003000017945 */ /* 0x000fe20003800000 */
[----:B------:R-:W-:-:S03]  /*14c10*/  ISETP.NE.AND P1, PT, R24, RZ, PT ;  /* 0x000000ff1800720c */ /* 0x000fc60003f25270 */
[----:B--2---:R-:W-:Y:S10]  /*14c20*/  @!P0 BRA `(.L_x_993) ;  /* 0x0000001c00748947 */ /* 0x004ff40003800000 */
.L_x_1049:
[----:B------:R-:W-:Y:S05]  /*14c30*/  BSYNC B1 ;  /* 0x0000000000017941 */ /* 0x000fea0003800000 */
.L_x_992:
[----:B------:R-:W-:Y:S04]  /*14c40*/  BSSY B1, `(.L_x_994) ;  /* 0x0000007000017945 */ /* 0x000fe80003800000 */
[----:B------:R-:W-:Y:S05]  /*14c50*/  @P1 BRA `(.L_x_995) ;  /* 0x0000000000141947 */ /* 0x000fea0003800000 */
[----:B------:R-:W-:Y:S01]  /*14c60*/  ISETP.NE.AND P0, PT, R8, RZ, PT ;  /* 0x000000ff0800720c */ /* 0x000fe20003f05270 */
[----:B-1----:R-:W-:-:S04]  /*14c70*/  IMAD.MOV.U32 R4, RZ, RZ, 0x6000 ;  /* 0x00006000ff047424 */ /* 0x002fc800078e00ff */
[----:B------:R2:W-:Y:S08]  /*14c80*/  SYNCS.ARRIVE.TRANS64 RZ, [UR38+0x2d838], R4 ;  /* 0x02d83804ffff79a7 */ /* 0x0005f00008000026 */
[----:B--2---:R-:W-:Y:S05]  /*14c90*/  @!P0 BRA `(.L_x_995) ;  /* 0x0000000000048947 */ /* 0x004fea0003800000 */
[----:B------:R-:W-:Y:S01]  /*14ca0*/  BPT.TRAP 0x1 ;  /* 0x000000040000795c */ /* 0x000fe20000300000 */
.L_x_995:
[----:B------:R-:W-:Y:S05]  /*14cb0*/  BSYNC B1 ;  /* 0x0000000000017941 */ /* 0x000fea0003800000 */
.L_x_994:
        /* <DEDUP_REMOVED lines=11> */
.L_x_996:
        /* <DEDUP_REMOVED lines=14> */
.L_x_997:
        /* <DEDUP_REMOVED lines=14> */
.L_x_998:
        /* <DEDUP_REMOVED lines=8> */
[----:B------:R-:W1:Y:S01]  /*14fb0*/  SYNCS.PHASECHK.TRANS64.TRYWAIT P0, [UR38+0x2d860], R9 ;  /* 0x02d86009ff0075a7 */ /* 0x000e620008000166 */
[----:B------:R-:W-:Y:S04]  /*14fc0*/  BSSY B1, `(.L_x_999) ;  /* 0x0000002000017945 */ /* 0x000fe80003800000 */
[----:B-1----:R-:W-:Y:S05]  /*14fd0*/  @!P0 BRA `(.L_x_1000) ;  /* 0x0000001800a08947 */ /* 0x002fea0003800000 */
.L_x_1050:
[----:B------:R-:W-:Y:S05]  /*14fe0*/  BSYNC B1 ;  /* 0x0000000000017941 */ /* 0x000fea0003800000 */
.L_x_999:
        /* <DEDUP_REMOVED lines=9> */
.L_x_1002:
[----:B------:R-:W-:Y:S05]  /*15080*/  BSYNC B1 ;  /* 0x0000000000017941 */ /* 0x000fea0003800000 */
.L_x_1001:
        /* <DEDUP_REMOVED lines=10> */
.L_x_1003:
        /* <DEDUP_REMOVED lines=13> */
.L_x_1004:
        /* <DEDUP_REMOVED lines=13> */
.L_x_1005:
        /* <DEDUP_REMOVED lines=10> */
.L_x_990:
[----:B------:R-:W-:Y:S05]  /*15370*/  BSYNC B0 ;  /* 0x0000000000007941 */ /* 0x000fea0003800000 */
.L_x_953:
[----:B------:R-:W-:Y:S01]  /*15380*/  LOP3.LUT P0, RZ, R23, 0x2, RZ, 0xc0, !PT ;  /* 0x0000000217ff7812 */ /* 0x000fe2000780c0ff */
[----:B------:R-:W-:-:S12]  /*15390*/  BSSY B0, `(.L_x_1006) ;  /* 0x0000040000007945 */ /* 0x000fd80003800000 */
[----:B------:R-:W-:Y:S05]  /*153a0*/  @!P0 BRA `(.L_x_1007) ;  /* 0x0000000000f88947 */ /* 0x000fea0003800000 */
[----:B------:R-:W-:Y:S01]  /*153b0*/  LEA R4, R0, UR38, 0x3 ;  /* 0x0000002600047c11 */ /* 0x000fe2000f8e18ff */
[----:B------:R-:W-:Y:S01]  /*153c0*/  BSSY B1, `(.L_x_1008) ;  /* 0x0000005000017945 */ /* 0x000fe20003800000 */
[----:B------:R-:W-:Y:S02]  /*153d0*/  SHF.L.U32 R3, R19, 0x1f, RZ ;  /* 0x0000001f13037819 */ /* 0x000fe400000006ff */
[----:B------:R-:W-:Y:S02]  /*153e0*/  ISETP.NE.AND P1, PT, R24, RZ, PT ;  /* 0x000000ff1800720c */ /* 0x000fe40003f25270 */
[----:B------:R-:W1:Y:S02]  /*153f0*/  SYNCS.PHASECHK.TRANS64.TRYWAIT P0, [R4+URZ+0x2d860], R3 ;  /* 0x02d86003040075a7 */ /* 0x000e64000800017f */
[----:B-1----:R-:W-:Y:S09]  /*15400*/  @!P0 BRA `(.L_x_1009) ;  /* 0x0000001400ac8947 */ /* 0x002ff20003800000 */
.L_x_1051:
[----:B------:R-:W-:Y:S05]  /*15410*/  BSYNC B1 ;  /* 0x0000000000017941 */ /* 0x000fea0003800000 */
.L_x_1008:
[----:B------:R-:W-:Y:S04]  /*15420*/  BSSY B1, `(.L_x_1010) ;  /* 0x0000007000017945 */ /* 0x000fe80003800000 */
[----:B------:R-:W-:Y:S05]  /*15430*/  @P1 BRA `(.L_x_1011) ;  /* 0x0000000000141947 */ /* 0x000fea0003800000 */
[----:B------:R-:W-:Y:S01]  /*15440*/  LOP3.LUT P0, RZ, R2, 0x1f, RZ, 0xc0, !PT ;  /* 0x0000001f02ff7812 */ /* 0x000fe2000780c0ff */
[----:B-1----:R-:W-:-:S04]  /*15450*/  IMAD.MOV.U32 R3, RZ, RZ, 0x6000 ;  /* 0x00006000ff037424 */ /* 0x002fc800078e00ff */
[----:B------:R2:W-:Y:S08]  /*15460*/  SYNCS.ARRIVE.TRANS64 RZ, [R4+URZ+0x2d850], R3 ;  /* 0x02d8500304ff79a7 */ /* 0x0005f0000800003f */
[----:B------:R-:W-:Y:S05]  /*15470*/  @!P0 BRA `(.L_x_1011) ;  /* 0x0000000000048947 */ /* 0x000fea0003800000 */
[----:B------:R-:W-:Y:S01]  /*15480*/  BPT.TRAP 0x1 ;  /* 0x000000040000795c */ /* 0x000fe20000300000 */
.L_x_1011:
[----:B------:R-:W-:Y:S05]  /*15490*/  BSYNC B1 ;  /* 0x0000000000017941 */ /* 0x000fea0003800000 */
.L_x_1010:
[----:B------:R-:W-:Y:S01]  /*154a0*/  R2UR UR4, R0 ;  /* 0x00000000000472ca */ /* 0x000fe200000e0000 */
[----:B------:R-:W-:Y:S01]  /*154b0*/  ULDC.64 UR6, c[0x0][0x198] ;  /* 0x0000660000067ab9 */ /* 0x000fe20000000a00 */
[----:B------:R-:W-:Y:S01]  /*154c0*/  R2UR UR9, R4 ;  /* 0x00000000040972ca */ /* 0x000fe200000e0000 */
[----:B------:R-:W-:Y:S01]  /*154d0*/  UIADD3 UR6, UP0, UR6, 0x470, URZ ;  /* 0x0000047006067890 */ /* 0x000fe2000ff1e03f */
[----:B------:R-:W-:Y:S01]  /*154e0*/  PLOP3.LUT P0, PT, PT, PT, PT, 0x80, 0x0 ;  /* 0x000000000000781c */ /* 0x000fe20003f0f070 */
[----:B------:R-:W-:Y:S01]  /*154f0*/  IMAD.SHL.U32 R27, R27, 0x80, RZ ;  /* 0x000000801b1b7824 */ /* 0x000fe200078e00ff */
[----:B------:R-:W-:Y:S01]  /*15500*/  UMOV UR14, 0x0 ;  /* 0x00000000000e7882 */ /* 0x000fe20000000000 */
[----:B------:R-:W-:Y:S01]  /*15510*/  UIADD3.X UR7, URZ, UR7, URZ, UP0, !UPT ;  /* 0x000000073f077290 */ /* 0x000fe200087fe43f */
[----:B------:R-:W-:Y:S01]  /*15520*/  UMOV UR15, 0x14f00000 ;  /* 0x14f00000000f7882 */ /* 0x000fe20000000000 */
[----:B------:R-:W-:-:S04]  /*15530*/  UMOV UR10, URZ ;  /* 0x0000003f000a7c82 */ /* 0x000fc80008000000 */
[----:B------:R-:W-:Y:S02]  /*15540*/  UIMAD UR4, UR4, 0x6000, UR38 ;  /* 0x00006000040478a4 */ /* 0x000fe4000f8e0226 */
[----:B------:R-:W-:Y:S02]  /*15550*/  UIADD3 UR9, UR9, 0x2d850, URZ ;  /* 0x0002d85009097890 */ /* 0x000fe4000fffe03f */
[----:B------:R-:W-:-:S12]  /*15560*/  UIADD3 UR8, UR4, 0x400, URZ ;  /* 0x0000040004087890 */ /* 0x000fd8000fffe03f */
.L_x_1012:
[----:B------:R-:W-:-:S13]  /*15570*/  @P0 ELECT P1, URZ, PT ;  /* 0x00000000003f082f */ /* 0x000fda0003820000 */
[----:B------:R-:W-:Y:S01]  /*15580*/  @P1 R2UR UR13, R25 ;  /* 0x00000000190d12ca */ /* 0x000fe200000e0000 */
[----:B------:R-:W-:Y:S01]  /*15590*/  UMOV UR12, UR36 ;  /* 0x00000024000c7c82 */ /* 0x000fe20008000000 */
[----:B------:R-:W-:Y:S02]  /*155a0*/  @P1 R2UR UR11, R27 ;  /* 0x000000001b0b12ca */ /* 0x000fe400000e0000 */
[----:B------:R-:W-:Y:S02]  /*155b0*/  @P1 PLOP3.LUT P0, PT, P1, PT, PT, 0x8, 0x0 ;  /* 0x000000000000181c */ /* 0x000fe40000f0e170 */
[----:B------:R-:W-:-:S09]  /*155c0*/  PLOP3.LUT P1, PT, PT, PT, PT, 0x8, 0x0 ;  /* 0x000000000000781c */ /* 0x000fd20003f2e170 */
[----:B------:R3:W-:Y:S02]  /*155d0*/  UTMALDG.4D [UR8], [UR6], desc[UR14] ;  /* 0x00000e08060075b4 */ /* 0x0007e40008019000 */
[----:B---3--:R-:W-:Y:S05]  /*155e0*/  @P0 BRA.U.ANY `(.L_x_1012) ;  /* 0xfffffffd00e00947 */ /* 0x008fea000393ffff */
[----:B------:R-:W-:Y:S01]  /*155f0*/  PLOP3.LUT P0, PT, PT, PT, PT, 0x80, 0x0 ;  /* 0x000000000000781c */ /* 0x000fe20003f0f070 */
[----:B------:R-:W-:Y:S01]  /*15600*/  UIADD3 UR8, UR4, 0x2400, URZ ;  /* 0x0000240004087890 */ /* 0x000fe2000fffe03f */
[----:B------:R-:W-:Y:S01]  /*15610*/  UMOV UR14, 0x0 ;  /* 0x00000000000e7882 */ /* 0x000fe20000000000 */
[----:B------:R-:W-:Y:S01]  /*15620*/  UMOV UR15, 0x14f00000 ;  /* 0x14f00000000f7882 */ /* 0x000fe20000000000 */
[----:B------:R-:W-:-:S09]  /*15630*/  UMOV UR10, 0x20 ;  /* 0x00000020000a7882 */ /* 0x000fd20000000000 */
.L_x_1013:
        /* <DEDUP_REMOVED lines=10> */
[----:B------:R-:W-:Y:S02]  /*156e0*/  UMOV UR5, 0x14f00000 ;  /* 0x14f0000000057882 */ /* 0x000fe40000000000 */
[----:B------:R-:W-:Y:S01]  /*156f0*/  UMOV UR4, 0x0 ;  /* 0x0000000000047882 */ /* 0x000fe20000000000 */
[----:B------:R-:W-:-:S08]  /*15700*/  UMOV UR10, 0x40 ;  /* 0x00000040000a7882 */ /* 0x000fd00000000000 */
.L_x_1014:
        /* <DEDUP_REMOVED lines=8> */
.L_x_1007:
[----:B------:R-:W-:Y:S05]  /*15790*/  BSYNC B0 ;  /* 0x0000000000007941 */ /* 0x000fea0003800000 */
.L_x_1006:
[----:B------:R-:W-:Y:S02]  /*157a0*/  VIADD R0, R0, 0x1 ;  /* 0x0000000100007836 */ /* 0x000fe40000000000 */
[----:B-12---:R-:W-:-:S03]  /*157b0*/  IMAD.MOV.U32 R4, RZ, RZ, RZ ;  /* 0x000000ffff047224 */ /* 0x006fc600078e00ff */
[----:B------:R-:W-:-:S04]  /*157c0*/  ISETP.NE.AND P0, PT, R0, 0x2, PT ;  /* 0x000000020000780c */ /* 0x000fc80003f05270 */
[----:B------:R-:W-:Y:S02]  /*157d0*/  SEL R2, RZ, 0x1, P0 ;  /* 0x00000001ff027807 */ /* 0x000fe40000000000 */
[----:B------:R-:W-:Y:S02]  /*157e0*/  SEL R0, R0, RZ, P0 ;  /* 0x000000ff00007207 */ /* 0x000fe40000000000 */
[----:B------:R-:W-:-:S07]  /*157f0*/  LOP3.LUT R3, R19, R2, RZ, 0x3c, !PT ;  /* 0x0000000213037212 */ /* 0x000fce00078e3cff */
.L_x_931:
[----:B------:R-:W1:Y:S01]  /*15800*/  S2R R5, SR_CgaCtaId ;  /* 0x0000000000057919 */ /* 0x000e620000008800 */
[----:B------:R-:W-:Y:S02]  /*15810*/  MOV R2, 0x400 ;  /* 0x0000040000027802 */ /* 0x000fe40000000f00 */
[----:B------:R-:W-:Y:S02]  /*15820*/  SHF.L.U32 R4, R4, 0x1f, RZ ;  /* 0x0000001f04047819 */ /* 0x000fe400000006ff */
[----:B-1----:R-:W-:-:S04]  /*15830*/  LEA R7, R5, R2, 0x18 ;  /* 0x0000000205077211 */ /* 0x002fc800078ec0ff */
[----:B------:R-:W1:Y:S02]  /*15840*/  SYNCS.PHASECHK.TRANS64.TRYWAIT P0, [R7+URZ+0x2d820], R4 ;  /* 0x02d82004070075a7 */ /* 0x000e64000800017f */
[----:B-1----:R-:W-:Y:S05]  /*15850*/  @!P0 BRA `(.L_x_1015) ;  /* 0x0000001000ac8947 */ /* 0x002fea0003800000 */
.L_x_1052:
[----:B------:R-:W-:-:S03]  /*15860*/  UMOV UR4, 0xffffffff ;  /* 0xffffffff00047882 */ /* 0x000fc60000000000 */
[----:B------:R-:W-:Y:S05]  /*15870*/  BRA.DIV UR4, `(.L_x_1016) ;  /* 0x0000001204b87947 */ /* 0x000fea000b800000 */
[----:B------:R2:W3:Y:S02]  /*15880*/  SHFL.IDX PT, R14, R26, RZ, 0x1f ;  /* 0x00001fff1a0e7589 */ /* 0x0004e400000e0000 */
.L_x_1055:
[----:B---3--:R-:W-:-:S13]  /*15890*/  ISETP.NE.AND P0, PT, R14, RZ, PT ;  /* 0x000000ff0e00720c */ /* 0x008fda0003f05270 */
[----:B------:R-:W-:Y:S05]  /*158a0*/  @P0 BRA `(.L_x_847) ;  /* 0x00000000008c0947 */ /* 0x000fea0003800000 */
[----:B------:R-:W-:-:S03]  /*158b0*/  UMOV UR4, 0xffffffff ;  /* 0xffffffff00047882 */ /* 0x000fc60000000000 */
[----:B------:R-:W-:Y:S05]  /*158c0*/  BRA.DIV UR4, `(.L_x_1017) ;  /* 0x0000001204cc7947 */ /* 0x000fea000b800000 */
[----:B------:R-:W-:-:S13]  /*158d0*/  ELECT P6, URZ, PT ;  /* 0x00000000003f782f */ /* 0x000fda00038c0000 */
.L_x_1058:
[----:B------:R-:W-:Y:S05]  /*158e0*/  @!P6 BRA `(.L_x_847) ;  /* 0x00000000007ce947 */ /* 0x000fea0003800000 */
[----:B------:R-:W-:-:S13]  /*158f0*/  R2UR UR4, R16 ;  /* 0x00000000100472ca */ /* 0x000fda00000e0000 */
[----:B------:R-:W-:-:S06]  /*15900*/  ULOP3.LUT UR4, UR4, 0x2, URZ, 0xfc, !UPT ;  /* 0x0000000204047892 */ /* 0x000fcc000f8efc3f */
[----:B------:R-:W-:-:S05]  /*15910*/  IMAD.U32 R2, RZ, RZ, UR4 ;  /* 0x00000004ff027e24 */ /* 0x000fca000f8e00ff */
[----:B------:R-:W-:-:S13]  /*15920*/  ISETP.NE.AND P2, PT, R2, 0x3, PT ;  /* 0x000000030200780c */ /* 0x000fda0003f45270 */
[----:B------:R-:W-:Y:S05]  /*15930*/  @!P2 BRA `(.L_x_1018) ;  /* 0x000000000004a947 */ /* 0x000fea0003800000 */
[----:B------:R-:W-:Y:S01]  /*15940*/  BPT.TRAP 0x1 ;  /* 0x000000040000795c */ /* 0x000fe20000300000 */
.L_x_1018:
[----:B------:R-:W-:Y:S01]  /*15950*/  VIADD R9, R7, 0x2d840 ;  /* 0x0002d84007097836 */ /* 0x000fe20000000000 */
[----:B------:R-:W-:Y:S01]  /*15960*/  SHF.L.U32 R5, R3, 0x1f, RZ ;  /* 0x0000001f03057819 */ /* 0x000fe200000006ff */
[C---:B------:R-:W-:Y:S02]  /*15970*/  VIADD R2, R0.reuse, 0x1 ;  /* 0x0000000100027836 */ /* 0x040fe40000000000 */
[----:B------:R-:W-:-:S03]  /*15980*/  IMAD R6, R0, 0x8, R9 ;  /* 0x0000000800067824 */ /* 0x000fc600078e0209 */
[C---:B------:R-:W-:Y:S01]  /*15990*/  ISETP.NE.AND P1, PT, R2.reuse, 0x2, PT ;  /* 0x000000020200780c */ /* 0x040fe20003f25270 */
[----:B------:R-:W3:Y:S03]  /*159a0*/  SYNCS.PHASECHK.TRANS64.TRYWAIT P0, [R6+URZ], R5 ;  /* 0x00000005060075a7 */ /* 0x000ee6000800017f */
[----:B-1----:R-:W-:Y:S02]  /*159b0*/  SEL R4, RZ, 0x1, P1 ;  /* 0x00000001ff047807 */ /* 0x002fe40000800000 */
[----:B------:R-:W-:Y:S02]  /*159c0*/  SEL R8, R2, RZ, P1 ;  /* 0x000000ff02087207 */ /* 0x000fe40000800000 */
[----:B------:R-:W-:-:S03]  /*159d0*/  LOP3.LUT R2, R3, R4, RZ, 0x3c, !PT ;  /* 0x0000000403027212 */ /* 0x000fc600078e3cff */
[----:B------:R-:W-:Y:S01]  /*159e0*/  IMAD R3, R8, 0x8, R9 ;  /* 0x0000000808037824 */ /* 0x000fe200078e0209 */
[----:B------:R-:W-:Y:S01]  /*159f0*/  SHF.L.U32 R2, R2, 0x1f, RZ ;  /* 0x0000001f02027819 */ /* 0x000fe200000006ff */
[----:B---3--:R-:W-:Y:S06]  /*15a00*/  @!P0 BRA `(.L_x_1019) ;  /* 0x00000010009c8947 */ /* 0x008fec0003800000 */
.L_x_1059:
[----:B------:R-:W3:Y:S02]  /*15a10*/  SYNCS.PHASECHK.TRANS64.TRYWAIT P0, [R3+URZ], R2 ;  /* 0x00000002030075a7 */ /* 0x000ee4000800017f */
[----:B---3--:R-:W-:Y:S05]  /*15a20*/  @!P0 BRA `(.L_x_1020) ;  /* 0x0000001000a88947 */ /* 0x008fea0003800000 */
.L_x_1060:
[----:B------:R-:W-:Y:S05]  /*15a30*/  @!P2 BRA `(.L_x_1021) ;  /* 0x000000000004a947 */ /* 0x000fea0003800000 */
[----:B------:R-:W-:Y:S01]  /*15a40*/  BPT.TRAP 0x1 ;  /* 0x000000040000795c */ /* 0x000fe20000300000 */
.L_x_1021:
[----:B---3--:R-:W-:-:S04]  /*15a50*/  VIADD R3, R7, 0x2d860 ;  /* 0x0002d86007037836 */ /* 0x008fc80000000000 */
[----:B------:R-:W-:-:S04]  /*15a60*/  IMAD R0, R0, 0x8, R3 ;  /* 0x0000000800007824 */ /* 0x000fc800078e0203 */
[----:B------:R-:W3:Y:S02]  /*15a70*/  SYNCS.PHASECHK.TRANS64.TRYWAIT P0, [R0+URZ], R5 ;  /* 0x00000005000075a7 */ /* 0x000ee4000800017f */
[----:B---3--:R-:W-:Y:S05]  /*15a80*/  @!P0 BRA `(.L_x_1022) ;  /* 0x0000001000a48947 */ /* 0x008fea0003800000 */
.L_x_1061:
[----:B------:R-:W-:-:S07]  /*15a90*/  IMAD R3, R8, 0x8, R3 ;  /* 0x0000000808037824 */ /* 0x000fce00078e0203 */
.L_x_1023:
[----:B----4-:R4:W0:Y:S02]  /*15aa0*/  SYNCS.PHASECHK.TRANS64.TRYWAIT P0, [R3+URZ], R2 ;  /* 0x00000002030075a7 */ /* 0x010824000800017f */
[----:B0-----:R-:W-:Y:S05]  /*15ab0*/  @!P0 NANOSLEEP.SYNCS 0x989680 ;  /* 0x009896800000895d */ /* 0x001fea0003900000 */
[----:B------:R-:W0:Y:S02]  /*15ac0*/  @!P0 SYNCS.PHASECHK.TRANS64 P0, [R3+URZ], R2 ;  /* 0x00000002030085a7 */ /* 0x000e24000800007f */
[----:B0-----:R-:W-:Y:S05]  /*15ad0*/  @!P0 BRA `(.L_x_1023) ;  /* 0xfffffffc00f08947 */ /* 0x001fea000383ffff */
.L_x_847:
[----:B------:R-:W-:Y:S05]  /*15ae0*/  BSYNC B6 ;  /* 0x0000000000067941 */ /* 0x000fea0003800000 */
.L_x_844:
[----:B------:R-:W-:Y:S05]  /*15af0*/  EXIT ;  /* 0x000000000000794d */ /* 0x000fea0003800000 */
.L_x_857:
[----:B0-----:R-:W-:-:S04]  /*15b00*/  IMAD.U32 R5, RZ, RZ, UR36 ;  /* 0x00000024ff057e24 */ /* 0x001fc8000f8e00ff */
[----:B------:R0:W1:Y:S03]  /*15b10*/  SYNCS.PHASECHK.TRANS64.TRYWAIT P0, [R5+URZ+0x2d800], R4 ;  /* 0x02d80004050075a7 */ /* 0x000066000800017f */
[----:B-1----:R-:W-:Y:S05]  /*15b20*/  @!P0 NANOSLEEP.SYNCS 0x989680 ;  /* 0x009896800000895d */ /* 0x002fea0003900000 */
[----:B------:R-:W1:Y:S02]  /*15b30*/  @!P0 SYNCS.PHASECHK.TRANS64 P0, [R5+URZ+0x2d800], R4 ;  /* 0x02d80004050085a7 */ /* 0x000e64000800007f */
[----:B-1----:R-:W-:Y:S05]  /*15b40*/  @!P0 BRA `(.L_x_857) ;  /* 0xfffffffc00ec8947 */ /* 0x002fea000383ffff */
[----:B------:R-:W-:Y:S05]  /*15b50*/  BRA `(.L_x_1024) ;  /* 0xfffffebc001c7947 */ /* 0x000fea000383ffff */
.L_x_861:
[----:B-1----:R-:W-:-:S04]  /*15b60*/  IMAD.U32 R5, RZ, RZ, UR36 ;  /* 0x00000024ff057e24 */ /* 0x002fc8000f8e00ff */
[----:B------:R1:W2:Y:S03]  /*15b70*/  SYNCS.PHASECHK.TRANS64.TRYWAIT P2, [R5+URZ+0x2d830], R4 ;  /* 0x02d83004050075a7 */ /* 0x0002a6000804017f */
[----:B--2---:R-:W-:Y:S05]  /*15b80*/  @!P2 NANOSLEEP.SYNCS 0x989680 ;  /* 0x009896800000a95d */ /* 0x004fea0003900000 */
[----:B------:R-:W2:Y:S02]  /*15b90*/  @!P2 SYNCS.PHASECHK.TRANS64 P2, [R5+URZ+0x2d830], R4 ;  /* 0x02d830040500a5a7 */ /* 0x000ea4000804007f */
[----:B--2---:R-:W-:Y:S05]  /*15ba0*/  @!P2 BRA `(.L_x_861) ;  /* 0xfffffffc00eca947 */ /* 0x004fea000383ffff */
[----:B------:R-:W-:Y:S05]  /*15bb0*/  BRA `(.L_x_860) ;  /* 0xfffffebc00547947 */ /* 0x000fea000383ffff */
.L_x_877:
[----:B--2---:R-:W-:-:S04]  /*15bc0*/  IMAD.U32 R20, RZ, RZ, UR10 ;  /* 0x0000000aff147e24 */ /* 0x004fc8000f8e00ff */
[----:B------:R2:W3:Y:S03]  /*15bd0*/  SYNCS.PHASECHK.TRANS64.TRYWAIT P2, [R20+URZ+0x2d830], R15 ;  /* 0x02d8300f140075a7 */ /* 0x0004e6000804017f */
[----:B---3--:R-:W-:Y:S05]  /*15be0*/  @!P2 NANOSLEEP.SYNCS 0x989680 ;  /* 0x009896800000a95d */ /* 0x008fea0003900000 */
[----:B------:R-:W3:Y:S02]  /*15bf0*/  @!P2 SYNCS.PHASECHK.TRANS64 P2, [R20+URZ+0x2d830], R15 ;  /* 0x02d8300f1400a5a7 */ /* 0x000ee4000804007f */
[----:B---3--:R-:W-:Y:S05]  /*15c00*/  @!P2 BRA `(.L_x_877) ;  /* 0xfffffffc00eca947 */ /* 0x008fea000383ffff */
[----:B------:R-:W-:Y:S05]  /*15c10*/  BRA `(.L_x_874) ;  /* 0xfffffefc002c7947 */ /* 0x000fea000383ffff */
.L_x_881:
[----:B-1----:R-:W-:-:S04]  /*15c20*/  IMAD.U32 R20, RZ, RZ, UR10 ;  /* 0x0000000aff147e24 */ /* 0x002fc8000f8e00ff */
[----:B------:R1:W2:Y:S03]  /*15c30*/  SYNCS.PHASECHK.TRANS64.TRYWAIT P2, [R20+URZ+0x2d850], R15 ;  /* 0x02d8500f140075a7 */ /* 0x0002a6000804017f */
[----:B--2---:R-:W-:Y:S05]  /*15c40*/  @!P2 NANOSLEEP.SYNCS 0x989680 ;  /* 0x009896800000a95d */ /* 0x004fea0003900000 */
[----:B------:R-:W2:Y:S02]  /*15c50*/  @!P2 SYNCS.PHASECHK.TRANS64 P2, [R20+URZ+0x2d850], R15 ;  /* 0x02d8500f1400a5a7 */ /* 0x000ea4000804007f */
[----:B--2---:R-:W-:Y:S05]  /*15c60*/  @!P2 BRA `(.L_x_881) ;  /* 0xfffffffc00eca947 */ /* 0x004fea000383ffff */
[----:B------:R-:W-:Y:S05]  /*15c70*/  BRA `(.L_x_878) ;  /* 0xfffffefc00cc7947 */ /* 0x000fea000383ffff */
.L_x_898:
[----:B--2---:R-:W-:-:S04]  /*15c80*/  IMAD.U32 R21, RZ, RZ, UR14 ;  /* 0x0000000eff157e24 */ /* 0x004fc8000f8e00ff */
[----:B------:R2:W4:Y:S03]  /*15c90*/  SYNCS.PHASECHK.TRANS64.TRYWAIT P2, [R21+URZ+0x2d830], R14 ;  /* 0x02d8300e150075a7 */ /* 0x000526000804017f */
[----:B----4-:R-:W-:Y:S05]  /*15ca0*/  @!P2 NANOSLEEP.SYNCS 0x989680 ;  /* 0x009896800000a95d */ /* 0x010fea0003900000 */
[----:B------:R-:W4:Y:S02]  /*15cb0*/  @!P2 SYNCS.PHASECHK.TRANS64 P2, [R21+URZ+0x2d830], R14 ;  /* 0x02d8300e1500a5a7 */ /* 0x000f24000804007f */
[----:B----4-:R-:W-:Y:S05]  /*15cc0*/  @!P2 BRA `(.L_x_898) ;  /* 0xfffffffc00eca947 */ /* 0x010fea000383ffff */
[----:B------:R-:W-:Y:S05]  /*15cd0*/  BRA `(.L_x_895) ;  /* 0xffffff3800087947 */ /* 0x000fea000383ffff */
.L_x_902:
[----:B-1----:R-:W-:-:S04]  /*15ce0*/  IMAD.U32 R21, RZ, RZ, UR14 ;  /* 0x0000000eff157e24 */ /* 0x002fc8000f8e00ff */
[----:B------:R1:W2:Y:S03]  /*15cf0*/  SYNCS.PHASECHK.TRANS64.TRYWAIT P2, [R21+URZ+0x2d850], R14 ;  /* 0x02d8500e150075a7 */ /* 0x0002a6000804017f */
[----:B--2---:R-:W-:Y:S05]  /*15d00*/  @!P2 NANOSLEEP.SYNCS 0x989680 ;  /* 0x009896800000a95d */ /* 0x004fea0003900000 */
[----:B------:R-:W2:Y:S02]  /*15d10*/  @!P2 SYNCS.PHASECHK.TRANS64 P2, [R21+URZ+0x2d850], R14 ;  /* 0x02d8500e1500a5a7 */ /* 0x000ea4000804007f */
[----:B--2---:R-:W-:Y:S05]  /*15d20*/  @!P2 BRA `(.L_x_902) ;  /* 0xfffffffc00eca947 */ /* 0x004fea000383ffff */
[----:B------:R-:W-:Y:S05]  /*15d30*/  BRA `(.L_x_899) ;  /* 0xffffff3800b47947 */ /* 0x000fea000383ffff */
.L_x_908:
[----:B--2---:R-:W-:-:S04]  /*15d40*/  IMAD.U32 R21, RZ, RZ, UR10 ;  /* 0x0000000aff157e24 */ /* 0x004fc8000f8e00ff */
[----:B------:R2:W0:Y:S03]  /*15d50*/  SYNCS.PHASECHK.TRANS64.TRYWAIT P2, [R21+URZ+0x2d830], R14 ;  /* 0x02d8300e150075a7 */ /* 0x000426000804017f */
[----:B0-----:R-:W-:Y:S05]  /*15d60*/  @!P2 NANOSLEEP.SYNCS 0x989680 ;  /* 0x009896800000a95d */ /* 0x001fea0003900000 */
[----:B------:R-:W0:Y:S02]  /*15d70*/  @!P2 SYNCS.PHASECHK.TRANS64 P2, [R21+URZ+0x2d830], R14 ;  /* 0x02d8300e1500a5a7 */ /* 0x000e24000804007f */
[----:B0-----:R-:W-:Y:S05]  /*15d80*/  @!P2 BRA `(.L_x_908) ;  /* 0xfffffffc00eca947 */ /* 0x001fea000383ffff */
[----:B------:R-:W-:Y:S05]  /*15d90*/  BRA `(.L_x_905) ;  /* 0xffffff6000647947 */ /* 0x000fea000383ffff */
.L_x_912:
[----:B-1----:R-:W-:-:S04]  /*15da0*/  IMAD.U32 R21, RZ, RZ, UR10 ;  /* 0x0000000aff157e24 */ /* 0x002fc8000f8e00ff */
[----:B------:R1:W2:Y:S03]  /*15db0*/  SYNCS.PHASECHK.TRANS64.TRYWAIT P2, [R21+URZ+0x2d850], R14 ;  /* 0x02d8500e150075a7 */ /* 0x0002a6000804017f */
[----:B--2---:R-:W-:Y:S05]  /*15dc0*/  @!P2 NANOSLEEP.SYNCS 0x989680 ;  /* 0x009896800000a95d */ /* 0x004fea0003900000 */
[----:B------:R-:W2:Y:S02]  /*15dd0*/  @!P2 SYNCS.PHASECHK.TRANS64 P2, [R21+URZ+0x2d850], R14 ;  /* 0x02d8500e1500a5a7 */ /* 0x000ea4000804007f */
[----:B--2---:R-:W-:Y:S05]  /*15de0*/  @!P2 BRA `(.L_x_912) ;  /* 0xfffffffc00eca947 */ /* 0x004fea000383ffff */
[----:B------:R-:W-:Y:S05]  /*15df0*/  BRA `(.L_x_909) ;  /* 0xffffff6400047947 */ /* 0x000fea000383ffff */
.L_x_925:
[----:B------:R-:W-:-:S04]  /*15e00*/  IMAD.U32 R3, RZ, RZ, UR9 ;  /* 0x00000009ff037e24 */ /* 0x000fc8000f8e00ff */
[----:B------:R0:W0:Y:S03]  /*15e10*/  SYNCS.PHASECHK.TRANS64.TRYWAIT P0, [R3+URZ+0x2d850], R0 ;  /* 0x02d85000030075a7 */ /* 0x000026000800017f */
[----:B0-----:R-:W-:Y:S05]  /*15e20*/  @!P0 NANOSLEEP.SYNCS 0x989680 ;  /* 0x009896800000895d */ /* 0x001fea0003900000 */
[----:B------:R-:W0:Y:S02]  /*15e30*/  @!P0 SYNCS.PHASECHK.TRANS64 P0, [R3+URZ+0x2d850], R0 ;  /* 0x02d85000030085a7 */ /* 0x000e24000800007f */
[----:B0-----:R-:W-:Y:S05]  /*15e40*/  @!P0 BRA `(.L_x_925) ;  /* 0xfffffffc00ec8947 */ /* 0x001fea000383ffff */
[----:B------:R-:W-:Y:S05]  /*15e50*/  BRA `(.L_x_924) ;  /* 0xffffff9800287947 */ /* 0x000fea000383ffff */
.L_x_942:
[----:B------:R-:W-:Y:S02]  /*15e60*/  IMAD.MOV.U32 R13, RZ, RZ, R26 ;  /* 0x000000ffff0d7224 */ /* 0x000fe400078e001a */
[----:B------:R-:W-:Y:S02]  /*15e70*/  IMAD.MOV.U32 R12, RZ, RZ, RZ ;  /* 0x000000ffff0c7224 */ /* 0x000fe400078e00ff */
[----:B------:R-:W-:Y:S02]  /*15e80*/  IMAD.MOV.U32 R11, RZ, RZ, 0x1f ;  /* 0x0000001fff0b7424 */ /* 0x000fe400078e00ff */
[----:B------:R-:W-:-:S07]  /*15e90*/  IMAD.MOV.U32 R15, RZ, RZ, -0x1 ;  /* 0xffffffffff0f7424 */ /* 0x000fce00078e00ff */
[----:B------:R-:W-:Y:S05]  /*15ea0*/  WARPSYNC.COLLECTIVE R15, `(.L_x_1025) ;  /* 0x000000000f087348 */ /* 0x000fea0003c00000 */
[----:B------:R0:W1:Y:S02]  /*15eb0*/  SHFL.IDX P6, R14, R13, R12, R11 ;  /* 0x0000000c0d0e7389 */ /* 0x00006400000c000b */
[----:B01----:R-:W-:Y:S01]  /*15ec0*/  ENDCOLLECTIVE ;  /* 0x000000000000791b */ /* 0x003fe20003800000 */
.L_x_1025:
[----:B------:R-:W-:Y:S05]  /*15ed0*/  BRA `(.L_x_1026) ;  /* 0xffffffc400947947 */ /* 0x000fea000383ffff */
.L_x_944:
[----:B------:R-:W-:Y:S01]  /*15ee0*/  BSSY B0, `(.L_x_1027) ;  /* 0x0000006000007945 */ /* 0x000fe20003800000 */
[----:B------:R-:W-:-:S07]  /*15ef0*/  IMAD.MOV.U32 R15, RZ, RZ, -0x1 ;  /* 0xffffffffff0f7424 */ /* 0x000fce00078e00ff */
[----:B0-----:R-:W-:Y:S05]  /*15f00*/  WARPSYNC.COLLECTIVE R15, `(.L_x_1028) ;  /* 0x000000000f0c7348 */ /* 0x001fea0003c00000 */
[----:B------:R-:W-:Y:S02]  /*15f10*/  ELECT P6, UR62, PT ;  /* 0x00000000003e782f */ /* 0x000fe400038c0000 */
[----:B------:R-:W-:Y:S01]  /*15f20*/  MOV R14, UR62 ;  /* 0x0000003e000e7c02 */ /* 0x000fe20008000f00 */
[----:B0-----:R-:W-:Y:S10]  /*15f30*/  ENDCOLLECTIVE ;  /* 0x000000000000791b */ /* 0x001ff40003800000 */
.L_x_1028:
[----:B------:R-:W-:Y:S05]  /*15f40*/  BSYNC B0 ;  /* 0x0000000000007941 */ /* 0x000fea0003800000 */
.L_x_1027:
[----:B------:R-:W-:Y:S05]  /*15f50*/  BRA `(.L_x_1029) ;  /* 0xffffffc400947947 */ /* 0x000fea000383ffff */
.L_x_946:
[----:B--2---:R-:W-:-:S04]  /*15f60*/  IMAD.U32 R3, RZ, RZ, UR38 ;  /* 0x00000026ff037e24 */ /* 0x004fc8000f8e00ff */
[----:B------:R2:W3:Y:S03]  /*15f70*/  SYNCS.PHASECHK.TRANS64.TRYWAIT P0, [R3+URZ+0x2d840], R0 ;  /* 0x02d84000030075a7 */ /* 0x0004e6000800017f */
[----:B---3--:R-:W-:Y:S05]  /*15f80*/  @!P0 NANOSLEEP.SYNCS 0x989680 ;  /* 0x009896800000895d */ /* 0x008fea0003900000 */
[----:B------:R-:W3:Y:S02]  /*15f90*/  @!P0 SYNCS.PHASECHK.TRANS64 P0, [R3+URZ+0x2d840], R0 ;  /* 0x02d84000030085a7 */ /* 0x000ee4000800007f */
[----:B---3--:R-:W-:Y:S05]  /*15fa0*/  @!P0 BRA `(.L_x_946) ;  /* 0xfffffffc00ec8947 */ /* 0x008fea000383ffff */
[----:B------:R-:W-:Y:S05]  /*15fb0*/  BRA `(.L_x_1030) ;  /* 0xffffffc400e87947 */ /* 0x000fea000383ffff */
.L_x_949:
[----:B------:R-:W-:Y:S02]  /*15fc0*/  IMAD.MOV.U32 R13, RZ, RZ, R19 ;  /* 0x000000ffff0d7224 */ /* 0x000fe400078e0013 */
[----:B------:R-:W-:Y:S02]  /*15fd0*/  IMAD.MOV.U32 R12, RZ, RZ, RZ ;  /* 0x000000ffff0c7224 */ /* 0x000fe400078e00ff */
[----:B------:R-:W-:Y:S02]  /*15fe0*/  IMAD.MOV.U32 R11, RZ, RZ, 0x1c1f ;  /* 0x00001c1fff0b7424 */ /* 0x000fe400078e00ff */
[----:B------:R-:W-:Y:S02]  /*15ff0*/  IMAD.MOV.U32 R15, RZ, RZ, -0x1 ;  /* 0xffffffffff0f7424 */ /* 0x000fe400078e00ff */
[----:B------:R-:W-:-:S07]  /*16000*/  VIADD R3, R3, UR48 ;  /* 0x0000003003037c36 */ /* 0x000fce0008000000 */
[----:B0-----:R-:W-:Y:S05]  /*16010*/  WARPSYNC.COLLECTIVE R15, `(.L_x_1031) ;  /* 0x000000000f087348 */ /* 0x001fea0003c00000 */
[----:B------:R1:W2:Y:S02]  /*16020*/  SHFL.IDX P6, R14, R13, R12, R11 ;  /* 0x0000000c0d0e7389 */ /* 0x0002a400000c000b */
[----:B012---:R-:W-:Y:S01]  /*16030*/  ENDCOLLECTIVE ;  /* 0x000000000000791b */ /* 0x007fe20003800000 */
.L_x_1031:
[----:B------:R-:W-:Y:S02]  /*16040*/  IMAD.MOV.U32 R13, RZ, RZ, R10 ;  /* 0x000000ffff0d7224 */ /* 0x000fe400078e000a */
[----:B------:R-:W-:-:S07]  /*16050*/  IMAD.MOV.U32 R5, RZ, RZ, R14 ;  /* 0x000000ffff057224 */ /* 0x000fce00078e000e */
[----:B------:R-:W-:Y:S05]  /*16060*/  WARPSYNC.COLLECTIVE R15, `(.L_x_1032) ;  /* 0x000000000f087348 */ /* 0x000fea0003c00000 */
[----:B------:R0:W1:Y:S02]  /*16070*/  SHFL.IDX P6, R14, R13, R12, R11 ;  /* 0x0000000c0d0e7389 */ /* 0x00006400000c000b */
[----:B01----:R-:W-:Y:S01]  /*16080*/  ENDCOLLECTIVE ;  /* 0x000000000000791b */ /* 0x003fe20003800000 */
.L_x_1032:
[----:B------:R-:W-:Y:S01]  /*16090*/  ULDC UR4, c[0x0][0x288] ;  /* 0x0000a20000047ab9 */ /* 0x000fe20000000800 */
[----:B------:R-:W-:Y:S01]  /*160a0*/  ULDC.64 UR6, c[0x0][0x208] ;  /* 0x0000820000067ab9 */ /* 0x000fe20000000a00 */
[----:B------:R-:W-:-:S05]  /*160b0*/  IMAD R0, R0, UR4, RZ ;  /* 0x0000000400007c24 */ /* 0x000fca000f8e02ff */
[C---:B------:R-:W-:Y:S01]  /*160c0*/  ISETP.GE.AND P3, PT, R3.reuse, R0, PT ;  /* 0x000000000300720c */ /* 0x040fe20003f66270 */
[----:B------:R-:W-:Y:S02]  /*160d0*/  VIADD R11, R3, 0x20 ;  /* 0x00000020030b7836 */ /* 0x000fe40000000000 */
[----:B------:R-:W-:Y:S02]  /*160e0*/  IMAD.MOV.U32 R13, RZ, RZ, R19 ;  /* 0x000000ffff0d7224 */ /* 0x000fe400078e0013 */
[----:B------:R-:W-:-:S08]  /*160f0*/  IMAD.MOV.U32 R12, RZ, RZ, 0x1 ;  /* 0x00000001ff0c7424 */ /* 0x000fd000078e00ff */
[----:B------:R-:W-:Y:S01]  /*16100*/  @!P3 LEA R29, R6, UR38, 0x1 ;  /* 0x00000026061dbc11 */ /* 0x000fe2000f8e08ff */
[----:B------:R-:W-:-:S04]  /*16110*/  IMAD.MOV.U32 R4, RZ, RZ, R14 ;  /* 0x000000ffff047224 */ /* 0x000fc800078e000e */
[----:B------:R-:W-:-:S05]  /*16120*/  @!P3 IMAD.WIDE.U32 R4, R7, 0x2, R4 ;  /* 0x000000020704b825 */ /* 0x000fca00078e0004 */
[----:B------:R-:W-:Y:S01]  /*16130*/  @!PT LDS RZ, [RZ] ;  /* 0x00000000fffff984 */ /* 0x000fe20000000800 */
[----:B------:R-:W-:Y:S01]  /*16140*/  @!PT LDS RZ, [RZ] ;  /* 0x00000000fffff984 */ /* 0x000fe20000000800 */
[----:B------:R-:W-:Y:S01]  /*16150*/  @!PT LDS RZ, [RZ] ;  /* 0x00000000fffff984 */ /* 0x000fe20000000800 */
[----:B------:R0:W-:Y:S04]  /*16160*/  @!P3 LDGSTS.E.BYPASS.LTC128B.128 [R29+0xc400], desc[UR6][R4.64], !P2 ;  /* 0x0c400000041dbfae */ /* 0x0001e8000d101d46 */
[----:B------:R0:W-:Y:S04]  /*16170*/  @!P3 LDGSTS.E.BYPASS.LTC128B.128 [R29+0xf400], desc[UR6][R4.64+0x40], !P0 ;  /* 0x0f400040041dbfae */ /* 0x0001e8000c101d46 */
[----:B------:R0:W-:Y:S01]  /*16180*/  @!P3 LDGSTS.E.BYPASS.LTC128B.128 [R29+0x12400], desc[UR6][R4.64+0x80], !P1 ;  /* 0x12400080041dbfae */ /* 0x0001e2000c901d46 */
[----:B------:R-:W-:Y:S01]  /*16190*/  ISETP.GE.AND P3, PT, R11, R0, PT ;  /* 0x000000000b00720c */ /* 0x000fe20003f66270 */
[----:B------:R-:W-:-:S12]  /*161a0*/  IMAD.MOV.U32 R11, RZ, RZ, 0x1c1f ;  /* 0x00001c1fff0b7424 */ /* 0x000fd800078e00ff */
[----:B0-----:R-:W-:Y:S05]  /*161b0*/  WARPSYNC.COLLECTIVE R15, `(.L_x_1033) ;  /* 0x000000000f087348 */ /* 0x001fea0003c00000 */
[----:B------:R1:W2:Y:S02]  /*161c0*/  SHFL.IDX P6, R14, R13, R12, R11 ;  /* 0x0000000c0d0e7389 */ /* 0x0002a400000c000b */
[----:B012---:R-:W-:Y:S01]  /*161d0*/  ENDCOLLECTIVE ;  /* 0x000000000000791b */ /* 0x007fe20003800000 */
.L_x_1033:
[----:B------:R-:W-:Y:S01]  /*161e0*/  @!P3 LEA R29, R6, UR38, 0x1 ;  /* 0x00000026061dbc11 */ /* 0x000fe2000f8e08ff */
[----:B------:R-:W-:Y:S02]  /*161f0*/  IMAD.MOV.U32 R13, RZ, RZ, R10 ;  /* 0x000000ffff0d7224 */ /* 0x000fe400078e000a */
[----:B------:R-:W-:-:S07]  /*16200*/  IMAD.MOV.U32 R20, RZ, RZ, R14 ;  /* 0x000000ffff147224 */ /* 0x000fce00078e000e */
[----:B------:R-:W-:Y:S05]  /*16210*/  WARPSYNC.COLLECTIVE R15, `(.L_x_1034) ;  /* 0x000000000f087348 */ /* 0x000fea0003c00000 */
[----:B------:R0:W1:Y:S02]  /*16220*/  SHFL.IDX P6, R14, R13, R12, R11 ;  /* 0x0000000c0d0e7389 */ /* 0x00006400000c000b */
[----:B01----:R-:W-:Y:S01]  /*16230*/  ENDCOLLECTIVE ;  /* 0x000000000000791b */ /* 0x003fe20003800000 */
.L_x_1034:
[----:B------:R-:W-:Y:S01]  /*16240*/  ULDC.64 UR4, c[0x0][0x208] ;  /* 0x0000820000047ab9 */ /* 0x000fe20000000a00 */
[----:B------:R-:W-:Y:S02]  /*16250*/  IMAD.MOV.U32 R5, RZ, RZ, R20 ;  /* 0x000000ffff057224 */ /* 0x000fe400078e0014 */
[----:B------:R-:W-:Y:S02]  /*16260*/  IMAD.MOV.U32 R13, RZ, RZ, R19 ;  /* 0x000000ffff0d7224 */ /* 0x000fe400078e0013 */
[----:B------:R-:W-:Y:S02]  /*16270*/  IMAD.MOV.U32 R12, RZ, RZ, 0x2 ;  /* 0x00000002ff0c7424 */ /* 0x000fe400078e00ff */
[----:B------:R-:W-:-:S04]  /*16280*/  IMAD.MOV.U32 R4, RZ, RZ, R14 ;  /* 0x000000ffff047224 */ /* 0x000fc800078e000e */
[----:B------:R-:W-:-:S04]  /*16290*/  @!P3 IMAD.WIDE.U32 R20, R7, 0x2, R4 ;  /* 0x000000020714b825 */ /* 0x000fc800078e0004 */
[----:B------:R-:W-:Y:S01]  /*162a0*/  VIADD R5, R3, 0x40 ;  /* 0x0000004003057836 */ /* 0x000fe20000000000 */
[----:B------:R-:W-:Y:S01]  /*162b0*/  @!PT LDS RZ, [RZ] ;  /* 0x00000000fffff984 */ /* 0x000fe20000000800 */
[----:B------:R-:W-:Y:S01]  /*162c0*/  @!PT LDS RZ, [RZ] ;  /* 0x00000000fffff984 */ /* 0x000fe20000000800 */
[----:B------:R-:W-:Y:S01]  /*162d0*/  @!PT LDS RZ, [RZ] ;  /* 0x00000000fffff984 */ /* 0x000fe20000000800 */
[----:B------:R0:W-:Y:S04]  /*162e0*/  @!P3 LDGSTS.E.BYPASS.LTC128B.128 [R29+0xcc00], desc[UR4][R20.64], !P2 ;  /* 0x0cc00000141dbfae */ /* 0x0001e8000d101d44 */
[----:B------:R0:W-:Y:S04]  /*162f0*/  @!P3 LDGSTS.E.BYPASS.LTC128B.128 [R29+0xfc00], desc[UR4][R20.64+0x40], !P0 ;  /* 0x0fc00040141dbfae */ /* 0x0001e8000c101d44 */
[----:B------:R0:W-:Y:S01]  /*16300*/  @!P3 LDGSTS.E.BYPASS.LTC128B.128 [R29+0x12c00], desc[UR4][R20.64+0x80], !P1 ;  /* 0x12c00080141dbfae */ /* 0x0001e2000c901d44 */
[----:B------:R-:W-:-:S13]  /*16310*/  ISETP.GE.AND P3, PT, R5, R0, PT ;  /* 0x000000000500720c */ /* 0x000fda0003f66270 */
[----:B0-----:R-:W-:Y:S05]  /*16320*/  WARPSYNC.COLLECTIVE R15, `(.L_x_1035) ;  /* 0x000000000f087348 */ /* 0x001fea0003c00000 */
[----:B------:R1:W2:Y:S02]  /*16330*/  SHFL.IDX P6, R14, R13, R12, R11 ;  /* 0x0000000c0d0e7389 */ /* 0x0002a400000c000b */
[----:B012---:R-:W-:Y:S01]  /*16340*/  ENDCOLLECTIVE ;  /* 0x000000000000791b */ /* 0x007fe20003800000 */
.L_x_1035:
[----:B------:R-:W-:Y:S01]  /*16350*/  @!P3 LEA R21, R6, UR38, 0x1 ;  /* 0x000000260615bc11 */ /* 0x000fe2000f8e08ff */
[----:B------:R-:W-:Y:S02]  /*16360*/  IMAD.MOV.U32 R13, RZ, RZ, R10 ;  /* 0x000000ffff0d7224 */ /* 0x000fe400078e000a */
[----:B------:R-:W-:-:S07]  /*16370*/  IMAD.MOV.U32 R28, RZ, RZ, R14 ;  /* 0x000000ffff1c7224 */ /* 0x000fce00078e000e */
[----:B------:R-:W-:Y:S05]  /*16380*/  WARPSYNC.COLLECTIVE R15, `(.L_x_1036) ;  /* 0x000000000f087348 */ /* 0x000fea0003c00000 */
[----:B------:R0:W1:Y:S02]  /*16390*/  SHFL.IDX P6, R14, R13, R12, R11 ;  /* 0x0000000c0d0e7389 */ /* 0x00006400000c000b */
[----:B01----:R-:W-:Y:S01]  /*163a0*/  ENDCOLLECTIVE ;  /* 0x000000000000791b */ /* 0x003fe20003800000 */
.L_x_1036:
[----:B------:R-:W-:Y:S01]  /*163b0*/  ULDC.64 UR4, c[0x0][0x208] ;  /* 0x0000820000047ab9 */ /* 0x000fe20000000a00 */
[----:B------:R-:W-:Y:S02]  /*163c0*/  IMAD.MOV.U32 R5, RZ, RZ, R28 ;  /* 0x000000ffff057224 */ /* 0x000fe400078e001c */
[----:B------:R-:W-:Y:S02]  /*163d0*/  IMAD.MOV.U32 R13, RZ, RZ, R19 ;  /* 0x000000ffff0d7224 */ /* 0x000fe400078e0013 */
[----:B------:R-:W-:Y:S02]  /*163e0*/  IMAD.MOV.U32 R12, RZ, RZ, 0x3 ;  /* 0x00000003ff0c7424 */ /* 0x000fe400078e00ff */
[----:B------:R-:W-:-:S04]  /*163f0*/  IMAD.MOV.U32 R11, RZ, RZ, R14 ;  /* 0x000000ffff0b7224 */ /* 0x000fc800078e000e */
[----:B------:R-:W-:Y:S02]  /*16400*/  IMAD.MOV.U32 R4, RZ, RZ, R11 ;  /* 0x000000ffff047224 */ /* 0x000fe400078e000b */
[----:B------:R-:W-:Y:S02]  /*16410*/  IMAD.MOV.U32 R11, RZ, RZ, 0x1c1f ;  /* 0x00001c1fff0b7424 */ /* 0x000fe400078e00ff */
[----:B------:R-:W-:-:S05]  /*16420*/  @!P3 IMAD.WIDE.U32 R4, R7, 0x2, R4 ;  /* 0x000000020704b825 */ /* 0x000fca00078e0004 */
        /* <DEDUP_REMOVED lines=9> */
.L_x_1037:
[----:B------:R-:W-:-:S05]  /*164c0*/  VIADD R5, R3, 0x60 ;  /* 0x0000006003057836 */ /* 0x000fca0000000000 */
[----:B------:R-:W-:Y:S01]  /*164d0*/  ISETP.GE.AND P3, PT, R5, R0, PT ;  /* 0x000000000500720c */ /* 0x000fe20003f66270 */
[----:B------:R-:W-:Y:S02]  /*164e0*/  IMAD.MOV.U32 R13, RZ, RZ, R10 ;  /* 0x000000ffff0d7224 */ /* 0x000fe400078e000a */
[----:B------:R-:W-:-:S10]  /*164f0*/  IMAD.MOV.U32 R19, RZ, RZ, R14 ;  /* 0x000000ffff137224 */ /* 0x000fd400078e000e */
[----:B------:R-:W-:Y:S05]  /*16500*/  WARPSYNC.COLLECTIVE R15, `(.L_x_1038) ;  /* 0x000000000f087348 */ /* 0x000fea0003c00000 */
[----:B------:R0:W1:Y:S02]  /*16510*/  SHFL.IDX P6, R14, R13, R12, R11 ;  /* 0x0000000c0d0e7389 */ /* 0x00006400000c000b */
[----:B01----:R-:W-:Y:S01]  /*16520*/  ENDCOLLECTIVE ;  /* 0x000000000000791b */ /* 0x003fe20003800000 */
.L_x_1038:
[----:B------:R-:W-:Y:S01]  /*16530*/  @!P3 LEA R10, R6, UR38, 0x1 ;  /* 0x00000026060abc11 */ /* 0x000fe2000f8e08ff */
[----:B------:R-:W-:Y:S01]  /*16540*/  IMAD.MOV.U32 R5, RZ, RZ, R19 ;  /* 0x000000ffff057224 */ /* 0x000fe200078e0013 */
[----:B------:R-:W-:Y:S01]  /*16550*/  ULDC.64 UR4, c[0x0][0x208] ;  /* 0x0000820000047ab9 */ /* 0x000fe20000000a00 */
[----:B------:R-:W-:Y:S02]  /*16560*/  IMAD.MOV.U32 R19, RZ, RZ, 0x1 ;  /* 0x00000001ff137424 */ /* 0x000fe400078e00ff */
[----:B------:R-:W-:Y:S02]  /*16570*/  IMAD.MOV.U32 R13, RZ, RZ, R9 ;  /* 0x000000ffff0d7224 */ /* 0x000fe400078e0009 */
[----:B------:R-:W-:Y:S02]  /*16580*/  IMAD.MOV.U32 R12, RZ, RZ, RZ ;  /* 0x000000ffff0c7224 */ /* 0x000fe400078e00ff */
        /* <DEDUP_REMOVED lines=13> */
.L_x_1039:
[----:B------:R-:W-:Y:S02]  /*16660*/  IMAD.MOV.U32 R13, RZ, RZ, R8 ;  /* 0x000000ffff0d7224 */ /* 0x000fe400078e0008 */
[----:B------:R-:W-:-:S07]  /*16670*/  IMAD.MOV.U32 R28, RZ, RZ, R14 ;  /* 0x000000ffff1c7224 */ /* 0x000fce00078e000e */
[----:B------:R-:W-:Y:S05]  /*16680*/  WARPSYNC.COLLECTIVE R15, `(.L_x_1040) ;  /* 0x000000000f087348 */ /* 0x000fea0003c00000 */
[----:B------:R0:W1:Y:S02]  /*16690*/  SHFL.IDX P6, R14, R13, R12, R11 ;  /* 0x0000000c0d0e7389 */ /* 0x00006400000c000b */
[----:B01----:R-:W-:Y:S01]  /*166a0*/  ENDCOLLECTIVE ;  /* 0x000000000000791b */ /* 0x003fe20003800000 */
.L_x_1040:
[----:B------:R-:W-:Y:S01]  /*166b0*/  ULDC.64 UR4, c[0x0][0x208] ;  /* 0x0000820000047ab9 */ /* 0x000fe20000000a00 */
[----:B------:R-:W-:Y:S02]  /*166c0*/  IMAD.MOV.U32 R5, RZ, RZ, R28 ;  /* 0x000000ffff057224 */ /* 0x000fe400078e001c */
[----:B------:R-:W-:Y:S02]  /*166d0*/  IMAD.MOV.U32 R13, RZ, RZ, R9 ;  /* 0x000000ffff0d7224 */ /* 0x000fe400078e0009 */
[----:B------:R-:W-:Y:S02]  /*166e0*/  IMAD.MOV.U32 R12, RZ, RZ, 0x1 ;  /* 0x00000001ff0c7424 */ /* 0x000fe400078e00ff */
[----:B------:R-:W-:-:S04]  /*166f0*/  IMAD.MOV.U32 R29, RZ, RZ, R14 ;  /* 0x000000ffff1d7224 */ /* 0x000fc800078e000e */
[----:B------:R-:W-:Y:S01]  /*16700*/  IMAD.MOV.U32 R4, RZ, RZ, R29 ;  /* 0x000000ffff047224 */ /* 0x000fe200078e001d */
[----:B------:R-:W-:-:S03]  /*16710*/  @!P3 LEA R29, R6, UR38, 0x1 ;  /* 0x00000026061dbc11 */ /* 0x000fc6000f8e08ff */
        /* <DEDUP_REMOVED lines=10> */
.L_x_1041:
[----:B------:R-:W-:Y:S02]  /*167c0*/  IMAD.MOV.U32 R13, RZ, RZ, R8 ;  /* 0x000000ffff0d7224 */ /* 0x000fe400078e0008 */
[----:B------:R-:W-:-:S07]  /*167d0*/  IMAD.MOV.U32 R9, RZ, RZ, R14 ;  /* 0x000000ffff097224 */ /* 0x000fce00078e000e */
[----:B------:R-:W-:Y:S05]  /*167e0*/  WARPSYNC.COLLECTIVE R15, `(.L_x_1042) ;  /* 0x000000000f087348 */ /* 0x000fea0003c00000 */
[----:B------:R0:W1:Y:S02]  /*167f0*/  SHFL.IDX P6, R14, R13, R12, R11 ;  /* 0x0000000c0d0e7389 */ /* 0x00006400000c000b */
[----:B01----:R-:W-:Y:S01]  /*16800*/  ENDCOLLECTIVE ;  /* 0x000000000000791b */ /* 0x003fe20003800000 */
.L_x_1042:
[----:B------:R-:W-:Y:S05]  /*16810*/  BRA `(.L_x_1043) ;  /* 0xffffffc800e87947 */ /* 0x000fea000383ffff */
.L_x_952:
[----:B-1----:R-:W-:-:S04]  /*16820*/  IMAD.U32 R5, RZ, RZ, UR38 ;  /* 0x00000026ff057e24 */ /* 0x002fc8000f8e00ff */
[----:B------:R1:W2:Y:S03]  /*16830*/  SYNCS.PHASECHK.TRANS64.TRYWAIT P0, [R5+URZ+0x2d820], R0 ;  /* 0x02d82000050075a7 */ /* 0x0002a6000800017f */
[----:B--2---:R-:W-:Y:S05]  /*16840*/  @!P0 NANOSLEEP.SYNCS 0x989680 ;  /* 0x009896800000895d */ /* 0x004fea0003900000 */
[----:B------:R-:W2:Y:S02]  /*16850*/  @!P0 SYNCS.PHASECHK.TRANS64 P0, [R5+URZ+0x2d820], R0 ;  /* 0x02d82000050085a7 */ /* 0x000ea4000800007f */
[----:B--2---:R-:W-:Y:S05]  /*16860*/  @!P0 BRA `(.L_x_952) ;  /* 0xfffffffc00ec8947 */ /* 0x004fea000383ffff */
[----:B------:R-:W-:Y:S05]  /*16870*/  BRA `(.L_x_1044) ;  /* 0xffffffcc003c7947 */ /* 0x000fea000383ffff */
.L_x_959:
[----:B-1----:R-:W-:-:S04]  /*16880*/  IMAD.U32 R5, RZ, RZ, UR38 ;  /* 0x00000026ff057e24 */ /* 0x002fc8000f8e00ff */
[----:B------:R1:W2:Y:S03]  /*16890*/  SYNCS.PHASECHK.TRANS64.TRYWAIT P0, [R5+URZ+0x2d848], R12 ;  /* 0x02d8480c050075a7 */ /* 0x0002a6000800017f */
[----:B--2---:R-:W-:Y:S05]  /*168a0*/  @!P0 NANOSLEEP.SYNCS 0x989680 ;  /* 0x009896800000895d */ /* 0x004fea0003900000 */
[----:B------:R-:W2:Y:S02]  /*168b0*/  @!P0 SYNCS.PHASECHK.TRANS64 P0, [R5+URZ+0x2d848], R12 ;  /* 0x02d8480c050085a7 */ /* 0x000ea4000800007f */
[----:B--2---:R-:W-:Y:S05]  /*168c0*/  @!P0 BRA `(.L_x_959) ;  /* 0xfffffffc00ec8947 */ /* 0x004fea000383ffff */
[----:B------:R-:W-:Y:S05]  /*168d0*/  BRA `(.L_x_1045) ;  /* 0xffffffd000107947 */ /* 0x000fea000383ffff */
.L_x_966:
[----:B-1----:R-:W-:-:S04]  /*168e0*/  IMAD.U32 R5, RZ, RZ, UR38 ;  /* 0x00000026ff057e24 */ /* 0x002fc8000f8e00ff */
[----:B------:R1:W2:Y:S03]  /*168f0*/  SYNCS.PHASECHK.TRANS64.TRYWAIT P0, [R5+URZ+0x2d860], R12 ;  /* 0x02d8600c050075a7 */ /* 0x0002a6000800017f */
[----:B--2---:R-:W-:Y:S05]  /*16900*/  @!P0 NANOSLEEP.SYNCS 0x989680 ;  /* 0x009896800000895d */ /* 0x004fea0003900000 */
[----:B------:R-:W2:Y:S02]  /*16910*/  @!P0 SYNCS.PHASECHK.TRANS64 P0, [R5+URZ+0x2d860], R12 ;  /* 0x02d8600c050085a7 */ /* 0x000ea4000800007f */
[----:B--2---:R-:W-:Y:S05]  /*16920*/  @!P0 BRA `(.L_x_966) ;  /* 0xfffffffc00ec8947 */ /* 0x004fea000383ffff */
[----:B------:R-:W-:Y:S05]  /*16930*/  BRA `(.L_x_1046) ;  /* 0xffffffd000e87947 */ /* 0x000fea000383ffff */
.L_x_976:
[----:B-1----:R-:W-:-:S04]  /*16940*/  IMAD.U32 R5, RZ, RZ, UR38 ;  /* 0x00000026ff057e24 */ /* 0x002fc8000f8e00ff */
[----:B------:R1:W2:Y:S03]  /*16950*/  SYNCS.PHASECHK.TRANS64.TRYWAIT P0, [R5+URZ+0x2d840], R12 ;  /* 0x02d8400c050075a7 */ /* 0x0002a6000800017f */
[----:B--2---:R-:W-:Y:S05]  /*16960*/  @!P0 NANOSLEEP.SYNCS 0x989680 ;  /* 0x009896800000895d */ /* 0x004fea0003900000 */
[----:B------:R-:W2:Y:S02]  /*16970*/  @!P0 SYNCS.PHASECHK.TRANS64 P0, [R5+URZ+0x2d840], R12 ;  /* 0x02d8400c050085a7 */ /* 0x000ea4000800007f */
[----:B--2---:R-:W-:Y:S05]  /*16980*/  @!P0 BRA `(.L_x_976) ;  /* 0xfffffffc00ec8947 */ /* 0x004fea000383ffff */
[----:B------:R-:W-:Y:S05]  /*16990*/  BRA `(.L_x_1047) ;  /* 0xffffffd800387947 */ /* 0x000fea000383ffff */
.L_x_983:
[----:B-1----:R-:W-:-:S04]  /*169a0*/  IMAD.U32 R5, RZ, RZ, UR38 ;  /* 0x00000026ff057e24 */ /* 0x002fc8000f8e00ff */
[----:B------:R1:W2:Y:S03]  /*169b0*/  SYNCS.PHASECHK.TRANS64.TRYWAIT P0, [R5+URZ+0x2d868], R4 ;  /* 0x02d86804050075a7 */ /* 0x0002a6000800017f */
[----:B--2---:R-:W-:Y:S05]  /*169c0*/  @!P0 NANOSLEEP.SYNCS 0x989680 ;  /* 0x009896800000895d */ /* 0x004fea0003900000 */
[----:B------:R-:W2:Y:S02]  /*169d0*/  @!P0 SYNCS.PHASECHK.TRANS64 P0, [R5+URZ+0x2d868], R4 ;  /* 0x02d86804050085a7 */ /* 0x000ea4000800007f */
[----:B--2---:R-:W-:Y:S05]  /*169e0*/  @!P0 BRA `(.L_x_983) ;  /* 0xfffffffc00ec8947 */ /* 0x004fea000383ffff */
[----:B------:R-:W-:Y:S05]  /*169f0*/  BRA `(.L_x_1048) ;  /* 0xffffffdc00107947 */ /* 0x000fea000383ffff */
.L_x_993:
[----:B-1----:R-:W-:-:S04]  /*16a00*/  IMAD.U32 R4, RZ, RZ, UR38 ;  /* 0x00000026ff047e24 */ /* 0x002fc8000f8e00ff */
[----:B------:R1:W2:Y:S03]  /*16a10*/  SYNCS.PHASECHK.TRANS64.TRYWAIT P0, [R4+URZ+0x2d848], R9 ;  /* 0x02d84809040075a7 */ /* 0x0002a6000800017f */
[----:B--2---:R-:W-:Y:S05]  /*16a20*/  @!P0 NANOSLEEP.SYNCS 0x989680 ;  /* 0x009896800000895d */ /* 0x004fea0003900000 */
[----:B------:R-:W2:Y:S02]  /*16a30*/  @!P0 SYNCS.PHASECHK.TRANS64 P0, [R4+URZ+0x2d848], R9 ;  /* 0x02d84809040085a7 */ /* 0x000ea4000800007f */
[----:B--2---:R-:W-:Y:S05]  /*16a40*/  @!P0 BRA `(.L_x_993) ;  /* 0xfffffffc00ec8947 */ /* 0x004fea000383ffff */
[----:B------:R-:W-:Y:S05]  /*16a50*/  BRA `(.L_x_1049) ;  /* 0xffffffe000747947 */ /* 0x000fea000383ffff */
.L_x_1000:
[----:B-1----:R-:W-:-:S04]  /*16a60*/  IMAD.U32 R4, RZ, RZ, UR38 ;  /* 0x00000026ff047e24 */ /* 0x002fc8000f8e00ff */
[----:B------:R1:W2:Y:S03]  /*16a70*/  SYNCS.PHASECHK.TRANS64.TRYWAIT P0, [R4+URZ+0x2d860], R9 ;  /* 0x02d86009040075a7 */ /* 0x0002a6000800017f */
[----:B--2---:R-:W-:Y:S05]  /*16a80*/  @!P0 NANOSLEEP.SYNCS 0x989680 ;  /* 0x009896800000895d */ /* 0x004fea0003900000 */
[----:B------:R-:W2:Y:S02]  /*16a90*/  @!P0 SYNCS.PHASECHK.TRANS64 P0, [R4+URZ+0x2d860], R9 ;  /* 0x02d86009040085a7 */ /* 0x000ea4000800007f */
[----:B--2---:R-:W-:Y:S05]  /*16aa0*/  @!P0 BRA `(.L_x_1000) ;  /* 0xfffffffc00ec8947 */ /* 0x004fea000383ffff */
[----:B------:R-:W-:Y:S05]  /*16ab0*/  BRA `(.L_x_1050) ;  /* 0xffffffe400487947 */ /* 0x000fea000383ffff */
.L_x_1009:
[----:B-1----:R1:W2:Y:S02]  /*16ac0*/  SYNCS.PHASECHK.TRANS64.TRYWAIT P0, [R4+URZ+0x2d860], R3 ;  /* 0x02d86003040075a7 */ /* 0x0022a4000800017f */
[----:B--2---:R-:W-:Y:S05]  /*16ad0*/  @!P0 NANOSLEEP.SYNCS 0x989680 ;  /* 0x009896800000895d */ /* 0x004fea0003900000 */
[----:B------:R-:W2:Y:S02]  /*16ae0*/  @!P0 SYNCS.PHASECHK.TRANS64 P0, [R4+URZ+0x2d860], R3 ;  /* 0x02d86003040085a7 */ /* 0x000ea4000800007f */
[----:B--2---:R-:W-:Y:S05]  /*16af0*/  @!P0 BRA `(.L_x_1009) ;  /* 0xfffffffc00f08947 */ /* 0x004fea000383ffff */
[----:B------:R-:W-:Y:S05]  /*16b00*/  BRA `(.L_x_1051) ;  /* 0xffffffe800407947 */ /* 0x000fea000383ffff */
.L_x_1015:
[----:B-1----:R1:W2:Y:S02]  /*16b10*/  SYNCS.PHASECHK.TRANS64.TRYWAIT P0, [R7+URZ+0x2d820], R4 ;  /* 0x02d82004070075a7 */ /* 0x0022a4000800017f */
[----:B--2---:R-:W-:Y:S05]  /*16b20*/  @!P0 NANOSLEEP.SYNCS 0x989680 ;  /* 0x009896800000895d */ /* 0x004fea0003900000 */
[----:B------:R-:W2:Y:S02]  /*16b30*/  @!P0 SYNCS.PHASECHK.TRANS64 P0, [R7+URZ+0x2d820], R4 ;  /* 0x02d82004070085a7 */ /* 0x000ea4000800007f */
[----:B--2---:R-:W-:Y:S05]  /*16b40*/  @!P0 BRA `(.L_x_1015) ;  /* 0xfffffffc00f08947 */ /* 0x004fea000383ffff */
[----:B------:R-:W-:Y:S05]  /*16b50*/  BRA `(.L_x_1052) ;  /* 0xffffffec00407947 */ /* 0x000fea000383ffff */
.L_x_1016:
[----:B------:R-:W-:Y:S01]  /*16b60*/  BSSY B0, `(.L_x_1053) ;  /* 0x0000008000007945 */ /* 0x000fe20003800000 */
[----:B------:R-:W-:Y:S02]  /*16b70*/  IMAD.MOV.U32 R13, RZ, RZ, R26 ;  /* 0x000000ffff0d7224 */ /* 0x000fe400078e001a */
[----:B------:R-:W-:Y:S02]  /*16b80*/  IMAD.MOV.U32 R12, RZ, RZ, RZ ;  /* 0x000000ffff0c7224 */ /* 0x000fe400078e00ff */
[----:B------:R-:W-:Y:S02]  /*16b90*/  IMAD.MOV.U32 R11, RZ, RZ, 0x1f ;  /* 0x0000001fff0b7424 */ /* 0x000fe400078e00ff */
[----:B------:R-:W-:-:S07]  /*16ba0*/  IMAD.MOV.U32 R15, RZ, RZ, -0x1 ;  /* 0xffffffffff0f7424 */ /* 0x000fce00078e00ff */
[----:B01----:R-:W-:Y:S05]  /*16bb0*/  WARPSYNC.COLLECTIVE R15, `(.L_x_1054) ;  /* 0x000000000f087348 */ /* 0x003fea0003c00000 */
[----:B------:R2:W3:Y:S02]  /*16bc0*/  SHFL.IDX P6, R14, R13, R12, R11 ;  /* 0x0000000c0d0e7389 */ /* 0x0004e400000c000b */
[----:B0123--:R-:W-:Y:S01]  /*16bd0*/  ENDCOLLECTIVE ;  /* 0x000000000000791b */ /* 0x00ffe20003800000 */
.L_x_1054:
[----:B------:R-:W-:Y:S05]  /*16be0*/  BSYNC B0 ;  /* 0x0000000000007941 */ /* 0x000fea0003800000 */
.L_x_1053:
[----:B------:R-:W-:Y:S05]  /*16bf0*/  BRA `(.L_x_1055) ;  /* 0xffffffec00247947 */ /* 0x000fea000383ffff */
.L_x_1017:
[----:B------:R-:W-:Y:S01]  /*16c00*/  BSSY B0, `(.L_x_1056) ;  /* 0x0000006000007945 */ /* 0x000fe20003800000 */
[----:B------:R-:W-:-:S07]  /*16c10*/  IMAD.MOV.U32 R15, RZ, RZ, -0x1 ;  /* 0xffffffffff0f7424 */ /* 0x000fce00078e00ff */
[----:B012---:R-:W-:Y:S05]  /*16c20*/  WARPSYNC.COLLECTIVE R15, `(.L_x_1057) ;  /* 0x000000000f0c7348 */ /* 0x007fea0003c00000 */
[----:B------:R-:W-:Y:S02]  /*16c30*/  ELECT P6, UR62, PT ;  /* 0x00000000003e782f */ /* 0x000fe400038c0000 */
[----:B------:R-:W-:Y:S01]  /*16c40*/  MOV R14, UR62 ;  /* 0x0000003e000e7c02 */ /* 0x000fe20008000f00 */
[----:B012---:R-:W-:Y:S10]  /*16c50*/  ENDCOLLECTIVE ;  /* 0x000000000000791b */ /* 0x007ff40003800000 */
.L_x_1057:
[----:B------:R-:W-:Y:S05]  /*16c60*/  BSYNC B0 ;  /* 0x0000000000007941 */ /* 0x000fea0003800000 */
.L_x_1056:
[----:B------:R-:W-:Y:S05]  /*16c70*/  BRA `(.L_x_1058) ;  /* 0xffffffec00187947 */ /* 0x000fea000383ffff */
.L_x_1019:
[----:B-1----:R1:W3:Y:S02]  /*16c80*/  SYNCS.PHASECHK.TRANS64.TRYWAIT P0, [R6+URZ], R5 ;  /* 0x00000005060075a7 */ /* 0x0022e4000800017f */
[----:B---3--:R-:W-:Y:S05]  /*16c90*/  @!P0 NANOSLEEP.SYNCS 0x989680 ;  /* 0x009896800000895d */ /* 0x008fea0003900000 */
[----:B------:R-:W3:Y:S02]  /*16ca0*/  @!P0 SYNCS.PHASECHK.TRANS64 P0, [R6+URZ], R5 ;  /* 0x00000005060085a7 */ /* 0x000ee4000800007f */
[----:B---3--:R-:W-:Y:S05]  /*16cb0*/  @!P0 BRA `(.L_x_1019) ;  /* 0xfffffffc00f08947 */ /* 0x008fea000383ffff */
[----:B------:R-:W-:Y:S05]  /*16cc0*/  BRA `(.L_x_1059) ;  /* 0xffffffec00507947 */ /* 0x000fea000383ffff */
.L_x_1020:
[----:B---3--:R3:W4:Y:S02]  /*16cd0*/  SYNCS.PHASECHK.TRANS64.TRYWAIT P0, [R3+URZ], R2 ;  /* 0x00000002030075a7 */ /* 0x008724000800017f */
[----:B----4-:R-:W-:Y:S05]  /*16ce0*/  @!P0 NANOSLEEP.SYNCS 0x989680 ;  /* 0x009896800000895d */ /* 0x010fea0003900000 */
[----:B------:R-:W4:Y:S02]  /*16cf0*/  @!P0 SYNCS.PHASECHK.TRANS64 P0, [R3+URZ], R2 ;  /* 0x00000002030085a7 */ /* 0x000f24000800007f */
[----:B----4-:R-:W-:Y:S05]  /*16d00*/  @!P0 BRA `(.L_x_1020) ;  /* 0xfffffffc00f08947 */ /* 0x010fea000383ffff */
[----:B------:R-:W-:Y:S05]  /*16d10*/  BRA `(.L_x_1060) ;  /* 0xffffffec00447947 */ /* 0x000fea000383ffff */
.L_x_1022:
[----:B---3--:R3:W4:Y:S02]  /*16d20*/  SYNCS.PHASECHK.TRANS64.TRYWAIT P0, [R0+URZ], R5 ;  /* 0x00000005000075a7 */ /* 0x008724000800017f */
[----:B----4-:R-:W-:Y:S05]  /*16d30*/  @!P0 NANOSLEEP.SYNCS 0x989680 ;  /* 0x009896800000895d */ /* 0x010fea0003900000 */
[----:B------:R-:W4:Y:S02]  /*16d40*/  @!P0 SYNCS.PHASECHK.TRANS64 P0, [R0+URZ], R5 ;  /* 0x00000005000085a7 */ /* 0x000f24000800007f */
[----:B----4-:R-:W-:Y:S05]  /*16d50*/  @!P0 BRA `(.L_x_1022) ;  /* 0xfffffffc00f08947 */ /* 0x010fea000383ffff */
[----:B------:R-:W-:Y:S05]  /*16d60*/  BRA `(.L_x_1061) ;  /* 0xffffffec00487947 */ /* 0x000fea000383ffff */
.L_x_1062:
        /* <DEDUP_REMOVED lines=9> */
.L_x_2779:


//--------------------- .text._ZN7cutlass13device_kernelIN5flash11enable_sm90INS1_16FlashAttnFwdSm90INS1_25CollectiveMainloopFwdSm90ILi2EN4cute5tupleIJNS5_1CILi1EEES8_S8_EEENS6_IJNS7_ILi192EEENS7_ILi128EEENS7_ILi96EEEEEELi96ENS_6half_tEfNS_4arch4Sm90ELb0ELb1ELb1ELb1ELb0ELb0ELb0ELb0ELb1ELb1ELb1ELb0EEENS1_21CollectiveEpilogueFwdINS6_IJSA_SC_SB_EEES9_SE_SG_Li384ELb1ELb1ELb1ELb0EEENS1_36VarlenDynamicPersistentTileSchedulerILi192ELi128ELi384ELi128ELb1ELb1ELb1ELb1ELb0ELb1EEEEEEEEEvNT_6ParamsE --------------------------
	.section	.text._ZN7cutlass13device_kernelIN5flash11enable_sm90INS1_16FlashAttnFwdSm90INS1_25CollectiveMainloopFwdSm90ILi2EN4cute5tupleIJNS5_1CILi1EEES8_S8_EEENS6_IJNS7_ILi192EEENS7_ILi128EEENS7_ILi96EEEEEELi96ENS_6half_tEfNS_4arch4Sm90ELb0ELb1ELb1ELb1ELb0ELb0ELb0ELb0ELb1ELb1ELb1ELb0EEENS1_21CollectiveEpilogueFwdINS6_IJSA_SC_SB_EEES9_SE_SG_Li384ELb1ELb1ELb1ELb0EEENS1_36VarlenDynamicPersistentTileSchedulerILi192ELi128ELi384ELi128ELb1ELb1ELb1ELb1ELb0ELb1EEEEEEEEEvNT_6ParamsE,"ax",@progbits
	.align	128
.text._ZN7cutlass13device_kernelIN5flash11enable_sm90INS1_16FlashAttnFwdSm90INS1_25CollectiveMainloopFwdSm90ILi2EN4cute5tupleIJNS5_1CILi1EEES8_S8_EEENS6_IJNS7_ILi192EEENS7_ILi128EEENS7_ILi96EEEEEELi96ENS_6half_tEfNS_4arch4Sm90ELb0ELb1ELb1ELb1ELb0ELb0ELb0ELb0ELb1ELb1ELb1ELb0EEENS1_21CollectiveEpilogueFwdINS6_IJSA_SC_SB_EEES9_SE_SG_Li384ELb1ELb1ELb1ELb0EEENS1_36VarlenDynamicPersistentTileSchedulerILi192ELi128ELi384ELi128ELb1ELb1ELb1ELb1ELb0ELb1EEEEEEEEEvNT_6ParamsE:
        .type           _ZN7cutlass13device_kernelIN5flash11enable_sm90INS1_16FlashAttnFwdSm90INS1_25CollectiveMainloopFwdSm90ILi2EN4cute5tupleIJNS5_1CILi1EEES8_S8_EEENS6_IJNS7_ILi192EEENS7_ILi128EEENS7_ILi96EEEEEELi96ENS_6half_tEfNS_4arch4Sm90ELb0ELb1ELb1ELb1ELb0ELb0ELb0ELb0ELb1ELb1ELb1ELb0EEENS1_21CollectiveEpilogueFwdINS6_IJSA_SC_SB_EEES9_SE_SG_Li384ELb1ELb1ELb1ELb0EEENS1_36VarlenDynamicPersistentTileSchedulerILi192ELi128ELi384ELi128ELb1ELb1ELb1ELb1ELb0ELb1EEEEEEEEEvNT_6ParamsE,@function
        .size           _ZN7cutlass13device_kernelIN5flash11enable_sm90INS1_16FlashAttnFwdSm90INS1_25CollectiveMainloopFwdSm90ILi2EN4cute5tupleIJNS5_1CILi1EEES8_S8_EEENS6_IJNS7_ILi192EEENS7_ILi128EEENS7_ILi96EEEEEELi96ENS_6half_tEfNS_4arch4Sm90ELb0ELb1ELb1ELb1ELb0ELb0ELb0ELb0ELb1ELb1ELb1ELb0EEENS1_21CollectiveEpilogueFwdINS6_IJSA_SC_SB_EEES9_SE_SG_Li384ELb1ELb1ELb1ELb0EEENS1_36VarlenDynamicPersistentTileSchedulerILi192ELi128ELi384ELi128ELb1ELb1ELb1ELb1ELb0ELb1EEEEEEEEEvNT_6ParamsE,(.L_x_2780 - _ZN7cutlass13device_kernelIN5flash11enable_sm90INS1_16FlashAttnFwdSm90INS1_25CollectiveMainloopFwdSm90ILi2EN4cute5tupleIJNS5_1CILi1EEES8_S8_EEENS6_IJNS7_ILi192EEENS7_ILi128EEENS7_ILi96EEEEEELi96ENS_6half_tEfNS_4arch4Sm90ELb0ELb1ELb1ELb1ELb0ELb0ELb0ELb0ELb1ELb1ELb1ELb0EEENS1_21CollectiveEpilogueFwdINS6_IJSA_SC_SB_EEES9_SE_SG_Li384ELb1ELb1ELb1ELb0EEENS1_36VarlenDynamicPersistentTileSchedulerILi192ELi128ELi384ELi128ELb1ELb1ELb1ELb1ELb0ELb1EEEEEEEEEvNT_6ParamsE)
        .other          _ZN7cutlass13device_kernelIN5flash11enable_sm90INS1_16FlashAttnFwdSm90INS1_25CollectiveMainloopFwdSm90ILi2EN4cute5tupleIJNS5_1CILi1EEES8_S8_EEENS6_IJNS7_ILi192EEENS7_ILi128EEENS7_ILi96EEEEEELi96ENS_6half_tEfNS_4arch4Sm90ELb0ELb1ELb1ELb1ELb0ELb0ELb0ELb0ELb1ELb1ELb1ELb0EEENS1_21CollectiveEpilogueFwdINS6_IJSA_SC_SB_EEES9_SE_SG_Li384ELb1ELb1ELb1ELb0EEENS1_36VarlenDynamicPersistentTileSchedulerILi192ELi128ELi384ELi128ELb1ELb1ELb1ELb1ELb0ELb1EEEEEEEEEvNT_6ParamsE,@"STO_CUDA_ENTRY STV_DEFAULT"
_ZN7cutlass13device_kernelIN5flash11enable_sm90INS1_16FlashAttnFwdSm90INS1_25CollectiveMainloopFwdSm90ILi2EN4cute5tupleIJNS5_1CILi1EEES8_S8_EEENS6_IJNS7_ILi192EEENS7_ILi128EEENS7_ILi96EEEEEELi96ENS_6half_tEfNS_4arch4Sm90ELb0ELb1ELb1ELb1ELb0ELb0ELb0ELb0ELb1ELb1ELb1ELb0EEENS1_21CollectiveEpilogueFwdINS6_IJSA_SC_SB_EEES9_SE_SG_Li384ELb1ELb1ELb1ELb0EEENS1_36VarlenDynamicPersistentTileSchedulerILi192ELi128ELi384ELi128ELb1ELb1ELb1ELb1ELb0ELb1EEEEEEEEEvNT_6ParamsE:
        /* <DEDUP_REMOVED lines=18> */
.L_x_1064:
[----:B------:R-:W-:Y:S05]  /*0120*/  BSYNC B0 ;  /* 0x0000000000007941 */ /* 0x000fea0003800000 */
.L_x_1063:
        /* <DEDUP_REMOVED lines=41> */
.L_x_1065:
        /* <DEDUP_REMOVED lines=22> */
.L_x_1066:
        /* <DEDUP_REMOVED lines=18> */
.L_x_1067:
        /* <DEDUP_REMOVED lines=22> */
.L_x_1068:
        /* <DEDUP_REMOVED lines=22> */
.L_x_1069:
[----:B------:R-:W-:Y:S01]  /*0900*/  PLOP3.LUT P0, PT, PT, PT, UP0, 0x80, 0x0 ;  /* 0x000000000000781c */ /* 0x000fe20003f0f008 */
[----:B------:R-:W-:Y:S01]  /*0910*/  UMOV UR36, 0x1 ;  /* 0x0000000100247882 */ /* 0x000fe20000000000 */
[----:B------:R-:W-:Y:S01]  /*0920*/  NOP ;  /* 0x0000000000007918 */ /* 0x000fe20000000000 */
[----:B------:R-:W-:Y:S01]  /*0930*/  USEL UR36, UR36, 0x2, !UP0 ;  /* 0x0000000224247887 */ /* 0x000fe2000c000000 */
[----:B------:R-:W-:Y:S01]  /*0940*/  ULDC.64 UR52, c[0x0][0x208] ;  /* 0x0000820000347ab9 */ /* 0x000fe20000000a00 */
[----:B012-4-:R-:W-:Y:S08]  /*0950*/  BAR.SYNC.DEFER_BLOCKING 0x0 ;  /* 0x0000000000007b1d */ /* 0x017ff00000010000 */
[----:B------:R-:W-:Y:S05]  /*0960*/  @!P0 BRA `(.L_x_1070) ;  /* 0x00000124000c8947 */ /* 0x000fea0003800000 */
.L_x_1071:
[----:B------:R-:W-:-:S08]  /*0970*/  NOP ;  /* 0x0000000000007918 */ /* 0x000fd00000000000 */
[----:B------:R-:W0:Y:S02]  /*0980*/  USETMAXREG.TRY_ALLOC.CTAPOOL UP0, 0xa0 ;  /* 0x000000a0000079c8 */ /* 0x000e240008000600 */
[----:B0-----:R-:W-:-:S13]  /*0990*/  PLOP3.LUT P0, PT, PT, PT, UP0, 0x80, 0x0 ;  /* 0x000000000000781c */ /* 0x001fda0003f0f008 */
[----:B------:R-:W-:Y:S05]  /*09a0*/  @!P0 BRA `(.L_x_1071) ;  /* 0xfffffffc00f08947 */ /* 0x000fea000383ffff */
[----:B------:R-:W0:Y:S01]  /*09b0*/  S2R R2, SR_TID.X ;  /* 0x0000000000027919 */ /* 0x000e220000002100 */
        /* <DEDUP_REMOVED lines=13> */
[----:B------:R-:W-:Y:S01]  /*0a90*/  VIADD R13, R2, 0xffffff80 ;  /* 0xffffff80020d7836 */ /* 0x000fe20000000000 */
[----:B------:R-:W-:Y:S01]  /*0aa0*/  R2UR UR5, R9 ;  /* 0x00000000090572ca */ /* 0x000fe200000e0000 */
[----:B------:R-:W-:Y:S01]  /*0ab0*/  IMAD.MOV.U32 R18, RZ, RZ, 0x40 ;  /* 0x00000040ff127424 */ /* 0x000fe200078e00ff */
[----:B------:R-:W-:Y:S01]  /*0ac0*/  R2UR UR7, R10 ;  /* 0x000000000a0772ca */ /* 0x000fe200000e0000 */
[----:B------:R-:W-:Y:S01]  /*0ad0*/  ULOP3.LUT UR50, UR36, 0x1, URZ, 0xfc, !UPT ;  /* 0x0000000124327892 */ /* 0x000fe2000f8efc3f */
[----:B------:R-:W-:Y:S01]  /*0ae0*/  SHF.R.S32.HI R0, RZ, 0x1f, R13 ;  /* 0x0000001fff007819 */ /* 0x000fe2000001140d */
[----:B------:R-:W-:Y:S01]  /*0af0*/  UMOV UR49, URZ ;  /* 0x0000003f00317c82 */ /* 0x000fe20008000000 */
[----:B------:R-:W-:Y:S01]  /*0b00*/  R2UR UR6, R11 ;  /* 0x000000000b0672ca */ /* 0x000fe200000e0000 */
[----:B------:R-:W-:Y:S01]  /*0b10*/  UMOV UR51, URZ ;  /* 0x0000003f00337c82 */ /* 0x000fe20008000000 */
[CC--:B------:R-:W-:Y:S01]  /*0b20*/  LEA.HI R3, R0.reuse, R13.reuse, RZ, 0x4 ;  /* 0x0000000d00037211 */ /* 0x0c0fe200078f20ff */
[----:B------:R-:W-:Y:S01]  /*0b30*/  UMOV UR48, URZ ;  /* 0x0000003f00307c82 */ /* 0x000fe20008000000 */
[----:B------:R-:W-:-:S02]  /*0b40*/  LEA.HI R2, R0, R13, RZ, 0x7 ;  /* 0x0000000d00027211 */ /* 0x000fc400078f38ff */
[----:B------:R-:W-:Y:S02]  /*0b50*/  LOP3.LUT R4, R3, 0xfffffff0, RZ, 0xc0, !PT ;  /* 0xfffffff003047812 */ /* 0x000fe400078ec0ff */
[----:B------:R-:W-:Y:S02]  /*0b60*/  SHF.R.S32.HI R6, RZ, 0x4, R3 ;  /* 0x00000004ff067819 */ /* 0x000fe40000011403 */
[----:B------:R-:W-:Y:S01]  /*0b70*/  LOP3.LUT R152, R2, 0xffffff80, RZ, 0xc0, !PT ;  /* 0xffffff8002987812 */ /* 0x000fe200078ec0ff */
[----:B------:R-:W-:Y:S01]  /*0b80*/  IMAD.IADD R4, R13, 0x1, -R4 ;  /* 0x000000010d047824 */ /* 0x000fe200078e0a04 */
[----:B------:R-:W-:Y:S02]  /*0b90*/  LEA.HI R3, R3, R6, RZ, 0x1 ;  /* 0x0000000603037211 */ /* 0x000fe400078f08ff */
[----:B------:R-:W-:Y:S01]  /*0ba0*/  LEA.HI R7, R0, R13, RZ, 0x5 ;  /* 0x0000000d00077211 */ /* 0x000fe200078f28ff */
[----:B------:R-:W-:Y:S01]  /*0bb0*/  IMAD.IADD R152, R13, 0x1, -R152 ;  /* 0x000000010d987824 */ /* 0x000fe200078e0a98 */
[----:B------:R-:W-:-:S02]  /*0bc0*/  LOP3.LUT R5, R3, 0x1ffffffe, RZ, 0xc0, !PT ;  /* 0x1ffffffe03057812 */ /* 0x000fc400078ec0ff */
[----:B------:R-:W-:Y:S02]  /*0bd0*/  SHF.R.S32.HI R3, RZ, 0x1f, R4 ;  /* 0x0000001fff037819 */ /* 0x000fe40000011404 */
[----:B------:R-:W-:Y:S01]  /*0be0*/  SHF.R.S32.HI R9, RZ, 0x1f, R152 ;  /* 0x0000001fff097819 */ /* 0x000fe20000011498 */
[----:B------:R-:W-:Y:S01]  /*0bf0*/  IMAD.IADD R5, R6, 0x1, -R5 ;  /* 0x0000000106057824 */ /* 0x000fe200078e0a05 */
[----:B------:R-:W-:Y:S02]  /*0c00*/  LEA.HI R3, R3, R4, RZ, 0x3 ;  /* 0x0000000403037211 */ /* 0x000fe400078f18ff */
[----:B------:R-:W-:Y:S01]  /*0c10*/  LEA.HI R8, R9, R152, RZ, 0x2 ;  /* 0x0000009809087211 */ /* 0x000fe200078f10ff */
[----:B------:R-:W-:Y:S01]  /*0c20*/  IMAD.SHL.U32 R5, R5, 0x8, RZ ;  /* 0x0000000805057824 */ /* 0x000fe200078e00ff */
[----:B------:R-:W-:Y:S01]  /*0c30*/  SHF.R.S32.HI R7, RZ, 0x5, R7 ;  /* 0x00000005ff077819 */ /* 0x000fe20000011407 */
[----:B------:R-:W-:Y:S01]  /*0c40*/  IMAD.SHL.U32 R6, R3, 0x40, RZ ;  /* 0x0000004003067824 */ /* 0x000fe200078e00ff */
[----:B------:R-:W-:-:S02]  /*0c50*/  SHF.R.S32.HI R10, RZ, 0x2, R8 ;  /* 0x00000002ff0a7819 */ /* 0x000fc40000011408 */
[----:B------:R-:W-:Y:S01]  /*0c60*/  SHF.R.S32.HI R11, RZ, 0x1f, R8 ;  /* 0x0000001fff0b7819 */ /* 0x000fe20000011408 */
[----:B------:R-:W-:Y:S01]  /*0c70*/  IMAD R12, R7, 0x10, R4 ;  /* 0x00000010070c7824 */ /* 0x000fe200078e0204 */
[----:B------:R-:W-:Y:S02]  /*0c80*/  LOP3.LUT R3, R3, 0xfffffff8, RZ, 0xc0, !PT ;  /* 0xfffffff803037812 */ /* 0x000fe400078ec0ff */
[----:B------:R-:W-:Y:S02]  /*0c90*/  SHF.R.S32.HI R14, RZ, 0x7, R2 ;  /* 0x00000007ff0e7819 */ /* 0x000fe40000011402 */
[----:B------:R-:W-:Y:S01]  /*0ca0*/  LEA.HI R11, R11, R10, RZ, 0x3 ;  /* 0x0000000a0b0b7211 */ /* 0x000fe200078f18ff */
[----:B------:R-:W-:Y:S01]  /*0cb0*/  IMAD.IADD R3, R4, 0x1, -R3 ;  /* 0x0000000104037824 */ /* 0x000fe200078e0a03 */
[----:B------:R-:W-:Y:S01]  /*0cc0*/  LEA.HI R9, R9, R152, RZ, 0x5 ;  /* 0x0000009809097211 */ /* 0x000fe200078f28ff */
[----:B------:R-:W-:Y:S01]  /*0cd0*/  IMAD.HI R4, R14, 0x55555556, RZ ;  /* 0x555555560e047827 */ /* 0x000fe200078e02ff */
[----:B------:R-:W-:-:S02]  /*0ce0*/  LOP3.LUT R11, R11, 0xfffffff8, RZ, 0xc0, !PT ;  /* 0xfffffff80b0b7812 */ /* 0x000fc400078ec0ff */
[----:B------:R-:W-:Y:S01]  /*0cf0*/  LOP3.LUT R6, R6, 0x7ffffe00, RZ, 0xc0, !PT ;  /* 0x7ffffe0006067812 */ /* 0x000fe200078ec0ff */
[----:B------:R-:W-:Y:S01]  /*0d00*/  IMAD.SHL.U32 R2, R3, 0x40, RZ ;  /* 0x0000004003027824 */ /* 0x000fe200078e00ff */
[----:B------:R-:W-:Y:S01]  /*0d10*/  LEA.HI R4, R4, R4, RZ, 0x1 ;  /* 0x0000000404047211 */ /* 0x000fe200078f08ff */
[----:B------:R-:W-:Y:S01]  /*0d20*/  IMAD.IADD R10, R10, 0x1, -R11 ;  /* 0x000000010a0a7824 */ /* 0x000fe200078e0a0b */
[----:B------:R-:W-:Y:S01]  /*0d30*/  SHF.R.S32.HI R9, RZ, 0x5, R9 ;  /* 0x00000005ff097819 */ /* 0x000fe20000011409 */
[----:B------:R-:W-:Y:S01]  /*0d40*/  IMAD R6, R7, 0x400, R6 ;  /* 0x0000040007067824 */ /* 0x000fe200078e0206 */
[----:B------:R-:W-:Y:S01]  /*0d50*/  LOP3.LUT R2, R2, 0x1c0, RZ, 0xc0, !PT ;  /* 0x000001c002027812 */ /* 0x000fe200078ec0ff */
[--C-:B------:R-:W-:Y:S01]  /*0d60*/  IMAD.U32 R7, R12, 0x20, R5.reuse ;  /* 0x000000200c077824 */ /* 0x100fe200078e0005 */
[----:B------:R-:W-:Y:S01]  /*0d70*/  LEA.HI R0, R0, R13, RZ, 0x2 ;  /* 0x0000000d00007211 */ /* 0x000fe200078f10ff */
[----:B------:R-:W-:Y:S01]  /*0d80*/  IMAD R4, R4, -0x3, R14 ;  /* 0xfffffffd04047824 */ /* 0x000fe200078e020e */
[----:B------:R-:W-:Y:S01]  /*0d90*/  LOP3.LUT R5, R2, 0x8, R5, 0xf8, !PT ;  /* 0x0000000802057812 */ /* 0x000fe200078ef805 */
[----:B------:R-:W-:Y:S01]  /*0da0*/  IMAD R9, R9, 0x10, R10 ;  /* 0x0000001009097824 */ /* 0x000fe200078e020a */
[----:B------:R-:W-:Y:S01]  /*0db0*/  SHF.R.U32.HI R2, RZ, 0x3, R2 ;  /* 0x00000003ff027819 */ /* 0x000fe20000011602 */
[----:B------:R0:W-:Y:S01]  /*0dc0*/  STL [R1+0x20], R7 ;  /* 0x0000200701007387 */ /* 0x0001e20000100800 */
[----:B------:R-:W-:Y:S01]  /*0dd0*/  LOP3.LUT R150, R0, 0xfffffffc, RZ, 0xc0, !PT ;  /* 0xfffffffc00967812 */ /* 0x000fe200078ec0ff */
[----:B------:R-:W-:Y:S01]  /*0de0*/  IMAD R11, R4, 0x40, R9 ;  /* 0x00000040040b7824 */ /* 0x000fe200078e0209 */
[----:B------:R-:W-:-:S02]  /*0df0*/  LOP3.LUT R5, R5, R2, RZ, 0x3c, !PT ;  /* 0x0000000205057212 */ /* 0x000fc400078e3cff */
[----:B------:R-:W-:Y:S01]  /*0e00*/  R2P PR, R3, 0x6 ;  /* 0x0000000603007804 */ /* 0x000fe20000000000 */
[----:B------:R-:W-:Y:S01]  /*0e10*/  IMAD.IADD R150, R13, 0x1, -R150 ;  /* 0x000000010d967824 */ /* 0x000fe200078e0a96 */
[----:B------:R1:W-:Y:S01]  /*0e20*/  STL [R1+0x1c], R11 ;  /* 0x00001c0b01007387 */ /* 0x0003e20000100800 */
[----:B------:R-:W-:Y:S01]  /*0e30*/  IMAD.IADD R5, R6, 0x1, R5 ;  /* 0x0000000106057824 */ /* 0x000fe200078e0205 */
[----:B------:R-:W-:Y:S01]  /*0e40*/  SHF.R.S32.HI R151, RZ, 0x2, R0 ;  /* 0x00000002ff977819 */ /* 0x000fe20000011400 */
[----:B------:R-:W-:Y:S01]  /*0e50*/  IMAD.SHL.U32 R137, R150, 0x8, RZ ;  /* 0x0000000896897824 */ /* 0x000fe200078e00ff */
[----:B0-----:R-:W-:Y:S02]  /*0e60*/  LOP3.LUT R7, R8, 0x7ffffffc, RZ, 0xc0, !PT ;  /* 0x7ffffffc08077812 */ /* 0x001fe400078ec0ff */
[----:B------:R-:W-:Y:S01]  /*0e70*/  LEA.HI R2, R150, R150, RZ, 0x1 ;  /* 0x0000009696027211 */ /* 0x000fe200078f08ff */
[----:B------:R-:W-:Y:S01]  /*0e80*/  VIADD R140, R137, 0x40 ;  /* 0x00000040898c7836 */ /* 0x000fe20000000000 */
[----:B------:R-:W-:Y:S01]  /*0e90*/  LEA R17, R5, UR42, 0x1 ;  /* 0x0000002a05117c11 */ /* 0x000fe2000f8e08ff */
[----:B------:R-:W-:Y:S01]  /*0ea0*/  IMAD.IADD R7, R152, 0x1, -R7 ;  /* 0x0000000198077824 */ /* 0x000fe200078e0a07 */
[----:B------:R-:W-:Y:S01]  /*0eb0*/  LOP3.LUT R3, R2, 0x1ffffffe, RZ, 0xc0, !PT ;  /* 0x1ffffffe02037812 */ /* 0x000fe200078ec0ff */
[----:B------:R-:W-:Y:S01]  /*0ec0*/  VIADD R138, R137, 0x20 ;  /* 0x00000020898a7836 */ /* 0x000fe20000000000 */
[----:B------:R-:W-:Y:S01]  /*0ed0*/  SEL R18, R18, 0xffffffc0, !P2 ;  /* 0xffffffc012127807 */ /* 0x000fe20005000000 */
[----:B------:R-:W-:Y:S01]  /*0ee0*/  IMAD.SHL.U32 R16, R7, 0x2, RZ ;  /* 0x0000000207107824 */ /* 0x000fe200078e00ff */
[----:B------:R-:W-:Y:S01]  /*0ef0*/  SHF.R.S32.HI R0, RZ, 0x1f, R140 ;  /* 0x0000001fff007819 */ /* 0x000fe2000001148c */
[----:B------:R-:W-:Y:S01]  /*0f00*/  VIADD R19, R17, 0x21800 ;  /* 0x0002180011137836 */ /* 0x000fe20000000000 */
[----:B------:R-:W-:Y:S01]  /*0f10*/  SHF.R.S32.HI R2, RZ, 0x1f, R138 ;  /* 0x0000001fff027819 */ /* 0x000fe2000001148a */
[----:B------:R-:W-:-:S02]  /*0f20*/  VIADD R148, R16, 0x20 ;  /* 0x0000002010947836 */ /* 0x000fc40000000000 */
[C---:B------:R-:W-:Y:S02]  /*0f30*/  VIADD R147, R16.reuse, 0x28 ;  /* 0x0000002810937836 */ /* 0x040fe40000000000 */
[C---:B------:R-:W-:Y:S01]  /*0f40*/  VIADD R146, R16.reuse, 0x30 ;  /* 0x0000003010927836 */ /* 0x040fe20000000000 */
[----:B------:R-:W-:Y:S01]  /*0f50*/  SHF.R.S32.HI R0, RZ, 0x1f, R148 ;  /* 0x0000001fff007819 */ /* 0x000fe20000011494 */
        /* <DEDUP_REMOVED lines=8> */
[----:B------:R-:W-:Y:S01]  /*0fe0*/  VIADD R141, R16, 0x58 ;  /* 0x00000058108d7836 */ /* 0x000fe20000000000 */
[----:B------:R-:W-:Y:S01]  /*0ff0*/  SHF.R.S32.HI R155, RZ, 0x1f, R143 ;  /* 0x0000001fff9b7819 */ /* 0x000fe2000001148f */
[----:B------:R-:W-:Y:S01]  /*1000*/  VIADD R22, R17, 0x21820 ;  /* 0x0002182011167836 */ /* 0x000fe20000000000 */
[----:B------:R-:W-:Y:S01]  /*1010*/  SHF.R.S32.HI R154, RZ, 0x1f, R142 ;  /* 0x0000001fff9a7819 */ /* 0x000fe2000001148e */
[----:B------:R-:W-:Y:S01]  /*1020*/  IMAD.IADD R3, R150, 0x1, -R3 ;  /* 0x0000000196037824 */ /* 0x000fe200078e0a03 */
[----:B------:R-:W-:Y:S01]  /*1030*/  SHF.R.S32.HI R153, RZ, 0x1f, R141 ;  /* 0x0000001fff997819 */ /* 0x000fe2000001148d */
[----:B------:R-:W-:-:S02]  /*1040*/  @P1 VIADD R22, R19, 0xffffffe0 ;  /* 0xffffffe013161836 */ /* 0x000fc40000000000 */
[----:B------:R-:W-:Y:S02]  /*1050*/  IMAD.IADD R19, R19, 0x1, R18 ;  /* 0x0000000113137824 */ /* 0x000fe400078e0212 */
[----:B------:R-:W-:Y:S02]  /*1060*/  VIADD R139, R16, 0x18 ;  /* 0x00000018108b7836 */ /* 0x000fe40000000000 */
[----:B------:R-:W-:Y:S02]  /*1070*/  IMAD R136, R3, 0x8, R11 ;  /* 0x0000000803887824 */ /* 0x000fe400078e020b */
[----:B------:R-:W-:Y:S02]  /*1080*/  IMAD.IADD R18, R18, 0x1, R22 ;  /* 0x0000000112127824 */ /* 0x000fe400078e0216 */
[----:B-1----:R-:W-:-:S07]  /*1090*/  VIADD R23, R22, 0x6000 ;  /* 0x0000600016177836 */ /* 0x002fce0000000000 */
.L_x_1167:
[----:B------:R-:W-:Y:S02]  /*10a0*/  ULDC.64 UR8, c[0x0][0xa28] ;  /* 0x00028a0000087ab9 */ /* 0x000fe40000000a00 */
[----:B------:R-:W-:-:S04]  /*10b0*/  UISETP.NE.U32.AND UP0, UPT, UR8, URZ, UPT ;  /* 0x0000003f0800728c */ /* 0x000fc8000bf05070 */
[----:B------:R-:W-:-:S03]  /*10c0*/  UISETP.NE.AND.EX UP0, UPT, UR9, URZ, UPT, UP0 ;  /* 0x0000003f0900728c */ /* 0x000fc6000bf05300 */
[----:B------:R-:W-:Y:S02]  /*10d0*/  ULDC.64 UR8, c[0x0][0xa18] ;  /* 0x0002860000087ab9 */ /* 0x000fe40000000a00 */
[----:B------:R-:W-:Y:S01]  /*10e0*/  UISETP.NE.U32.AND UP1, UPT, UR8, URZ, UPT ;  /* 0x0000003f0800728c */ /* 0x000fe2000bf25070 */
[----:B------:R-:W-:-:S03]  /*10f0*/  PLOP3.LUT P0, PT, PT, PT, UP0, 0x80, 0x0 ;  /* 0x000000000000781c */ /* 0x000fc60003f0f008 */
[----:B------:R-:W-:-:S03]  /*1100*/  UISETP.NE.AND.EX UP1, UPT, UR9, URZ, UPT, UP1 ;  /* 0x0000003f0900728c */ /* 0x000fc6000bf25310 */
[----:B------:R-:W-:Y:S02]  /*1110*/  @UP0 ULDC.64 UR8, c[0x0][0xa28] ;  /* 0x00028a0000080ab9 */ /* 0x000fe40000000a00 */
[----:B------:R-:W-:Y:S01]  /*1120*/  @UP0 UIMAD.WIDE UR8, UR6, 0x4, UR8 ;  /* 0x00000004060808a5 */ /* 0x000fe2000f8e0208 */
[----:B------:R-:W-:-:S05]  /*1130*/  PLOP3.LUT P2, PT, PT, PT, UP1, 0x80, 0x0 ;  /* 0x000000000000781c */ /* 0x000fca0003f4f018 */
[----:B------:R-:W-:Y:S01]  /*1140*/  @UP1 ULDC.64 UR10, c[0x0][0xa18] ;  /* 0x00028600000a1ab9 */ /* 0x000fe20000000a00 */
[----:B012---:R-:W-:Y:S02]  /*1150*/  IMAD.U32 R2, RZ, RZ, UR8 ;  /* 0x00000008ff027e24 */ /* 0x007fe4000f8e00ff */
[----:B----4-:R-:W-:Y:S01]  /*1160*/  IMAD.U32 R3, RZ, RZ, UR9 ;  /* 0x00000009ff037e24 */ /* 0x010fe2000f8e00ff */
[----:B------:R-:W-:Y:S02]  /*1170*/  @UP1 UIMAD.WIDE UR8, UR6, 0x4, UR10 ;  /* 0x00000004060818a5 */ /* 0x000fe4000f8e020a */
[----:B------:R-:W-:Y:S02]  /*1180*/  ULOP3.LUT UR4, UR7, 0xff000000, URZ, 0xc0, !UPT ;  /* 0xff00000007047892 */ /* 0x000fe4000f8ec03f */
[----:B------:R-:W2:Y:S01]  /*1190*/  @P0 LDG.E R2, desc[UR52][R2.64] ;  /* 0x0000003402020981 */ /* 0x000ea2000c1e1900 */
[----:B------:R-:W-:Y:S01]  /*11a0*/  ULDC.64 UR10, c[0x0][0xa20] ;  /* 0x00028800000a7ab9 */ /* 0x000fe20000000a00 */
[----:B------:R-:W-:-:S02]  /*11b0*/  IMAD.U32 R4, RZ, RZ, UR8 ;  /* 0x00000008ff047e24 */ /* 0x000fc4000f8e00ff */
[----:B------:R-:W-:Y:S01]  /*11c0*/  IMAD.U32 R5, RZ, RZ, UR9 ;  /* 0x00000009ff057e24 */ /* 0x000fe2000f8e00ff */
[----:B------:R-:W-:-:S04]  /*11d0*/  ULDC.64 UR8, c[0x0][0x418] ;  /* 0x0001060000087ab9 */ /* 0x000fc80000000a00 */
[----:B---3--:R-:W3:Y:S01]  /*11e0*/  @P2 LDG.E R4, desc[UR52][R4.64] ;  /* 0x0000003404042981 */ /* 0x008ee2000c1e1900 */
[----:B------:R-:W-:Y:S01]  /*11f0*/  UISETP.NE.U32.AND UP0, UPT, UR8, URZ, UPT ;  /* 0x0000003f0800728c */ /* 0x000fe2000bf05070 */
[----:B------:R-:W-:Y:S01]  /*1200*/  ISETP.NE.U32.AND P1, PT, RZ, UR10, PT ;  /* 0x0000000aff007c0c */ /* 0x000fe2000bf25070 */
[----:B------:R-:W-:Y:S02]  /*1210*/  ULOP3.LUT UR46, UR7, 0xff0000, URZ, 0xc0, !UPT ;  /* 0x00ff0000072e7892 */ /* 0x000fe4000f8ec03f */
[----:B------:R-:W-:Y:S01]  /*1220*/  UISETP.NE.AND.EX UP0, UPT, UR9, URZ, UPT, UP0 ;  /* 0x0000003f0900728c */ /* 0x000fe2000bf05300 */
[----:B------:R-:W-:Y:S01]  /*1230*/  ISETP.NE.AND.EX P1, PT, RZ, UR11, PT, P1 ;  /* 0x0000000bff007c0c */ /* 0x000fe2000bf25310 */
[----:B------:R-:W-:Y:S01]  /*1240*/  ULDC UR8, c[0x0][0x424] ;  /* 0x0001090000087ab9 */ /* 0x000fe20000000800 */
[----:B------:R-:W-:Y:S02]  /*1250*/  USHF.R.U32.HI UR4, URZ, 0x8, UR4 ;  /* 0x000000083f047899 */ /* 0x000fe40008011604 */
[----:B------:R-:W-:Y:S01]  /*1260*/  USEL UR8, UR8, 0x1, UP0 ;  /* 0x0000000108087887 */ /* 0x000fe20008000000 */
[----:B------:R-:W-:Y:S01]  /*1270*/  ULDC UR9, c[0x0][0x2f0] ;  /* 0x0000bc0000097ab9 */ /* 0x000fe20000000800 */
[----:B------:R-:W-:Y:S01]  /*1280*/  UMOV UR39, URZ ;  /* 0x0000003f00277c82 */ /* 0x000fe20008000000 */
[----:B------:R-:W-:Y:S01]  /*1290*/  ULEA.HI UR46, UR46, UR4, URZ, 0x10 ;  /* 0x000000042e2e7291 */ /* 0x000fe2000f8f803f */
[----:B------:R-:W-:Y:S01]  /*12a0*/  ULDC UR47, c[0x0][0x288] ;  /* 0x0000a200002f7ab9 */ /* 0x000fe20000000800 */
[----:B------:R-:W-:-:S02]  /*12b0*/  UIMAD UR4, UR8, UR9, URZ ;  /* 0x00000009080472a4 */ /* 0x000fc4000f8e023f */
[----:B------:R-:W-:Y:S01]  /*12c0*/  ULOP3.LUT UR41, UR7, 0xffff, URZ, 0xc0, !UPT ;  /* 0x0000ffff07297892 */ /* 0x000fe2000f8ec03f */
[----:B--2---:R-:W-:Y:S02]  /*12d0*/  @P0 R2UR UR39, R2 ;  /* 0x00000000022702ca */ /* 0x004fe400000e0000 */
[----:B---3--:R-:W-:Y:S01]  /*12e0*/  @P2 R2UR UR47, R4 ;  /* 0x00000000042f22ca */ /* 0x008fe200000e0000 */
[----:B-----5:R-:W-:-:S14]  /*12f0*/  @P2 BRA `(.L_x_1072) ;  /* 0x0000000000342947 */ /* 0x020fdc0003800000 */
[----:B------:R-:W-:Y:S02]  /*1300*/  ULDC.64 UR8, c[0x0][0xa00] ;  /* 0x0002800000087ab9 */ /* 0x000fe40000000a00 */
[----:B------:R-:W-:-:S04]  /*1310*/  ISETP.NE.U32.AND P0, PT, RZ, UR8, PT ;  /* 0x00000008ff007c0c */ /* 0x000fc8000bf05070 */
[----:B------:R-:W-:-:S13]  /*1320*/  ISETP.NE.AND.EX P0, PT, RZ, UR9, PT, P0 ;  /* 0x00000009ff007c0c */ /* 0x000fda000bf05300 */
[----:B------:R-:W-:Y:S05]  /*1330*/  @!P0 BRA `(.L_x_1072) ;  /* 0x0000000000248947 */ /* 0x000fea0003800000 */
[----:B------:R-:W-:Y:S02]  /*1340*/  ULDC.64 UR8, c[0x0][0xa00] ;  /* 0x0002800000087ab9 */ /* 0x000fe40000000a00 */
        /* <DEDUP_REMOVED lines=8> */
.L_x_1072:
[----:B------:R-:W-:Y:S01]  /*13d0*/  UMOV UR43, UR6 ;  /* 0x00000006002b7c82 */ /* 0x000fe20008000000 */
[----:B------:R-:W-:Y:S05]  /*13e0*/  @!P1 BRA `(.L_x_1073) ;  /* 0x00000000001c9947 */ /* 0x000fea0003800000 */
[----:B------:R-:W-:Y:S02]  /*13f0*/  ULDC.64 UR8, c[0x0][0xa20] ;  /* 0x0002880000087ab9 */ /* 0x000fe40000000a00 */
[----:B------:R-:W-:-:S06]  /*1400*/  UIMAD.WIDE UR6, UR6, 0x4, UR8 ;  /* 0x00000004060678a5 */ /* 0x000fcc000f8e0208 */
[----:B------:R-:W-:Y:S02]  /*1410*/  IMAD.U32 R2, RZ, RZ, UR6 ;  /* 0x00000006ff027e24 */ /* 0x000fe4000f8e00ff */
[----:B------:R-:W-:-:S05]  /*1420*/  IMAD.U32 R3, RZ, RZ, UR7 ;  /* 0x00000007ff037e24 */ /* 0x000fca000f8e00ff */
[----:B------:R-:W2:Y:S02]  /*1430*/  LDG.E R2, desc[UR52][R2.64] ;  /* 0x0000003402027981 */ /* 0x000ea4000c1e1900 */
[----:B--2---:R-:W-:Y:S01]  /*1440*/  R2UR UR4, R2 ;  /* 0x00000000020472ca */ /* 0x004fe200000e0000 */
[----:B------:R-:W-:-:S14]  /*1450*/  BRA `(.L_x_1074) ;  /* 0x0000000000347947 */ /* 0x000fdc0003800000 */
.L_x_1073:
        /* <DEDUP_REMOVED lines=13> */
.L_x_1074:
[----:B------:R-:W-:Y:S01]  /*1530*/  ULDC UR6, c[0x0][0x448] ;  /* 0x0001120000067ab9 */ /* 0x000fe20000000800 */
[----:B------:R-:W-:Y:S02]  /*1540*/  UIMAD UR40, UR5, 0xc0, URZ ;  /* 0x000000c0052878a4 */ /* 0x000fe4000f8e023f */
[----:B------:R-:W-:Y:S02]  /*1550*/  UISETP.NE.AND UP0, UPT, UR6, 0x1, UPT ;  /* 0x000000010600788c */ /* 0x000fe4000bf05270 */
[----:B------:R-:W-:Y:S02]  /*1560*/  UIADD3 UR39, -UR39, UR4, URZ ;  /* 0x0000000427277290 */ /* 0x000fe4000fffe13f */
[----:B------:R-:W-:Y:S01]  /*1570*/  UIADD3 UR8, UR40, 0xbf, URZ ;  /* 0x000000bf28087890 */ /* 0x000fe2000fffe03f */
[----:B------:R-:W-:Y:S01]  /*1580*/  ULDC.64 UR4, c[0x0][0x9e0] ;  /* 0x0002780000047ab9 */ /* 0x000fe20000000a00 */
[----:B------:R-:W-:Y:S02]  /*1590*/  UIADD3 UR9, UR39, 0x1, -UR47 ;  /* 0x0000000127097890 */ /* 0x000fe4000fffe82f */
[----:B------:R-:W-:-:S03]  /*15a0*/  UISETP.GE.AND UP1, UPT, UR5, 0x1, UPT ;  /* 0x000000010500788c */ /* 0x000fc6000bf26270 */
[----:B------:R-:W-:Y:S01]  /*15b0*/  @UP0 ULDC UR6, c[0x0][0x44c] ;  /* 0x0001130000060ab9 */ /* 0x000fe20000000800 */
[----:B------:R-:W-:Y:S01]  /*15c0*/  @UP0 ULDC UR10, c[0x0][0x450] ;  /* 0x00011400000a0ab9 */ /* 0x000fe20000000800 */
[----:B------:R-:W-:Y:S01]  /*15d0*/  UIMAD.WIDE.U32 UR6, UR8, UR6, URZ ;  /* 0x00000006080672a5 */ /* 0x000fe2000f8e003f */
[----:B------:R-:W-:-:S03]  /*15e0*/  PLOP3.LUT P1, PT, PT, PT, UP1, 0x80, 0x0 ;  /* 0x000000000000781c */ /* 0x000fc60003f2f018 */
[----:B------:R-:W-:-:S04]  /*15f0*/  @UP0 USHF.R.U32.HI UR8, URZ, UR10, UR7 ;  /* 0x0000000a3f080299 */ /* 0x000fc80008011607 */
[----:B------:R-:W-:-:S04]  /*1600*/  UIADD3 UR9, UR9, UR8, URZ ;  /* 0x0000000809097290 */ /* 0x000fc8000fffe03f */
[----:B------:R-:W-:Y:S02]  /*1610*/  UIADD3 UR4, UR9, UR4, URZ ;  /* 0x0000000409047290 */ /* 0x000fe4000fffe03f */
[----:B------:R-:W-:Y:S10]  /*1620*/  @!P1 BRA `(.L_x_1075) ;  /* 0x0000000000449947 */ /* 0x000ff40003800000 */
        /* <DEDUP_REMOVED lines=10> */
.L_x_1076:
[----:B------:R-:W-:-:S11]  /*16d0*/  UISETP.NE.AND UP1, UPT, UR5, 0x1, UPT ;  /* 0x000000010500788c */ /* 0x000fd6000bf25270 */
[----:B------:R-:W-:Y:S02]  /*16e0*/  @UP1 ULDC.64 UR10, c[0x0][0x9e8] ;  /* 0x00027a00000a1ab9 */ /* 0x000fe40000000a00 */
[----:B------:R-:W-:-:S04]  /*16f0*/  UIMAD.WIDE.U32 UR6, UR8, UR10, URZ ;  /* 0x0000000a080672a5 */ /* 0x000fc8000f8e003f */
[----:B------:R-:W-:-:S12]  /*1700*/  @UP1 USHF.R.U32.HI UR8, URZ, UR11, UR7 ;  /* 0x0000000b3f081299 */ /* 0x000fd80008011607 */
.L_x_1077:
[----:B------:R-:W-:-:S04]  /*1710*/  UIMAD UR8, UR8, UR5, UR5 ;  /* 0x00000005080872a4 */ /* 0x000fc8000f8e0205 */
[----:B------:R-:W-:-:S04]  /*1720*/  UISETP.LT.AND UP1, UPT, UR4, UR8, UPT ;  /* 0x000000080400728c */ /* 0x000fc8000bf21270 */
[----:B------:R-:W-:-:S12]  /*1730*/  USEL UR4, UR4, UR8, UP1 ;  /* 0x0000000804047287 */ /* 0x000fd80008800000 */
.L_x_1075:
[----:B------:R-:W-:Y:S02]  /*1740*/  UIADD3 UR8, UR39, 0x7f, URZ ;  /* 0x0000007f27087890 */ /* 0x000fe4000fffe03f */
[----:B------:R-:W-:Y:S02]  /*1750*/  UIADD3 UR9, UR4, 0x7f, URZ ;  /* 0x0000007f04097890 */ /* 0x000fe4000fffe03f */
[----:B------:R-:W-:Y:S02]  /*1760*/  USHF.R.S32.HI UR4, URZ, 0x1f, UR8 ;  /* 0x0000001f3f047899 */ /* 0x000fe40008011408 */
[----:B------:R-:W-:Y:S01]  /*1770*/  USHF.R.S32.HI UR10, URZ, 0x1f, UR9 ;  /* 0x0000001f3f0a7899 */ /* 0x000fe20008011409 */
[----:B------:R-:W-:Y:S01]  /*1780*/  @UP0 ULDC UR6, c[0x0][0x44c] ;  /* 0x0001130000060ab9 */ /* 0x000fe20000000800 */
[----:B------:R-:W-:Y:S02]  /*1790*/  ULEA.HI UR4, UR4, UR8, URZ, 0x7 ;  /* 0x0000000804047291 */ /* 0x000fe4000f8f383f */
[----:B------:R-:W-:-:S02]  /*17a0*/  ULEA.HI UR10, UR10, UR9, URZ, 0x7 ;  /* 0x000000090a0a7291 */ /* 0x000fc4000f8f383f */
[----:B------:R-:W-:Y:S01]  /*17b0*/  UIMAD.WIDE.U32 UR6, UR40, UR6, URZ ;  /* 0x00000006280672a5 */ /* 0x000fe2000f8e003f */
[----:B------:R-:W-:Y:S01]  /*17c0*/  @UP0 ULDC UR12, c[0x0][0x450] ;  /* 0x00011400000c0ab9 */ /* 0x000fe20000000800 */
[----:B------:R-:W-:Y:S01]  /*17d0*/  UMOV UR11, UR40 ;  /* 0x00000028000b7c82 */ /* 0x000fe20008000000 */
[----:B------:R-:W-:Y:S02]  /*17e0*/  USHF.R.S32.HI UR4, URZ, 0x7, UR4 ;  /* 0x000000073f047899 */ /* 0x000fe40008011404 */
[----:B------:R-:W-:Y:S02]  /*17f0*/  USHF.R.S32.HI UR10, URZ, 0x7, UR10 ;  /* 0x000000073f0a7899 */ /* 0x000fe4000801140a */
[----:B------:R-:W-:Y:S02]  /*1800*/  UIADD3 UR55, UR39, -UR47, URZ ;  /* 0x8000002f27377290 */ /* 0x000fe4000fffe03f */
[----:B------:R-:W-:Y:S02]  /*1810*/  @UP0 USHF.R.U32.HI UR11, URZ, UR12, UR7 ;  /* 0x0000000c3f0b0299 */ /* 0x000fe40008011607 */
[----:B------:R-:W-:-:S02]  /*1820*/  UISETP.LT.AND UP0, UPT, UR4, UR10, UPT ;  /* 0x0000000a0400728c */ /* 0x000fc4000bf01270 */
        /* <DEDUP_REMOVED lines=15> */
.L_x_1079:
[----:B------:R-:W-:-:S11]  /*1920*/  UISETP.NE.AND UP0, UPT, UR5, 0x1, UPT ;  /* 0x000000010500788c */ /* 0x000fd6000bf05270 */
[----:B------:R-:W-:Y:S02]  /*1930*/  @UP0 ULDC.64 UR10, c[0x0][0x9e8] ;  /* 0x00027a00000a0ab9 */ /* 0x000fe40000000a00 */
[----:B------:R-:W-:-:S04]  /*1940*/  UIMAD.WIDE.U32 UR8, UR7, UR10, URZ ;  /* 0x0000000a070872a5 */ /* 0x000fc8000f8e003f */
[----:B------:R-:W-:-:S12]  /*1950*/  @UP0 USHF.R.U32.HI UR7, URZ, UR11, UR9 ;  /* 0x0000000b3f070299 */ /* 0x000fd80008011609 */
.L_x_1080:
[----:B------:R-:W-:-:S04]  /*1960*/  UIMAD UR5, UR7, UR5, URZ ;  /* 0x00000005070572a4 */ /* 0x000fc8000f8e023f */
[----:B------:R-:W-:-:S04]  /*1970*/  UISETP.LT.AND UP0, UPT, UR4, UR5, UPT ;  /* 0x000000050400728c */ /* 0x000fc8000bf01270 */
[----:B------:R-:W-:-:S12]  /*1980*/  USEL UR4, UR4, UR5, !UP0 ;  /* 0x0000000504047287 */ /* 0x000fd8000c000000 */
.L_x_1078:
[----:B------:R-:W-:Y:S02]  /*1990*/  USHF.R.S32.HI UR5, URZ, 0x1f, UR4 ;  /* 0x0000001f3f057899 */ /* 0x000fe40008011404 */
[----:B------:R-:W-:Y:S02]  /*19a0*/  ULOP3.LUT UR38, UR46, 0xff, URZ, 0xc0, !UPT ;  /* 0x000000ff2e267892 */ /* 0x000fe4000f8ec03f */
[----:B------:R-:W-:Y:S02]  /*19b0*/  ULEA.HI UR5, UR5, UR4, URZ, 0x7 ;  /* 0x0000000405057291 */ /* 0x000fe4000f8f383f */
[----:B------:R-:W-:Y:S02]  /*19c0*/  USHF.R.U32.HI UR46, URZ, 0x10, UR46 ;  /* 0x000000103f2e7899 */ /* 0x000fe4000801162e */
[----:B------:R-:W-:Y:S01]  /*19d0*/  USHF.R.S32.HI UR5, URZ, 0x7, UR5 ;  /* 0x000000073f057899 */ /* 0x000fe20008011405 */
[----:B------:R-:W-:-:S03]  /*19e0*/  UMOV UR4, URZ ;  /* 0x0000003f00047c82 */ /* 0x000fc60008000000 */
[----:B------:R-:W-:-:S04]  /*19f0*/  UISETP.LT.AND UP0, UPT, URZ, UR5, UPT ;  /* 0x000000053f00728c */ /* 0x000fc8000bf01270 */
[----:B------:R-:W-:-:S04]  /*1a00*/  USEL UR37, URZ, UR5, !UP0 ;  /* 0x000000053f257287 */ /* 0x000fc8000c000000 */
[----:B------:R-:W-:-:S06]  /*1a10*/  UISETP.GT.AND UP0, UPT, UR6, UR37, UPT ;  /* 0x000000250600728c */ /* 0x000fcc000bf04270 */
[----:B------:R-:W-:-:S13]  /*1a20*/  PLOP3.LUT P0, PT, PT, PT, UP0, 0x80, 0x0 ;  /* 0x000000000000781c */ /* 0x000fda0003f0f008 */
[----:B------:R-:W-:Y:S05]  /*1a30*/  @!P0 BRA `(.L_x_1081) ;  /* 0x0000000000948947 */ /* 0x000fea0003800000 */
[----:B------:R-:W-:Y:S01]  /*1a40*/  UISETP.NE.AND UP0, UPT, UR46, URZ, UPT ;  /* 0x0000003f2e00728c */ /* 0x000fe2000bf05270 */
[----:B------:R-:W-:-:S03]  /*1a50*/  ULDC UR4, c[0x0][0x9f0] ;  /* 0x00027c0000047ab9 */ /* 0x000fc60000000800 */
[----:B------:R-:W-:-:S04]  /*1a60*/  USEL UR10, UR46, UR4, UP0 ;  /* 0x000000042e0a7287 */ /* 0x000fc80008000000 */
[----:B------:R-:W-:Y:S02]  /*1a70*/  UIADD3 UR4, UR10, -0x1, UR6 ;  /* 0xffffffff0a047890 */ /* 0x000fe4000fffe006 */
[----:B------:R-:W-:Y:S02]  /*1a80*/  IMAD.U32 R3, RZ, RZ, UR10 ;  /* 0x0000000aff037e24 */ /* 0x000fe4000f8e00ff */
[----:B------:R-:W-:-:S03]  /*1a90*/  UIADD3 UR7, -UR37, UR4, URZ ;  /* 0x0000000425077290 */ /* 0x000fc6000fffe13f */
[-C--:B------:R-:W-:Y:S01]  /*1aa0*/  IABS R0, R3.reuse ;  /* 0x0000000300007213 */ /* 0x080fe20000000000 */
[----:B------:R-:W-:Y:S01]  /*1ab0*/  UMOV UR4, URZ ;  /* 0x0000003f00047c82 */ /* 0x000fe20008000000 */
[----:B------:R-:W-:Y:S01]  /*1ac0*/  IABS R5, R3 ;  /* 0x0000000300057213 */ /* 0x000fe20000000000 */
[----:B------:R-:W-:Y:S01]  /*1ad0*/  IMAD.U32 R4, RZ, RZ, UR7 ;  /* 0x00000007ff047e24 */ /* 0x000fe2000f8e00ff */
[----:B------:R-:W-:Y:S01]  /*1ae0*/  R2UR UR11, R0 ;  /* 0x00000000000b72ca */ /* 0x000fe200000e0000 */
[----:B------:R-:W-:-:S03]  /*1af0*/  ULOP3.LUT UR7, UR7, UR10, URZ, 0x3c, !UPT ;  /* 0x0000000a07077292 */ /* 0x000fc6000f8e3c3f */
[----:B------:R-:W-:-:S05]  /*1b00*/  IABS R4, R4 ;  /* 0x0000000400047213 */ /* 0x000fca0000000000 */
[----:B------:R-:W-:-:S04]  /*1b10*/  IMAD.MOV.U32 R3, RZ, RZ, R4 ;  /* 0x000000ffff037224 */ /* 0x000fc800078e0004 */
        /* <DEDUP_REMOVED lines=23> */
.L_x_1081:
[----:B------:R-:W-:Y:S01]  /*1c90*/  UIMAD UR37, UR38, UR4, UR37 ;  /* 0x00000004262572a4 */ /* 0x000fe2000f8e0225 */
[----:B------:R-:W-:Y:S01]  /*1ca0*/  IMAD.U32 R88, RZ, RZ, UR6 ;  /* 0x00000006ff587e24 */ /* 0x000fe2000f8e00ff */
[----:B------:R-:W-:Y:S01]  /*1cb0*/  PLOP3.LUT P0, PT, PT, PT, PT, 0x80, 0x0 ;  /* 0x000000000000781c */ /* 0x000fe20003f0f070 */
[----:B------:R-:W-:Y:S01]  /*1cc0*/  IMAD.U32 R3, RZ, RZ, UR4 ;  /* 0x00000004ff037e24 */ /* 0x000fe2000f8e00ff */
[----:B------:R-:W-:Y:S01]  /*1cd0*/  CS2R R134, SRZ ;  /* 0x0000000000867805 */ /* 0x000fe2000001ff00 */
[----:B------:R-:W-:Y:S01]  /*1ce0*/  IMAD.MOV.U32 R2, RZ, RZ, RZ ;  /* 0x000000ffff027224 */ /* 0x000fe200078e00ff */
[----:B------:R-:W-:Y:S01]  /*1cf0*/  CS2R R132, SRZ ;  /* 0x0000000000847805 */ /* 0x000fe2000001ff00 */
[----:B------:R-:W-:Y:S01]  /*1d00*/  IMAD.MOV.U32 R0, RZ, RZ, RZ ;  /* 0x000000ffff007224 */ /* 0x000fe200078e00ff */
[----:B------:R-:W-:Y:S02]  /*1d10*/  VIADDMNMX R88, R3, UR37, R88, PT ;  /* 0x0000002503587c46 */ /* 0x000fe4000b800158 */
[----:B------:R-:W-:-:S02]  /*1d20*/  CS2R R130, SRZ ;  /* 0x0000000000827805 */ /* 0x000fc4000001ff00 */
[----:B------:R-:W-:Y:S02]  /*1d30*/  CS2R R128, SRZ ;  /* 0x0000000000807805 */ /* 0x000fe4000001ff00 */
[----:B------:R-:W-:Y:S02]  /*1d40*/  CS2R R126, SRZ ;  /* 0x00000000007e7805 */ /* 0x000fe4000001ff00 */
[----:B------:R-:W-:Y:S02]  /*1d50*/  ISETP.GT.AND P1, PT, R88, UR37, PT ;  /* 0x0000002558007c0c */ /* 0x000fe4000bf24270 */
        /* <DEDUP_REMOVED lines=20> */
[----:B------:R-:W0:Y:S02]  /*1ea0*/  S2R R4, SR_TID.X ;  /* 0x0000000000047919 */ /* 0x000e240000002100 */
[----:B0-----:R-:W-:-:S05]  /*1eb0*/  VIADD R5, R4, 0xffffff80 ;  /* 0xffffff8004057836 */ /* 0x001fca0000000000 */
[----:B------:R-:W-:-:S04]  /*1ec0*/  SHF.R.S32.HI R4, RZ, 0x1f, R5 ;  /* 0x0000001fff047819 */ /* 0x000fc80000011405 */
[----:B------:R-:W-:-:S04]  /*1ed0*/  LEA.HI R4, R4, R5, RZ, 0x7 ;  /* 0x0000000504047211 */ /* 0x000fc800078f38ff */
[----:B------:R-:W-:-:S05]  /*1ee0*/  SHF.R.S32.HI R4, RZ, 0x7, R4 ;  /* 0x00000007ff047819 */ /* 0x000fca0000011404 */
[----:B------:R-:W0:Y:S02]  /*1ef0*/  SHFL.IDX PT, R0, R4, RZ, 0x1f ;  /* 0x00001fff04007589 */ /* 0x000e2400000e0000 */
[----:B0-----:R-:W-:-:S13]  /*1f00*/  R2UR UR45, R0 ;  /* 0x00000000002d72ca */ /* 0x001fda00000e0000 */
[----:B------:R-:W-:-:S04]  /*1f10*/  UIMAD.WIDE UR4, UR45, 0x55555556, URZ ;  /* 0x555555562d0478a5 */ /* 0x000fc8000f8e023f */
[----:B------:R-:W-:Y:S02]  /*1f20*/  ULEA.HI UR54, UR5, UR5, URZ, 0x1 ;  /* 0x0000000505367291 */ /* 0x000fe4000f8f083f */
[----:B------:R-:W-:Y:S02]  /*1f30*/  UIADD3 UR5, UR42, 0x21800, URZ ;  /* 0x000218002a057890 */ /* 0x000fe4000fffe03f */
[----:B------:R-:W-:Y:S02]  /*1f40*/  UIMAD UR54, UR54, -0x3, UR45 ;  /* 0xfffffffd363678a4 */ /* 0x000fe4000f8e022d */
[----:B------:R-:W-:Y:S02]  /*1f50*/  ULOP3.LUT UP0, URZ, UR5, 0x3ff, URZ, 0xc0, !UPT ;  /* 0x000003ff053f7892 */ /* 0x000fe4000f80c03f */
[----:B------:R-:W-:Y:S02]  /*1f60*/  ULEA UR4, UR54, UR42, 0xc ;  /* 0x0000002a36047291 */ /* 0x000fe4000f8e603f */
[----:B------:R-:W-:-:S02]  /*1f70*/  ULEA UR5, UR54, UR5, 0xd ;  /* 0x0000000536057291 */ /* 0x000fc4000f8e683f */
[----:B------:R-:W-:Y:S01]  /*1f80*/  PLOP3.LUT P0, PT, PT, PT, UP0, 0x80, 0x0 ;  /* 0x000000000000781c */ /* 0x000fe20003f0f008 */
[----:B------:R-:W-:Y:S02]  /*1f90*/  UIADD3 UR4, UR4, 0xc400, URZ ;  /* 0x0000c40004047890 */ /* 0x000fe4000fffe03f */
[----:B------:R-:W-:Y:S02]  /*1fa0*/  USHF.R.U32.HI UR5, URZ, 0x4, UR5 ;  /* 0x000000043f057899 */ /* 0x000fe40008011605 */
[----:B------:R-:W-:Y:S02]  /*1fb0*/  USHF.R.U32.HI UR4, URZ, 0x4, UR4 ;  /* 0x000000043f047899 */ /* 0x000fe40008011604 */
[----:B------:R-:W-:Y:S02]  /*1fc0*/  ULOP3.LUT UR44, UR5, 0x3fff, URZ, 0xc0, !UPT ;  /* 0x00003fff052c7892 */ /* 0x000fe4000f8ec03f */
[----:B------:R-:W-:-:S04]  /*1fd0*/  ULOP3.LUT UR56, UR4, 0x3fff, URZ, 0xc0, !UPT ;  /* 0x00003fff04387892 */ /* 0x000fc8000f8ec03f */
[----:B------:R-:W-:Y:S08]  /*1fe0*/  @!P0 BRA `(.L_x_1083) ;  /* 0x0000000000408947 */ /* 0x000ff00003800000 */
        /* <DEDUP_REMOVED lines=16> */
.L_x_1083:
[----:B------:R-:W-:Y:S01]  /*20f0*/  ULEA.HI UR4, UR49, UR49, URZ, 0x1 ;  /* 0x0000003131047291 */ /* 0x000fe2000f8f083f */
[----:B------:R-:W-:-:S03]  /*2100*/  IMAD.U32 R2, RZ, RZ, UR50 ;  /* 0x00000032ff027e24 */ /* 0x000fc6000f8e00ff */
[----:B------:R-:W-:Y:S02]  /*2110*/  ULOP3.LUT UR4, UR4, 0xfffffffe, URZ, 0xc0, !UPT ;  /* 0xfffffffe04047892 */ /* 0x000fe4000f8ec03f */
[----:B------:R-:W-:Y:S02]  /*2120*/  ISETP.NE.AND P0, PT, R2, 0x3, PT ;  /* 0x000000030200780c */ /* 0x000fe40003f05270 */
[----:B------:R-:W-:-:S06]  /*2130*/  UIADD3 UR4, UR49, -UR4, URZ ;  /* 0x8000000431047290 */ /* 0x000fcc000fffe03f */
[----:B------:R-:W-:-:S05]  /*2140*/  IMAD.U32 R0, RZ, RZ, UR4 ;  /* 0x00000004ff007e24 */ /* 0x000fca000f8e00ff */
[----:B------:R-:W-:-:S04]  /*2150*/  SHF.L.U32 R0, R0, 0x1f, RZ ;  /* 0x0000001f00007819 */ /* 0x000fc800000006ff */
[----:B------:R-:W0:Y:S02]  /*2160*/  SYNCS.PHASECHK.TRANS64.TRYWAIT P1, [UR42+0x2d800], R0 ;  /* 0x02d80000ff0075a7 */ /* 0x000e24000802016a */
[----:B0-----:R-:W-:Y:S05]  /*2170*/  @!P1 BRA `(.L_x_1084) ;  /* 0x0000017c00c09947 */ /* 0x001fea0003800000 */
.L_x_1304:
[----:B------:R-:W-:Y:S05]  /*2180*/  @!P0 BRA `(.L_x_1085) ;  /* 0x0000000000048947 */ /* 0x000fea0003800000 */
[----:B------:R-:W-:Y:S01]  /*2190*/  BPT.TRAP 0x1 ;  /* 0x000000040000795c */ /* 0x000fe20000300000 */
.L_x_1085:
[----:B------:R-:W-:Y:S02]  /*21a0*/  IMAD.U32 R90, RZ, RZ, UR48 ;  /* 0x00000030ff5a7e24 */ /* 0x000fe4000f8e00ff */
[----:B0-----:R-:W-:-:S03]  /*21b0*/  IMAD.U32 R3, RZ, RZ, UR51 ;  /* 0x00000033ff037e24 */ /* 0x001fc6000f8e00ff */
[----:B------:R-:W-:Y:S02]  /*21c0*/  LEA R90, R90, UR42, 0x3 ;  /* 0x0000002a5a5a7c11 */ /* 0x000fe4000f8e18ff */
[----:B------:R-:W-:-:S04]  /*21d0*/  SHF.L.U32 R3, R3, 0x1f, RZ ;  /* 0x0000001f03037819 */ /* 0x000fc800000006ff */
[----:B------:R0:W1:Y:S01]  /*21e0*/  SYNCS.PHASECHK.TRANS64.TRYWAIT P2, [R90+URZ+0x2d830], R3 ;  /* 0x02d830035a0075a7 */ /* 0x000062000804017f */
[----:B------:R-:W-:Y:S05]  /*21f0*/  @!P0 BRA `(.L_x_1086) ;  /* 0x0000000000048947 */ /* 0x000fea0003800000 */
[----:B------:R-:W-:Y:S01]  /*2200*/  BPT.TRAP 0x1 ;  /* 0x000000040000795c */ /* 0x000fe20000300000 */
.L_x_1086:
[----:B------:R-:W2:Y:S02]  /*2210*/  S2R R0, SR_TID.X ;  /* 0x0000000000007919 */ /* 0x000ea40000002100 */
[----:B--2---:R-:W-:Y:S01]  /*2220*/  LOP3.LUT P1, RZ, R0, 0x7f, RZ, 0xc0, !PT ;  /* 0x0000007f00ff7812 */ /* 0x004fe2000782c0ff */
[----:B-1----:R-:W-:-:S12]  /*2230*/  @P2 BRA `(.L_x_1087) ;  /* 0x0000000000082947 */ /* 0x002fd80003800000 */
[----:B------:R-:W1:Y:S02]  /*2240*/  SYNCS.PHASECHK.TRANS64.TRYWAIT P2, [R90+URZ+0x2d830], R3 ;  /* 0x02d830035a0075a7 */ /* 0x000e64000804017f */
[----:B-1----:R-:W-:Y:S05]  /*2250*/  @!P2 BRA `(.L_x_1088) ;  /* 0x0000017c00a0a947 */ /* 0x002fea0003800000 */
.L_x_1087:
[----:B------:R-:W-:Y:S05]  /*2260*/  WARPSYNC.ALL ;  /* 0x0000000000007948 */ /* 0x000fea0003800000 */
[----:B------:R-:W-:Y:S01]  /*2270*/  UIADD3 UR4, UR42, 0x15400, URZ ;  /* 0x000154002a047890 */ /* 0x000fe2000fffe03f */
[----:B------:R-:W-:Y:S01]  /*2280*/  WARPGROUP.ARRIVE ;  /* 0x00000000000079c5 */ /* 0x000fe20000000000 */
[----:B------:R-:W-:Y:S01]  /*2290*/  UMOV UR5, 0x80000020 ;  /* 0x8000002000057882 */ /* 0x000fe20000000000 */
[----:B------:R-:W-:Y:S01]  /*22a0*/  UMOV UR7, 0x80000020 ;  /* 0x8000002000077882 */ /* 0x000fe20000000000 */
[----:B------:R-:W-:Y:S01]  /*22b0*/  USHF.R.U32.HI UR4, URZ, 0x4, UR4 ;  /* 0x000000043f047899 */ /* 0x000fe20008011604 */
[----:B01----:R-:W-:Y:S01]  /*22c0*/  @!P1 VIADD R90, R90, 0x2d840 ;  /* 0x0002d8405a5a9836 */ /* 0x003fe20000000000 */
[----:B------:R-:W-:Y:S01]  /*22d0*/  UMOV UR9, 0x80000020 ;  /* 0x8000002000097882 */ /* 0x000fe20000000000 */
[----:B------:R-:W-:Y:S01]  /*22e0*/  UMOV UR11, 0x80000020 ;  /* 0x80000020000b7882 */ /* 0x000fe20000000000 */
[----:B------:R-:W-:Y:S01]  /*22f0*/  ULOP3.LUT UR4, UR4, 0x3fff, URZ, 0xc0, !UPT ;  /* 0x00003fff04047892 */ /* 0x000fe2000f8ec03f */
[----:B------:R-:W-:Y:S01]  /*2300*/  UMOV UR13, 0x80000020 ;  /* 0x80000020000d7882 */ /* 0x000fe20000000000 */
[----:B------:R-:W-:-:S02]  /*2310*/  UMOV UR15, 0x80000020 ;  /* 0x80000020000f7882 */ /* 0x000fc40000000000 */
[----:B------:R-:W-:Y:S01]  /*2320*/  ULOP3.LUT UR32, UR4, 0x10000, URZ, 0xfc, !UPT ;  /* 0x0001000004207892 */ /* 0x000fe2000f8efc3f */
[----:B------:R-:W-:Y:S01]  /*2330*/  @!P1 PRMT R90, RZ, 0x654, R90 ;  /* 0x00000654ff5a9816 */ /* 0x000fe2000000005a */
[----:B------:R-:W-:Y:S02]  /*2340*/  ULOP3.LUT UR4, UR56, 0x10000, URZ, 0xfc, !UPT ;  /* 0x0001000038047892 */ /* 0x000fe4000f8efc3f */
[----:B------:R-:W-:Y:S02]  /*2350*/  UIMAD UR6, UR48, 0x600, UR32 ;  /* 0x00000600300678a4 */ /* 0x000fe4000f8e0220 */
[----:B------:R-:W-:Y:S02]  /*2360*/  UIADD3 UR8, UR4, 0x2, URZ ;  /* 0x0000000204087890 */ /* 0x000fe4000fffe03f */
[----:B------:R-:W-:Y:S02]  /*2370*/  UIADD3 UR10, UR6, 0x2, URZ ;  /* 0x00000002060a7890 */ /* 0x000fe4000fffe03f */
[----:B------:R-:W-:-:S02]  /*2380*/  UIADD3 UR12, UR4, 0x300, URZ ;  /* 0x00000300040c7890 */ /* 0x000fc4000fffe03f */
[----:B------:R-:W-:Y:S02]  /*2390*/  UIADD3 UR14, UR6, 0x200, URZ ;  /* 0x00000200060e7890 */ /* 0x000fe4000fffe03f */
[----:B------:R-:W-:Y:S01]  /*23a0*/  HGMMA.64x128x16.F32 R24, gdesc[UR4], RZ, !UPT, gsb0 ;  /* 0x01e00000041879f0 */ /* 0x000fe2000c0008ff */
        /* <DEDUP_REMOVED lines=12> */
[----:B------:R-:W-:Y:S01]  /*2470*/  ULDC UR7, c[0x0][0x448] ;  /* 0x0001120000077ab9 */ /* 0x000fe20000000800 */
[----:B------:R-:W-:Y:S01]  /*2480*/  ULDC UR6, c[0x0][0x9d8] ;  /* 0x0002760000067ab9 */ /* 0x000fe20000000800 */
[----:B------:R-:W-:Y:S01]  /*2490*/  UISETP.NE.AND UP0, UPT, UR7, 0x1, UPT ;  /* 0x000000010700788c */ /* 0x000fe2000bf05270 */
[----:B------:R-:W-:Y:S02]  /*24a0*/  ULDC UR33, c[0x0][0x9dc] ;  /* 0x0002770000217ab9 */ /* 0x000fe40000000800 */
[----:B------:R-:W-:-:S03]  /*24b0*/  ULOP3.LUT UR33, URZ, UR33, URZ, 0x33, !UPT ;  /* 0x000000213f217292 */ /* 0x000fc6000f8e333f */
[----:B------:R-:W-:Y:S02]  /*24c0*/  PLOP3.LUT P2, PT, PT, PT, UP0, 0x80, 0x0 ;  /* 0x000000000000781c */ /* 0x000fe40003f4f008 */
[----:B------:R-:W-:-:S03]  /*24d0*/  PLOP3.LUT P3, PT, PT, PT, UP0, 0x80, 0x0 ;  /* 0x000000000000781c */ /* 0x000fc60003f6f008 */
[----:B------:R-:W-:Y:S01]  /*24e0*/  @UP0 ULDC UR7, c[0x0][0x44c] ;  /* 0x0001130000070ab9 */ /* 0x000fe20000000800 */
        /* <DEDUP_REMOVED lines=17> */
[----:B------:R-:W-:Y:S01]  /*2600*/  FMUL.FTZ R55, R65, UR6 ;  /* 0x0000000641377c20 */ /* 0x000fe20008410000 */
[----:B------:R-:W-:Y:S02]  /*2610*/  VIADD R65, R136, UR40 ;  /* 0x0000002888417c36 */ /* 0x000fe40008000000 */
[----:B------:R-:W-:Y:S01]  /*2620*/  FMUL.FTZ R91, R29, UR6 ;  /* 0x000000061d5b7c20 */ /* 0x000fe20008410000 */
[----:B------:R-:W-:Y:S01]  /*2630*/  FMUL.FTZ R12, R46, UR6 ;  /* 0x000000062e0c7c20 */ /* 0x000fe20008410000 */
[----:B------:R-:W-:Y:S01]  /*2640*/  FMUL.FTZ R13, R47, UR6 ;  /* 0x000000062f0d7c20 */ /* 0x000fe20008410000 */
[----:B------:R-:W-:Y:S01]  /*2650*/  @P2 IMAD.HI.U32 R29, R65, UR7, RZ ;  /* 0x00000007411d2c27 */ /* 0x000fe2000f8e00ff */
[----:B------:R-:W-:-:S03]  /*2660*/  @UP0 ULDC UR7, c[0x0][0x450] ;  /* 0x0001140000070ab9 */ /* 0x000fc60000000800 */
[----:B------:R-:W-:Y:S01]  /*2670*/  FMUL.FTZ R46, R48, UR6 ;  /* 0x00000006302e7c20 */ /* 0x000fe20008410000 */
[----:B------:R-:W-:Y:S01]  /*2680*/  FMUL.FTZ R47, R49, UR6 ;  /* 0x00000006312f7c20 */ /* 0x000fe20008410000 */
[----:B------:R-:W-:Y:S01]  /*2690*/  FMUL.FTZ R3, R27, UR6 ;  /* 0x000000061b037c20 */ /* 0x000fe20008410000 */
[----:B------:R-:W-:Y:S01]  /*26a0*/  @P3 SHF.R.U32.HI R65, RZ, UR7, R29 ;  /* 0x00000007ff413c19 */ /* 0x000fe2000801161d */
        /* <DEDUP_REMOVED lines=54> */
[----:B------:R-:W0:Y:S01]  /*2a10*/  SHFL.IDX PT, R43, R65, RZ, 0x1c1f ;  /* 0x001c1fff412b7589 */ /* 0x000e2200000e0000 */
[----:B------:R-:W-:Y:S01]  /*2a20*/  FMUL.FTZ R30, R86, UR6 ;  /* 0x00000006561e7c20 */ /* 0x000fe20008410000 */
[----:B------:R-:W-:Y:S01]  /*2a30*/  FMUL.FTZ R29, R87, UR6 ;  /* 0x00000006571d7c20 */ /* 0x000fe20008410000 */
[----:B------:R-:W-:Y:S01]  /*2a40*/  IMAD.MOV.U32 R41, RZ, RZ, -0x80 ;  /* 0xffffff80ff297424 */ /* 0x000fe200078e00ff */
[----:B------:R-:W-:Y:S01]  /*2a50*/  ULDC.64 UR6, c[0x0][0x9e0] ;  /* 0x0002780000067ab9 */ /* 0x000fe20000000a00 */
[----:B------:R-:W1:Y:S01]  /*2a60*/  MUFU.TANH R0, R0 ;  /* 0x0000000000007308 */ /* 0x000e620000002400 */
[----:B------:R-:W-:Y:S01]  /*2a70*/  UISETP.GE.AND UP1, UPT, UR7, 0x1, UPT ;  /* 0x000000010700788c */ /* 0x000fe2000bf26270 */
[C---:B------:R-:W-:Y:S01]  /*2a80*/  IMAD R71, R88.reuse, R41, 0x80 ;  /* 0x0000008058477424 */ /* 0x040fe200078e0229 */
[----:B------:R2:W-:Y:S01]  /*2a90*/  @!P1 SYNCS.ARRIVE.TRANS64.RED.A1T0 RZ, [R90+URZ], RZ ;  /* 0x000000ff5aff99a7 */ /* 0x0005e2000810043f */
[----:B------:R-:W-:Y:S01]  /*2aa0*/  IMAD.U32 R41, RZ, RZ, UR47 ;  /* 0x0000002fff297e24 */ /* 0x000fe2000f8e00ff */
[----:B------:R-:W-:-:S02]  /*2ab0*/  LEA R67, R88, 0xffffff80, 0x7 ;  /* 0xffffff8058437811 */ /* 0x000fc400078e38ff */
[----:B------:R-:W-:Y:S01]  /*2ac0*/  PLOP3.LUT P2, PT, PT, PT, UP1, 0x40, 0x0 ;  /* 0x000000000000781c */ /* 0x000fe20003f4e818 */
[----:B------:R-:W3:Y:S01]  /*2ad0*/  MUFU.TANH R89, R89 ;  /* 0x0000005900597308 */ /* 0x000ee20000002400 */
[C-C-:B------:R-:W-:Y:S02]  /*2ae0*/  IADD3 R40, -R16.reuse, 0x1, R71.reuse ;  /* 0x0000000110287810 */ /* 0x140fe40007ffe147 */
[----:B------:R-:W-:Y:S02]  /*2af0*/  IADD3 R76, -R16, UR39, R71 ;  /* 0x00000027104c7c10 */ /* 0x000fe4000fffe147 */
[----:B------:R-:W-:-:S03]  /*2b00*/  IADD3 R40, -R41, UR39, R40 ;  /* 0x0000002729287c10 */ /* 0x000fc6000fffe128 */
[----:B------:R-:W4:Y:S02]  /*2b10*/  MUFU.TANH R2, R2 ;  /* 0x0000000200027308 */ /* 0x000f240000002400 */
[C---:B------:R-:W-:Y:S02]  /*2b20*/  VIADD R73, R40.reuse, UR6 ;  /* 0x0000000628497c36 */ /* 0x040fe40008000000 */
[----:B------:R-:W-:-:S03]  /*2b30*/  VIADD R78, R40, UR33 ;  /* 0x00000021284e7c36 */ /* 0x000fc60008000000 */
[----:B0-----:R-:W-:Y:S01]  /*2b40*/  VIADDMNMX R69, R43, R73, R76, PT ;  /* 0x000000492b457246 */ /* 0x001fe2000380014c */
[----:B------:R-:W0:Y:S01]  /*2b50*/  MUFU.TANH R3, R3 ;  /* 0x0000000300037308 */ /* 0x000e220000002400 */
[----:B------:R-:W-:-:S07]  /*2b60*/  IMAD.IADD R70, R78, 0x1, R43 ;  /* 0x000000014e467824 */ /* 0x000fce00078e022b */
        /* <DEDUP_REMOVED lines=61> */
[----:B------:R-:W-:Y:S01]  /*2f40*/  IMAD.U32 R40, RZ, RZ, UR47 ;  /* 0x0000002fff287e24 */ /* 0x000fe2000f8e00ff */
[----:B------:R-:W-:Y:S04]  /*2f50*/  BSSY B0, `(.L_x_1090) ;  /* 0x0000011000007945 */ /* 0x000fe80003800000 */
[----:B------:R-:W-:-:S04]  /*2f60*/  IADD3 R40, -R40, UR39, R43 ;  /* 0x0000002728287c10 */ /* 0x000fc8000fffe12b */
        /* <DEDUP_REMOVED lines=10> */
.L_x_1091:
[----:B------:R-:W-:-:S06]  /*3010*/  UISETP.NE.AND UP2, UPT, UR7, 0x1, UPT ;  /* 0x000000010700788c */ /* 0x000fcc000bf45270 */
[----:B------:R-:W-:-:S05]  /*3020*/  PLOP3.LUT P2, PT, PT, PT, UP2, 0x80, 0x0 ;  /* 0x000000000000781c */ /* 0x000fca0003f4f028 */
[----:B------:R-:W-:-:S08]  /*3030*/  @UP2 ULDC.64 UR10, c[0x0][0x9e8] ;  /* 0x00027a00000a2ab9 */ /* 0x000fd00000000a00 */
[----:B------:R-:W-:-:S05]  /*3040*/  @P2 IMAD.HI.U32 R41, R40, UR10, RZ ;  /* 0x0000000a28292c27 */ /* 0x000fca000f8e00ff */
[----:B------:R-:W-:-:S07]  /*3050*/  @P2 SHF.R.U32.HI R40, RZ, UR11, R41 ;  /* 0x0000000bff282c19 */ /* 0x000fce0008011629 */
.L_x_1092:
[----:B------:R-:W-:Y:S05]  /*3060*/  BSYNC B0 ;  /* 0x0000000000007941 */ /* 0x000fea0003800000 */
.L_x_1090:
[----:B------:R-:W-:-:S04]  /*3070*/  IMAD R41, R40, UR7, -R67 ;  /* 0x0000000728297c24 */ /* 0x000fc8000f8e0a43 */
[----:B------:R-:W-:-:S05]  /*3080*/  IMAD.IADD R41, R41, 0x1, -R16 ;  /* 0x0000000129297824 */ /* 0x000fca00078e0a10 */
[----:B------:R-:W-:Y:S02]  /*3090*/  VIMNMX R70, R70, R41, !PT ;  /* 0x0000002946467248 */ /* 0x000fe40007fe0100 */
[----:B------:R-:W-:-:S07]  /*30a0*/  VIADDMNMX R69, R41, UR7, R69, PT ;  /* 0x0000000729457c46 */ /* 0x000fce000b800145 */
.L_x_1089:
[----:B------:R-:W2:Y:S01]  /*30b0*/  LDL.LU R72, [R1] ;  /* 0x0000000001487983 */ /* 0x000ea20000300800 */
[C---:B------:R-:W-:Y:S02]  /*30c0*/  ISETP.GE.AND P4, PT, R71.reuse, 0x9, PT ;  /* 0x000000094700780c */ /* 0x040fe40003f86270 */
[C---:B------:R-:W-:Y:S01]  /*30d0*/  ISETP.GE.AND P2, PT, R71.reuse, 0x2, PT ;  /* 0x000000024700780c */ /* 0x040fe20003f46270 */
[----:B------:R-:W1:Y:S01]  /*30e0*/  SHFL.IDX PT, R65, R65, 0x1, 0x1c1f ;  /* 0x003c1f0041417f89 */ /* 0x000e6200000e0000 */
[----:B------:R-:W-:Y:S02]  /*30f0*/  ISETP.GE.AND P5, PT, R71, 0xa, PT ;  /* 0x0000000a4700780c */ /* 0x000fe40003fa6270 */
[----:B------:R-:W-:-:S04]  /*3100*/  ISETP.GT.AND P3, PT, R70, 0x1, !P2 ;  /* 0x000000014600780c */ /* 0x000fc80005764270 */
[----:B------:R-:W-:-:S04]  /*3110*/  ISETP.LT.OR P3, PT, R69, 0x2, P3 ;  /* 0x000000024500780c */ /* 0x000fc80001f61670 */
[----:B------:R-:W-:Y:S02]  /*3120*/  FSEL R89, R89, -INF , !P3 ;  /* 0xff80000059597808 */ /* 0x000fe40005800000 */
[----:B------:R-:W-:-:S04]  /*3130*/  ISETP.GT.AND P3, PT, R70, 0x9, !P5 ;  /* 0x000000094600780c */ /* 0x000fc80006f64270 */
[----:B------:R-:W-:-:S04]  /*3140*/  ISETP.LT.OR P3, PT, R69, 0xa, P3 ;  /* 0x0000000a4500780c */ /* 0x000fc80001f61670 */
[----:B0-----:R-:W-:Y:S02]  /*3150*/  FSEL R91, R91, -INF , !P3 ;  /* 0xff8000005b5b7808 */ /* 0x001fe40005800000 */
[----:B-1----:R-:W-:Y:S01]  /*3160*/  VIADDMNMX R76, R65, R73, R76, PT ;  /* 0x00000049414c7246 */ /* 0x002fe2000380014c */
[----:B------:R-:W-:Y:S01]  /*3170*/  IMAD.IADD R78, R78, 0x1, R65 ;  /* 0x000000014e4e7824 */ /* 0x000fe200078e0241 */
[----:B--2---:R-:W-:-:S04]  /*3180*/  LOP3.LUT R72, R72, 0xfffffffd, RZ, 0xc0, !PT ;  /* 0xfffffffd48487812 */ /* 0x004fc800078ec0ff */
[----:B------:R-:W-:Y:S02]  /*3190*/  @P4 LOP3.LUT R72, R72, 0x2, RZ, 0xfc, !PT ;  /* 0x0000000248484812 */ /* 0x000fe400078efcff */
[----:B------:R-:W-:Y:S02]  /*31a0*/  ISETP.GT.AND P4, PT, R70, 0x8, !P4 ;  /* 0x000000084600780c */ /* 0x000fe40006784270 */
[----:B------:R-:W-:Y:S02]  /*31b0*/  LOP3.LUT R72, R72, 0xfffffffb, RZ, 0xc0, !PT ;  /* 0xfffffffb48487812 */ /* 0x000fe400078ec0ff */
[----:B------:R-:W-:Y:S02]  /*31c0*/  ISETP.LT.OR P4, PT, R69, 0x9, P4 ;  /* 0x000000094500780c */ /* 0x000fe40002781670 */
[----:B------:R-:W-:Y:S02]  /*31d0*/  @P5 LOP3.LUT R72, R72, 0x4, RZ, 0xfc, !PT ;  /* 0x0000000448485812 */ /* 0x000fe400078efcff */
[----:B------:R-:W-:-:S02]  /*31e0*/  ISETP.GE.AND P5, PT, R71, 0x11, PT ;  /* 0x000000114700780c */ /* 0x000fc40003fa6270 */
[----:B------:R-:W-:Y:S02]  /*31f0*/  FSEL R92, R92, -INF , !P4 ;  /* 0xff8000005c5c7808 */ /* 0x000fe40006000000 */
        /* <DEDUP_REMOVED lines=9> */
[----:B------:R-:W-:Y:S02]  /*3290*/  ISETP.GE.AND P4, PT, R71, 0x19, PT ;  /* 0x000000194700780c */ /* 0x000fe40003f86270 */
[----:B------:R-:W-:Y:S02]  /*32a0*/  ISETP.LT.OR P3, PT, R69, 0x12, P3 ;  /* 0x000000124500780c */ /* 0x000fe40001f61670 */
[----:B------:R-:W-:Y:S02]  /*32b0*/  LOP3.LUT R72, R72, 0xfeffffff, RZ, 0xc0, !PT ;  /* 0xfeffffff48487812 */ /* 0x000fe400078ec0ff */
        /* <DEDUP_REMOVED lines=152> */
[----:B------:R-:W-:-:S03]  /*3c40*/  ISETP.GT.AND P6, PT, R70, 0x79, !P6 ;  /* 0x000000794600780c */ /* 0x000fc600077c4270 */
[----:B------:R0:W-:Y:S01]  /*3c50*/  STL [R1], R72 ;  /* 0x0000004801007387 */ /* 0x0001e20000100800 */
[----:B------:R-:W-:-:S04]  /*3c60*/  ISETP.LT.OR P6, PT, R69, 0x7a, P6 ;  /* 0x0000007a4500780c */ /* 0x000fc800037c1670 */
[----:B------:R-:W-:Y:S02]  /*3c70*/  FSEL R0, R66, -INF , !P6 ;  /* 0xff80000042007808 */ /* 0x000fe40007000000 */
[----:B------:R-:W-:-:S13]  /*3c80*/  PLOP3.LUT P6, PT, PT, PT, UP1, 0x40, 0x0 ;  /* 0x000000000000781c */ /* 0x000fda0003fce818 */
[----:B0-----:R-:W-:Y:S05]  /*3c90*/  @P6 BRA `(.L_x_1093) ;  /* 0x0000000000646947 */ /* 0x001fea0003800000 */
        /* <DEDUP_REMOVED lines=14> */
.L_x_1095:
[----:B------:R-:W-:-:S06]  /*3d80*/  UISETP.NE.AND UP2, UPT, UR7, 0x1, UPT ;  /* 0x000000010700788c */ /* 0x000fcc000bf45270 */
[----:B------:R-:W-:-:S05]  /*3d90*/  PLOP3.LUT P6, PT, PT, PT, UP2, 0x80, 0x0 ;  /* 0x000000000000781c */ /* 0x000fca0003fcf028 */
[----:B------:R-:W-:-:S08]  /*3da0*/  @UP2 ULDC.64 UR10, c[0x0][0x9e8] ;  /* 0x00027a00000a2ab9 */ /* 0x000fd00000000a00 */
[----:B------:R-:W-:Y:S01]  /*3db0*/  @P6 IMAD.HI.U32 R65, R66, UR10, RZ ;  /* 0x0000000a42416c27 */ /* 0x000fe2000f8e00ff */
[----:B------:R-:W-:-:S13]  /*3dc0*/  PLOP3.LUT P6, PT, PT, PT, UP2, 0x80, 0x0 ;  /* 0x000000000000781c */ /* 0x000fda0003fcf028 */
[----:B------:R-:W-:-:S07]  /*3dd0*/  @P6 SHF.R.U32.HI R66, RZ, UR11, R65 ;  /* 0x0000000bff426c19 */ /* 0x000fce0008011641 */
.L_x_1096:
[----:B------:R-:W-:Y:S05]  /*3de0*/  BSYNC B0 ;  /* 0x0000000000007941 */ /* 0x000fea0003800000 */
.L_x_1094:
[----:B------:R-:W-:-:S04]  /*3df0*/  IMAD R67, R66, UR7, -R67 ;  /* 0x0000000742437c24 */ /* 0x000fc8000f8e0a43 */
[----:B------:R-:W-:-:S05]  /*3e00*/  IMAD.IADD R67, R67, 0x1, -R16 ;  /* 0x0000000143437824 */ /* 0x000fca00078e0a10 */
[----:B------:R-:W-:Y:S02]  /*3e10*/  VIMNMX R78, R78, R67, !PT ;  /* 0x000000434e4e7248 */ /* 0x000fe40007fe0100 */
[----:B------:R-:W-:-:S07]  /*3e20*/  VIADDMNMX R76, R67, UR7, R76, PT ;  /* 0x00000007434c7c46 */ /* 0x000fce000b80014c */
.L_x_1093:
        /* <DEDUP_REMOVED lines=9> */
[----:B------:R-:W-:Y:S01]  /*3ec0*/  UMOV UR14, UR40 ;  /* 0x00000028000e7c82 */ /* 0x000fe20008000000 */
[----:B------:R-:W-:Y:S01]  /*3ed0*/  LOP3.LUT P2, RZ, R72, 0x2, RZ, 0xc0, !PT ;  /* 0x0000000248ff7812 */ /* 0x000fe2000784c0ff */
[----:B------:R-:W-:Y:S01]  /*3ee0*/  @UP0 USHF.R.U32.HI UR14, URZ, UR15, UR11 ;  /* 0x0000000f3f0e0299 */ /* 0x000fe2000801160b */
[----:B------:R-:W-:-:S02]  /*3ef0*/  ISETP.GT.AND P4, PT, R78, 0x71, !P4 ;  /* 0x000000714e00780c */ /* 0x000fc40006784270 */
[C---:B------:R-:W-:Y:S01]  /*3f00*/  ISETP.GT.AND P2, PT, R78.reuse, 0x8, !P2 ;  /* 0x000000084e00780c */ /* 0x040fe20005744270 */
[----:B------:R-:W-:Y:S01]  /*3f10*/  UIADD3 UR55, UR55, UR14, URZ ;  /* 0x0000000e37377290 */ /* 0x000fe2000fffe03f */
[----:B------:R-:W-:Y:S02]  /*3f20*/  ISETP.GT.AND P5, PT, R78, 0x78, !P5 ;  /* 0x000000784e00780c */ /* 0x000fe40006fa4270 */
[C---:B------:R-:W-:Y:S01]  /*3f30*/  ISETP.LT.OR P2, PT, R76.reuse, 0x9, P2 ;  /* 0x000000094c00780c */ /* 0x040fe20001741670 */
[----:B------:R-:W-:Y:S01]  /*3f40*/  UIADD3 UR6, UR55, UR6, URZ ;  /* 0x0000000637067290 */ /* 0x000fe2000fffe03f */
[----:B------:R-:W-:Y:S02]  /*3f50*/  ISETP.LT.OR P3, PT, R76, 0x71, P3 ;  /* 0x000000714c00780c */ /* 0x000fe40001f61670 */
[----:B------:R-:W-:Y:S02]  /*3f60*/  FSEL R4, R4, -INF , !P2 ;  /* 0xff80000004047808 */ /* 0x000fe40005000000 */
[----:B------:R-:W-:-:S02]  /*3f70*/  LOP3.LUT P2, RZ, R72, 0x4, RZ, 0xc0, !PT ;  /* 0x0000000448ff7812 */ /* 0x000fc4000784c0ff */
[----:B------:R-:W-:Y:S02]  /*3f80*/  ISETP.LT.OR P4, PT, R76, 0x72, P4 ;  /* 0x000000724c00780c */ /* 0x000fe40002781670 */
[----:B------:R-:W-:Y:S02]  /*3f90*/  ISETP.GT.AND P2, PT, R78, 0x9, !P2 ;  /* 0x000000094e00780c */ /* 0x000fe40005744270 */
[----:B------:R-:W-:Y:S02]  /*3fa0*/  FSEL R81, R25, -INF , !P3 ;  /* 0xff80000019517808 */ /* 0x000fe40005800000 */
[C---:B------:R-:W-:Y:S02]  /*3fb0*/  ISETP.LT.OR P2, PT, R76.reuse, 0xa, P2 ;  /* 0x0000000a4c00780c */ /* 0x040fe40001741670 */
[----:B------:R-:W-:Y:S02]  /*3fc0*/  ISETP.LT.OR P5, PT, R76, 0x79, P5 ;  /* 0x000000794c00780c */ /* 0x000fe40002fa1670 */
[----:B------:R-:W-:-:S02]  /*3fd0*/  FSEL R5, R5, -INF , !P2 ;  /* 0xff80000005057808 */ /* 0x000fc40005000000 */
[----:B------:R-:W-:Y:S02]  /*3fe0*/  ISETP.GT.AND P2, PT, R78, 0x10, !P6 ;  /* 0x000000104e00780c */ /* 0x000fe40007744270 */
[----:B------:R-:W-:Y:S02]  /*3ff0*/  LOP3.LUT P6, RZ, R72, 0x8000, RZ, 0xc0, !PT ;  /* 0x0000800048ff7812 */ /* 0x000fe400078cc0ff */
[----:B------:R-:W-:Y:S02]  /*4000*/  ISETP.LT.OR P2, PT, R76, 0x11, P2 ;  /* 0x000000114c00780c */ /* 0x000fe40001741670 */
[----:B------:R-:W-:Y:S02]  /*4010*/  FSEL R82, R26, -INF , !P4 ;  /* 0xff8000001a527808 */ /* 0x000fe40006000000 */
        /* <DEDUP_REMOVED lines=86> */
[C---:B------:R-:W-:Y:S01]  /*4580*/  LOP3.LUT P6, RZ, R72.reuse, 0x10, RZ, 0xc0, !PT ;  /* 0x0000001048ff7812 */ /* 0x040fe200078cc0ff */
        /* <DEDUP_REMOVED lines=45> */
[--C-:B------:R-:W-:Y:S01]  /*4860*/  FFMA.FTZ R46, R46, UR34, -R79.reuse ;  /* 0x000000222e2e7c23 */ /* 0x100fe2000801084f */
[----:B------:R-:W-:Y:S01]  /*4870*/  ISETP.GT.AND P6, PT, R78, 0x79, !P6 ;  /* 0x000000794e00780c */ /* 0x000fe200077c4270 */
[--C-:B------:R-:W-:Y:S01]  /*4880*/  FFMA.FTZ R71, R89, UR34, -R79.reuse ;  /* 0x0000002259477c23 */ /* 0x100fe2000801084f */
[----:B------:R-:W-:Y:S01]  /*4890*/  FSEL R80, R2, -INF , !P2 ;  /* 0xff80000002507808 */ /* 0x000fe20005000000 */
[--C-:B------:R-:W-:Y:S01]  /*48a0*/  FFMA.FTZ R2, R68, UR34, -R79.reuse ;  /* 0x0000002244027c23 */ /* 0x100fe2000801084f */
[----:B------:R-:W-:Y:S01]  /*48b0*/  LOP3.LUT P2, RZ, R72, 0x4000000, RZ, 0xc0, !PT ;  /* 0x0400000048ff7812 */ /* 0x000fe2000784c0ff */
[--C-:B------:R-:W-:Y:S01]  /*48c0*/  FFMA.FTZ R68, R92, UR34, -R79.reuse ;  /* 0x000000225c447c23 */ /* 0x100fe2000801084f */
[----:B------:R-:W-:Y:S01]  /*48d0*/  FMNMX.FTZ R9, R80, R3, !PT ;  /* 0x0000000350097209 */ /* 0x000fe20007810000 */
[----:B------:R-:W-:Y:S01]  /*48e0*/  MUFU.EX2 R71, R71 ;  /* 0x0000004700477308 */ /* 0x000fe20000000800 */
[----:B------:R-:W-:Y:S01]  /*48f0*/  ISETP.GT.AND P2, PT, R78, 0x69, !P2 ;  /* 0x000000694e00780c */ /* 0x000fe20005744270 */
[--C-:B------:R-:W-:Y:S01]  /*4900*/  FFMA.FTZ R73, R91, UR34, -R79.reuse ;  /* 0x000000225b497c23 */ /* 0x100fe2000801084f */
[----:B------:R-:W-:Y:S01]  /*4910*/  FMNMX.FTZ R70, R4, R9, !PT ;  /* 0x0000000904467209 */ /* 0x000fe20007810000 */
[--C-:B------:R-:W-:Y:S01]  /*4920*/  FFMA.FTZ R25, R51, UR34, -R79.reuse ;  /* 0x0000002233197c23 */ /* 0x100fe2000801084f */
[----:B------:R-:W-:Y:S01]  /*4930*/  ISETP.LT.OR P2, PT, R76, 0x6a, P2 ;  /* 0x0000006a4c00780c */ /* 0x000fe20001741670 */
[--C-:B------:R-:W-:Y:S01]  /*4940*/  FFMA.FTZ R51, R53, UR34, -R79.reuse ;  /* 0x0000002235337c23 */ /* 0x100fe2000801084f */
[----:B------:R-:W-:Y:S01]  /*4950*/  FMNMX.FTZ R9, R5, R70, !PT ;  /* 0x0000004605097209 */ /* 0x000fe20007810000 */
[----:B------:R-:W0:Y:S01]  /*4960*/  MUFU.EX2 R2, R2 ;  /* 0x0000000200027308 */ /* 0x000e220000000800 */
[----:B------:R-:W-:Y:S01]  /*4970*/  FSEL R78, R24, -INF , !P2 ;  /* 0xff800000184e7808 */ /* 0x000fe20005000000 */
[--C-:B------:R-:W-:Y:S01]  /*4980*/  FFMA.FTZ R24, R50, UR34, -R79.reuse ;  /* 0x0000002232187c23 */ /* 0x100fe2000801084f */
[----:B------:R-:W-:Y:S01]  /*4990*/  FMNMX.FTZ R72, R6, R9, !PT ;  /* 0x0000000906487209 */ /* 0x000fe20007810000 */
[--C-:B------:R-:W-:Y:S01]  /*49a0*/  FFMA.FTZ R50, R54, UR34, -R79.reuse ;  /* 0x0000002236327c23 */ /* 0x100fe2000801084f */
[----:B------:R-:W-:Y:S01]  /*49b0*/  ISETP.LT.OR P6, PT, R76, 0x7a, P6 ;  /* 0x0000007a4c00780c */ /* 0x000fe200037c1670 */
[--C-:B------:R-:W-:Y:S01]  /*49c0*/  FFMA.FTZ R48, R48, UR34, -R79.reuse ;  /* 0x0000002230307c23 */ /* 0x100fe2000801084f */
[----:B------:R-:W-:Y:S01]  /*49d0*/  FMNMX.FTZ R72, R7, R72, !PT ;  /* 0x0000004807487209 */ /* 0x000fe20007810000 */
[----:B------:R-:W1:Y:S01]  /*49e0*/  MUFU.EX2 R68, R68 ;  /* 0x0000004400447308 */ /* 0x000e620000000800 */
        /* <DEDUP_REMOVED lines=8> */
[--C-:B------:R-:W-:Y:S01]  /*4a70*/  FFMA.FTZ R55, R58, UR34, -R79.reuse ;  /* 0x000000223a377c23 */ /* 0x100fe2000801084f */
[----:B------:R-:W-:Y:S01]  /*4a80*/  MUFU.EX2 R73, R73 ;  /* 0x0000004900497308 */ /* 0x000fe20000000800 */
[----:B------:R-:W-:Y:S01]  /*4a90*/  FMNMX.FTZ R40, R10, R9, !PT ;  /* 0x000000090a287209 */ /* 0x000fe20007810000 */
[--C-:B------:R-:W-:Y:S01]  /*4aa0*/  FFMA.FTZ R70, R93, UR34, -R79.reuse ;  /* 0x000000225d467c23 */ /* 0x100fe2000801084f */
[--C-:B------:R-:W-:Y:S01]  /*4ab0*/  FFMA.FTZ R77, R45, UR34, -R79.reuse ;  /* 0x000000222d4d7c23 */ /* 0x100fe2000801084f */
        /* <DEDUP_REMOVED lines=12> */
[----:B------:R-:W-:Y:S01]  /*4b80*/  FFMA.FTZ R0, R0, UR34, -R79 ;  /* 0x0000002200007c23 */ /* 0x000fe2000801084f */
        /* <DEDUP_REMOVED lines=16> */
[----:B------:R-:W-:Y:S03]  /*4c90*/  MUFU.EX2 R75, R75 ;  /* 0x0000004b004b7308 */ /* 0x000fe60000000800 */
[----:B--2---:R-:W-:-:S04]  /*4ca0*/  FMNMX.FTZ R46, R36, R9, !PT ;  /* 0x00000009242e7209 */ /* 0x004fc80007810000 */
[----:B------:R-:W-:Y:S01]  /*4cb0*/  FMNMX.FTZ R9, R37, R46, !PT ;  /* 0x0000002e25097209 */ /* 0x000fe20007810000 */
[----:B------:R2:W-:Y:S03]  /*4cc0*/  MUFU.EX2 R42, R48 ;  /* 0x00000030002a7308 */ /* 0x0005e60000000800 */
[----:B------:R-:W-:-:S04]  /*4cd0*/  FMNMX.FTZ R46, R38, R9, !PT ;  /* 0x00000009262e7209 */ /* 0x000fc80007810000 */
[----:B------:R-:W-:Y:S01]  /*4ce0*/  FMNMX.FTZ R9, R39, R46, !PT ;  /* 0x0000002e27097209 */ /* 0x000fe20007810000 */
[----:B------:R-:W-:Y:S01]  /*4cf0*/  MUFU.EX2 R44, R44 ;  /* 0x0000002c002c7308 */ /* 0x000fe20000000800 */
[----:B--2---:R-:W-:Y:S02]  /*4d00*/  FFMA.FTZ R48, R63, UR34, -R79 ;  /* 0x000000223f307c23 */ /* 0x004fe4000801084f */
[----:B------:R-:W-:-:S04]  /*4d10*/  FMNMX.FTZ R46, R78, R9, !PT ;  /* 0x000000094e2e7209 */ /* 0x000fc80007810000 */
[----:B------:R-:W-:Y:S01]  /*4d20*/  FMNMX.FTZ R9, R81, R46, !PT ;  /* 0x0000002e51097209 */ /* 0x000fe20007810000 */
[----:B------:R-:W-:Y:S01]  /*4d30*/  FFMA.FTZ R46, R61, UR34, -R79 ;  /* 0x000000223d2e7c23 */ /* 0x000fe2000801084f */
[----:B------:R-:W-:Y:S02]  /*4d40*/  MUFU.EX2 R77, R77 ;  /* 0x0000004d004d7308 */ /* 0x000fe40000000800 */
[----:B------:R-:W-:-:S04]  /*4d50*/  FMNMX.FTZ R9, R82, R9, !PT ;  /* 0x0000000952097209 */ /* 0x000fc80007810000 */
[----:B------:R-:W-:Y:S02]  /*4d60*/  FMNMX.FTZ R30, R76, R9, !PT ;  /* 0x000000094c1e7209 */ /* 0x000fe40007810000 */
[----:B------:R-:W-:Y:S02]  /*4d70*/  MUFU.EX2 R41, R41 ;  /* 0x0000002900297308 */ /* 0x000fe40000000800 */
[----:B------:R-:W-:-:S05]  /*4d80*/  FMNMX.FTZ R30, R83, R30, !PT ;  /* 0x0000001e531e7209 */ /* 0x000fca0007810000 */
[----:B------:R-:W2:Y:S01]  /*4d90*/  SHFL.BFLY PT, R9, R30, 0x2, 0x1f ;  /* 0x0c401f001e097f89 */ /* 0x000ea200000e0000 */
[----:B------:R-:W-:Y:S08]  /*4da0*/  MUFU.EX2 R45, R45 ;  /* 0x0000002d002d7308 */ /* 0x000ff00000000800 */
[----:B------:R-:W-:Y:S08]  /*4db0*/  MUFU.EX2 R24, R24 ;  /* 0x0000001800187308 */ /* 0x000ff00000000800 */
[----:B------:R-:W-:Y:S01]  /*4dc0*/  MUFU.EX2 R25, R25 ;  /* 0x0000001900197308 */ /* 0x000fe20000000800 */
[----:B--2---:R-:W-:Y:S01]  /*4dd0*/  FMNMX.FTZ R47, R30, R9, !PT ;  /* 0x000000091e2f7209 */ /* 0x004fe20007810000 */
[----:B------:R-:W-:-:S06]  /*4de0*/  FFMA.FTZ R30, R64, UR34, -R79 ;  /* 0x00000022401e7c23 */ /* 0x000fcc000801084f */
[----:B------:R-:W-:Y:S01]  /*4df0*/  MUFU.EX2 R26, R26 ;  /* 0x0000001a001a7308 */ /* 0x000fe20000000800 */
[----:B------:R-:W2:Y:S07]  /*4e00*/  SHFL.BFLY PT, R54, R47, 0x1, 0x1f ;  /* 0x0c201f002f367f89 */ /* 0x000eae00000e0000 */
[----:B------:R-:W-:Y:S08]  /*4e10*/  MUFU.EX2 R51, R51 ;  /* 0x0000003300337308 */ /* 0x000ff00000000800 */
[----:B------:R-:W-:Y:S08]  /*4e20*/  MUFU.EX2 R50, R50 ;  /* 0x0000003200327308 */ /* 0x000ff00000000800 */
[----:B------:R-:W-:Y:S01]  /*4e30*/  MUFU.EX2 R53, R53 ;  /* 0x0000003500357308 */ /* 0x000fe20000000800 */
[----:B--2---:R-:W-:Y:S01]  /*4e40*/  FMNMX.FTZ R9, R47, R54, !PT ;  /* 0x000000362f097209 */ /* 0x004fe20007810000 */
        /* <DEDUP_REMOVED lines=22> */
[----:B------:R2:W3:Y:S01]  /*4fb0*/  MUFU.EX2 R63, R58 ;  /* 0x0000003a003f7308 */ /* 0x0004e20000000800 */
[--C-:B------:R-:W-:Y:S01]  /*4fc0*/  FFMA.FTZ R21, R21, UR34, -R54.reuse ;  /* 0x0000002215157c23 */ /* 0x100fe20008010836 */
[--C-:B------:R-:W-:Y:S01]  /*4fd0*/  FFMA.FTZ R27, R27, UR34, -R54.reuse ;  /* 0x000000221b1b7c23 */ /* 0x100fe20008010836 */
[--C-:B------:R-:W-:Y:S01]  /*4fe0*/  FFMA.FTZ R28, R28, UR34, -R54.reuse ;  /* 0x000000221c1c7c23 */ /* 0x100fe20008010836 */
[--C-:B------:R-:W-:Y:S01]  /*4ff0*/  FFMA.FTZ R31, R31, UR34, -R54.reuse ;  /* 0x000000221f1f7c23 */ /* 0x100fe20008010836 */
[--C-:B------:R-:W-:Y:S01]  /*5000*/  FFMA.FTZ R32, R32, UR34, -R54.reuse ;  /* 0x0000002220207c23 */ /* 0x100fe20008010836 */
[--C-:B------:R-:W-:Y:S01]  /*5010*/  FFMA.FTZ R38, R38, UR34, -R54.reuse ;  /* 0x0000002226267c23 */ /* 0x100fe20008010836 */
[--C-:B------:R-:W-:Y:S01]  /*5020*/  FFMA.FTZ R39, R39, UR34, -R54.reuse ;  /* 0x0000002227277c23 */ /* 0x100fe20008010836 */
[----:B------:R0:W4:Y:S01]  /*5030*/  MUFU.EX2 R64, R4 ;  /* 0x0000000400407308 */ /* 0x0001220000000800 */
[--C-:B--2---:R-:W-:Y:S01]  /*5040*/  FFMA.FTZ R58, R66, UR34, -R54.reuse ;  /* 0x00000022423a7c23 */ /* 0x104fe20008010836 */
[--C-:B------:R-:W-:Y:S01]  /*5050*/  FFMA.FTZ R78, R78, UR34, -R54.reuse ;  /* 0x000000224e4e7c23 */ /* 0x100fe20008010836 */
[--C-:B------:R-:W-:Y:S01]  /*5060*/  FFMA.FTZ R81, R81, UR34, -R54.reuse ;  /* 0x0000002251517c23 */ /* 0x100fe20008010836 */
[--C-:B------:R-:W-:Y:S01]  /*5070*/  FFMA.FTZ R82, R82, UR34, -R54.reuse ;  /* 0x0000002252527c23 */ /* 0x100fe20008010836 */
[----:B------:R-:W-:-:S03]  /*5080*/  FFMA.FTZ R76, R76, UR34, -R54 ;  /* 0x000000224c4c7c23 */ /* 0x000fc60008010836 */
[----:B------:R2:W5:Y:S01]  /*5090*/  MUFU.EX2 R79, R5 ;  /* 0x00000005004f7308 */ /* 0x0005620000000800 */
[----:B0-----:R-:W-:-:S07]  /*50a0*/  F2FP.F16.F32.PACK_AB R4, R71, R2 ;  /* 0x000000024704723e */ /* 0x001fce00000000ff */
[----:B------:R-:W0:Y:S01]  /*50b0*/  MUFU.EX2 R3, R3 ;  /* 0x0000000300037308 */ /* 0x000e220000000800 */
[----:B--2---:R-:W-:Y:S01]  /*50c0*/  FADD.FTZ R5, R2, R71 ;  /* 0x0000004702057221 */ /* 0x004fe20000010000 */
[--C-:B------:R-:W-:Y:S01]  /*50d0*/  FFMA.FTZ R2, R33, UR34, -R54.reuse ;  /* 0x0000002221027c23 */ /* 0x100fe20008010836 */
[--C-:B------:R-:W-:Y:S01]  /*50e0*/  FFMA.FTZ R33, R34, UR34, -R54.reuse ;  /* 0x0000002222217c23 */ /* 0x100fe20008010836 */
[--C-:B------:R-:W-:Y:S01]  /*50f0*/  FFMA.FTZ R34, R35, UR34, -R54.reuse ;  /* 0x0000002223227c23 */ /* 0x100fe20008010836 */
[----:B-1----:R-:W-:Y:S01]  /*5100*/  FADD.FTZ R6, R68, R5 ;  /* 0x0000000544067221 */ /* 0x002fe20000010000 */
[----:B---3--:R-:W-:Y:S01]  /*5110*/  FADD.FTZ R5, R80, R63 ;  /* 0x0000003f50057221 */ /* 0x008fe20000010000 */
[----:B------:R-:W-:Y:S01]  /*5120*/  FFMA.FTZ R35, R36, UR34, -R54 ;  /* 0x0000002224237c23 */ /* 0x000fe20008010836 */
[----:B------:R-:W1:Y:S01]  /*5130*/  MUFU.EX2 R56, R56 ;  /* 0x0000003800387308 */ /* 0x000e620000000800 */
[C---:B------:R-:W-:Y:S01]  /*5140*/  FADD.FTZ R12, R73.reuse, R6 ;  /* 0x00000006490c7221 */ /* 0x040fe20000010000 */
[----:B------:R-:W-:Y:S01]  /*5150*/  F2FP.F16.F32.PACK_AB R6, R73, R68 ;  /* 0x000000444906723e */ /* 0x000fe200000000ff */
[--C-:B------:R-:W-:Y:S01]  /*5160*/  FFMA.FTZ R36, R37, UR34, -R54.reuse ;  /* 0x0000002225247c23 */ /* 0x100fe20008010836 */
[----:B------:R-:W-:Y:S01]  /*5170*/  FFMA.FTZ R54, R83, UR34, -R54 ;  /* 0x0000002253367c23 */ /* 0x000fe20008010836 */
[----:B------:R-:W-:Y:S01]  /*5180*/  FADD.FTZ R7, R67, R12 ;  /* 0x0000000c43077221 */ /* 0x000fe20000010000 */
[----:B----4-:R-:W-:Y:S01]  /*5190*/  FADD.FTZ R12, R64, R5 ;  /* 0x00000005400c7221 */ /* 0x010fe20000010000 */
[----:B------:R-:W-:Y:S01]  /*51a0*/  F2FP.F16.F32.PACK_AB R5, R63, R80 ;  /* 0x000000503f05723e */ /* 0x000fe200000000ff */
[----:B------:R-:W2:Y:S01]  /*51b0*/  MUFU.EX2 R57, R57 ;  /* 0x0000003900397308 */ /* 0x000ea20000000800 */
[----:B------:R-:W-:Y:S01]  /*51c0*/  FADD.FTZ R14, R70, R7 ;  /* 0x00000007460e7221 */ /* 0x000fe20000010000 */
[C---:B-----5:R-:W-:Y:S01]  /*51d0*/  FADD.FTZ R12, R79.reuse, R12 ;  /* 0x0000000c4f0c7221 */ /* 0x060fe20000010000 */
[----:B------:R-:W-:-:S02]  /*51e0*/  F2FP.F16.F32.PACK_AB R7, R79, R64 ;  /* 0x000000404f07723e */ /* 0x000fc400000000ff */
[----:B------:R-:W-:Y:S01]  /*51f0*/  FADD.FTZ R15, R69, R14 ;  /* 0x0000000e450f7221 */ /* 0x000fe20000010000 */
[----:B0-----:R-:W-:Y:S02]  /*5200*/  FADD.FTZ R13, R3, R12 ;  /* 0x0000000c030d7221 */ /* 0x001fe40000010000 */
[----:B------:R-:W0:Y:S01]  /*5210*/  MUFU.EX2 R58, R58 ;  /* 0x0000003a003a7308 */ /* 0x000e220000000800 */
[----:B------:R-:W-:Y:S01]  /*5220*/  FADD.FTZ R15, R72, R15 ;  /* 0x0000000f480f7221 */ /* 0x000fe20000010000 */
[----:B-1----:R-:W-:Y:S01]  /*5230*/  FADD.FTZ R12, R56, R13 ;  /* 0x0000000d380c7221 */ /* 0x002fe20000010000 */
[----:B------:R1:W-:Y:S02]  /*5240*/  STSM.16.M88.4 [R17+0x21800], R4 ;  /* 0x0218000411007844 */ /* 0x0003e40000000200 */
[----:B------:R-:W-:-:S03]  /*5250*/  FADD.FTZ R14, R74, R15 ;  /* 0x0000000f4a0e7221 */ /* 0x000fc60000010000 */
[----:B------:R-:W3:Y:S01]  /*5260*/  MUFU.EX2 R59, R59 ;  /* 0x0000003b003b7308 */ /* 0x000ee20000000800 */
[----:B--2---:R-:W-:Y:S01]  /*5270*/  FADD.FTZ R13, R57, R12 ;  /* 0x0000000c390d7221 */ /* 0x004fe20000010000 */
[----:B------:R-:W-:-:S04]  /*5280*/  FADD.FTZ R15, R75, R14 ;  /* 0x0000000e4b0f7221 */ /* 0x000fc80000010000 */
[----:B------:R-:W-:Y:S02]  /*5290*/  FADD.FTZ R14, R44, R15 ;  /* 0x0000000f2c0e7221 */ /* 0x000fe40000010000 */
[----:B------:R-:W2:Y:S01]  /*52a0*/  MUFU.EX2 R60, R60 ;  /* 0x0000003c003c7308 */ /* 0x000ea20000000800 */
[----:B0-----:R-:W-:Y:S01]  /*52b0*/  FADD.FTZ R12, R58, R13 ;  /* 0x0000000d3a0c7221 */ /* 0x001fe20000010000 */
[----:B------:R-:W-:Y:S01]  /*52c0*/  FADD.FTZ R15, R77, R14 ;  /* 0x0000000e4d0f7221 */ /* 0x000fe20000010000 */
[----:B-1----:R-:W-:Y:S02]  /*52d0*/  F2FP.F16.F32.PACK_AB R5, R56, R3 ;  /* 0x000000033805723e */ /* 0x002fe400000000ff */
[----:B------:R-:W-:Y:S01]  /*52e0*/  F2FP.F16.F32.PACK_AB R4, R70, R67 ;  /* 0x000000434604723e */ /* 0x000fe200000000ff */
[----:B------:R-:W-:Y:S01]  /*52f0*/  FADD.FTZ R14, R40, R15 ;  /* 0x0000000f280e7221 */ /* 0x000fe20000010000 */
[----:B------:R-:W-:Y:S01]  /*5300*/  F2FP.F16.F32.PACK_AB R6, R72, R69 ;  /* 0x000000454806723e */ /* 0x000fe200000000ff */
[----:B------:R-:W0:Y:S01]  /*5310*/  MUFU.EX2 R61, R61 ;  /* 0x0000003d003d7308 */ /* 0x000e220000000800 */
[----:B---3--:R-:W-:Y:S01]  /*5320*/  FADD.FTZ R13, R59, R12 ;  /* 0x0000000c3b0d7221 */ /* 0x008fe20000010000 */
[----:B------:R-:W-:-:S04]  /*5330*/  FADD.FTZ R15, R41, R14 ;  /* 0x0000000e290f7221 */ /* 0x000fc80000010000 */
[----:B------:R-:W-:Y:S02]  /*5340*/  FADD.FTZ R14, R42, R15 ;  /* 0x0000000f2a0e7221 */ /* 0x000fe40000010000 */
[----:B------:R-:W1:Y:S01]  /*5350*/  MUFU.EX2 R62, R62 ;  /* 0x0000003e003e7308 */ /* 0x000e620000000800 */
[----:B--2---:R-:W-:-:S07]  /*5360*/  FADD.FTZ R12, R60, R13 ;  /* 0x0000000d3c0c7221 */ /* 0x004fce0000010000 */
[----:B------:R-:W2:Y:S01]  /*5370*/  MUFU.EX2 R10, R10 ;  /* 0x0000000a000a7308 */ /* 0x000ea20000000800 */
[----:B0-----:R-:W-:Y:S01]  /*5380*/  FADD.FTZ R13, R61, R12 ;  /* 0x0000000c3d0d7221 */ /* 0x001fe20000010000 */
[----:B------:R-:W-:-:S06]  /*5390*/  F2FP.F16.F32.PACK_AB R12, R75, R74 ;  /* 0x0000004a4b0c723e */ /* 0x000fcc00000000ff */
[----:B------:R-:W0:Y:S01]  /*53a0*/  MUFU.EX2 R11, R11 ;  /* 0x0000000b000b7308 */ /* 0x000e220000000800 */
[C---:B-1----:R-:W-:Y:S01]  /*53b0*/  FADD.FTZ R13, R62.reuse, R13 ;  /* 0x0000000d3e0d7221 */ /* 0x042fe20000010000 */
[----:B------:R-:W-:-:S06]  /*53c0*/  F2FP.F16.F32.PACK_AB R15, R62, R61 ;  /* 0x0000003d3e0f723e */ /* 0x000fcc00000000ff */
[----:B------:R-:W1:Y:S01]  /*53d0*/  MUFU.EX2 R20, R20 ;  /* 0x0000001400147308 */ /* 0x000e620000000800 */
[----:B--2---:R-:W-:Y:S01]  /*53e0*/  FADD.FTZ R64, R10, R13 ;  /* 0x0000000d0a407221 */ /* 0x004fe20000010000 */
[----:B------:R-:W-:Y:S01]  /*53f0*/  FADD.FTZ R13, R45, R14 ;  /* 0x0000000e2d0d7221 */ /* 0x000fe20000010000 */
[----:B------:R-:W-:-:S03]  /*5400*/  F2FP.F16.F32.PACK_AB R14, R77, R44 ;  /* 0x0000002c4d0e723e */ /* 0x000fc600000000ff */
[----:B------:R-:W-:Y:S01]  /*5410*/  FADD.FTZ R56, R24, R13 ;  /* 0x0000000d18387221 */ /* 0x000fe20000010000 */
[----:B------:R-:W-:Y:S01]  /*5420*/  F2FP.F16.F32.PACK_AB R13, R60, R59 ;  /* 0x0000003b3c0d723e */ /* 0x000fe200000000ff */
[----:B------:R-:W2:Y:S01]  /*5430*/  MUFU.EX2 R21, R21 ;  /* 0x0000001500157308 */ /* 0x000ea20000000800 */
[----:B0-----:R-:W-:Y:S01]  /*5440*/  FADD.FTZ R7, R11, R64 ;  /* 0x000000400b077221 */ /* 0x001fe20000010000 */
[----:B------:R-:W-:-:S06]  /*5450*/  FADD.FTZ R3, R25, R56 ;  /* 0x0000003819037221 */ /* 0x000fcc0000010000 */
[----:B------:R-:W-:Y:S01]  /*5460*/  MUFU.EX2 R27, R27 ;  /* 0x0000001b001b7308 */ /* 0x000fe20000000800 */
[----:B-1----:R-:W-:Y:S01]  /*5470*/  FADD.FTZ R44, R20, R7 ;  /* 0x00000007142c7221 */ /* 0x002fe20000010000 */
[----:B------:R-:W-:-:S05]  /*5480*/  F2FP.F16.F32.PACK_AB R7, R58, R57 ;  /* 0x000000393a07723e */ /* 0x000fca00000000ff */
[----:B------:R0:W-:Y:S01]  /*5490*/  STSM.16.M88.4 [R22], R4 ;  /* 0x0000000416007844 */ /* 0x0001e20000000200 */
[----:B------:R-:W1:Y:S01]  /*54a0*/  MUFU.EX2 R28, R28 ;  /* 0x0000001c001c7308 */ /* 0x000e620000000800 */
[----:B--2---:R-:W-:Y:S02]  /*54b0*/  FADD.FTZ R44, R21, R44 ;  /* 0x0000002c152c7221 */ /* 0x004fe40000010000 */
[----:B------:R2:W-:Y:S05]  /*54c0*/  STSM.16.M88.4 [R19], R12 ;  /* 0x0000000c13007844 */ /* 0x0005ea0000000200 */
[----:B------:R-:W-:Y:S01]  /*54d0*/  MUFU.EX2 R31, R31 ;  /* 0x0000001f001f7308 */ /* 0x000fe20000000800 */
[----:B0-----:R-:W-:-:S07]  /*54e0*/  F2FP.F16.F32.PACK_AB R4, R41, R40 ;  /* 0x000000282904723e */ /* 0x001fce00000000ff */
[----:B------:R-:W0:Y:S01]  /*54f0*/  MUFU.EX2 R32, R32 ;  /* 0x0000002000207308 */ /* 0x000e220000000800 */
[----:B------:R-:W-:Y:S02]  /*5500*/  F2FP.F16.F32.PACK_AB R5, R11, R10 ;  /* 0x0000000a0b05723e */ /* 0x000fe400000000ff */
[----:B--2---:R-:W-:Y:S02]  /*5510*/  F2FP.F16.F32.PACK_AB R14, R51, R26 ;  /* 0x0000001a330e723e */ /* 0x004fe400000000ff */
[----:B------:R-:W-:Y:S02]  /*5520*/  F2FP.F16.F32.PACK_AB R7, R21, R20 ;  /* 0x000000141507723e */ /* 0x000fe400000000ff */
[----:B------:R-:W-:Y:S01]  /*5530*/  F2FP.F16.F32.PACK_AB R6, R45, R42 ;  /* 0x0000002a2d06723e */ /* 0x000fe200000000ff */
[----:B------:R2:W-:Y:S01]  /*5540*/  MUFU.EX2 R37, R38 ;  /* 0x0000002600257308 */ /* 0x0005e20000000800 */
[----:B------:R-:W-:Y:S02]  /*5550*/  F2FP.F16.F32.PACK_AB R12, R25, R24 ;  /* 0x00000018190c723e */ /* 0x000fe400000000ff */
[----:B-1----:R-:W-:Y:S01]  /*5560*/  F2FP.F16.F32.PACK_AB R13, R28, R27 ;  /* 0x0000001b1c0d723e */ /* 0x002fe200000000ff */
[----:B------:R1:W-:Y:S01]  /*5570*/  STSM.16.M88.4 [R18], R4 ;  /* 0x0000000412007844 */ /* 0x0003e20000000200 */
[----:B------:R-:W-:-:S03]  /*5580*/  F2FP.F16.F32.PACK_AB R24, R53, R50 ;  /* 0x000000323518723e */ /* 0x000fc600000000ff */
[----:B------:R-:W3:Y:S01]  /*5590*/  MUFU.EX2 R2, R2 ;  /* 0x0000000200027308 */ /* 0x000ee20000000800 */
[----:B--2---:R-:W-:Y:S01]  /*55a0*/  FADD.FTZ R38, R26, R3 ;  /* 0x000000031a267221 */ /* 0x004fe20000010000 */
[----:B------:R-:W-:Y:S01]  /*55b0*/  FADD.FTZ R3, R27, R44 ;  /* 0x0000002c1b037221 */ /* 0x000fe20000010000 */
[----:B0-----:R-:W-:Y:S02]  /*55c0*/  F2FP.F16.F32.PACK_AB R15, R32, R31 ;  /* 0x0000001f200f723e */ /* 0x001fe400000000ff */
[----:B------:R-:W-:Y:S01]  /*55d0*/  FADD.FTZ R57, R51, R38 ;  /* 0x0000002633397221 */ /* 0x000fe20000010000 */
[----:B------:R-:W-:Y:S02]  /*55e0*/  FADD.FTZ R38, R28, R3 ;  /* 0x000000031c267221 */ /* 0x000fe40000010000 */
[----:B------:R-:W0:Y:S01]  /*55f0*/  MUFU.EX2 R33, R33 ;  /* 0x0000002100217308 */ /* 0x000e220000000800 */
[----:B------:R-:W-:Y:S01]  /*5600*/  FADD.FTZ R40, R50, R57 ;  /* 0x0000003932287221 */ /* 0x000fe20000010000 */
[----:B------:R-:W-:Y:S01]  /*5610*/  FADD.FTZ R3, R31, R38 ;  /* 0x000000261f037221 */ /* 0x000fe20000010000 */
[----:B------:R2:W-:Y:S02]  /*5620*/  STSM.16.M88.4 [R17+0x27800], R12 ;  /* 0x0278000c11007844 */ /* 0x0005e40000000200 */
[----:B------:R-:W-:Y:S01]  /*5630*/  FADD.FTZ R41, R53, R40 ;  /* 0x0000002835297221 */ /* 0x000fe20000010000 */
[----:B------:R-:W-:-:S02]  /*5640*/  FADD.FTZ R3, R32, R3 ;  /* 0x0000000320037221 */ /* 0x000fc40000010000 */
[----:B------:R-:W4:Y:S01]  /*5650*/  MUFU.EX2 R29, R29 ;  /* 0x0000001d001d7308 */ /* 0x000f220000000800 */
[----:B------:R-:W-:Y:S01]  /*5660*/  FADD.FTZ R26, R52, R41 ;  /* 0x00000029341a7221 */ /* 0x000fe20000010000 */
[----:B---3--:R-:W-:-:S03]  /*5670*/  FADD.FTZ R38, R2, R3 ;  /* 0x0000000302267221 */ /* 0x008fc60000010000 */
[C---:B------:R-:W-:Y:S01]  /*5680*/  FADD.FTZ R40, R55.reuse, R26 ;  /* 0x0000001a37287221 */ /* 0x040fe20000010000 */
[----:B------:R-:W-:Y:S02]  /*5690*/  F2FP.F16.F32.PACK_AB R26, R55, R52 ;  /* 0x00000034371a723e */ /* 0x000fe400000000ff */
[----:B------:R-:W3:Y:S01]  /*56a0*/  MUFU.EX2 R34, R34 ;  /* 0x0000002200227308 */ /* 0x000ee20000000800 */
[C---:B0-----:R-:W-:Y:S01]  /*56b0*/  FADD.FTZ R3, R33.reuse, R38 ;  /* 0x0000002621037221 */ /* 0x041fe20000010000 */
[----:B------:R-:W-:-:S06]  /*56c0*/  F2FP.F16.F32.PACK_AB R25, R33, R2 ;  /* 0x000000022119723e */ /* 0x000fcc00000000ff */
[----:B------:R-:W0:Y:S01]  /*56d0*/  MUFU.EX2 R48, R48 ;  /* 0x0000003000307308 */ /* 0x000e220000000800 */
[----:B----4-:R-:W-:-:S07]  /*56e0*/  FADD.FTZ R21, R29, R40 ;  /* 0x000000281d157221 */ /* 0x010fce0000010000 */
[----:B------:R-:W4:Y:S01]  /*56f0*/  MUFU.EX2 R35, R35 ;  /* 0x0000002300237308 */ /* 0x000f220000000800 */
[----:B---3--:R-:W-:-:S07]  /*5700*/  FADD.FTZ R10, R34, R3 ;  /* 0x00000003220a7221 */ /* 0x008fce0000010000 */
[----:B------:R-:W3:Y:S01]  /*5710*/  MUFU.EX2 R30, R30 ;  /* 0x0000001e001e7308 */ /* 0x000ee20000000800 */
[C---:B0-----:R-:W-:Y:S01]  /*5720*/  FADD.FTZ R21, R48.reuse, R21 ;  /* 0x0000001530157221 */ /* 0x041fe20000010000 */
[----:B------:R-:W-:-:S06]  /*5730*/  F2FP.F16.F32.PACK_AB R28, R48, R29 ;  /* 0x0000001d301c723e */ /* 0x000fcc00000000ff */
[----:B------:R-:W0:Y:S01]  /*5740*/  MUFU.EX2 R49, R49 ;  /* 0x0000003100317308 */ /* 0x000e220000000800 */
[C---:B----4-:R-:W-:Y:S01]  /*5750*/  FADD.FTZ R3, R35.reuse, R10 ;  /* 0x0000000a23037221 */ /* 0x050fe20000010000 */
[----:B------:R-:W-:-:S05]  /*5760*/  F2FP.F16.F32.PACK_AB R27, R35, R34 ;  /* 0x00000022231b723e */ /* 0x000fca00000000ff */
[----:B------:R2:W-:Y:S01]  /*5770*/  STSM.16.M88.4 [R23], R24 ;  /* 0x0000001817007844 */ /* 0x0005e20000000200 */
[----:B------:R-:W4:Y:S01]  /*5780*/  MUFU.EX2 R36, R36 ;  /* 0x0000002400247308 */ /* 0x000f220000000800 */
[----:B---3--:R-:W-:-:S07]  /*5790*/  FADD.FTZ R10, R30, R21 ;  /* 0x000000151e0a7221 */ /* 0x008fce0000010000 */
[----:B------:R-:W3:Y:S01]  /*57a0*/  MUFU.EX2 R39, R39 ;  /* 0x0000002700277308 */ /* 0x000ee20000000800 */
[C---:B0-----:R-:W-:Y:S01]  /*57b0*/  F2FP.F16.F32.PACK_AB R30, R49.reuse, R30 ;  /* 0x0000001e311e723e */ /* 0x041fe200000000ff */
[----:B------:R-:W-:-:S06]  /*57c0*/  FADD.FTZ R10, R49, R10 ;  /* 0x0000000a310a7221 */ /* 0x000fcc0000010000 */
[----:B------:R-:W0:Y:S01]  /*57d0*/  MUFU.EX2 R78, R78 ;  /* 0x0000004e004e7308 */ /* 0x000e220000000800 */
[----:B----4-:R-:W-:Y:S01]  /*57e0*/  F2FP.F16.F32.PACK_AB R29, R37, R36 ;  /* 0x00000024251d723e */ /* 0x010fe200000000ff */
[----:B------:R-:W-:-:S04]  /*57f0*/  FADD.FTZ R2, R36, R3 ;  /* 0x0000000324027221 */ /* 0x000fc80000010000 */
[----:B------:R-:W-:Y:S02]  /*5800*/  FADD.FTZ R2, R37, R2 ;  /* 0x0000000225027221 */ /* 0x000fe40000010000 */
[----:B------:R-:W-:Y:S02]  /*5810*/  MUFU.EX2 R43, R43 ;  /* 0x0000002b002b7308 */ /* 0x000fe40000000800 */
[----:B---3--:R-:W-:-:S06]  /*5820*/  FADD.FTZ R3, R39, R2 ;  /* 0x0000000227037221 */ /* 0x008fcc0000010000 */
[----:B------:R-:W1:Y:S01]  /*5830*/  MUFU.EX2 R46, R46 ;  /* 0x0000002e002e7308 */ /* 0x000e620000000800 */
[C---:B0-----:R-:W-:Y:S01]  /*5840*/  F2FP.F16.F32.PACK_AB R31, R78.reuse, R39 ;  /* 0x000000274e1f723e */ /* 0x041fe200000000ff */
[----:B------:R-:W-:-:S04]  /*5850*/  FADD.FTZ R2, R78, R3 ;  /* 0x000000034e027221 */ /* 0x000fc80000010000 */
[----:B------:R2:W-:Y:S02]  /*5860*/  STSM.16.M88.4 [R19+0x6000], R28 ;  /* 0x0060001c13007844 */ /* 0x0005e40000000200 */
[----:B------:R-:W0:Y:S08]  /*5870*/  MUFU.EX2 R47, R47 ;  /* 0x0000002f002f7308 */ /* 0x000e300000000800 */
[----:B------:R-:W3:Y:S01]  /*5880*/  MUFU.EX2 R0, R0 ;  /* 0x0000000000007308 */ /* 0x000ee20000000800 */
[----:B-1----:R-:W-:Y:S01]  /*5890*/  F2FP.F16.F32.PACK_AB R4, R46, R43 ;  /* 0x0000002b2e04723e */ /* 0x002fe200000000ff */
[----:B------:R-:W-:-:S04]  /*58a0*/  FADD.FTZ R43, R43, R10 ;  /* 0x0000000a2b2b7221 */ /* 0x000fc80000010000 */
[----:B------:R-:W-:Y:S02]  /*58b0*/  FADD.FTZ R46, R46, R43 ;  /* 0x0000002b2e2e7221 */ /* 0x000fe40000010000 */
[----:B------:R-:W-:Y:S02]  /*58c0*/  MUFU.EX2 R81, R81 ;  /* 0x0000005100517308 */ /* 0x000fe40000000800 */
[----:B0-----:R-:W-:-:S06]  /*58d0*/  FADD.FTZ R3, R47, R46 ;  /* 0x0000002e2f037221 */ /* 0x001fcc0000010000 */
[----:B------:R-:W0:Y:S01]  /*58e0*/  MUFU.EX2 R82, R82 ;  /* 0x0000005200527308 */ /* 0x000e220000000800 */
[C---:B---3--:R-:W-:Y:S01]  /*58f0*/  F2FP.F16.F32.PACK_AB R6, R0.reuse, R47 ;  /* 0x0000002f0006723e */ /* 0x048fe200000000ff */
[----:B------:R-:W-:Y:S01]  /*5900*/  FADD.FTZ R3, R0, R3 ;  /* 0x0000000300037221 */ /* 0x000fe20000010000 */
[----:B------:R-:W-:-:S05]  /*5910*/  VIADD R0, R88, 0xfffffffe ;  /* 0xfffffffe58007836 */ /* 0x000fca0000000000 */
[----:B------:R-:W1:Y:S08]  /*5920*/  MUFU.EX2 R76, R76 ;  /* 0x0000004c004c7308 */ /* 0x000e700000000800 */
[----:B------:R-:W3:Y:S01]  /*5930*/  MUFU.EX2 R11, R54 ;  /* 0x00000036000b7308 */ /* 0x000ee20000000800 */
[----:B0-----:R-:W-:Y:S01]  /*5940*/  F2FP.F16.F32.PACK_AB R5, R82, R81 ;  /* 0x000000515205723e */ /* 0x001fe200000000ff */
[----:B------:R-:W-:-:S04]  /*5950*/  FADD.FTZ R81, R81, R2 ;  /* 0x0000000251517221 */ /* 0x000fc80000010000 */
[----:B------:R-:W-:-:S04]  /*5960*/  FADD.FTZ R81, R82, R81 ;  /* 0x0000005152517221 */ /* 0x000fc80000010000 */
[----:B-1----:R-:W-:Y:S01]  /*5970*/  FADD.FTZ R2, R76, R81 ;  /* 0x000000514c027221 */ /* 0x002fe20000010000 */
        /* <DEDUP_REMOVED lines=17> */
.L_x_1098:
[----:B------:R-:W-:-:S11]  /*5a90*/  UISETP.NE.AND UP2, UPT, UR7, 0x1, UPT ;  /* 0x000000010700788c */ /* 0x000fd6000bf45270 */
[----:B------:R-:W-:Y:S02]  /*5aa0*/  @UP2 ULDC.64 UR10, c[0x0][0x9e8] ;  /* 0x00027a00000a2ab9 */ /* 0x000fe40000000a00 */
[----:B------:R-:W-:-:S04]  /*5ab0*/  UIMAD.WIDE.U32 UR14, UR18, UR10, URZ ;  /* 0x0000000a120e72a5 */ /* 0x000fc8000f8e003f */
[----:B------:R-:W-:-:S12]  /*5ac0*/  @UP2 USHF.R.U32.HI UR18, URZ, UR11, UR15 ;  /* 0x0000000b3f122299 */ /* 0x000fd8000801160f */
.L_x_1099:
[----:B------:R-:W-:-:S04]  /*5ad0*/  UIMAD UR7, UR18, UR7, UR7 ;  /* 0x00000007120772a4 */ /* 0x000fc8000f8e0207 */
[----:B------:R-:W-:-:S04]  /*5ae0*/  UISETP.LT.AND UP2, UPT, UR6, UR7, UPT ;  /* 0x000000070600728c */ /* 0x000fc8000bf41270 */
[----:B------:R-:W-:-:S12]  /*5af0*/  USEL UR6, UR6, UR7, UP2 ;  /* 0x0000000706067287 */ /* 0x000fd80009000000 */
.L_x_1097:
[----:B------:R-:W-:Y:S01]  /*5b00*/  USHF.R.S32.HI UR7, URZ, 0x1f, UR6 ;  /* 0x0000001f3f077899 */ /* 0x000fe20008011406 */
[----:B------:R-:W-:Y:S02]  /*5b10*/  CS2R R134, SRZ ;  /* 0x0000000000867805 */ /* 0x000fe4000001ff00 */
[----:B------:R-:W-:Y:S02]  /*5b20*/  CS2R R132, SRZ ;  /* 0x0000000000847805 */ /* 0x000fe4000001ff00 */
[----:B------:R-:W-:Y:S01]  /*5b30*/  CS2R R130, SRZ ;  /* 0x0000000000827805 */ /* 0x000fe2000001ff00 */
[----:B------:R-:W-:Y:S01]  /*5b40*/  ULEA.HI UR7, UR7, UR6, URZ, 0x7 ;  /* 0x0000000607077291 */ /* 0x000fe2000f8f383f */
[----:B------:R-:W-:Y:S02]  /*5b50*/  CS2R R128, SRZ ;  /* 0x0000000000807805 */ /* 0x000fe4000001ff00 */
[----:B------:R-:W-:Y:S02]  /*5b60*/  CS2R R126, SRZ ;  /* 0x00000000007e7805 */ /* 0x000fe4000001ff00 */
[----:B------:R-:W-:Y:S01]  /*5b70*/  CS2R R124, SRZ ;  /* 0x00000000007c7805 */ /* 0x000fe2000001ff00 */
        /* <DEDUP_REMOVED lines=10> */
[----:B------:R-:W-:Y:S02]  /*5c20*/  CS2R R108, SRZ ;  /* 0x00000000006c7805 */ /* 0x000fe4000001ff00 */
[----:B------:R-:W-:Y:S02]  /*5c30*/  CS2R R106, SRZ ;  /* 0x00000000006a7805 */ /* 0x000fe4000001ff00 */
[----:B------:R-:W-:Y:S02]  /*5c40*/  CS2R R104, SRZ ;  /* 0x0000000000687805 */ /* 0x000fe4000001ff00 */
[----:B------:R-:W-:Y:S02]  /*5c50*/  CS2R R102, SRZ ;  /* 0x0000000000667805 */ /* 0x000fe4000001ff00 */
[----:B------:R-:W-:Y:S02]  /*5c60*/  ISETP.GE.AND P2, PT, R0, UR59, PT ;  /* 0x0000003b00007c0c */ /* 0x000fe4000bf46270 */
[----:B------:R-:W-:-:S02]  /*5c70*/  CS2R R100, SRZ ;  /* 0x0000000000647805 */ /* 0x000fc4000001ff00 */
[----:B------:R-:W-:Y:S02]  /*5c80*/  CS2R R98, SRZ ;  /* 0x0000000000627805 */ /* 0x000fe4000001ff00 */
[----:B------:R-:W-:Y:S02]  /*5c90*/  CS2R R96, SRZ ;  /* 0x0000000000607805 */ /* 0x000fe4000001ff00 */
[----:B------:R-:W-:Y:S02]  /*5ca0*/  CS2R R94, SRZ ;  /* 0x00000000005e7805 */ /* 0x000fe4000001ff00 */
[----:B------:R-:W-:Y:S02]  /*5cb0*/  CS2R R92, SRZ ;  /* 0x00000000005c7805 */ /* 0x000fe4000001ff00 */
[----:B------:R-:W-:Y:S02]  /*5cc0*/  CS2R R90, SRZ ;  /* 0x00000000005a7805 */ /* 0x000fe4000001ff00 */
[----:B------:R-:W-:Y:S01]  /*5cd0*/  CS2R R88, SRZ ;  /* 0x0000000000587805 */ /* 0x000fe2000001ff00 */
[----:B------:R-:W-:Y:S06]  /*5ce0*/  @!P2 BRA `(.L_x_1100) ;  /* 0x000000380064a947 */ /* 0x000fec0003800000 */
[----:B------:R-:W-:Y:S01]  /*5cf0*/  IMAD.MOV.U32 R135, RZ, RZ, RZ ;  /* 0x000000ffff877224 */ /* 0x000fe200078e00ff */
[----:B------:R-:W-:Y:S01]  /*5d00*/  ULDC UR35, c[0x0][0x9e4] ;  /* 0x0002790000237ab9 */ /* 0x000fe20000000800 */
[----:B------:R-:W-:Y:S01]  /*5d10*/  ULDC UR56, c[0x0][0x9d8] ;  /* 0x0002760000387ab9 */ /* 0x000fe20000000800 */
[----:B------:R-:W-:Y:S01]  /*5d20*/  ULDC UR34, c[0x0][0x988] ;  /* 0x0002620000227ab9 */ /* 0x000fe20000000800 */
[----:B------:R-:W-:-:S05]  /*5d30*/  ULDC UR55, c[0x0][0x9e0] ;  /* 0x0002780000377ab9 */ /* 0x000fca0000000800 */
.L_x_1117:
        /* <DEDUP_REMOVED lines=9> */
.L_x_1102:
[----:B------:R-:W-:Y:S01]  /*5dd0*/  ULEA UR6, UR58, UR42, 0x3 ;  /* 0x0000002a3a067291 */ /* 0x000fe2000f8e183f */
[----:B--2---:R-:W-:-:S05]  /*5de0*/  IMAD.U32 R4, RZ, RZ, UR57 ;  /* 0x00000039ff047e24 */ /* 0x004fca000f8e00ff */
[----:B------:R-:W-:-:S04]  /*5df0*/  SHF.L.U32 R4, R4, 0x1f, RZ ;  /* 0x0000001f04047819 */ /* 0x000fc800000006ff */
[----:B------:R0:W1:Y:S01]  /*5e00*/  SYNCS.PHASECHK.TRANS64.TRYWAIT P2, [UR6+0x2d830], R4 ;  /* 0x02d83004ff0075a7 */ /* 0x0000620008040146 */
[----:B------:R-:W-:Y:S05]  /*5e10*/  @!P0 BRA `(.L_x_1103) ;  /* 0x0000000000048947 */ /* 0x000fea0003800000 */
[----:B------:R-:W-:Y:S01]  /*5e20*/  BPT.TRAP 0x1 ;  /* 0x000000040000795c */ /* 0x000fe20000300000 */
.L_x_1103:
[----:B-1----:R-:W-:Y:S05]  /*5e30*/  @P2 BRA `(.L_x_1101) ;  /* 0x0000000000082947 */ /* 0x002fea0003800000 */
[----:B------:R-:W1:Y:S02]  /*5e40*/  SYNCS.PHASECHK.TRANS64.TRYWAIT P2, [UR6+0x2d830], R4 ;  /* 0x02d83004ff0075a7 */ /* 0x000e640008040146 */
[----:B-1----:R-:W-:Y:S05]  /*5e50*/  @!P2 BRA `(.L_x_1104) ;  /* 0x0000014000b4a947 */ /* 0x002fea0003800000 */
.L_x_1101:
[----:B-12---:R-:W1:Y:S01]  /*5e60*/  S2R R5, SR_TID.X ;  /* 0x0000000000057919 */ /* 0x006e620000002100 */
[----:B------:R-:W-:Y:S01]  /*5e70*/  UIMAD UR6, UR58, 0x600, UR32 ;  /* 0x000006003a0678a4 */ /* 0x000fe2000f8e0220 */
[----:B------:R-:W-:Y:S01]  /*5e80*/  UMOV UR7, 0x80000020 ;  /* 0x8000002000077882 */ /* 0x000fe20000000000 */
[----:B------:R-:W-:Y:S02]  /*5e90*/  UMOV UR11, 0x80000020 ;  /* 0x80000020000b7882 */ /* 0x000fe40000000000 */
[----:B------:R-:W-:Y:S02]  /*5ea0*/  UIADD3 UR10, UR6, 0x2, URZ ;  /* 0x00000002060a7890 */ /* 0x000fe4000fffe03f */
        /* <DEDUP_REMOVED lines=8> */
[----:B-1----:R-:W-:-:S05]  /*5f30*/  SHF.R.U32.HI R5, RZ, 0x7, R5 ;  /* 0x00000007ff057819 */ /* 0x002fca0000011605 */
[----:B0-----:R-:W-:-:S05]  /*5f40*/  VIADD R4, R5, 0x8 ;  /* 0x0000000805047836 */ /* 0x001fca0000000000 */
[----:B------:R0:W-:Y:S06]  /*5f50*/  BAR.SYNC.DEFER_BLOCKING R4, 0x100 ;  /* 0x000400040000751d */ /* 0x0001ec0000010000 */
[----:B------:R-:W-:-:S06]  /*5f60*/  WARPGROUP.ARRIVE ;  /* 0x00000000000079c5 */ /* 0x000fcc0000000000 */
        /* <DEDUP_REMOVED lines=20> */
.L_x_1106:
[----:B------:R-:W-:Y:S01]  /*60b0*/  ULEA UR6, UR48, UR42, 0x3 ;  /* 0x0000002a30067291 */ /* 0x000fe2000f8e183f */
[----:B------:R-:W-:-:S05]  /*60c0*/  IMAD.U32 R4, RZ, RZ, UR51 ;  /* 0x00000033ff047e24 */ /* 0x000fca000f8e00ff */
[----:B------:R-:W-:-:S04]  /*60d0*/  SHF.L.U32 R4, R4, 0x1f, RZ ;  /* 0x0000001f04047819 */ /* 0x000fc800000006ff */
[----:B------:R0:W1:Y:S01]  /*60e0*/  SYNCS.PHASECHK.TRANS64.TRYWAIT P2, [UR6+0x2d850], R4 ;  /* 0x02d85004ff0075a7 */ /* 0x0000620008040146 */
[----:B------:R-:W-:Y:S05]  /*60f0*/  @!P0 BRA `(.L_x_1107) ;  /* 0x0000000000048947 */ /* 0x000fea0003800000 */
[----:B------:R-:W-:Y:S01]  /*6100*/  BPT.TRAP 0x1 ;  /* 0x000000040000795c */ /* 0x000fe20000300000 */
.L_x_1107:
[----:B-1----:R-:W-:Y:S05]  /*6110*/  @P2 BRA `(.L_x_1105) ;  /* 0x0000000000082947 */ /* 0x002fea0003800000 */
[----:B------:R-:W1:Y:S02]  /*6120*/  SYNCS.PHASECHK.TRANS64.TRYWAIT P2, [UR6+0x2d850], R4 ;  /* 0x02d85004ff0075a7 */ /* 0x000e640008040146 */
[----:B-1----:R-:W-:Y:S05]  /*6130*/  @!P2 BRA `(.L_x_1108) ;  /* 0x000001400014a947 */ /* 0x002fea0003800000 */
.L_x_1105:
[----:B------:R-:W-:Y:S01]  /*6140*/  UIADD3 UR6, UR42, 0x400, URZ ;  /* 0x000004002a067890 */ /* 0x000fe2000fffe03f */
[----:B------:R-:W-:Y:S01]  /*6150*/  WARPGROUP.ARRIVE ;  /* 0x00000000000079c5 */ /* 0x000fe20000000000 */
[----:B------:R-:W-:Y:S01]  /*6160*/  ULEA UR7, UR54, UR42, 0xd ;  /* 0x0000002a36077291 */ /* 0x000fe2000f8e683f */
[----:B------:R-:W-:Y:S01]  /*6170*/  FMUL.FTZ R6, R26, UR56 ;  /* 0x000000381a067c20 */ /* 0x000fe20008410000 */
[----:B------:R-:W-:Y:S01]  /*6180*/  USHF.R.U32.HI UR6, URZ, 0x4, UR6 ;  /* 0x000000043f067899 */ /* 0x000fe20008011606 */
[----:B------:R-:W-:Y:S01]  /*6190*/  FMUL.FTZ R26, R38, UR56 ;  /* 0x00000038261a7c20 */ /* 0x000fe20008410000 */
[----:B------:R-:W-:Y:S01]  /*61a0*/  UIADD3 UR7, UR7, 0x21800, URZ ;  /* 0x0002180007077890 */ /* 0x000fe2000fffe03f */
[----:B------:R-:W-:Y:S01]  /*61b0*/  FMUL.FTZ R38, R50, UR56 ;  /* 0x0000003832267c20 */ /* 0x000fe20008410000 */
[----:B------:R-:W-:Y:S01]  /*61c0*/  ULOP3.LUT UR6, UR6, 0x3fff, URZ, 0xc0, !UPT ;  /* 0x00003fff06067892 */ /* 0x000fe2000f8ec03f */
[----:B------:R-:W-:Y:S01]  /*61d0*/  FMUL.FTZ R50, R60, UR56 ;  /* 0x000000383c327c20 */ /* 0x000fe20008410000 */
[----:B------:R-:W-:Y:S01]  /*61e0*/  USHF.R.U32.HI UR7, URZ, 0x4, UR7 ;  /* 0x000000043f077899 */ /* 0x000fe20008011607 */
[----:B------:R-:W-:Y:S01]  /*61f0*/  FMUL.FTZ R60, R70, UR56 ;  /* 0x00000038463c7c20 */ /* 0x000fe20008410000 */
[----:B------:R-:W-:Y:S01]  /*6200*/  ULOP3.LUT UR10, UR6, 0x2000000, URZ, 0xfc, !UPT ;  /* 0x02000000060a7892 */ /* 0x000fe2000f8efc3f */
[----:B------:R-:W2:Y:S01]  /*6210*/  S2R R70, SR_TID.X ;  /* 0x0000000000467919 */ /* 0x000ea20000002100 */
[----:B------:R-:W-:Y:S01]  /*6220*/  ULOP3.LUT UR6, UR7, 0x3fff, URZ, 0xc0, !UPT ;  /* 0x00003fff07067892 */ /* 0x000fe2000f8ec03f */
[----:B------:R-:W-:Y:S01]  /*6230*/  PLOP3.LUT P2, PT, PT, PT, UP0, 0x80, 0x0 ;  /* 0x000000000000781c */ /* 0x000fe20003f4f008 */
[----:B------:R-:W-:Y:S01]  /*6240*/  UIMAD UR7, UR48, 0x600, UR10 ;  /* 0x00000600300778a4 */ /* 0x000fe2000f8e020a */
[----:B------:R-:W-:Y:S01]  /*6250*/  PLOP3.LUT P3, PT, PT, PT, UP0, 0x80, 0x0 ;  /* 0x000000000000781c */ /* 0x000fe20003f6f008 */
[----:B------:R-:W-:Y:S01]  /*6260*/  ULOP3.LUT UR6, UR6, 0x10000, URZ, 0xfc, !UPT ;  /* 0x0001000006067892 */ /* 0x000fe2000f8efc3f */
[----:B------:R-:W-:Y:S01]  /*6270*/  VIADD R149, R136, UR40 ;  /* 0x0000002888957c36 */ /* 0x000fe20008000000 */
[----:B------:R-:W-:Y:S01]  /*6280*/  UMOV UR31, 0x80000020 ;  /* 0x80000020001f7882 */ /* 0x000fe20000000000 */
[----:B------:R-:W-:Y:S01]  /*6290*/  UMOV UR29, 0x40000040 ;  /* 0x40000040001d7882 */ /* 0x000fe20000000000 */
        /* <DEDUP_REMOVED lines=17> */
[----:B01----:R-:W-:Y:S01]  /*63b0*/  FMUL.FTZ R4, R24, UR56 ;  /* 0x0000003818047c20 */ /* 0x003fe20008410000 */
[----:B------:R-:W-:Y:S01]  /*63c0*/  FMUL.FTZ R10, R28, UR56 ;  /* 0x000000381c0a7c20 */ /* 0x000fe20008410000 */
[----:B------:R-:W-:Y:S01]  /*63d0*/  FMUL.FTZ R5, R25, UR56 ;  /* 0x0000003819057c20 */ /* 0x000fe20008410000 */
[----:B------:R-:W-:Y:S01]  /*63e0*/  FMUL.FTZ R11, R29, UR56 ;  /* 0x000000381d0b7c20 */ /* 0x000fe20008410000 */
[----:B------:R-:W-:Y:S01]  /*63f0*/  FMUL.FTZ R14, R32, UR56 ;  /* 0x00000038200e7c20 */ /* 0x000fe20008410000 */
[----:B------:R-:W-:Y:S01]  /*6400*/  FMUL.FTZ R15, R33, UR56 ;  /* 0x00000038210f7c20 */ /* 0x000fe20008410000 */
[----:B--2---:R-:W-:Y:S01]  /*6410*/  SHF.R.U32.HI R43, RZ, 0x7, R70 ;  /* 0x00000007ff2b7819 */ /* 0x004fe20000011646 */
        /* <DEDUP_REMOVED lines=35> */
[----:B------:R-:W-:-:S02]  /*6650*/  IMAD.SHL.U32 R72, R0, 0x80, RZ ;  /* 0x0000008000487824 */ /* 0x000fc400078e00ff */
[----:B------:R-:W-:Y:S01]  /*6660*/  FMUL.FTZ R69, R79, UR56 ;  /* 0x000000384f457c20 */ /* 0x000fe20008410000 */
[----:B------:R-:W-:Y:S01]  /*6670*/  FMUL.FTZ R73, R80, UR56 ;  /* 0x0000003850497c20 */ /* 0x000fe20008410000 */
[----:B------:R-:W-:Y:S01]  /*6680*/  FMUL.FTZ R75, R81, UR56 ;  /* 0x00000038514b7c20 */ /* 0x000fe20008410000 */
[----:B------:R-:W-:Y:S01]  /*6690*/  FMUL.FTZ R77, R84, UR56 ;  /* 0x00000038544d7c20 */ /* 0x000fe20008410000 */
[----:B------:R-:W-:Y:S01]  /*66a0*/  FMUL.FTZ R78, R85, UR56 ;  /* 0x00000038554e7c20 */ /* 0x000fe20008410000 */
[----:B------:R-:W-:Y:S01]  /*66b0*/  FMUL.FTZ R74, R86, UR56 ;  /* 0x00000038564a7c20 */ /* 0x000fe20008410000 */
[----:B------:R-:W-:Y:S01]  /*66c0*/  FMUL.FTZ R76, R87, UR56 ;  /* 0x00000038574c7c20 */ /* 0x000fe20008410000 */
[----:B------:R-:W-:Y:S01]  /*66d0*/  IMAD.U32 R81, RZ, RZ, UR47 ;  /* 0x0000002fff517e24 */ /* 0x000fe2000f8e00ff */
[----:B------:R-:W0:Y:S08]  /*66e0*/  MUFU.TANH R4, R4 ;  /* 0x0000000400047308 */ /* 0x000e300000002400 */
[----:B------:R-:W1:Y:S08]  /*66f0*/  MUFU.TANH R5, R5 ;  /* 0x0000000500057308 */ /* 0x000e700000002400 */
[----:B------:R-:W2:Y:S08]  /*6700*/  MUFU.TANH R6, R6 ;  /* 0x0000000600067308 */ /* 0x000eb00000002400 */
[----:B------:R-:W3:Y:S08]  /*6710*/  MUFU.TANH R7, R7 ;  /* 0x0000000700077308 */ /* 0x000ef00000002400 */
[----:B------:R-:W4:Y:S01]  /*6720*/  MUFU.TANH R10, R10 ;  /* 0x0000000a000a7308 */ /* 0x000f220000002400 */
        /* <DEDUP_REMOVED lines=92> */
[----:B------:R-:W0:Y:S01]  /*6cf0*/  MUFU.TANH R76, R76 ;  /* 0x0000004c004c7308 */ /* 0x000e220000002400 */
[----:B------:R-:W-:Y:S02]  /*6d00*/  WARPGROUP.DEPBAR.LE gsb0, 0x0 ;  /* 0x00008000000079c5 */ /* 0x000fe40000010000 */
        /* <DEDUP_REMOVED lines=9> */
[----:B------:R-:W-:-:S02]  /*6da0*/  ISETP.GE.U32.AND P2, PT, R70, 0x180, PT ;  /* 0x000001804600780c */ /* 0x000fc40003f46070 */
[----:B------:R-:W-:Y:S01]  /*6db0*/  FMUL.FTZ R70, R82, UR56 ;  /* 0x0000003852467c20 */ /* 0x000fe20008410000 */
[----:B------:R-:W-:Y:S01]  /*6dc0*/  @P3 SHF.R.U32.HI R149, RZ, UR6, R42 ;  /* 0x00000006ff953c19 */ /* 0x000fe2000801162a */
[----:B------:R-:W-:-:S04]  /*6dd0*/  VIADD R42, R43, 0x9 ;  /* 0x000000092b2a7836 */ /* 0x000fc80000000000 */
[----:B------:R-:W0:Y:S01]  /*6de0*/  MUFU.TANH R70, R70 ;  /* 0x0000004600467308 */ /* 0x000e220000002400 */
[----:B------:R-:W5:Y:S01]  /*6df0*/  SHFL.IDX PT, R83, R149, RZ, 0x1c1f ;  /* 0x001c1fff95537589 */ /* 0x000f6200000e0000 */
[----:B------:R-:W-:Y:S02]  /*6e00*/  SEL R42, R42, 0x9, !P2 ;  /* 0x000000092a2a7807 */ /* 0x000fe40005000000 */
[----:B------:R-:W-:Y:S01]  /*6e10*/  PLOP3.LUT P2, PT, PT, PT, UP1, 0x40, 0x0 ;  /* 0x000000000000781c */ /* 0x000fe20003f4e818 */
[----:B------:R-:W-:Y:S02]  /*6e20*/  WARPGROUP.DEPBAR.LE gsb0, 0x0 ;  /* 0x00008000000079c5 */ /* 0x000fe40000010000 */
[----:B------:R-:W-:-:S06]  /*6e30*/  WARPGROUP.ARRIVE ;  /* 0x00000000000079c5 */ /* 0x000fcc0000000000 */
[----:B------:R-:W-:Y:S03]  /*6e40*/  HGMMA.64x96x16.F32 R88, gdesc[UR28].tnspB, R88, gsb0 ;  /* 0x416000001c5879f0 */ /* 0x000fe60008000858 */
[----:B------:R-:W-:Y:S02]  /*6e50*/  WARPGROUP.DEPBAR.LE gsb0, 0x0 ;  /* 0x00008000000079c5 */ /* 0x000fe40000010000 */
[----:B------:R1:W-:Y:S06]  /*6e60*/  BAR.ARV R42, 0x100 ;  /* 0x0004002a0000751d */ /* 0x0003ec0000002000 */
[----:B-1----:R-:W-:-:S05]  /*6e70*/  IMAD.U32 R42, RZ, RZ, UR58 ;  /* 0x0000003aff2a7e24 */ /* 0x002fca000f8e00ff */
[----:B------:R-:W-:-:S05]  /*6e80*/  @!P1 LEA R42, R42, UR42, 0x3 ;  /* 0x0000002a2a2a9c11 */ /* 0x000fca000f8e18ff */
[----:B------:R-:W-:-:S05]  /*6e90*/  @!P1 VIADD R42, R42, 0x2d840 ;  /* 0x0002d8402a2a9836 */ /* 0x000fca0000000000 */
[----:B------:R-:W-:-:S04]  /*6ea0*/  @!P1 PRMT R42, RZ, 0x654, R42 ;  /* 0x00000654ff2a9816 */ /* 0x000fc8000000002a */
[----:B------:R1:W-:Y:S02]  /*6eb0*/  @!P1 SYNCS.ARRIVE.TRANS64.RED.A1T0 RZ, [R42+URZ], RZ ;  /* 0x000000ff2aff99a7 */ /* 0x0003e4000810043f */
[----:B-1----:R-:W-:-:S04]  /*6ec0*/  IADD3 R42, -R16, 0x1, -R72 ;  /* 0x00000001102a7810 */ /* 0x002fc80007ffe948 */
[----:B------:R-:W-:-:S05]  /*6ed0*/  IADD3 R81, -R81, UR39, R42 ;  /* 0x0000002751517c10 */ /* 0x000fca000fffe12a */
[C---:B------:R-:W-:Y:S02]  /*6ee0*/  VIADD R82, R81.reuse, UR55 ;  /* 0x0000003751527c36 */ /* 0x040fe40008000000 */
[----:B------:R-:W-:Y:S02]  /*6ef0*/  VIADD R81, R81, UR33 ;  /* 0x0000002151517c36 */ /* 0x000fe40008000000 */
[C---:B-----5:R-:W-:Y:S02]  /*6f00*/  IMAD.IADD R80, R83.reuse, 0x1, R82 ;  /* 0x0000000153507824 */ /* 0x060fe400078e0252 */
[----:B------:R-:W-:Y:S01]  /*6f10*/  IMAD.IADD R79, R83, 0x1, R81 ;  /* 0x00000001534f7824 */ /* 0x000fe200078e0251 */
[----:B0-234-:R-:W-:Y:S06]  /*6f20*/  @P2 BRA `(.L_x_1109) ;  /* 0x00000000005c2947 */ /* 0x01dfec0003800000 */
[----:B------:R-:W-:Y:S01]  /*6f30*/  IMAD.U32 R42, RZ, RZ, UR47 ;  /* 0x0000002fff2a7e24 */ /* 0x000fe2000f8e00ff */
[----:B------:R-:W-:Y:S04]  /*6f40*/  BSSY B0, `(.L_x_1110) ;  /* 0x0000011000007945 */ /* 0x000fe80003800000 */
[----:B------:R-:W-:-:S04]  /*6f50*/  IADD3 R83, -R42, UR39, R83 ;  /* 0x000000272a537c10 */ /* 0x000fc8000fffe153 */
        /* <DEDUP_REMOVED lines=10> */
.L_x_1111:
[----:B------:R-:W-:-:S05]  /*7000*/  IMAD.U32 R84, RZ, RZ, UR35 ;  /* 0x00000023ff547e24 */ /* 0x000fca000f8e00ff */
[----:B------:R-:W-:-:S13]  /*7010*/  ISETP.NE.AND P2, PT, R84, 0x1, PT ;  /* 0x000000015400780c */ /* 0x000fda0003f45270 */
[----:B------:R-:W0:Y:S02]  /*7020*/  @P2 LDC.64 R42, c[0x0][0x9e8] ;  /* 0x00027a00ff2a2b82 */ /* 0x000e240000000a00 */
[----:B0-----:R-:W-:-:S05]  /*7030*/  @P2 IMAD.HI.U32 R42, R83, R42, RZ ;  /* 0x0000002a532a2227 */ /* 0x001fca00078e00ff */
[----:B------:R-:W-:-:S07]  /*7040*/  @P2 SHF.R.U32.HI R83, RZ, R43, R42 ;  /* 0x0000002bff532219 */ /* 0x000fce000001162a */
.L_x_1112:
[----:B------:R-:W-:Y:S05]  /*7050*/  BSYNC B0 ;  /* 0x0000000000007941 */ /* 0x000fea0003800000 */
.L_x_1110:
[----:B------:R-:W-:-:S04]  /*7060*/  IMAD R83, R83, R84, -R72 ;  /* 0x0000005453537224 */ /* 0x000fc800078e0a48 */
[----:B------:R-:W-:-:S05]  /*7070*/  IMAD.IADD R83, R83, 0x1, -R16 ;  /* 0x0000000153537824 */ /* 0x000fca00078e0a10 */
[----:B------:R-:W-:Y:S02]  /*7080*/  VIMNMX R79, R79, R83, !PT ;  /* 0x000000534f4f7248 */ /* 0x000fe40007fe0100 */
[----:B------:R-:W-:-:S07]  /*7090*/  VIADDMNMX R80, R83, R84, R80, PT ;  /* 0x0000005453507246 */ /* 0x000fce0003800150 */
.L_x_1109:
[----:B------:R-:W-:Y:S01]  /*70a0*/  ISETP.GT.AND P2, PT, R0, -0x1, PT ;  /* 0xffffffff0000780c */ /* 0x000fe20003f44270 */
[----:B------:R-:W0:Y:S03]  /*70b0*/  SHFL.IDX PT, R83, R149, 0x1, 0x1c1f ;  /* 0x003c1f0095537f89 */ /* 0x000e2600000e0000 */
        /* <DEDUP_REMOVED lines=21> */
[C---:B------:R-:W-:Y:S02]  /*7210*/  ISETP.GT.AND P3, PT, R79.reuse, 0x19, P2 ;  /* 0x000000194f00780c */ /* 0x040fe40001764270 */
        /* <DEDUP_REMOVED lines=91> */
.L_x_1115:
[----:B------:R-:W-:-:S05]  /*77d0*/  IMAD.U32 R79, RZ, RZ, UR35 ;  /* 0x00000023ff4f7e24 */ /* 0x000fca000f8e00ff */
[----:B------:R-:W-:-:S13]  /*77e0*/  ISETP.NE.AND P3, PT, R79, 0x1, PT ;  /* 0x000000014f00780c */ /* 0x000fda0003f65270 */
[----:B------:R-:W0:Y:S02]  /*77f0*/  @P3 LDC.64 R4, c[0x0][0x9e8] ;  /* 0x00027a00ff043b82 */ /* 0x000e240000000a00 */
[----:B0-----:R-:W-:-:S05]  /*7800*/  @P3 IMAD.HI.U32 R4, R83, R4, RZ ;  /* 0x0000000453043227 */ /* 0x001fca00078e00ff */
[----:B------:R-:W-:-:S07]  /*7810*/  @P3 SHF.R.U32.HI R83, RZ, R5, R4 ;  /* 0x00000005ff533219 */ /* 0x000fce0000011604 */
.L_x_1116:
[----:B------:R-:W-:Y:S05]  /*7820*/  BSYNC B0 ;  /* 0x0000000000007941 */ /* 0x000fea0003800000 */
.L_x_1114:
[----:B------:R-:W-:-:S04]  /*7830*/  IMAD R72, R83, R79, -R72 ;  /* 0x0000004f53487224 */ /* 0x000fc800078e0a48 */
[----:B------:R-:W-:-:S05]  /*7840*/  IMAD.IADD R72, R72, 0x1, -R16 ;  /* 0x0000000148487824 */ /* 0x000fca00078e0a10 */
[----:B------:R-:W-:Y:S02]  /*7850*/  VIMNMX R81, R81, R72, !PT ;  /* 0x0000004851517248 */ /* 0x000fe40007fe0100 */
[----:B------:R-:W-:-:S07]  /*7860*/  VIADDMNMX R82, R72, R79, R82, PT ;  /* 0x0000004f48527246 */ /* 0x000fce0003800152 */
.L_x_1113:
[----:B------:R-:W-:Y:S01]  /*7870*/  FMNMX.FTZ R4, R42, R8, !PT ;  /* 0x000000082a047209 */ /* 0x000fe20007810000 */
[----:B------:R-:W-:Y:S01]  /*7880*/  UMOV UR51, UR57 ;  /* 0x0000003900337c82 */ /* 0x000fe20008000000 */
        /* <DEDUP_REMOVED lines=38> */
[----:B------:R-:W-:Y:S02]  /*7af0*/  ISETP.LT.OR P4, PT, R82, 0x1, P4 ;  /* 0x000000015200780c */ /* 0x000fe40002781670 */
[----:B------:R-:W-:Y:S02]  /*7b00*/  FMNMX.FTZ R4, R54, R4, !PT ;  /* 0x0000000436047209 */ /* 0x000fe40007810000 */
[----:B------:R-:W-:-:S02]  /*7b10*/  ISETP.GT.AND P5, PT, R81, 0x8, P2 ;  /* 0x000000085100780c */ /* 0x000fc400017a4270 */
[----:B------:R-:W-:Y:S02]  /*7b20*/  FMNMX.FTZ R4, R55, R4, !PT ;  /* 0x0000000437047209 */ /* 0x000fe40007810000 */
[----:B------:R-:W-:Y:S02]  /*7b30*/  ISETP.LT.OR P5, PT, R82, 0x9, P5 ;  /* 0x000000095200780c */ /* 0x000fe40002fa1670 */
[----:B------:R-:W-:Y:S02]  /*7b40*/  FMNMX.FTZ R4, R58, R4, !PT ;  /* 0x000000043a047209 */ /* 0x000fe40007810000 */
[----:B------:R-:W-:Y:S02]  /*7b50*/  ISETP.GT.AND P6, PT, R81, 0x10, P2 ;  /* 0x000000105100780c */ /* 0x000fe400017c4270 */
[----:B------:R-:W-:Y:S02]  /*7b60*/  FMNMX.FTZ R4, R59, R4, !PT ;  /* 0x000000043b047209 */ /* 0x000fe40007810000 */
[----:B------:R-:W-:-:S02]  /*7b70*/  FSEL R12, R12, -INF , !P5 ;  /* 0xff8000000c0c7808 */ /* 0x000fc40006800000 */
        /* <DEDUP_REMOVED lines=16> */
[----:B------:R-:W-:Y:S01]  /*7c80*/  FSEL R30, R30, -INF , !P6 ;  /* 0xff8000001e1e7808 */ /* 0x000fe20007000000 */
[----:B------:R-:W0:Y:S01]  /*7c90*/  SHFL.BFLY PT, R5, R4, 0x2, 0x1f ;  /* 0x0c401f0004057f89 */ /* 0x000e2200000e0000 */
[----:B------:R-:W-:-:S02]  /*7ca0*/  ISETP.LT.OR P5, PT, R82, 0x29, P5 ;  /* 0x000000295200780c */ /* 0x000fc40002fa1670 */
[C---:B------:R-:W-:Y:S02]  /*7cb0*/  ISETP.GT.AND P6, PT, R81.reuse, 0x30, P2 ;  /* 0x000000305100780c */ /* 0x040fe400017c4270 */
[----:B------:R-:W-:Y:S02]  /*7cc0*/  FSEL R34, R34, -INF , !P5 ;  /* 0xff80000022227808 */ /* 0x000fe40006800000 */
[----:B------:R-:W-:Y:S02]  /*7cd0*/  ISETP.LT.OR P6, PT, R82, 0x31, P6 ;  /* 0x000000315200780c */ /* 0x000fe400037c1670 */
[----:B------:R-:W-:Y:S02]  /*7ce0*/  ISETP.GT.AND P5, PT, R81, 0x38, P2 ;  /* 0x000000385100780c */ /* 0x000fe400017a4270 */
[----:B------:R-:W-:Y:S02]  /*7cf0*/  FSEL R38, R38, -INF , !P6 ;  /* 0xff80000026267808 */ /* 0x000fe40007000000 */
[----:B------:R-:W-:-:S02]  /*7d00*/  ISETP.LT.OR P5, PT, R82, 0x39, P5 ;  /* 0x000000395200780c */ /* 0x000fc40002fa1670 */
[C---:B------:R-:W-:Y:S02]  /*7d10*/  ISETP.GT.AND P6, PT, R81.reuse, 0x40, P2 ;  /* 0x000000405100780c */ /* 0x040fe400017c4270 */
[----:B------:R-:W-:Y:S02]  /*7d20*/  FSEL R44, R44, -INF , !P5 ;  /* 0xff8000002c2c7808 */ /* 0x000fe40006800000 */
[----:B------:R-:W-:Y:S02]  /*7d30*/  ISETP.LT.OR P6, PT, R82, 0x41, P6 ;  /* 0x000000415200780c */ /* 0x000fe400037c1670 */
[----:B------:R-:W-:Y:S02]  /*7d40*/  ISETP.GT.AND P5, PT, R81, 0x48, P2 ;  /* 0x000000485100780c */ /* 0x000fe400017a4270 */
[----:B------:R-:W-:Y:S02]  /*7d50*/  FSEL R48, R48, -INF , !P6 ;  /* 0xff80000030307808 */ /* 0x000fe40007000000 */
[----:B0-----:R-:W-:-:S02]  /*7d60*/  FMNMX.FTZ R5, R4, R5, !PT ;  /* 0x0000000504057209 */ /* 0x001fc40007810000 */
[----:B------:R-:W-:Y:S02]  /*7d70*/  ISETP.LT.OR P5, PT, R82, 0x49, P5 ;  /* 0x000000495200780c */ /* 0x000fe40002fa1670 */
[C---:B------:R-:W-:Y:S01]  /*7d80*/  ISETP.GT.AND P6, PT, R81.reuse, 0x50, P2 ;  /* 0x000000505100780c */ /* 0x040fe200017c4270 */
[----:B------:R-:W0:Y:S01]  /*7d90*/  SHFL.BFLY PT, R72, R5, 0x1, 0x1f ;  /* 0x0c201f0005487f89 */ /* 0x000e2200000e0000 */
[----:B------:R-:W-:Y:S02]  /*7da0*/  FSEL R52, R52, -INF , !P5 ;  /* 0xff80000034347808 */ /* 0x000fe40006800000 */
[----:B------:R-:W-:Y:S02]  /*7db0*/  ISETP.LT.OR P6, PT, R82, 0x51, P6 ;  /* 0x000000515200780c */ /* 0x000fe400037c1670 */
[----:B------:R-:W-:Y:S02]  /*7dc0*/  ISETP.GT.AND P5, PT, R81, 0x58, P2 ;  /* 0x000000585100780c */ /* 0x000fe400017a4270 */
[----:B------:R-:W-:-:S02]  /*7dd0*/  FSEL R56, R56, -INF , !P6 ;  /* 0xff80000038387808 */ /* 0x000fc40007000000 */
[----:B------:R-:W-:Y:S02]  /*7de0*/  ISETP.LT.OR P5, PT, R82, 0x59, P5 ;  /* 0x000000595200780c */ /* 0x000fe40002fa1670 */
[C---:B------:R-:W-:Y:S02]  /*7df0*/  ISETP.GT.AND P6, PT, R81.reuse, 0x60, P2 ;  /* 0x000000605100780c */ /* 0x040fe400017c4270 */
[----:B------:R-:W-:Y:S02]  /*7e00*/  FSEL R60, R60, -INF , !P5 ;  /* 0xff8000003c3c7808 */ /* 0x000fe40006800000 */
[----:B------:R-:W-:Y:S02]  /*7e10*/  ISETP.LT.OR P6, PT, R82, 0x61, P6 ;  /* 0x000000615200780c */ /* 0x000fe400037c1670 */
[----:B------:R-:W-:Y:S02]  /*7e20*/  ISETP.GT.AND P5, PT, R81, 0x68, P2 ;  /* 0x000000685100780c */ /* 0x000fe400017a4270 */
[----:B------:R-:W-:-:S02]  /*7e30*/  FSEL R64, R64, -INF , !P6 ;  /* 0xff80000040407808 */ /* 0x000fc40007000000 */
[----:B------:R-:W-:Y:S02]  /*7e40*/  ISETP.GT.AND P6, PT, R81, 0x69, P2 ;  /* 0x000000695100780c */ /* 0x000fe400017c4270 */
[----:B------:R-:W-:Y:S02]  /*7e50*/  ISETP.LT.OR P5, PT, R82, 0x69, P5 ;  /* 0x000000695200780c */ /* 0x000fe40002fa1670 */
[----:B0-----:R-:W-:Y:S02]  /*7e60*/  FMNMX.FTZ R72, R5, R72, !PT ;  /* 0x0000004805487209 */ /* 0x001fe40007810000 */
[----:B------:R-:W-:Y:S02]  /*7e70*/  FSEL R68, R68, -INF , !P5 ;  /* 0xff80000044447808 */ /* 0x000fe40006800000 */
[C---:B------:R-:W-:Y:S01]  /*7e80*/  FSETP.NEU.FTZ.AND P3, PT, R72.reuse, -INF , PT ;  /* 0xff8000004800780b */ /* 0x040fe20003f7d000 */
[----:B------:R-:W-:Y:S01]  /*7e90*/  FMUL.FTZ R4, R72, UR34 ;  /* 0x0000002248047c20 */ /* 0x000fe20008410000 */
[----:B------:R-:W-:-:S02]  /*7ea0*/  ISETP.LT.OR P6, PT, R82, 0x6a, P6 ;  /* 0x0000006a5200780c */ /* 0x000fc400037c1670 */
[----:B------:R-:W-:Y:S02]  /*7eb0*/  FSEL R5, R72, RZ, P3 ;  /* 0x000000ff48057208 */ /* 0x000fe40001800000 */
[----:B------:R-:W-:Y:S02]  /*7ec0*/  FSEL R4, R4, RZ, P3 ;  /* 0x000000ff04047208 */ /* 0x000fe40001800000 */
[----:B------:R-:W-:Y:S01]  /*7ed0*/  ISETP.GT.AND P3, PT, R81, 0x1, P2 ;  /* 0x000000015100780c */ /* 0x000fe20001764270 */
[----:B------:R-:W-:Y:S01]  /*7ee0*/  FADD.FTZ R5, -R5, R8 ;  /* 0x0000000805057221 */ /* 0x000fe20000010100 */
[----:B------:R-:W-:Y:S01]  /*7ef0*/  ISETP.GT.AND P5, PT, R81, 0x71, P2 ;  /* 0x000000715100780c */ /* 0x000fe200017a4270 */
[--C-:B------:R-:W-:Y:S01]  /*7f00*/  FFMA.FTZ R42, R42, UR34, -R4.reuse ;  /* 0x000000222a2a7c23 */ /* 0x100fe20008010804 */
[--C-:B------:R-:W-:Y:S01]  /*7f10*/  FFMA.FTZ R43, R43, UR34, -R4.reuse ;  /* 0x000000222b2b7c23 */ /* 0x100fe20008010804 */
[----:B------:R-:W-:Y:S01]  /*7f20*/  FMUL.FTZ R5, R5, UR34 ;  /* 0x0000002205057c20 */ /* 0x000fe20008410000 */
[--C-:B------:R-:W-:Y:S01]  /*7f30*/  FFMA.FTZ R10, R10, UR34, -R4.reuse ;  /* 0x000000220a0a7c23 */ /* 0x100fe20008010804 */
        /* <DEDUP_REMOVED lines=28> */
[----:B------:R-:W-:Y:S01]  /*8100*/  FFMA.FTZ R78, R78, UR34, -R4 ;  /* 0x000000224e4e7c23 */ /* 0x000fe20008010804 */
[----:B------:R0:W1:Y:S01]  /*8110*/  MUFU.EX2 R8, R5 ;  /* 0x0000000500087308 */ /* 0x0000620000000800 */
[----:B------:R-:W-:-:S02]  /*8120*/  ISETP.LT.OR P3, PT, R82, 0x2, P3 ;  /* 0x000000025200780c */ /* 0x000fc40001f61670 */
[----:B------:R-:W-:Y:S02]  /*8130*/  FSEL R69, R69, -INF , !P6 ;  /* 0xff80000045457808 */ /* 0x000fe40007000000 */
[----:B------:R-:W-:Y:S02]  /*8140*/  FSEL R7, R7, -INF , !P3 ;  /* 0xff80000007077808 */ /* 0x000fe40005800000 */
[----:B------:R-:W-:Y:S01]  /*8150*/  ISETP.GT.AND P3, PT, R81, 0x11, P2 ;  /* 0x000000115100780c */ /* 0x000fe20001764270 */
[----:B------:R-:W2:Y:S01]  /*8160*/  MUFU.EX2 R4, R42 ;  /* 0x0000002a00047308 */ /* 0x000ea20000000800 */
[----:B0-----:R-:W-:Y:S02]  /*8170*/  FSEL R5, R6, -INF , !P4 ;  /* 0xff80000006057808 */ /* 0x001fe40006000000 */
[----:B------:R-:W-:Y:S02]  /*8180*/  ISETP.LT.OR P3, PT, R82, 0x12, P3 ;  /* 0x000000125200780c */ /* 0x000fe40001f61670 */
[----:B------:R-:W-:-:S02]  /*8190*/  FMNMX.FTZ R6, R5, R9, !PT ;  /* 0x0000000905067209 */ /* 0x000fc40007810000 */
[----:B------:R-:W-:Y:S01]  /*81a0*/  FSEL R21, R21, -INF , !P3 ;  /* 0xff80000015157808 */ /* 0x000fe20005800000 */
[----:B------:R-:W0:Y:S01]  /*81b0*/  MUFU.EX2 R43, R43 ;  /* 0x0000002b002b7308 */ /* 0x000e220000000800 */
[C---:B------:R-:W-:Y:S01]  /*81c0*/  ISETP.GT.AND P3, PT, R81.reuse, 0x21, P2 ;  /* 0x000000215100780c */ /* 0x040fe20001764270 */
[-C--:B-1----:R-:W-:Y:S01]  /*81d0*/  FMUL.FTZ R88, R88, R8.reuse ;  /* 0x0000000858587220 */ /* 0x082fe20000410000 */
[----:B------:R-:W-:Y:S01]  /*81e0*/  ISETP.GT.AND P4, PT, R81, 0x78, P2 ;  /* 0x000000785100780c */ /* 0x000fe20001784270 */
[-C--:B------:R-:W-:Y:S01]  /*81f0*/  FMUL.FTZ R89, R89, R8.reuse ;  /* 0x0000000859597220 */ /* 0x080fe20000410000 */
[----:B------:R-:W-:Y:S01]  /*8200*/  ISETP.LT.OR P3, PT, R82, 0x22, P3 ;  /* 0x000000225200780c */ /* 0x000fe20001f61670 */
[-C--:B------:R-:W-:Y:S01]  /*8210*/  FMUL.FTZ R92, R92, R8.reuse ;  /* 0x000000085c5c7220 */ /* 0x080fe20000410000 */
[----:B------:R-:W-:Y:S01]  /*8220*/  ISETP.LT.OR P5, PT, R82, 0x72, P5 ;  /* 0x000000725200780c */ /* 0x000fe20002fa1670 */
[----:B------:R-:W-:Y:S01]  /*8230*/  MUFU.EX2 R15, R15 ;  /* 0x0000000f000f7308 */ /* 0x000fe20000000800 */
[----:B--2---:R-:W-:Y:S01]  /*8240*/  FFMA.FTZ R3, R8, R3, R4 ;  /* 0x0000000308037223 */ /* 0x004fe20000010004 */
[----:B------:R-:W-:Y:S01]  /*8250*/  FSEL R31, R31, -INF , !P3 ;  /* 0xff8000001f1f7808 */ /* 0x000fe20005800000 */
[-C--:B------:R-:W-:Y:S01]  /*8260*/  FMUL.FTZ R93, R93, R8.reuse ;  /* 0x000000085d5d7220 */ /* 0x080fe20000410000 */
[----:B------:R-:W-:Y:S01]  /*8270*/  ISETP.GT.AND P3, PT, R81, 0x31, P2 ;  /* 0x000000315100780c */ /* 0x000fe20001764270 */
[-C--:B------:R-:W-:Y:S01]  /*8280*/  FMUL.FTZ R96, R96, R8.reuse ;  /* 0x0000000860607220 */ /* 0x080fe20000410000 */
[C---:B------:R-:W-:Y:S01]  /*8290*/  ISETP.LT.OR P4, PT, R82.reuse, 0x79, P4 ;  /* 0x000000795200780c */ /* 0x040fe20002781670 */
[----:B------:R-:W-:Y:S01]  /*82a0*/  FMUL.FTZ R97, R97, R8 ;  /* 0x0000000861617220 */ /* 0x000fe20000410000 */
[----:B------:R-:W-:Y:S01]  /*82b0*/  ISETP.LT.OR P3, PT, R82, 0x32, P3 ;  /* 0x000000325200780c */ /* 0x000fe20001f61670 */
[C---:B0-----:R-:W-:Y:S01]  /*82c0*/  FADD.FTZ R3, R43.reuse, R3 ;  /* 0x000000032b037221 */ /* 0x041fe20000010000 */
[----:B------:R-:W-:Y:S01]  /*82d0*/  F2FP.F16.F32.PACK_AB R4, R43, R4 ;  /* 0x000000042b04723e */ /* 0x000fe200000000ff */
[----:B------:R-:W-:Y:S01]  /*82e0*/  MUFU.EX2 R25, R25 ;  /* 0x0000001900197308 */ /* 0x000fe20000000800 */
[----:B------:R-:W-:Y:S01]  /*82f0*/  FMNMX.FTZ R43, R7, R6, !PT ;  /* 0x00000006072b7209 */ /* 0x000fe20007810000 */
[-C--:B------:R-:W-:Y:S01]  /*8300*/  FMUL.FTZ R100, R100, R8.reuse ;  /* 0x0000000864647220 */ /* 0x080fe20000410000 */
[----:B------:R-:W-:Y:S01]  /*8310*/  FSEL R39, R39, -INF , !P3 ;  /* 0xff80000027277808 */ /* 0x000fe20005800000 */
[-C--:B------:R-:W-:Y:S01]  /*8320*/  FMUL.FTZ R101, R101, R8.reuse ;  /* 0x0000000865657220 */ /* 0x080fe20000410000 */
[----:B------:R-:W-:Y:S01]  /*8330*/  FMNMX.FTZ R6, R12, R43, !PT ;  /* 0x0000002b0c067209 */ /* 0x000fe20007810000 */
[----:B------:R-:W-:Y:S01]  /*8340*/  FMUL.FTZ R104, R104, R8 ;  /* 0x0000000868687220 */ /* 0x000fe20000410000 */
[----:B------:R-:W-:Y:S01]  /*8350*/  ISETP.GT.AND P3, PT, R81, 0x41, P2 ;  /* 0x000000415100780c */ /* 0x000fe20001764270 */
[----:B------:R-:W-:Y:S01]  /*8360*/  MUFU.EX2 R28, R28 ;  /* 0x0000001c001c7308 */ /* 0x000fe20000000800 */
[----:B------:R-:W-:Y:S01]  /*8370*/  FMNMX.FTZ R43, R13, R6, !PT ;  /* 0x000000060d2b7209 */ /* 0x000fe20007810000 */
[-C--:B------:R-:W-:Y:S01]  /*8380*/  FMUL.FTZ R105, R105, R8.reuse ;  /* 0x0000000869697220 */ /* 0x080fe20000410000 */
[----:B------:R-:W-:Y:S01]  /*8390*/  ISETP.LT.OR P3, PT, R82, 0x42, P3 ;  /* 0x000000425200780c */ /* 0x000fe20001f61670 */
[-C--:B------:R-:W-:Y:S01]  /*83a0*/  FMUL.FTZ R108, R108, R8.reuse ;  /* 0x000000086c6c7220 */ /* 0x080fe20000410000 */
[----:B------:R-:W-:Y:S01]  /*83b0*/  FMNMX.FTZ R6, R20, R43, !PT ;  /* 0x0000002b14067209 */ /* 0x000fe20007810000 */
[----:B------:R-:W-:Y:S01]  /*83c0*/  FMUL.FTZ R109, R109, R8 ;  /* 0x000000086d6d7220 */ /* 0x000fe20000410000 */
[----:B------:R-:W-:Y:S01]  /*83d0*/  FSEL R49, R49, -INF , !P3 ;  /* 0xff80000031317808 */ /* 0x000fe20005800000 */
[----:B------:R-:W-:Y:S01]  /*83e0*/  MUFU.EX2 R29, R29 ;  /* 0x0000001d001d7308 */ /* 0x000fe20000000800 */
[----:B------:R-:W-:Y:S01]  /*83f0*/  FMNMX.FTZ R43, R21, R6, !PT ;  /* 0x00000006152b7209 */ /* 0x000fe20007810000 */
[-C--:B------:R-:W-:Y:S01]  /*8400*/  FMUL.FTZ R112, R112, R8.reuse ;  /* 0x0000000870707220 */ /* 0x080fe20000410000 */
[----:B------:R-:W-:Y:S01]  /*8410*/  ISETP.GT.AND P3, PT, R81, 0x51, P2 ;  /* 0x000000515100780c */ /* 0x000fe20001764270 */
[-C--:B------:R-:W-:Y:S01]  /*8420*/  FMUL.FTZ R113, R113, R8.reuse ;  /* 0x0000000871717220 */ /* 0x080fe20000410000 */
[----:B------:R-:W-:Y:S01]  /*8430*/  FMNMX.FTZ R6, R26, R43, !PT ;  /* 0x0000002b1a067209 */ /* 0x000fe20007810000 */
[----:B------:R-:W-:Y:S01]  /*8440*/  FMUL.FTZ R116, R116, R8 ;  /* 0x0000000874747220 */ /* 0x000fe20000410000 */
[----:B------:R-:W-:Y:S01]  /*8450*/  ISETP.LT.OR P3, PT, R82, 0x52, P3 ;  /* 0x000000525200780c */ /* 0x000fe20001f61670 */
        /* <DEDUP_REMOVED lines=26> */
[----:B------:R-:W-:Y:S01]  /*8600*/  IMAD.MOV.U32 R8, RZ, RZ, R72 ;  /* 0x000000ffff087224 */ /* 0x000fe200078e0048 */
[----:B------:R-:W-:-:S02]  /*8610*/  FSEL R70, R70, -INF , !P3 ;  /* 0xff80000046467808 */ /* 0x000fc40005800000 */
[----:B------:R-:W-:Y:S02]  /*8620*/  FMNMX.FTZ R6, R44, R43, !PT ;  /* 0x0000002b2c067209 */ /* 0x000fe40007810000 */
[----:B------:R-:W-:Y:S01]  /*8630*/  ISETP.GT.AND P2, PT, R81, 0x79, P2 ;  /* 0x000000795100780c */ /* 0x000fe20001744270 */
[----:B------:R-:W-:Y:S01]  /*8640*/  MUFU.EX2 R46, R46 ;  /* 0x0000002e002e7308 */ /* 0x000fe20000000800 */
[----:B------:R-:W-:Y:S02]  /*8650*/  FMNMX.FTZ R43, R45, R6, !PT ;  /* 0x000000062d2b7209 */ /* 0x000fe40007810000 */
[----:B------:R-:W-:Y:S02]  /*8660*/  FSEL R71, R71, -INF , !P5 ;  /* 0xff80000047477808 */ /* 0x000fe40006800000 */
[----:B------:R-:W-:Y:S02]  /*8670*/  FMNMX.FTZ R6, R48, R43, !PT ;  /* 0x0000002b30067209 */ /* 0x000fe40007810000 */
[----:B------:R-:W-:Y:S01]  /*8680*/  ISETP.LT.OR P2, PT, R82, 0x7a, P2 ;  /* 0x0000007a5200780c */ /* 0x000fe20001741670 */
[----:B------:R-:W-:Y:S01]  /*8690*/  MUFU.EX2 R47, R47 ;  /* 0x0000002f002f7308 */ /* 0x000fe20000000800 */
[----:B------:R-:W-:-:S02]  /*86a0*/  FMNMX.FTZ R43, R49, R6, !PT ;  /* 0x00000006312b7209 */ /* 0x000fc40007810000 */
[----:B------:R-:W-:Y:S02]  /*86b0*/  FSEL R74, R74, -INF , !P4 ;  /* 0xff8000004a4a7808 */ /* 0x000fe40006000000 */
[----:B------:R-:W-:Y:S02]  /*86c0*/  FMNMX.FTZ R6, R52, R43, !PT ;  /* 0x0000002b34067209 */ /* 0x000fe40007810000 */
[----:B------:R-:W-:Y:S01]  /*86d0*/  FSEL R76, R76, -INF , !P2 ;  /* 0xff8000004c4c7808 */ /* 0x000fe20005000000 */
[----:B------:R-:W-:Y:S01]  /*86e0*/  MUFU.EX2 R50, R50 ;  /* 0x0000003200327308 */ /* 0x000fe20000000800 */
[----:B------:R-:W-:-:S04]  /*86f0*/  FMNMX.FTZ R43, R53, R6, !PT ;  /* 0x00000006352b7209 */ /* 0x000fc80007810000 */
[----:B------:R-:W-:-:S03]  /*8700*/  FMNMX.FTZ R6, R56, R43, !PT ;  /* 0x0000002b38067209 */ /* 0x000fc60007810000 */
        /* <DEDUP_REMOVED lines=16> */
[----:B------:R-:W-:-:S05]  /*8810*/  FMNMX.FTZ R42, R76, R43, !PT ;  /* 0x0000002b4c2a7209 */ /* 0x000fca0007810000 */
[----:B------:R-:W0:Y:S02]  /*8820*/  SHFL.BFLY PT, R6, R42, 0x2, 0x1f ;  /* 0x0c401f002a067f89 */ /* 0x000e2400000e0000 */
[----:B------:R-:W-:Y:S08]  /*8830*/  MUFU.EX2 R43, R11 ;  /* 0x0000000b002b7308 */ /* 0x000ff00000000800 */
[----:B------:R-:W-:Y:S08]  /*8840*/  MUFU.EX2 R63, R63 ;  /* 0x0000003f003f7308 */ /* 0x000ff00000000800 */
[----:B------:R-:W-:Y:S01]  /*8850*/  MUFU.EX2 R66, R66 ;  /* 0x0000004200427308 */ /* 0x000fe20000000800 */
[----:B0-----:R-:W-:-:S07]  /*8860*/  FMNMX.FTZ R42, R42, R6, !PT ;  /* 0x000000062a2a7209 */ /* 0x001fce0007810000 */
[----:B------:R0:W1:Y:S08]  /*8870*/  MUFU.EX2 R6, R10 ;  /* 0x0000000a00067308 */ /* 0x0000700000000800 */
[----:B------:R-:W-:Y:S01]  /*8880*/  MUFU.EX2 R67, R67 ;  /* 0x0000004300437308 */ /* 0x000fe20000000800 */
[----:B0-----:R-:W0:Y:S07]  /*8890*/  SHFL.BFLY PT, R10, R42, 0x1, 0x1f ;  /* 0x0c201f002a0a7f89 */ /* 0x001e2e00000e0000 */
[----:B------:R-:W-:Y:S01]  /*88a0*/  MUFU.EX2 R73, R73 ;  /* 0x0000004900497308 */ /* 0x000fe20000000800 */
[----:B-1----:R-:W-:Y:S01]  /*88b0*/  FADD.FTZ R3, R6, R3 ;  /* 0x0000000306037221 */ /* 0x002fe20000010000 */
[----:B------:R-:W-:-:S03]  /*88c0*/  F2FP.F16.F32.PACK_AB R6, R43, R6 ;  /* 0x000000062b06723e */ /* 0x000fc600000000ff */
[----:B------:R-:W-:-:S03]  /*88d0*/  FADD.FTZ R11, R43, R3 ;  /* 0x000000032b0b7221 */ /* 0x000fc60000010000 */
[----:B------:R-:W-:Y:S08]  /*88e0*/  MUFU.EX2 R75, R75 ;  /* 0x0000004b004b7308 */ /* 0x000ff00000000800 */
[----:B------:R-:W-:Y:S01]  /*88f0*/  MUFU.EX2 R77, R77 ;  /* 0x0000004d004d7308 */ /* 0x000fe20000000800 */
[----:B0-----:R-:W-:-:S04]  /*8900*/  FMNMX.FTZ R10, R42, R10, !PT ;  /* 0x0000000a2a0a7209 */ /* 0x001fc80007810000 */
[C---:B------:R-:W-:Y:S01]  /*8910*/  FSETP.NEU.FTZ.AND P2, PT, R10.reuse, -INF , PT ;  /* 0xff8000000a00780b */ /* 0x040fe20003f5d000 */
[----:B------:R-:W-:Y:S02]  /*8920*/  FMUL.FTZ R3, R10, UR34 ;  /* 0x000000220a037c20 */ /* 0x000fe40008410000 */
[----:B------:R-:W-:Y:S03]  /*8930*/  MUFU.EX2 R78, R78 ;  /* 0x0000004e004e7308 */ /* 0x000fe60000000800 */
[----:B------:R-:W-:-:S05]  /*8940*/  FSEL R3, R3, RZ, P2 ;  /* 0x000000ff03037208 */ /* 0x000fca0001000000 */
[--C-:B------:R-:W-:Y:S01]  /*8950*/  FFMA.FTZ R43, R7, UR34, -R3.reuse ;  /* 0x00000022072b7c23 */ /* 0x100fe20008010803 */
[--C-:B------:R-:W-:Y:S01]  /*8960*/  FFMA.FTZ R12, R12, UR34, -R3.reuse ;  /* 0x000000220c0c7c23 */ /* 0x100fe20008010803 */
[--C-:B------:R-:W-:Y:S01]  /*8970*/  FFMA.FTZ R13, R13, UR34, -R3.reuse ;  /* 0x000000220d0d7c23 */ /* 0x100fe20008010803 */
[--C-:B------:R-:W-:Y:S01]  /*8980*/  FFMA.FTZ R79, R5, UR34, -R3.reuse ;  /* 0x00000022054f7c23 */ /* 0x100fe20008010803 */
[----:B------:R-:W-:Y:S02]  /*8990*/  IMAD.U32 R5, RZ, RZ, UR48 ;  /* 0x00000030ff057e24 */ /* 0x000fe4000f8e00ff */
[--C-:B------:R-:W-:Y:S01]  /*89a0*/  FFMA.FTZ R34, R34, UR34, -R3.reuse ;  /* 0x0000002222227c23 */ /* 0x100fe20008010803 */
[----:B------:R-:W-:Y:S01]  /*89b0*/  MUFU.EX2 R43, R43 ;  /* 0x0000002b002b7308 */ /* 0x000fe20000000800 */
[--C-:B------:R-:W-:Y:S01]  /*89c0*/  FFMA.FTZ R35, R35, UR34, -R3.reuse ;  /* 0x0000002223237c23 */ /* 0x100fe20008010803 */
[--C-:B------:R-:W-:Y:S01]  /*89d0*/  FFMA.FTZ R56, R56, UR34, -R3.reuse ;  /* 0x0000002238387c23 */ /* 0x100fe20008010803 */
[----:B------:R-:W-:Y:S01]  /*89e0*/  @!P1 LEA R5, R5, UR42, 0x3 ;  /* 0x0000002a05059c11 */ /* 0x000fe2000f8e18ff */
[--C-:B------:R-:W-:Y:S01]  /*89f0*/  FFMA.FTZ R65, R65, UR34, -R3.reuse ;  /* 0x0000002241417c23 */ /* 0x100fe20008010803 */
[--C-:B------:R-:W-:Y:S01]  /*8a00*/  FFMA.FTZ R68, R68, UR34, -R3.reuse ;  /* 0x0000002244447c23 */ /* 0x100fe20008010803 */
[--C-:B------:R-:W-:Y:S01]  /*8a10*/  FFMA.FTZ R69, R69, UR34, -R3.reuse ;  /* 0x0000002245457c23 */ /* 0x100fe20008010803 */
[----:B------:R-:W-:Y:S01]  /*8a20*/  FFMA.FTZ R70, R70, UR34, -R3 ;  /* 0x0000002246467c23 */ /* 0x000fe20008010803 */
[----:B------:R-:W0:Y:S01]  /*8a30*/  MUFU.EX2 R42, R79 ;  /* 0x0000004f002a7308 */ /* 0x000e220000000800 */
[----:B------:R-:W-:-:S02]  /*8a40*/  @!P1 VIADD R5, R5, 0x2d860 ;  /* 0x0002d86005059836 */ /* 0x000fc40000000000 */
[--C-:B------:R-:W-:Y:S01]  /*8a50*/  FFMA.FTZ R71, R71, UR34, -R3.reuse ;  /* 0x0000002247477c23 */ /* 0x100fe20008010803 */
[----:B------:R-:W-:Y:S01]  /*8a60*/  FFMA.FTZ R74, R74, UR34, -R3 ;  /* 0x000000224a4a7c23 */ /* 0x000fe20008010803 */
[----:B------:R-:W-:Y:S01]  /*8a70*/  UMOV UR48, UR58 ;  /* 0x0000003a00307c82 */ /* 0x000fe20008000000 */
[----:B------:R-:W-:Y:S02]  /*8a80*/  @!P1 PRMT R5, RZ, 0x654, R5 ;  /* 0x00000654ff059816 */ /* 0x000fe40000000005 */
[----:B------:R-:W-:Y:S02]  /*8a90*/  MUFU.EX2 R12, R12 ;  /* 0x0000000c000c7308 */ /* 0x000fe40000000800 */
[----:B------:R0:W-:Y:S06]  /*8aa0*/  @!P1 SYNCS.ARRIVE.TRANS64.RED.A1T0 RZ, [R5+URZ], RZ ;  /* 0x000000ff05ff99a7 */ /* 0x0001ec000810043f */
[----:B------:R-:W1:Y:S01]  /*8ab0*/  MUFU.EX2 R13, R13 ;  /* 0x0000000d000d7308 */ /* 0x000e620000000800 */
[----:B0-----:R-:W-:-:S07]  /*8ac0*/  F2FP.F16.F32.PACK_AB R5, R43, R42 ;  /* 0x0000002a2b05723e */ /* 0x001fce00000000ff */
[----:B------:R-:W-:Y:S08]  /*8ad0*/  MUFU.EX2 R34, R34 ;  /* 0x0000002200227308 */ /* 0x000ff00000000800 */
[----:B------:R-:W-:Y:S01]  /*8ae0*/  MUFU.EX2 R35, R35 ;  /* 0x0000002300237308 */ /* 0x000fe20000000800 */
[----:B-1----:R-:W-:-:S05]  /*8af0*/  F2FP.F16.F32.PACK_AB R7, R13, R12 ;  /* 0x0000000c0d07723e */ /* 0x002fca00000000ff */
[----:B------:R0:W-:Y:S02]  /*8b00*/  STSM.16.M88.4 [R17+0x21800], R4 ;  /* 0x0218000411007844 */ /* 0x0001e40000000200 */
[----:B------:R-:W-:Y:S08]  /*8b10*/  MUFU.EX2 R68, R68 ;  /* 0x0000004400447308 */ /* 0x000ff00000000800 */
[----:B------:R-:W-:Y:S01]  /*8b20*/  MUFU.EX2 R69, R69 ;  /* 0x0000004500457308 */ /* 0x000fe20000000800 */
[--C-:B0-----:R-:W-:Y:S01]  /*8b30*/  FFMA.FTZ R5, R20, UR34, -R3.reuse ;  /* 0x0000002214057c23 */ /* 0x101fe20008010803 */
[--C-:B------:R-:W-:Y:S01]  /*8b40*/  FFMA.FTZ R20, R26, UR34, -R3.reuse ;  /* 0x000000221a147c23 */ /* 0x100fe20008010803 */
[--C-:B------:R-:W-:Y:S01]  /*8b50*/  FFMA.FTZ R26, R27, UR34, -R3.reuse ;  /* 0x000000221b1a7c23 */ /* 0x100fe20008010803 */
[----:B------:R-:W-:Y:S01]  /*8b60*/  FFMA.FTZ R27, R30, UR34, -R3 ;  /* 0x000000221e1b7c23 */ /* 0x000fe20008010803 */
[----:B------:R-:W-:-:S03]  /*8b70*/  FSEL R30, R10, RZ, P2 ;  /* 0x000000ff0a1e7208 */ /* 0x000fc60001000000 */
[----:B------:R-:W0:Y:S01]  /*8b80*/  MUFU.EX2 R4, R14 ;  /* 0x0000000e00047308 */ /* 0x000e220000000800 */
[--C-:B------:R-:W-:Y:S01]  /*8b90*/  FFMA.FTZ R7, R21, UR34, -R3.reuse ;  /* 0x0000002215077c23 */ /* 0x100fe20008010803 */
[--C-:B------:R-:W-:Y:S01]  /*8ba0*/  FFMA.FTZ R21, R38, UR34, -R3.reuse ;  /* 0x0000002226157c23 */ /* 0x100fe20008010803 */
[----:B------:R-:W-:Y:S01]  /*8bb0*/  FFMA.FTZ R38, R49, UR34, -R3 ;  /* 0x0000002231267c23 */ /* 0x000fe20008010803 */
[----:B------:R-:W-:Y:S01]  /*8bc0*/  FADD.FTZ R30, -R30, R9 ;  /* 0x000000091e1e7221 */ /* 0x000fe20000010100 */
[C---:B------:R-:W-:Y:S01]  /*8bd0*/  ISETP.GT.AND P2, PT, R0.reuse, UR59, PT ;  /* 0x0000003b00007c0c */ /* 0x040fe2000bf44270 */
[----:B------:R-:W-:Y:S02]  /*8be0*/  VIADD R0, R0, 0xffffffff ;  /* 0xffffffff00007836 */ /* 0x000fe40000000000 */
[----:B------:R-:W-:Y:S01]  /*8bf0*/  FMUL.FTZ R9, R30, UR34 ;  /* 0x000000221e097c20 */ /* 0x000fe20008410000 */
[----:B------:R-:W-:Y:S01]  /*8c00*/  MUFU.EX2 R5, R5 ;  /* 0x0000000500057308 */ /* 0x000fe20000000800 */
[--C-:B------:R-:W-:Y:S01]  /*8c10*/  FFMA.FTZ R30, R39, UR34, -R3.reuse ;  /* 0x00000022271e7c23 */ /* 0x100fe20008010803 */
[----:B------:R-:W-:-:S06]  /*8c20*/  FFMA.FTZ R39, R52, UR34, -R3 ;  /* 0x0000002234277c23 */ /* 0x000fcc0008010803 */
[----:B------:R-:W1:Y:S01]  /*8c30*/  MUFU.EX2 R9, R9 ;  /* 0x0000000900097308 */ /* 0x000e620000000800 */
[----:B0-----:R-:W-:Y:S01]  /*8c40*/  FADD.FTZ R52, R4, R11 ;  /* 0x0000000b04347221 */ /* 0x001fe20000010000 */
[----:B------:R-:W-:-:S03]  /*8c50*/  F2FP.F16.F32.PACK_AB R4, R15, R4 ;  /* 0x000000040f04723e */ /* 0x000fc600000000ff */
[----:B------:R-:W-:-:S03]  /*8c60*/  FADD.FTZ R11, R15, R52 ;  /* 0x000000340f0b7221 */ /* 0x000fc60000010000 */
[----:B------:R-:W0:Y:S08]  /*8c70*/  MUFU.EX2 R6, R24 ;  /* 0x0000001800067308 */ /* 0x000e300000000800 */
[----:B------:R-:W2:Y:S01]  /*8c80*/  MUFU.EX2 R7, R7 ;  /* 0x0000000700077308 */ /* 0x000ea20000000800 */
[----:B-1----:R-:W-:Y:S01]  /*8c90*/  FFMA.FTZ R42, R9, R2, R42 ;  /* 0x00000002092a7223 */ /* 0x002fe2000001002a */
[--C-:B------:R-:W-:Y:S01]  /*8ca0*/  FFMA.FTZ R2, R45, UR34, -R3.reuse ;  /* 0x000000222d027c23 */ /* 0x100fe20008010803 */
[--C-:B------:R-:W-:Y:S01]  /*8cb0*/  FFMA.FTZ R45, R57, UR34, -R3.reuse ;  /* 0x00000022392d7c23 */ /* 0x100fe20008010803 */
[-C--:B------:R-:W-:Y:S01]  /*8cc0*/  FMUL.FTZ R90, R90, R9.reuse ;  /* 0x000000095a5a7220 */ /* 0x080fe20000410000 */
[----:B------:R-:W-:Y:S01]  /*8cd0*/  FADD.FTZ R43, R43, R42 ;  /* 0x0000002a2b2b7221 */ /* 0x000fe20000010000 */
[----:B------:R-:W-:Y:S01]  /*8ce0*/  FFMA.FTZ R42, R64, UR34, -R3 ;  /* 0x00000022402a7c23 */ /* 0x000fe20008010803 */
[-C--:B------:R-:W-:Y:S01]  /*8cf0*/  FMUL.FTZ R91, R91, R9.reuse ;  /* 0x000000095b5b7220 */ /* 0x080fe20000410000 */
[----:B------:R-:W1:Y:S01]  /*8d00*/  MUFU.EX2 R20, R20 ;  /* 0x0000001400147308 */ /* 0x000e620000000800 */
[----:B------:R-:W-:Y:S01]  /*8d10*/  FADD.FTZ R12, R12, R43 ;  /* 0x0000002b0c0c7221 */ /* 0x000fe20000010000 */
[----:B0-----:R-:W-:Y:S01]  /*8d20*/  FADD.FTZ R52, R6, R11 ;  /* 0x0000000b06347221 */ /* 0x001fe20000010000 */
[----:B------:R-:W-:Y:S01]  /*8d30*/  F2FP.F16.F32.PACK_AB R6, R25, R6 ;  /* 0x000000061906723e */ /* 0x000fe200000000ff */
[----:B------:R-:W-:Y:S01]  /*8d40*/  FFMA.FTZ R43, R60, UR34, -R3 ;  /* 0x000000223c2b7c23 */ /* 0x000fe20008010803 */
[----:B------:R-:W-:Y:S01]  /*8d50*/  FADD.FTZ R12, R13, R12 ;  /* 0x0000000c0d0c7221 */ /* 0x000fe20000010000 */
[----:B------:R-:W-:Y:S01]  /*8d60*/  FADD.FTZ R15, R25, R52 ;  /* 0x00000034190f7221 */ /* 0x000fe20000010000 */
[----:B------:R-:W-:Y:S01]  /*8d70*/  FMUL.FTZ R94, R94, R9 ;  /* 0x000000095e5e7220 */ /* 0x000fe20000410000 */
[----:B------:R-:W0:Y:S01]  /*8d80*/  MUFU.EX2 R26, R26 ;  /* 0x0000001a001a7308 */ /* 0x000e220000000800 */
[----:B------:R-:W-:Y:S01]  /*8d90*/  FADD.FTZ R12, R5, R12 ;  /* 0x0000000c050c7221 */ /* 0x000fe20000010000 */
[----:B------:R-:W-:Y:S01]  /*8da0*/  FADD.FTZ R52, R28, R15 ;  /* 0x0000000f1c347221 */ /* 0x000fe20000010000 */
[----:B--2---:R-:W-:Y:S01]  /*8db0*/  F2FP.F16.F32.PACK_AB R5, R7, R5 ;  /* 0x000000050705723e */ /* 0x004fe200000000ff */
[-C--:B------:R-:W-:Y:S01]  /*8dc0*/  FMUL.FTZ R95, R95, R9.reuse ;  /* 0x000000095f5f7220 */ /* 0x080fe20000410000 */
[----:B------:R-:W-:Y:S01]  /*8dd0*/  FADD.FTZ R13, R7, R12 ;  /* 0x0000000c070d7221 */ /* 0x000fe20000010000 */
[----:B------:R-:W-:Y:S01]  /*8de0*/  FADD.FTZ R15, R29, R52 ;  /* 0x000000341d0f7221 */ /* 0x000fe20000010000 */
[-C--:B------:R-:W-:Y:S01]  /*8df0*/  FMUL.FTZ R98, R98, R9.reuse ;  /* 0x0000000962627220 */ /* 0x080fe20000410000 */
[----:B------:R2:W-:Y:S01]  /*8e00*/  MUFU.EX2 R14, R32 ;  /* 0x00000020000e7308 */ /* 0x0005e20000000800 */
        /* <DEDUP_REMOVED lines=8> */
[----:B--2---:R-:W-:Y:S01]  /*8e90*/  FFMA.FTZ R32, R31, UR34, -R3 ;  /* 0x000000221f207c23 */ /* 0x004fe20008010803 */
[----:B0-----:R-:W-:Y:S01]  /*8ea0*/  FADD.FTZ R12, R26, R13 ;  /* 0x0000000d1a0c7221 */ /* 0x001fe20000010000 */
[--C-:B------:R-:W-:Y:S01]  /*8eb0*/  FFMA.FTZ R31, R44, UR34, -R3.reuse ;  /* 0x000000222c1f7c23 */ /* 0x100fe20008010803 */
[----:B------:R-:W-:Y:S01]  /*8ec0*/  F2FP.F16.F32.PACK_AB R7, R26, R20 ;  /* 0x000000141a07723e */ /* 0x000fe200000000ff */
[----:B------:R-:W-:Y:S01]  /*8ed0*/  FFMA.FTZ R44, R61, UR34, -R3 ;  /* 0x000000223d2c7c23 */ /* 0x000fe20008010803 */
[-C--:B------:R-:W-:Y:S01]  /*8ee0*/  FMUL.FTZ R111, R111, R9.reuse ;  /* 0x000000096f6f7220 */ /* 0x080fe20000410000 */
[-C--:B------:R-:W-:Y:S01]  /*8ef0*/  FMUL.FTZ R114, R114, R9.reuse ;  /* 0x0000000972727220 */ /* 0x080fe20000410000 */
[----:B------:R-:W0:Y:S01]  /*8f00*/  MUFU.EX2 R32, R32 ;  /* 0x0000002000207308 */ /* 0x000e220000000800 */
[----:B------:R2:W-:Y:S01]  /*8f10*/  STSM.16.M88.4 [R22], R4 ;  /* 0x0000000416007844 */ /* 0x0005e20000000200 */
[-C--:B------:R-:W-:Y:S01]  /*8f20*/  FMUL.FTZ R115, R115, R9.reuse ;  /* 0x0000000973737220 */ /* 0x080fe20000410000 */
[-C--:B------:R-:W-:Y:S01]  /*8f30*/  FMUL.FTZ R118, R118, R9.reuse ;  /* 0x0000000976767220 */ /* 0x080fe20000410000 */
[-C--:B------:R-:W-:Y:S01]  /*8f40*/  FMUL.FTZ R119, R119, R9.reuse ;  /* 0x0000000977777220 */ /* 0x080fe20000410000 */
[-C--:B------:R-:W-:Y:S01]  /*8f50*/  FMUL.FTZ R122, R122, R9.reuse ;  /* 0x000000097a7a7220 */ /* 0x080fe20000410000 */
[-C--:B------:R-:W-:Y:S01]  /*8f60*/  FMUL.FTZ R123, R123, R9.reuse ;  /* 0x000000097b7b7220 */ /* 0x080fe20000410000 */
[-C--:B------:R-:W-:Y:S01]  /*8f70*/  FMUL.FTZ R126, R126, R9.reuse ;  /* 0x000000097e7e7220 */ /* 0x080fe20000410000 */
[----:B------:R3:W4:Y:S01]  /*8f80*/  MUFU.EX2 R24, R36 ;  /* 0x0000002400187308 */ /* 0x0007220000000800 */
[----:B-1----:R-:W-:Y:S01]  /*8f90*/  FADD.FTZ R13, R27, R12 ;  /* 0x0000000c1b0d7221 */ /* 0x002fe20000010000 */
[----:B------:R-:W-:Y:S01]  /*8fa0*/  FADD.FTZ R12, R14, R15 ;  /* 0x0000000f0e0c7221 */ /* 0x000fe20000010000 */
[----:B------:R-:W-:Y:S01]  /*8fb0*/  F2FP.F16.F32.PACK_AB R14, R33, R14 ;  /* 0x0000000e210e723e */ /* 0x000fe200000000ff */
[-C--:B------:R-:W-:Y:S01]  /*8fc0*/  FMUL.FTZ R127, R127, R9.reuse ;  /* 0x000000097f7f7220 */ /* 0x080fe20000410000 */
[-C--:B------:R-:W-:Y:S01]  /*8fd0*/  FMUL.FTZ R130, R130, R9.reuse ;  /* 0x0000000982827220 */ /* 0x080fe20000410000 */
[----:B------:R-:W-:Y:S01]  /*8fe0*/  FADD.FTZ R15, R33, R12 ;  /* 0x0000000c210f7221 */ /* 0x000fe20000010000 */
[-C--:B------:R-:W-:Y:S01]  /*8ff0*/  FMUL.FTZ R131, R131, R9.reuse ;  /* 0x0000000983837220 */ /* 0x080fe20000410000 */
[----:B------:R-:W1:Y:S01]  /*9000*/  MUFU.EX2 R21, R21 ;  /* 0x0000001500157308 */ /* 0x000e620000000800 */
[----:B0-----:R-:W-:Y:S01]  /*9010*/  FADD.FTZ R13, R32, R13 ;  /* 0x0000000d200d7221 */ /* 0x001fe20000010000 */
[--C-:B---3--:R-:W-:Y:S01]  /*9020*/  FFMA.FTZ R36, R48, UR34, -R3.reuse ;  /* 0x0000002230247c23 */ /* 0x108fe20008010803 */
[--C-:B------:R-:W-:Y:S01]  /*9030*/  FFMA.FTZ R48, R53, UR34, -R3.reuse ;  /* 0x0000002235307c23 */ /* 0x100fe20008010803 */
[----:B------:R-:W-:Y:S01]  /*9040*/  FFMA.FTZ R3, R76, UR34, -R3 ;  /* 0x000000224c037c23 */ /* 0x000fe20008010803 */
[----:B------:R-:W-:Y:S01]  /*9050*/  FADD.FTZ R12, R34, R13 ;  /* 0x0000000d220c7221 */ /* 0x000fe20000010000 */
[----:B--2---:R-:W-:Y:S01]  /*9060*/  F2FP.F16.F32.PACK_AB R4, R47, R46 ;  /* 0x0000002e2f04723e */ /* 0x004fe200000000ff */
[-C--:B------:R-:W-:Y:S01]  /*9070*/  FMUL.FTZ R134, R134, R9.reuse ;  /* 0x0000000986867220 */ /* 0x080fe20000410000 */
[----:B------:R-:W0:Y:S01]  /*9080*/  MUFU.EX2 R30, R30 ;  /* 0x0000001e001e7308 */ /* 0x000e220000000800 */
[----:B----4-:R-:W-:Y:S01]  /*9090*/  FADD.FTZ R52, R24, R15 ;  /* 0x0000000f18347221 */ /* 0x010fe20000010000 */
[----:B------:R-:W-:Y:S01]  /*90a0*/  FADD.FTZ R12, R35, R12 ;  /* 0x0000000c230c7221 */ /* 0x000fe20000010000 */
[----:B------:R-:W-:Y:S01]  /*90b0*/  F2FP.F16.F32.PACK_AB R24, R37, R24 ;  /* 0x000000182518723e */ /* 0x000fe200000000ff */
[----:B------:R-:W-:Y:S01]  /*90c0*/  FMUL.FTZ R135, R135, R9 ;  /* 0x0000000987877220 */ /* 0x000fe20000410000 */
[----:B------:R-:W-:Y:S01]  /*90d0*/  FADD.FTZ R15, R37, R52 ;  /* 0x00000034250f7221 */ /* 0x000fe20000010000 */
[----:B------:R-:W-:Y:S01]  /*90e0*/  F2FP.F16.F32.PACK_AB R6, R51, R50 ;  /* 0x000000323306723e */ /* 0x000fe200000000ff */
[----:B------:R-:W-:Y:S01]  /*90f0*/  IMAD.MOV.U32 R9, RZ, RZ, R10 ;  /* 0x000000ffff097224 */ /* 0x000fe200078e000a */
[----:B------:R-:W2:Y:S01]  /*9100*/  MUFU.EX2 R31, R31 ;  /* 0x0000001f001f7308 */ /* 0x000ea20000000800 */
[----:B-1----:R-:W-:Y:S01]  /*9110*/  FADD.FTZ R13, R21, R12 ;  /* 0x0000000c150d7221 */ /* 0x002fe20000010000 */
[----:B------:R-:W-:-:S06]  /*9120*/  F2FP.F16.F32.PACK_AB R12, R29, R28 ;  /* 0x0000001c1d0c723e */ /* 0x000fcc00000000ff */
[----:B------:R-:W1:Y:S01]  /*9130*/  MUFU.EX2 R2, R2 ;  /* 0x0000000200027308 */ /* 0x000e620000000800 */
[----:B0-----:R-:W-:-:S07]  /*9140*/  FADD.FTZ R52, R30, R13 ;  /* 0x0000000d1e347221 */ /* 0x001fce0000010000 */
[----:B------:R-:W0:Y:S01]  /*9150*/  MUFU.EX2 R36, R36 ;  /* 0x0000002400247308 */ /* 0x000e220000000800 */
[----:B--2---:R-:W-:-:S07]  /*9160*/  FADD.FTZ R13, R31, R52 ;  /* 0x000000341f0d7221 */ /* 0x004fce0000010000 */
[----:B------:R2:W-:Y:S08]  /*9170*/  MUFU.EX2 R11, R56 ;  /* 0x00000038000b7308 */ /* 0x0005f00000000800 */
[----:B------:R-:W3:Y:S01]  /*9180*/  MUFU.EX2 R38, R38 ;  /* 0x0000002600267308 */ /* 0x000ee20000000800 */
[----:B--2---:R-:W-:-:S04]  /*9190*/  FADD.FTZ R56, R40, R15 ;  /* 0x0000000f28387221 */ /* 0x004fc80000010000 */
[----:B------:R-:W-:-:S03]  /*91a0*/  FADD.FTZ R15, R41, R56 ;  /* 0x00000038290f7221 */ /* 0x000fc60000010000 */
[----:B------:R-:W2:Y:S01]  /*91b0*/  MUFU.EX2 R39, R39 ;  /* 0x0000002700277308 */ /* 0x000ea20000000800 */
[----:B------:R-:W-:Y:S01]  /*91c0*/  FADD.FTZ R52, R46, R15 ;  /* 0x0000000f2e347221 */ /* 0x000fe20000010000 */
[----:B-1----:R-:W-:Y:S01]  /*91d0*/  FADD.FTZ R15, R2, R13 ;  /* 0x0000000d020f7221 */ /* 0x002fe20000010000 */
[----:B------:R-:W-:Y:S02]  /*91e0*/  F2FP.F16.F32.PACK_AB R13, R32, R27 ;  /* 0x0000001b200d723e */ /* 0x000fe400000000ff */
[----:B------:R-:W-:Y:S01]  /*91f0*/  FADD.FTZ R29, R47, R52 ;  /* 0x000000342f1d7221 */ /* 0x000fe20000010000 */
[----:B0-----:R-:W-:Y:S01]  /*9200*/  FADD.FTZ R25, R36, R15 ;  /* 0x0000000f24197221 */ /* 0x001fe20000010000 */
[----:B------:R-:W-:Y:S01]  /*9210*/  F2FP.F16.F32.PACK_AB R15, R35, R34 ;  /* 0x00000022230f723e */ /* 0x000fe200000000ff */
[----:B------:R-:W0:Y:S01]  /*9220*/  MUFU.EX2 R48, R48 ;  /* 0x0000003000307308 */ /* 0x000e220000000800 */
[----:B------:R-:W-:Y:S01]  /*9230*/  FADD.FTZ R26, R50, R29 ;  /* 0x0000001d321a7221 */ /* 0x000fe20000010000 */
[----:B---3--:R-:W-:-:S02]  /*9240*/  FADD.FTZ R20, R38, R25 ;  /* 0x0000001926147221 */ /* 0x008fc40000010000 */
[----:B------:R1:W-:Y:S01]  /*9250*/  STSM.16.M88.4 [R19], R12 ;  /* 0x0000000c13007844 */ /* 0x0003e20000000200 */
[----:B------:R-:W-:Y:S01]  /*9260*/  FADD.FTZ R27, R51, R26 ;  /* 0x0000001a331b7221 */ /* 0x000fe20000010000 */
[----:B------:R-:W-:Y:S02]  /*9270*/  F2FP.F16.F32.PACK_AB R26, R41, R40 ;  /* 0x00000028291a723e */ /* 0x000fe400000000ff */
[----:B------:R-:W3:Y:S01]  /*9280*/  MUFU.EX2 R45, R45 ;  /* 0x0000002d002d7308 */ /* 0x000ee20000000800 */
[----:B--2---:R-:W-:Y:S01]  /*9290*/  FADD.FTZ R25, R39, R20 ;  /* 0x0000001427197221 */ /* 0x004fe20000010000 */
[----:B------:R-:W-:Y:S01]  /*92a0*/  FADD.FTZ R32, R54, R27 ;  /* 0x0000001b36207221 */ /* 0x000fe20000010000 */
[----:B------:R-:W-:-:S05]  /*92b0*/  F2FP.F16.F32.PACK_AB R27, R2, R31 ;  /* 0x0000001f021b723e */ /* 0x000fca00000000ff */
[----:B------:R-:W2:Y:S01]  /*92c0*/  MUFU.EX2 R43, R43 ;  /* 0x0000002b002b7308 */ /* 0x000ea20000000800 */
[C---:B0-----:R-:W-:Y:S01]  /*92d0*/  FADD.FTZ R20, R48.reuse, R25 ;  /* 0x0000001930147221 */ /* 0x041fe20000010000 */
[----:B------:R-:W-:Y:S01]  /*92e0*/  FADD.FTZ R25, R55, R32 ;  /* 0x0000002037197221 */ /* 0x000fe20000010000 */
[----:B------:R-:W-:Y:S02]  /*92f0*/  F2FP.F16.F32.PACK_AB R7, R48, R39 ;  /* 0x000000273007723e */ /* 0x000fe400000000ff */
[----:B------:R-:W-:Y:S01]  /*9300*/  FADD.FTZ R20, R11, R20 ;  /* 0x000000140b147221 */ /* 0x000fe20000010000 */
[----:B------:R-:W-:Y:S01]  /*9310*/  FADD.FTZ R32, R58, R25 ;  /* 0x000000193a207221 */ /* 0x000fe20000010000 */
[----:B------:R-:W-:Y:S01]  /*9320*/  F2FP.F16.F32.PACK_AB R25, R30, R21 ;  /* 0x000000151e19723e */ /* 0x000fe200000000ff */
[----:B------:R-:W0:Y:S01]  /*9330*/  MUFU.EX2 R44, R44 ;  /* 0x0000002c002c7308 */ /* 0x000e220000000800 */
[----:B---3--:R-:W-:Y:S01]  /*9340*/  FADD.FTZ R20, R45, R20 ;  /* 0x000000142d147221 */ /* 0x008fe20000010000 */
[----:B------:R-:W-:Y:S01]  /*9350*/  FADD.FTZ R5, R59, R32 ;  /* 0x000000203b057221 */ /* 0x000fe20000010000 */
[----:B-1----:R-:W-:Y:S01]  /*9360*/  F2FP.F16.F32.PACK_AB R14, R67, R66 ;  /* 0x00000042430e723e */ /* 0x002fe200000000ff */
[----:B------:R1:W-:Y:S02]  /*9370*/  STSM.16.M88.4 [R18], R24 ;  /* 0x0000001812007844 */ /* 0x0003e40000000200 */
[----:B------:R-:W-:Y:S01]  /*9380*/  FADD.FTZ R2, R62, R5 ;  /* 0x000000053e027221 */ /* 0x000fe20000010000 */
[----:B------:R-:W-:Y:S01]  /*9390*/  F2FP.F16.F32.PACK_AB R5, R38, R36 ;  /* 0x000000242605723e */ /* 0x000fe200000000ff */
[----:B------:R-:W3:Y:S01]  /*93a0*/  MUFU.EX2 R42, R42 ;  /* 0x0000002a002a7308 */ /* 0x000ee20000000800 */
[----:B--2---:R-:W-:Y:S01]  /*93b0*/  FADD.FTZ R13, R43, R20 ;  /* 0x000000142b0d7221 */ /* 0x004fe20000010000 */
[----:B------:R-:W-:-:S02]  /*93c0*/  FADD.FTZ R15, R63, R2 ;  /* 0x000000023f0f7221 */ /* 0x000fc40000010000 */
[----:B------:R2:W-:Y:S02]  /*93d0*/  STSM.16.M88.4 [R17+0x27800], R4 ;  /* 0x0278000411007844 */ /* 0x0005e40000000200 */
[----:B------:R-:W-:Y:S01]  /*93e0*/  FADD.FTZ R2, R66, R15 ;  /* 0x0000000f42027221 */ /* 0x000fe20000010000 */
[----:B------:R-:W-:Y:S01]  /*93f0*/  F2FP.F16.F32.PACK_AB R15, R69, R68 ;  /* 0x00000044450f723e */ /* 0x000fe200000000ff */
[----:B------:R-:W4:Y:S01]  /*9400*/  MUFU.EX2 R28, R65 ;  /* 0x00000041001c7308 */ /* 0x000f220000000800 */
[----:B0-----:R-:W-:Y:S01]  /*9410*/  FADD.FTZ R13, R44, R13 ;  /* 0x0000000d2c0d7221 */ /* 0x001fe20000010000 */
[----:B------:R-:W-:Y:S01]  /*9420*/  FADD.FTZ R12, R67, R2 ;  /* 0x00000002430c7221 */ /* 0x000fe20000010000 */
[----:B-1----:R-:W-:-:S03]  /*9430*/  F2FP.F16.F32.PACK_AB R24, R75, R73 ;  /* 0x000000494b18723e */ /* 0x002fc600000000ff */
[----:B------:R-:W-:Y:S01]  /*9440*/  FADD.FTZ R20, R73, R12 ;  /* 0x0000000c49147221 */ /* 0x000fe20000010000 */
[----:B------:R-:W-:Y:S01]  /*9450*/  F2FP.F16.F32.PACK_AB R12, R63, R62 ;  /* 0x0000003e3f0c723e */ /* 0x000fe200000000ff */
[----:B------:R-:W0:Y:S01]  /*9460*/  MUFU.EX2 R70, R70 ;  /* 0x0000004600467308 */ /* 0x000e220000000800 */
[----:B---3--:R-:W-:Y:S01]  /*9470*/  FADD.FTZ R13, R42, R13 ;  /* 0x0000000d2a0d7221 */ /* 0x008fe20000010000 */
[----:B------:R-:W-:Y:S01]  /*9480*/  F2FP.F16.F32.PACK_AB R26, R78, R77 ;  /* 0x0000004d4e1a723e */ /* 0x000fe200000000ff */
[----:B------:R-:W-:Y:S01]  /*9490*/  FADD.FTZ R20, R75, R20 ;  /* 0x000000144b147221 */ /* 0x000fe20000010000 */
[----:B--2---:R-:W-:Y:S02]  /*94a0*/  F2FP.F16.F32.PACK_AB R4, R55, R54 ;  /* 0x000000363704723e */ /* 0x004fe400000000ff */
[----:B------:R-:W-:Y:S02]  /*94b0*/  F2FP.F16.F32.PACK_AB R6, R59, R58 ;  /* 0x0000003a3b06723e */ /* 0x000fe400000000ff */
[----:B------:R-:W1:Y:S01]  /*94c0*/  MUFU.EX2 R71, R71 ;  /* 0x0000004700477308 */ /* 0x000e620000000800 */
[----:B----4-:R-:W-:Y:S01]  /*94d0*/  FADD.FTZ R13, R28, R13 ;  /* 0x0000000d1c0d7221 */ /* 0x010fe20000010000 */
[----:B------:R-:W-:-:S02]  /*94e0*/  F2FP.F16.F32.PACK_AB R5, R45, R11 ;  /* 0x0000000b2d05723e */ /* 0x000fc400000000ff */
[----:B------:R-:W-:Y:S01]  /*94f0*/  F2FP.F16.F32.PACK_AB R7, R44, R43 ;  /* 0x0000002b2c07723e */ /* 0x000fe200000000ff */
[----:B------:R-:W-:-:S03]  /*9500*/  FADD.FTZ R2, R68, R13 ;  /* 0x0000000d44027221 */ /* 0x000fc60000010000 */
[----:B------:R-:W2:Y:S01]  /*9510*/  MUFU.EX2 R21, R74 ;  /* 0x0000004a00157308 */ /* 0x000ea20000000800 */
[----:B------:R-:W-:Y:S01]  /*9520*/  FADD.FTZ R13, R69, R2 ;  /* 0x00000002450d7221 */ /* 0x000fe20000010000 */
[----:B------:R3:W-:Y:S03]  /*9530*/  STSM.16.M88.4 [R23], R4 ;  /* 0x0000000417007844 */ /* 0x0007e60000000200 */
[----:B0-----:R-:W-:Y:S01]  /*9540*/  FADD.FTZ R2, R70, R13 ;  /* 0x0000000d46027221 */ /* 0x001fe20000010000 */
[----:B------:R-:W-:Y:S02]  /*9550*/  F2FP.F16.F32.PACK_AB R13, R28, R42 ;  /* 0x0000002a1c0d723e */ /* 0x000fe400000000ff */
[----:B------:R0:W4:Y:S01]  /*9560*/  MUFU.EX2 R29, R3 ;  /* 0x00000003001d7308 */ /* 0x0001220000000800 */
[C---:B-1----:R-:W-:Y:S01]  /*9570*/  F2FP.F16.F32.PACK_AB R25, R71.reuse, R70 ;  /* 0x000000464719723e */ /* 0x042fe200000000ff */
[----:B------:R-:W-:Y:S01]  /*9580*/  FADD.FTZ R2, R71, R2 ;  /* 0x0000000247027221 */ /* 0x000fe20000010000 */
[----:B------:R3:W-:Y:S01]  /*9590*/  STSM.16.M88.4 [R19+0x6000], R12 ;  /* 0x0060000c13007844 */ /* 0x0007e20000000200 */
[----:B0-----:R-:W-:-:S02]  /*95a0*/  FADD.FTZ R3, R77, R20 ;  /* 0x000000144d037221 */ /* 0x001fc40000010000 */
[----:B--2---:R-:W-:Y:S02]  /*95b0*/  FADD.FTZ R2, R21, R2 ;  /* 0x0000000215027221 */ /* 0x004fe40000010000 */
[----:B------:R-:W-:Y:S01]  /*95c0*/  FADD.FTZ R3, R78, R3 ;  /* 0x000000034e037221 */ /* 0x000fe20000010000 */
[C---:B----4-:R-:W-:Y:S01]  /*95d0*/  F2FP.F16.F32.PACK_AB R27, R29.reuse, R21 ;  /* 0x000000151d1b723e */ /* 0x050fe200000000ff */
[----:B------:R-:W-:-:S04]  /*95e0*/  FADD.FTZ R2, R29, R2 ;  /* 0x000000021d027221 */ /* 0x000fc80000010000 */
[----:B------:R3:W-:Y:S01]  /*95f0*/  STSM.16.M88.4 [R18+0x6000], R24 ;  /* 0x0060001812007844 */ /* 0x0007e20000000200 */
[----:B------:R0:W-:Y:S06]  /*9600*/  MEMBAR.ALL.CTA ;  /* 0x0000000000007992 */ /* 0x0001ec0000008000 */
[----:B0-----:R-:W0:Y:S02]  /*9610*/  FENCE.VIEW.ASYNC.S ;  /* 0x00000000000073c6 */ /* 0x001e240000000000 */
[----:B0-----:R-:W-:Y:S01]  /*9620*/  NOP ;  /* 0x0000000000007918 */ /* 0x001fe20000000000 */
[----:B------:R-:W-:Y:S05]  /*9630*/  @P2 BRA `(.L_x_1117) ;  /* 0xffffffc400c02947 */ /* 0x000fea000383ffff */
[----:B------:R-:W-:Y:S01]  /*9640*/  IMAD.MOV.U32 R9, RZ, RZ, R10 ;  /* 0x000000ffff097224 */ /* 0x000fe200078e000a */
[----:B------:R-:W-:Y:S01]  /*9650*/  UMOV UR48, UR58 ;  /* 0x0000003a00307c82 */ /* 0x000fe20008000000 */
[----:B------:R-:W-:Y:S01]  /*9660*/  IMAD.MOV.U32 R8, RZ, RZ, R72 ;  /* 0x000000ffff087224 */ /* 0x000fe200078e0048 */
[----:B------:R-:W-:-:S06]  /*9670*/  UMOV UR51, UR57 ;  /* 0x0000003900337c82 */ /* 0x000fcc0008000000 */
.L_x_1100:
[----:B------:R-:W-:Y:S01]  /*9680*/  ULDC UR6, c[0x0][0x448] ;  /* 0x0001120000067ab9 */ /* 0x000fe20000000800 */
[----:B------:R-:W-:Y:S01]  /*9690*/  ULDC UR18, c[0x0][0x9e4] ;  /* 0x0002790000127ab9 */ /* 0x000fe20000000800 */
[----:B------:R-:W-:Y:S02]  /*96a0*/  UISETP.NE.AND UP0, UPT, UR6, 0x1, UPT ;  /* 0x000000010600788c */ /* 0x000fe4000bf05270 */
[----:B------:R-:W-:Y:S02]  /*96b0*/  UISETP.GE.AND UP1, UPT, UR18, 0x1, UPT ;  /* 0x000000011200788c */ /* 0x000fe4000bf26270 */
[----:B------:R-:W-:Y:S02]  /*96c0*/  UIADD3 UR10, UR40, 0xbf, URZ ;  /* 0x000000bf280a7890 */ /* 0x000fe4000fffe03f */
[----:B------:R-:W-:Y:S02]  /*96d0*/  UIADD3 UR11, UR39, 0x1, -UR47 ;  /* 0x00000001270b7890 */ /* 0x000fe4000fffe82f */
[----:B------:R-:W-:Y:S01]  /*96e0*/  PLOP3.LUT P5, PT, PT, PT, UP1, 0x80, 0x0 ;  /* 0x000000000000781c */ /* 0x000fe20003faf018 */
[----:B------:R-:W-:-:S02]  /*96f0*/  ULDC UR15, c[0x0][0x9dc] ;  /* 0x00027700000f7ab9 */ /* 0x000fc40000000800 */
[----:B------:R-:W-:Y:S01]  /*9700*/  @UP0 ULDC UR6, c[0x0][0x44c] ;  /* 0x0001130000060ab9 */ /* 0x000fe20000000800 */
[----:B------:R-:W-:Y:S01]  /*9710*/  @UP0 ULDC UR14, c[0x0][0x450] ;  /* 0x00011400000e0ab9 */ /* 0x000fe20000000800 */
[----:B------:R-:W-:-:S04]  /*9720*/  UIMAD.WIDE.U32 UR6, UR10, UR6, URZ ;  /* 0x000000060a0672a5 */ /* 0x000fc8000f8e003f */
[----:B------:R-:W-:-:S04]  /*9730*/  @UP0 USHF.R.U32.HI UR10, URZ, UR14, UR7 ;  /* 0x0000000e3f0a0299 */ /* 0x000fc80008011607 */
[----:B------:R-:W-:-:S04]  /*9740*/  UIADD3 UR10, UR11, UR10, URZ ;  /* 0x0000000a0b0a7290 */ /* 0x000fc8000fffe03f */
[----:B------:R-:W-:Y:S01]  /*9750*/  UIADD3 UR15, UR10, -UR15, URZ ;  /* 0x8000000f0a0f7290 */ /* 0x000fe2000fffe03f */
[----:B------:R-:W-:Y:S11]  /*9760*/  @!P5 BRA `(.L_x_1118) ;  /* 0x000000000048d947 */ /* 0x000ff60003800000 */
[----:B------:R-:W-:Y:S02]  /*9770*/  UMOV UR14, UR10 ;  /* 0x0000000a000e7c82 */ /* 0x000fe40008000000 */
        /* <DEDUP_REMOVED lines=10> */
.L_x_1119:
[----:B------:R-:W-:-:S11]  /*9820*/  UISETP.NE.AND UP1, UPT, UR18, 0x1, UPT ;  /* 0x000000011200788c */ /* 0x000fd6000bf25270 */
[----:B------:R-:W-:Y:S02]  /*9830*/  @UP1 ULDC.64 UR6, c[0x0][0x9e8] ;  /* 0x00027a0000061ab9 */ /* 0x000fe40000000a00 */
[----:B------:R-:W-:-:S04]  /*9840*/  UIMAD.WIDE.U32 UR10, UR14, UR6, URZ ;  /* 0x000000060e0a72a5 */ /* 0x000fc8000f8e003f */
[----:B------:R-:W-:-:S12]  /*9850*/  @UP1 USHF.R.U32.HI UR14, URZ, UR7, UR11 ;  /* 0x000000073f0e1299 */ /* 0x000fd8000801160b */
.L_x_1120:
[----:B------:R-:W-:-:S04]  /*9860*/  UIMAD UR14, UR14, UR18, URZ ;  /* 0x000000120e0e72a4 */ /* 0x000fc8000f8e023f */
[----:B------:R-:W-:-:S04]  /*9870*/  UISETP.LT.AND UP1, UPT, UR15, UR14, UPT ;  /* 0x0000000e0f00728c */ /* 0x000fc8000bf21270 */
[----:B------:R-:W-:-:S12]  /*9880*/  USEL UR15, UR15, UR14, !UP1 ;  /* 0x0000000e0f0f7287 */ /* 0x000fd8000c800000 */
.L_x_1118:
[----:B------:R-:W-:-:S04]  /*9890*/  UIADD3 UR15, UR15, 0x7f, URZ ;  /* 0x0000007f0f0f7890 */ /* 0x000fc8000fffe03f */
[----:B------:R-:W-:-:S04]  /*98a0*/  USHF.R.S32.HI UR6, URZ, 0x1f, UR15 ;  /* 0x0000001f3f067899 */ /* 0x000fc8000801140f */
[----:B------:R-:W-:-:S04]  /*98b0*/  ULEA.HI UR6, UR6, UR15, URZ, 0x7 ;  /* 0x0000000f06067291 */ /* 0x000fc8000f8f383f */
[----:B------:R-:W-:-:S04]  /*98c0*/  USHF.R.S32.HI UR6, URZ, 0x7, UR6 ;  /* 0x000000073f067899 */ /* 0x000fc80008011406 */
[----:B------:R-:W-:-:S04]  /*98d0*/  UISETP.LT.AND UP1, UPT, UR37, UR6, UPT ;  /* 0x000000062500728c */ /* 0x000fc8000bf21270 */
[----:B------:R-:W-:-:S06]  /*98e0*/  USEL UR54, UR37, UR6, !UP1 ;  /* 0x0000000625367287 */ /* 0x000fcc000c800000 */
[----:B------:R-:W-:-:S13]  /*98f0*/  ISETP.GE.AND P2, PT, R0, UR54, PT ;  /* 0x0000003600007c0c */ /* 0x000fda000bf46270 */
[----:B------:R-:W-:Y:S05]  /*9900*/  @!P2 BRA `(.L_x_1121) ;  /* 0x000000280028a947 */ /* 0x000fea0003800000 */
[----:B--23--:R-:W-:Y:S01]  /*9910*/  IMAD.MOV.U32 R5, RZ, RZ, R9 ;  /* 0x000000ffff057224 */ /* 0x00cfe200078e0009 */
[----:B------:R-:W-:Y:S01]  /*9920*/  UMOV UR28, UR51 ;  /* 0x00000033001c7c82 */ /* 0x000fe20008000000 */
[----:B------:R-:W-:Y:S01]  /*9930*/  IMAD.MOV.U32 R4, RZ, RZ, R8 ;  /* 0x000000ffff047224 */ /* 0x000fe200078e0008 */
[----:B------:R-:W-:Y:S01]  /*9940*/  UMOV UR55, UR48 ;  /* 0x0000003000377c82 */ /* 0x000fe20008000000 */
[----:B------:R-:W-:Y:S01]  /*9950*/  ULDC UR35, c[0x0][0x9d8] ;  /* 0x0002760000237ab9 */ /* 0x000fe20000000800 */
[----:B------:R-:W-:-:S05]  /*9960*/  ULDC UR34, c[0x0][0x988] ;  /* 0x0002620000227ab9 */ /* 0x000fca0000000800 */
.L_x_1130:
[----:B------:R-:W-:Y:S01]  /*9970*/  UIADD3 UR48, UR55, 0x1, URZ ;  /* 0x0000000137307890 */ /* 0x000fe2000fffe03f */
[----:B------:R-:W-:-:S03]  /*9980*/  ISETP.NE.AND P3, PT, RZ, UR45, PT ;  /* 0x0000002dff007c0c */ /* 0x000fc6000bf65270 */
[----:B------:R-:W-:-:S04]  /*9990*/  UISETP.NE.AND UP1, UPT, UR48, 0x2, UPT ;  /* 0x000000023000788c */ /* 0x000fc8000bf25270 */
[----:B------:R-:W-:Y:S02]  /*99a0*/  USEL UR51, URZ, 0x1, UP1 ;  /* 0x000000013f337887 */ /* 0x000fe40008800000 */
[----:B------:R-:W-:Y:S02]  /*99b0*/  USEL UR48, UR48, URZ, UP1 ;  /* 0x0000003f30307287 */ /* 0x000fe40008800000 */
[----:B------:R-:W-:Y:S02]  /*99c0*/  ULOP3.LUT UR51, UR28, UR51, URZ, 0x3c, !UPT ;  /* 0x000000331c337292 */ /* 0x000fe4000f8e3c3f */
[----:B--2---:R-:W-:Y:S10]  /*99d0*/  @P3 BRA `(.L_x_1122) ;  /* 0x00000000002c3947 */ /* 0x004ff40003800000 */
[----:B------:R-:W-:Y:S05]  /*99e0*/  @!P0 BRA `(.L_x_1123) ;  /* 0x0000000000048947 */ /* 0x000fea0003800000 */
[----:B------:R-:W-:Y:S01]  /*99f0*/  BPT.TRAP 0x1 ;  /* 0x000000040000795c */ /* 0x000fe20000300000 */
.L_x_1123:
[----:B------:R-:W-:Y:S01]  /*9a00*/  ULEA UR6, UR48, UR42, 0x3 ;  /* 0x0000002a30067291 */ /* 0x000fe2000f8e183f */
[----:B------:R-:W-:-:S05]  /*9a10*/  IMAD.U32 R6, RZ, RZ, UR51 ;  /* 0x00000033ff067e24 */ /* 0x000fca000f8e00ff */
[----:B------:R-:W-:-:S04]  /*9a20*/  SHF.L.U32 R6, R6, 0x1f, RZ ;  /* 0x0000001f06067819 */ /* 0x000fc800000006ff */
[----:B------:R0:W1:Y:S01]  /*9a30*/  SYNCS.PHASECHK.TRANS64.TRYWAIT P2, [UR6+0x2d830], R6 ;  /* 0x02d83006ff0075a7 */ /* 0x0000620008040146 */
[----:B------:R-:W-:Y:S05]  /*9a40*/  @!P0 BRA `(.L_x_1124) ;  /* 0x0000000000048947 */ /* 0x000fea0003800000 */
[----:B------:R-:W-:Y:S01]  /*9a50*/  BPT.TRAP 0x1 ;  /* 0x000000040000795c */ /* 0x000fe20000300000 */
.L_x_1124:
[----:B-1----:R-:W-:Y:S05]  /*9a60*/  @P2 BRA `(.L_x_1122) ;  /* 0x0000000000082947 */ /* 0x002fea0003800000 */
[----:B------:R-:W1:Y:S02]  /*9a70*/  SYNCS.PHASECHK.TRANS64.TRYWAIT P2, [UR6+0x2d830], R6 ;  /* 0x02d83006ff0075a7 */ /* 0x000e640008040146 */
[----:B-1----:R-:W-:Y:S05]  /*9a80*/  @!P2 BRA `(.L_x_1125) ;  /* 0x0000010400d8a947 */ /* 0x002fea0003800000 */
.L_x_1122:
[----:B-1----:R-:W1:Y:S01]  /*9a90*/  S2R R7, SR_TID.X ;  /* 0x0000000000077919 */ /* 0x002e620000002100 */
        /* <DEDUP_REMOVED lines=36> */
.L_x_1127:
[----:B------:R-:W-:Y:S01]  /*9ce0*/  ULEA UR6, UR55, UR42, 0x3 ;  /* 0x0000002a37067291 */ /* 0x000fe2000f8e183f */
[----:B------:R-:W-:-:S05]  /*9cf0*/  IMAD.U32 R6, RZ, RZ, UR28 ;  /* 0x0000001cff067e24 */ /* 0x000fca000f8e00ff */
[----:B------:R-:W-:-:S04]  /*9d00*/  SHF.L.U32 R6, R6, 0x1f, RZ ;  /* 0x0000001f06067819 */ /* 0x000fc800000006ff */
[----:B------:R0:W1:Y:S01]  /*9d10*/  SYNCS.PHASECHK.TRANS64.TRYWAIT P2, [UR6+0x2d850], R6 ;  /* 0x02d85006ff0075a7 */ /* 0x0000620008040146 */
[----:B------:R-:W-:Y:S05]  /*9d20*/  @!P0 BRA `(.L_x_1128) ;  /* 0x0000000000048947 */ /* 0x000fea0003800000 */
[----:B------:R-:W-:Y:S01]  /*9d30*/  BPT.TRAP 0x1 ;  /* 0x000000040000795c */ /* 0x000fe20000300000 */
.L_x_1128:
[----:B-1----:R-:W-:Y:S05]  /*9d40*/  @P2 BRA `(.L_x_1126) ;  /* 0x0000000000082947 */ /* 0x002fea0003800000 */
[----:B------:R-:W1:Y:S02]  /*9d50*/  SYNCS.PHASECHK.TRANS64.TRYWAIT P2, [UR6+0x2d850], R6 ;  /* 0x02d85006ff0075a7 */ /* 0x000e640008040146 */
[----:B-1----:R-:W-:Y:S05]  /*9d60*/  @!P2 BRA `(.L_x_1129) ;  /* 0x000001040038a947 */ /* 0x002fea0003800000 */
.L_x_1126:
[----:B------:R-:W-:Y:S01]  /*9d70*/  UIADD3 UR6, UR42, 0x400, URZ ;  /* 0x000004002a067890 */ /* 0x000fe2000fffe03f */
[----:B------:R-:W-:Y:S01]  /*9d80*/  WARPGROUP.ARRIVE ;  /* 0x00000000000079c5 */ /* 0x000fe20000000000 */
[----:B------:R-:W-:Y:S01]  /*9d90*/  UMOV UR29, 0x40000040 ;  /* 0x40000040001d7882 */ /* 0x000fe20000000000 */
[----:B------:R-:W-:Y:S01]  /*9da0*/  UMOV UR31, 0x80000020 ;  /* 0x80000020001f7882 */ /* 0x000fe20000000000 */
[----:B------:R-:W-:Y:S01]  /*9db0*/  USHF.R.U32.HI UR6, URZ, 0x4, UR6 ;  /* 0x000000043f067899 */ /* 0x000fe20008011606 */
[----:B01----:R-:W-:Y:S01]  /*9dc0*/  FMUL.FTZ R6, R24, UR35 ;  /* 0x0000002318067c20 */ /* 0x003fe20008410000 */
[----:B------:R-:W-:Y:S01]  /*9dd0*/  FMUL.FTZ R7, R25, UR35 ;  /* 0x0000002319077c20 */ /* 0x000fe20008410000 */
[----:B------:R-:W-:Y:S01]  /*9de0*/  FMUL.FTZ R9, R28, UR35 ;  /* 0x000000231c097c20 */ /* 0x000fe20008410000 */
        /* <DEDUP_REMOVED lines=82> */
[----:B0-----:R-:W-:-:S07]  /*a310*/  FMNMX.FTZ R8, R20, R8, !PT ;  /* 0x0000000814087209 */ /* 0x001fce0007810000 */
[----:B------:R-:W0:Y:S01]  /*a320*/  MUFU.TANH R25, R25 ;  /* 0x0000001900197308 */ /* 0x000e220000002400 */
[----:B---3--:R-:W-:-:S07]  /*a330*/  FMNMX.FTZ R8, R21, R8, !PT ;  /* 0x0000000815087209 */ /* 0x008fce0007810000 */
[----:B------:R-:W3:Y:S01]  /*a340*/  MUFU.TANH R28, R28 ;  /* 0x0000001c001c7308 */ /* 0x000ee20000002400 */
[----:B--2---:R-:W-:Y:S02]  /*a350*/  FMNMX.FTZ R8, R24, R8, !PT ;  /* 0x0000000818087209 */ /* 0x004fe40007810000 */
[----:B-1----:R-:W-:Y:S02]  /*a360*/  SHF.R.U32.HI R149, RZ, 0x7, R80 ;  /* 0x00000007ff957819 */ /* 0x002fe40000011650 */
[----:B------:R-:W-:-:S03]  /*a370*/  ISETP.GE.U32.AND P2, PT, R80, 0x180, PT ;  /* 0x000001805000780c */ /* 0x000fc60003f46070 */
[----:B------:R-:W1:Y:S01]  /*a380*/  MUFU.TANH R29, R29 ;  /* 0x0000001d001d7308 */ /* 0x000e620000002400 */
        /* <DEDUP_REMOVED lines=8> */
[----:B------:R-:W2:Y:S01]  /*a410*/  MUFU.TANH R33, R33 ;  /* 0x0000002100217308 */ /* 0x000ea20000002400 */
[----:B------:R-:W-:Y:S01]  /*a420*/  UMOV UR29, 0x40000040 ;  /* 0x40000040001d7882 */ /* 0x000fe20000000000 */
[----:B------:R-:W-:Y:S01]  /*a430*/  UMOV UR31, 0x80000020 ;  /* 0x80000020001f7882 */ /* 0x000fe20000000000 */
[----:B-1----:R-:W-:-:S05]  /*a440*/  FMNMX.FTZ R8, R29, R8, !PT ;  /* 0x000000081d087209 */ /* 0x002fca0007810000 */
        /* <DEDUP_REMOVED lines=39> */
[----:B------:R-:W-:Y:S01]  /*a6c0*/  MUFU.TANH R27, R27 ;  /* 0x0000001b001b7308 */ /* 0x000fe20000002400 */
[----:B--2---:R-:W-:-:S05]  /*a6d0*/  FMNMX.FTZ R8, R64, R8, !PT ;  /* 0x0000000840087209 */ /* 0x004fca0007810000 */
[----:B------:R-:W0:Y:S02]  /*a6e0*/  SHFL.BFLY PT, R65, R8, 0x2, 0x1f ;  /* 0x0c401f0008417f89 */ /* 0x000e2400000e0000 */
[----:B------:R-:W-:Y:S01]  /*a6f0*/  MUFU.TANH R30, R30 ;  /* 0x0000001e001e7308 */ /* 0x000fe20000002400 */
[----:B-1----:R-:W-:-:S07]  /*a700*/  FMNMX.FTZ R62, R26, R5, !PT ;  /* 0x000000051a3e7209 */ /* 0x002fce0007810000 */
[----:B------:R-:W-:Y:S08]  /*a710*/  MUFU.TANH R31, R31 ;  /* 0x0000001f001f7308 */ /* 0x000ff00000002400 */
[----:B------:R-:W-:Y:S01]  /*a720*/  MUFU.TANH R34, R34 ;  /* 0x0000002200227308 */ /* 0x000fe20000002400 */
[----:B0-----:R-:W-:-:S07]  /*a730*/  FMNMX.FTZ R8, R8, R65, !PT ;  /* 0x0000004108087209 */ /* 0x001fce0007810000 */
[----:B------:R-:W-:Y:S01]  /*a740*/  MUFU.TANH R35, R35 ;  /* 0x0000002300237308 */ /* 0x000fe20000002400 */
[----:B------:R-:W0:Y:S07]  /*a750*/  SHFL.BFLY PT, R65, R8, 0x1, 0x1f ;  /* 0x0c201f0008417f89 */ /* 0x000e2e00000e0000 */
[----:B------:R-:W-:Y:S08]  /*a760*/  MUFU.TANH R38, R38 ;  /* 0x0000002600267308 */ /* 0x000ff00000002400 */
[----:B------:R-:W-:Y:S08]  /*a770*/  MUFU.TANH R39, R39 ;  /* 0x0000002700277308 */ /* 0x000ff00000002400 */
[----:B------:R-:W-:Y:S01]  /*a780*/  MUFU.TANH R42, R42 ;  /* 0x0000002a002a7308 */ /* 0x000fe20000002400 */
[----:B0-----:R-:W-:-:S05]  /*a790*/  FMNMX.FTZ R8, R8, R65, !PT ;  /* 0x0000004108087209 */ /* 0x001fca0007810000 */
[C---:B------:R-:W-:Y:S01]  /*a7a0*/  FADD.FTZ R65, -R8.reuse, R4 ;  /* 0x0000000408417221 */ /* 0x040fe20000010100 */
[----:B------:R-:W-:Y:S01]  /*a7b0*/  FMUL.FTZ R4, R8, UR34 ;  /* 0x0000002208047c20 */ /* 0x000fe20008410000 */
[----:B------:R-:W-:Y:S02]  /*a7c0*/  MUFU.TANH R43, R43 ;  /* 0x0000002b002b7308 */ /* 0x000fe40000002400 */
[----:B------:R-:W-:Y:S01]  /*a7d0*/  FMUL.FTZ R65, R65, UR34 ;  /* 0x0000002241417c20 */ /* 0x000fe20008410000 */
[--C-:B------:R-:W-:Y:S01]  /*a7e0*/  FFMA.FTZ R6, R6, UR34, -R4.reuse ;  /* 0x0000002206067c23 */ /* 0x100fe20008010804 */
[--C-:B------:R-:W-:Y:S01]  /*a7f0*/  FFMA.FTZ R7, R7, UR34, -R4.reuse ;  /* 0x0000002207077c23 */ /* 0x100fe20008010804 */
[----:B------:R-:W-:Y:S02]  /*a800*/  WARPGROUP.DEPBAR.LE gsb0, 0x0 ;  /* 0x00008000000079c5 */ /* 0x000fe40000010000 */
[----:B------:R-:W-:Y:S01]  /*a810*/  WARPGROUP.ARRIVE ;  /* 0x00000000000079c5 */ /* 0x000fe20000000000 */
[--C-:B------:R-:W-:Y:S01]  /*a820*/  FFMA.FTZ R9, R9, UR34, -R4.reuse ;  /* 0x0000002209097c23 */ /* 0x100fe20008010804 */
[--C-:B------:R-:W-:Y:S01]  /*a830*/  FFMA.FTZ R68, R10, UR34, -R4.reuse ;  /* 0x000000220a447c23 */ /* 0x100fe20008010804 */
[--C-:B------:R-:W-:Y:S01]  /*a840*/  FFMA.FTZ R11, R11, UR34, -R4.reuse ;  /* 0x000000220b0b7c23 */ /* 0x100fe20008010804 */
[--C-:B------:R-:W-:Y:S01]  /*a850*/  FFMA.FTZ R12, R12, UR34, -R4.reuse ;  /* 0x000000220c0c7c23 */ /* 0x100fe20008010804 */
[--C-:B------:R-:W-:Y:S01]  /*a860*/  FFMA.FTZ R13, R13, UR34, -R4.reuse ;  /* 0x000000220d0d7c23 */ /* 0x100fe20008010804 */
[----:B------:R-:W-:Y:S01]  /*a870*/  HGMMA.64x96x16.F32 R88, gdesc[UR28].tnspB, R88, gsb0 ;  /* 0x416000001c5879f0 */ /* 0x000fe20008000858 */
[----:B------:R-:W-:Y:S01]  /*a880*/  UIADD3 UR28, UR6, 0x600, URZ ;  /* 0x00000600061c7890 */ /* 0x000fe2000fffe03f */
[--C-:B------:R-:W-:Y:S01]  /*a890*/  FFMA.FTZ R14, R14, UR34, -R4.reuse ;  /* 0x000000220e0e7c23 */ /* 0x100fe20008010804 */
[----:B------:R-:W-:Y:S01]  /*a8a0*/  UIADD3 UR30, UR7, 0x100, URZ ;  /* 0x00000100071e7890 */ /* 0x000fe2000fffe03f */
[--C-:B------:R-:W-:Y:S01]  /*a8b0*/  FFMA.FTZ R15, R15, UR34, -R4.reuse ;  /* 0x000000220f0f7c23 */ /* 0x100fe20008010804 */
[----:B------:R-:W-:Y:S01]  /*a8c0*/  UMOV UR29, 0x40000040 ;  /* 0x40000040001d7882 */ /* 0x000fe20000000000 */
[----:B------:R-:W-:Y:S01]  /*a8d0*/  UMOV UR31, 0x80000020 ;  /* 0x80000020001f7882 */ /* 0x000fe20000000000 */
        /* <DEDUP_REMOVED lines=23> */
[----:B------:R0:W-:Y:S08]  /*aa50*/  MUFU.EX2 R10, R65 ;  /* 0x00000041000a7308 */ /* 0x0001f00000000800 */
[----:B------:R-:W1:Y:S01]  /*aa60*/  MUFU.EX2 R4, R6 ;  /* 0x0000000600047308 */ /* 0x000e620000000800 */
[----:B0-----:R-:W-:Y:S01]  /*aa70*/  FMUL.FTZ R65, R67, UR35 ;  /* 0x0000002343417c20 */ /* 0x001fe20008410000 */
[----:B------:R-:W-:Y:S01]  /*aa80*/  FMUL.FTZ R67, R71, UR35 ;  /* 0x0000002347437c20 */ /* 0x000fe20008410000 */
[----:B------:R-:W-:-:S05]  /*aa90*/  FMUL.FTZ R71, R79, UR35 ;  /* 0x000000234f477c20 */ /* 0x000fca0008410000 */
[----:B------:R-:W0:Y:S08]  /*aaa0*/  MUFU.EX2 R6, R7 ;  /* 0x0000000700067308 */ /* 0x000e300000000800 */
[----:B------:R-:W-:Y:S01]  /*aab0*/  MUFU.EX2 R68, R68 ;  /* 0x0000004400447308 */ /* 0x000fe20000000800 */
[----:B-1----:R-:W-:-:S07]  /*aac0*/  FFMA.FTZ R3, R10, R3, R4 ;  /* 0x000000030a037223 */ /* 0x002fce0000010004 */
[----:B------:R-:W-:Y:S01]  /*aad0*/  MUFU.TANH R46, R46 ;  /* 0x0000002e002e7308 */ /* 0x000fe20000002400 */
[C---:B0-----:R-:W-:Y:S01]  /*aae0*/  FADD.FTZ R3, R6.reuse, R3 ;  /* 0x0000000306037221 */ /* 0x041fe20000010000 */
[----:B------:R-:W-:-:S06]  /*aaf0*/  F2FP.F16.F32.PACK_AB R4, R6, R4 ;  /* 0x000000040604723e */ /* 0x000fcc00000000ff */
[----:B------:R0:W1:Y:S08]  /*ab00*/  MUFU.EX2 R6, R9 ;  /* 0x0000000900067308 */ /* 0x0000700000000800 */
[----:B------:R-:W2:Y:S01]  /*ab10*/  MUFU.TANH R47, R47 ;  /* 0x0000002f002f7308 */ /* 0x000ea20000002400 */
[----:B0-----:R-:W-:Y:S01]  /*ab20*/  FMNMX.FTZ R9, R27, R62, !PT ;  /* 0x0000003e1b097209 */ /* 0x001fe20007810000 */
[----:B------:R-:W-:Y:S01]  /*ab30*/  FMUL.FTZ R62, R63, UR35 ;  /* 0x000000233f3e7c20 */ /* 0x000fe20008410000 */
[----:B------:R-:W-:-:S05]  /*ab40*/  FMUL.FTZ R63, R66, UR35 ;  /* 0x00000023423f7c20 */ /* 0x000fca0008410000 */
[----:B------:R-:W0:Y:S01]  /*ab50*/  MUFU.TANH R50, R50 ;  /* 0x0000003200327308 */ /* 0x000e220000002400 */
[----:B-1----:R-:W-:Y:S01]  /*ab60*/  FADD.FTZ R3, R6, R3 ;  /* 0x0000000306037221 */ /* 0x002fe20000010000 */
[----:B------:R-:W-:-:S03]  /*ab70*/  F2FP.F16.F32.PACK_AB R6, R68, R6 ;  /* 0x000000064406723e */ /* 0x000fc600000000ff */
[----:B------:R-:W-:Y:S01]  /*ab80*/  FADD.FTZ R3, R68, R3 ;  /* 0x0000000344037221 */ /* 0x000fe20000010000 */
[----:B------:R-:W-:Y:S02]  /*ab90*/  FMNMX.FTZ R68, R30, R9, !PT ;  /* 0x000000091e447209 */ /* 0x000fe40007810000 */
[----:B------:R1:W3:Y:S02]  /*aba0*/  MUFU.TANH R7, R69 ;  /* 0x0000004500077308 */ /* 0x0002e40000002400 */
[----:B------:R-:W-:-:S04]  /*abb0*/  FMNMX.FTZ R9, R31, R68, !PT ;  /* 0x000000441f097209 */ /* 0x000fc80007810000 */
[----:B------:R-:W-:Y:S01]  /*abc0*/  FMNMX.FTZ R66, R34, R9, !PT ;  /* 0x0000000922427209 */ /* 0x000fe20007810000 */
[----:B------:R-:W-:Y:S02]  /*abd0*/  WARPGROUP.DEPBAR.LE gsb0, 0x0 ;  /* 0x00008000000079c5 */ /* 0x000fe40000010000 */
[----:B------:R-:W-:Y:S01]  /*abe0*/  WARPGROUP.ARRIVE ;  /* 0x00000000000079c5 */ /* 0x000fe20000000000 */
[----:B------:R-:W-:Y:S01]  /*abf0*/  FMNMX.FTZ R9, R35, R66, !PT ;  /* 0x0000004223097209 */ /* 0x000fe20007810000 */
[----:B------:R-:W4:Y:S01]  /*ac00*/  MUFU.TANH R51, R51 ;  /* 0x0000003300337308 */ /* 0x000f220000002400 */
[----:B-1----:R-:W-:Y:S01]  /*ac10*/  FMUL.FTZ R69, R75, UR35 ;  /* 0x000000234b457c20 */ /* 0x002fe20008410000 */
[----:B------:R-:W-:Y:S01]  /*ac20*/  FMUL.FTZ R75, R87, UR35 ;  /* 0x00000023574b7c20 */ /* 0x000fe20008410000 */
[----:B------:R-:W-:Y:S01]  /*ac30*/  FMNMX.FTZ R66, R38, R9, !PT ;  /* 0x0000000926427209 */ /* 0x000fe20007810000 */
[----:B------:R-:W-:Y:S01]  /*ac40*/  HGMMA.64x96x16.F32 R88, gdesc[UR28].tnspB, R88, gsb0 ;  /* 0x416000001c5879f0 */ /* 0x000fe20008000858 */
[----:B------:R-:W-:-:S02]  /*ac50*/  UIADD3 UR28, UR6, 0x602, URZ ;  /* 0x00000602061c7890 */ /* 0x000fc4000fffe03f */
[----:B------:R-:W-:Y:S01]  /*ac60*/  UIADD3 UR30, UR7, 0x140, URZ ;  /* 0x00000140071e7890 */ /* 0x000fe2000fffe03f */
[----:B------:R-:W-:Y:S01]  /*ac70*/  FMNMX.FTZ R9, R39, R66, !PT ;  /* 0x0000004227097209 */ /* 0x000fe20007810000 */
[----:B------:R-:W-:Y:S01]  /*ac80*/  UMOV UR29, 0x40000040 ;  /* 0x40000040001d7882 */ /* 0x000fe20000000000 */
[----:B------:R-:W-:Y:S01]  /*ac90*/  UMOV UR31, 0x80000020 ;  /* 0x80000020001f7882 */ /* 0x000fe20000000000 */
[----:B------:R-:W1:Y:S01]  /*aca0*/  MUFU.TANH R54, R54 ;  /* 0x0000003600367308 */ /* 0x000e620000002400 */
[----:B------:R-:W-:Y:S01]  /*acb0*/  FMNMX.FTZ R68, R42, R9, !PT ;  /* 0x000000092a447209 */ /* 0x000fe20007810000 */
[----:B------:R-:W-:-:S03]  /*acc0*/  FMUL.FTZ R66, R70, UR35 ;  /* 0x0000002346427c20 */ /* 0x000fc60008410000 */
[----:B------:R-:W-:-:S03]  /*acd0*/  FMNMX.FTZ R9, R43, R68, !PT ;  /* 0x000000442b097209 */ /* 0x000fc60007810000 */
[----:B------:R-:W5:Y:S01]  /*ace0*/  MUFU.TANH R55, R55 ;  /* 0x0000003700377308 */ /* 0x000f620000002400 */
[----:B------:R-:W-:-:S04]  /*acf0*/  FMNMX.FTZ R68, R46, R9, !PT ;  /* 0x000000092e447209 */ /* 0x000fc80007810000 */
[----:B--2---:R-:W-:Y:S01]  /*ad00*/  FMNMX.FTZ R9, R47, R68, !PT ;  /* 0x000000442f097209 */ /* 0x004fe20007810000 */
[----:B------:R-:W-:Y:S02]  /*ad10*/  FMUL.FTZ R68, R74, UR35 ;  /* 0x000000234a447c20 */ /* 0x000fe40008410000 */
[----:B------:R-:W2:Y:S01]  /*ad20*/  MUFU.TANH R58, R58 ;  /* 0x0000003a003a7308 */ /* 0x000ea20000002400 */
[----:B0-----:R-:W-:-:S04]  /*ad30*/  FMNMX.FTZ R70, R50, R9, !PT ;  /* 0x0000000932467209 */ /* 0x001fc80007810000 */
[----:B---3--:R-:W-:-:S03]  /*ad40*/  FMNMX.FTZ R70, R7, R70, !PT ;  /* 0x0000004607467209 */ /* 0x008fc60007810000 */
[----:B------:R-:W0:Y:S01]  /*ad50*/  MUFU.TANH R59, R59 ;  /* 0x0000003b003b7308 */ /* 0x000e220000002400 */
[----:B----4-:R-:W-:Y:S01]  /*ad60*/  FMNMX.FTZ R9, R51, R70, !PT ;  /* 0x0000004633097209 */ /* 0x010fe20007810000 */
[----:B------:R-:W-:-:S03]  /*ad70*/  FMUL.FTZ R70, R78, UR35 ;  /* 0x000000234e467c20 */ /* 0x000fc60008410000 */
[----:B-1----:R-:W-:-:S03]  /*ad80*/  FMNMX.FTZ R72, R54, R9, !PT ;  /* 0x0000000936487209 */ /* 0x002fc60007810000 */
[----:B------:R-:W1:Y:S01]  /*ad90*/  MUFU.TANH R62, R62 ;  /* 0x0000003e003e7308 */ /* 0x000e620000002400 */
[----:B-----5:R-:W-:-:S04]  /*ada0*/  FMNMX.FTZ R9, R55, R72, !PT ;  /* 0x0000004837097209 */ /* 0x020fc80007810000 */
[----:B--2---:R-:W-:-:S03]  /*adb0*/  FMNMX.FTZ R72, R58, R9, !PT ;  /* 0x000000093a487209 */ /* 0x004fc60007810000 */
[----:B------:R-:W2:Y:S01]  /*adc0*/  MUFU.TANH R63, R63 ;  /* 0x0000003f003f7308 */ /* 0x000ea20000002400 */
[----:B0-----:R-:W-:Y:S01]  /*add0*/  FMNMX.FTZ R9, R59, R72, !PT ;  /* 0x000000483b097209 */ /* 0x001fe20007810000 */
[----:B------:R-:W-:-:S06]  /*ade0*/  FMUL.FTZ R72, R82, UR35 ;  /* 0x0000002352487c20 */ /* 0x000fcc0008410000 */
        /* <DEDUP_REMOVED lines=9> */
[----:B--2---:R-:W-:Y:S01]  /*ae80*/  FMNMX.FTZ R9, R67, R74, !PT ;  /* 0x0000004a43097209 */ /* 0x004fe20007810000 */
[----:B------:R-:W-:-:S06]  /*ae90*/  FMUL.FTZ R74, R86, UR35 ;  /* 0x00000023564a7c20 */ /* 0x000fcc0008410000 */
        /* <DEDUP_REMOVED lines=8> */
[----:B--2---:R-:W-:Y:S01]  /*af20*/  FMNMX.FTZ R76, R70, R9, !PT ;  /* 0x00000009464c7209 */ /* 0x004fe20007810000 */
[----:B------:R-:W-:Y:S02]  /*af30*/  UIADD3 UR30, UR7, 0x180, URZ ;  /* 0x00000180071e7890 */ /* 0x000fe4000fffe03f */
[----:B------:R-:W1:Y:S01]  /*af40*/  MUFU.TANH R72, R72 ;  /* 0x0000004800487308 */ /* 0x000e620000002400 */
[----:B------:R-:W-:Y:S01]  /*af50*/  UMOV UR29, 0x40000040 ;  /* 0x40000040001d7882 */ /* 0x000fe20000000000 */
[----:B------:R-:W-:-:S06]  /*af60*/  UMOV UR31, 0x80000020 ;  /* 0x80000020001f7882 */ /* 0x000fcc0000000000 */
[----:B------:R-:W2:Y:S01]  /*af70*/  MUFU.TANH R73, R73 ;  /* 0x0000004900497308 */ /* 0x000ea20000002400 */
[----:B0-----:R-:W-:-:S07]  /*af80*/  FMNMX.FTZ R9, R71, R76, !PT ;  /* 0x0000004c47097209 */ /* 0x001fce0007810000 */
[----:B------:R-:W0:Y:S01]  /*af90*/  MUFU.TANH R74, R74 ;  /* 0x0000004a004a7308 */ /* 0x000e220000002400 */
[----:B-1----:R-:W-:-:S07]  /*afa0*/  FMNMX.FTZ R76, R72, R9, !PT ;  /* 0x00000009484c7209 */ /* 0x002fce0007810000 */
[----:B------:R-:W1:Y:S01]  /*afb0*/  MUFU.TANH R75, R75 ;  /* 0x0000004b004b7308 */ /* 0x000e620000002400 */
[----:B--2---:R-:W-:-:S07]  /*afc0*/  FMNMX.FTZ R9, R73, R76, !PT ;  /* 0x0000004c49097209 */ /* 0x004fce0007810000 */
[----:B------:R-:W-:Y:S01]  /*afd0*/  MUFU.EX2 R13, R13 ;  /* 0x0000000d000d7308 */ /* 0x000fe20000000800 */
[----:B0-----:R-:W-:-:S07]  /*afe0*/  FMNMX.FTZ R76, R74, R9, !PT ;  /* 0x000000094a4c7209 */ /* 0x001fce0007810000 */
[----:B------:R-:W-:Y:S01]  /*aff0*/  MUFU.EX2 R14, R14 ;  /* 0x0000000e000e7308 */ /* 0x000fe20000000800 */
[----:B-1----:R-:W-:-:S05]  /*b000*/  FMNMX.FTZ R77, R75, R76, !PT ;  /* 0x0000004c4b4d7209 */ /* 0x002fca0007810000 */
[----:B------:R-:W0:Y:S02]  /*b010*/  SHFL.BFLY PT, R76, R77, 0x2, 0x1f ;  /* 0x0c401f004d4c7f89 */ /* 0x000e2400000e0000 */
[----:B------:R-:W-:Y:S08]  /*b020*/  MUFU.EX2 R20, R20 ;  /* 0x0000001400147308 */ /* 0x000ff00000000800 */
[----:B------:R-:W-:Y:S08]  /*b030*/  MUFU.EX2 R32, R32 ;  /* 0x0000002000207308 */ /* 0x000ff00000000800 */
[----:B------:R-:W-:Y:S01]  /*b040*/  MUFU.EX2 R33, R33 ;  /* 0x0000002100217308 */ /* 0x000fe20000000800 */
[----:B0-----:R-:W-:-:S07]  /*b050*/  FMNMX.FTZ R78, R77, R76, !PT ;  /* 0x0000004c4d4e7209 */ /* 0x001fce0007810000 */
[----:B------:R-:W-:Y:S01]  /*b060*/  MUFU.EX2 R36, R36 ;  /* 0x0000002400247308 */ /* 0x000fe20000000800 */
[----:B------:R-:W0:Y:S07]  /*b070*/  SHFL.BFLY PT, R9, R78, 0x1, 0x1f ;  /* 0x0c201f004e097f89 */ /* 0x000e2e00000e0000 */
[----:B------:R-:W-:Y:S08]  /*b080*/  MUFU.EX2 R37, R37 ;  /* 0x0000002500257308 */ /* 0x000ff00000000800 */
[----:B------:R-:W-:Y:S08]  /*b090*/  MUFU.EX2 R40, R40 ;  /* 0x0000002800287308 */ /* 0x000ff00000000800 */
[----:B------:R-:W-:Y:S01]  /*b0a0*/  MUFU.EX2 R41, R41 ;  /* 0x0000002900297308 */ /* 0x000fe20000000800 */
[----:B------:R-:W-:-:S02]  /*b0b0*/  WARPGROUP.DEPBAR.LE gsb0, 0x0 ;  /* 0x00008000000079c5 */ /* 0x000fc40000010000 */
[----:B------:R-:W-:Y:S01]  /*b0c0*/  WARPGROUP.ARRIVE ;  /* 0x00000000000079c5 */ /* 0x000fe20000000000 */
[----:B0-----:R-:W-:-:S04]  /*b0d0*/  FMNMX.FTZ R9, R78, R9, !PT ;  /* 0x000000094e097209 */ /* 0x001fc80007810000 */
[----:B------:R-:W-:Y:S01]  /*b0e0*/  MUFU.EX2 R44, R44 ;  /* 0x0000002c002c7308 */ /* 0x000fe20000000800 */
[----:B------:R-:W-:Y:S01]  /*b0f0*/  HGMMA.64x96x16.F32 R88, gdesc[UR28].tnspB, R88, gsb0 ;  /* 0x416000001c5879f0 */ /* 0x000fe20008000858 */
[----:B------:R-:W-:Y:S01]  /*b100*/  UIADD3 UR28, UR6, 0x606, URZ ;  /* 0x00000606061c7890 */ /* 0x000fe2000fffe03f */
[C---:B------:R-:W-:Y:S01]  /*b110*/  FADD.FTZ R5, -R9.reuse, R5 ;  /* 0x0000000509057221 */ /* 0x040fe20000010100 */
[----:B------:R-:W-:Y:S01]  /*b120*/  UIADD3 UR30, UR7, 0x1c0, URZ ;  /* 0x000001c0071e7890 */ /* 0x000fe2000fffe03f */
[----:B------:R-:W-:Y:S01]  /*b130*/  FMUL.FTZ R76, R9, UR34 ;  /* 0x00000022094c7c20 */ /* 0x000fe20008410000 */
[----:B------:R-:W-:Y:S01]  /*b140*/  UMOV UR29, 0x40000040 ;  /* 0x40000040001d7882 */ /* 0x000fe20000000000 */
[----:B------:R-:W-:Y:S01]  /*b150*/  UMOV UR31, 0x80000020 ;  /* 0x80000020001f7882 */ /* 0x000fe20000000000 */
        /* <DEDUP_REMOVED lines=33> */
[----:B------:R-:W-:Y:S08]  /*b370*/  MUFU.EX2 R34, R5 ;  /* 0x0000000500227308 */ /* 0x000ff00000000800 */
[----:B------:R0:W1:Y:S08]  /*b380*/  MUFU.EX2 R7, R26 ;  /* 0x0000001a00077308 */ /* 0x0000700000000800 */
[----:B------:R-:W2:Y:S01]  /*b390*/  MUFU.EX2 R76, R27 ;  /* 0x0000001b004c7308 */ /* 0x000ea20000000800 */
[----:B0-----:R-:W-:-:S05]  /*b3a0*/  IMAD.U32 R26, RZ, RZ, UR48 ;  /* 0x00000030ff1a7e24 */ /* 0x001fca000f8e00ff */
[----:B------:R-:W-:Y:S02]  /*b3b0*/  @!P1 LEA R26, R26, UR42, 0x3 ;  /* 0x0000002a1a1a9c11 */ /* 0x000fe4000f8e18ff */
[----:B------:R-:W-:Y:S01]  /*b3c0*/  MUFU.EX2 R77, R77 ;  /* 0x0000004d004d7308 */ /* 0x000fe20000000800 */
[----:B-1----:R-:W-:Y:S02]  /*b3d0*/  FFMA.FTZ R79, R34, R2, R7 ;  /* 0x00000002224f7223 */ /* 0x002fe40000010007 */
[----:B------:R-:W-:-:S05]  /*b3e0*/  @!P1 VIADD R26, R26, 0x2d840 ;  /* 0x0002d8401a1a9836 */ /* 0x000fca0000000000 */
[----:B------:R-:W-:Y:S01]  /*b3f0*/  @!P1 PRMT R26, RZ, 0x654, R26 ;  /* 0x00000654ff1a9816 */ /* 0x000fe2000000001a */
[C---:B--2---:R-:W-:Y:S01]  /*b400*/  FADD.FTZ R2, R76.reuse, R79 ;  /* 0x0000004f4c027221 */ /* 0x044fe20000010000 */
[----:B------:R-:W-:Y:S01]  /*b410*/  F2FP.F16.F32.PACK_AB R5, R76, R7 ;  /* 0x000000074c05723e */ /* 0x000fe200000000ff */
[----:B------:R-:W-:Y:S01]  /*b420*/  VIADD R7, R149, 0x9 ;  /* 0x0000000995077836 */ /* 0x000fe20000000000 */
[----:B------:R-:W-:Y:S04]  /*b430*/  MUFU.EX2 R27, R12 ;  /* 0x0000000c001b7308 */ /* 0x000fe80000000800 */
[----:B------:R-:W-:Y:S02]  /*b440*/  SEL R76, R7, 0x9, !P2 ;  /* 0x00000009074c7807 */ /* 0x000fe40005000000 */
[C---:B------:R-:W-:Y:S01]  /*b450*/  ISETP.GT.AND P2, PT, R0.reuse, UR54, PT ;  /* 0x0000003600007c0c */ /* 0x040fe2000bf44270 */
[----:B------:R-:W-:Y:S01]  /*b460*/  VIADD R0, R0, 0xffffffff ;  /* 0xffffffff00007836 */ /* 0x000fe20000000000 */
[----:B------:R-:W0:Y:S08]  /*b470*/  MUFU.EX2 R7, R30 ;  /* 0x0000001e00077308 */ /* 0x000e300000000800 */
[----:B------:R-:W1:Y:S08]  /*b480*/  MUFU.EX2 R31, R31 ;  /* 0x0000001f001f7308 */ /* 0x000e700000000800 */
[----:B------:R-:W2:Y:S01]  /*b490*/  MUFU.EX2 R35, R35 ;  /* 0x0000002300237308 */ /* 0x000ea20000000800 */
[----:B0-----:R-:W-:Y:S01]  /*b4a0*/  FADD.FTZ R2, R7, R2 ;  /* 0x0000000207027221 */ /* 0x001fe20000010000 */
[----:B------:R-:W-:-:S02]  /*b4b0*/  WARPGROUP.DEPBAR.LE gsb0, 0x0 ;  /* 0x00008000000079c5 */ /* 0x000fc40000010000 */
[----:B------:R-:W-:Y:S01]  /*b4c0*/  WARPGROUP.ARRIVE ;  /* 0x00000000000079c5 */ /* 0x000fe20000000000 */
[C---:B------:R-:W-:Y:S01]  /*b4d0*/  F2FP.F16.F32.PACK_AB R7, R77.reuse, R7 ;  /* 0x000000074d07723e */ /* 0x040fe200000000ff */
[----:B------:R-:W-:Y:S02]  /*b4e0*/  FADD.FTZ R2, R77, R2 ;  /* 0x000000024d027221 */ /* 0x000fe40000010000 */
[----:B------:R-:W-:Y:S02]  /*b4f0*/  MUFU.EX2 R38, R38 ;  /* 0x0000002600267308 */ /* 0x000fe40000000800 */
[----:B------:R-:W-:Y:S01]  /*b500*/  HGMMA.64x96x16.F32 R88, gdesc[UR28].tnspB, R88, gsb0 ;  /* 0x416000001c5879f0 */ /* 0x000fe20008000858 */
[----:B-1----:R-:W-:Y:S01]  /*b510*/  FADD.FTZ R2, R31, R2 ;  /* 0x000000021f027221 */ /* 0x002fe20000010000 */
[----:B------:R-:W-:-:S04]  /*b520*/  UMOV UR28, UR51 ;  /* 0x00000033001c7c82 */ /* 0x000fc80008000000 */
[----:B------:R-:W0:Y:S08]  /*b530*/  MUFU.EX2 R39, R39 ;  /* 0x0000002700277308 */ /* 0x000e300000000800 */
        /* <DEDUP_REMOVED lines=21> */
[----:B---3--:R-:W-:Y:S01]  /*b690*/  IMAD.U32 R26, RZ, RZ, UR55 ;  /* 0x00000037ff1a7e24 */ /* 0x008fe2000f8e00ff */
[----:B-1----:R-:W-:Y:S01]  /*b6a0*/  MUFU.EX2 R76, R43 ;  /* 0x0000002b004c7308 */ /* 0x002fe20000000800 */
[----:B------:R-:W-:Y:S01]  /*b6b0*/  UMOV UR55, UR48 ;  /* 0x0000003000377c82 */ /* 0x000fe20008000000 */
[-C--:B------:R-:W-:Y:S01]  /*b6c0*/  FMUL.FTZ R100, R100, R10.reuse ;  /* 0x0000000a64647220 */ /* 0x080fe20000410000 */
[-C--:B------:R-:W-:Y:S01]  /*b6d0*/  FMUL.FTZ R101, R101, R10.reuse ;  /* 0x0000000a65657220 */ /* 0x080fe20000410000 */
[----:B------:R-:W-:Y:S01]  /*b6e0*/  @!P1 LEA R26, R26, UR42, 0x3 ;  /* 0x0000002a1a1a9c11 */ /* 0x000fe2000f8e18ff */
[-C--:B------:R-:W-:Y:S01]  /*b6f0*/  FMUL.FTZ R104, R104, R10.reuse ;  /* 0x0000000a68687220 */ /* 0x080fe20000410000 */
[-C--:B------:R-:W-:Y:S01]  /*b700*/  FMUL.FTZ R105, R105, R10.reuse ;  /* 0x0000000a69697220 */ /* 0x080fe20000410000 */
[----:B------:R-:W-:Y:S01]  /*b710*/  FMUL.FTZ R108, R108, R10 ;  /* 0x0000000a6c6c7220 */ /* 0x000fe20000410000 */
[----:B------:R-:W-:Y:S01]  /*b720*/  MUFU.EX2 R66, R66 ;  /* 0x0000004200427308 */ /* 0x000fe20000000800 */
[----:B------:R-:W-:-:S02]  /*b730*/  @!P1 VIADD R26, R26, 0x2d860 ;  /* 0x0002d8601a1a9836 */ /* 0x000fc40000000000 */
[-C--:B------:R-:W-:Y:S01]  /*b740*/  FMUL.FTZ R109, R109, R10.reuse ;  /* 0x0000000a6d6d7220 */ /* 0x080fe20000410000 */
[-C--:B------:R-:W-:Y:S01]  /*b750*/  FMUL.FTZ R112, R112, R10.reuse ;  /* 0x0000000a70707220 */ /* 0x080fe20000410000 */
[-C--:B------:R-:W-:Y:S01]  /*b760*/  FMUL.FTZ R113, R113, R10.reuse ;  /* 0x0000000a71717220 */ /* 0x080fe20000410000 */
[-C--:B------:R-:W-:Y:S01]  /*b770*/  FMUL.FTZ R116, R116, R10.reuse ;  /* 0x0000000a74747220 */ /* 0x080fe20000410000 */
[----:B------:R-:W-:Y:S01]  /*b780*/  @!P1 PRMT R26, RZ, 0x654, R26 ;  /* 0x00000654ff1a9816 */ /* 0x000fe2000000001a */
[-C--:B------:R-:W-:Y:S01]  /*b790*/  FMUL.FTZ R117, R117, R10.reuse ;  /* 0x0000000a75757220 */ /* 0x080fe20000410000 */
[----:B------:R-:W-:Y:S01]  /*b7a0*/  MUFU.EX2 R52, R52 ;  /* 0x0000003400347308 */ /* 0x000fe20000000800 */
[-C--:B------:R-:W-:Y:S01]  /*b7b0*/  FMUL.FTZ R120, R120, R10.reuse ;  /* 0x0000000a78787220 */ /* 0x080fe20000410000 */
[----:B------:R1:W-:Y:S01]  /*b7c0*/  @!P1 SYNCS.ARRIVE.TRANS64.RED.A1T0 RZ, [R26+URZ], RZ ;  /* 0x000000ff1aff99a7 */ /* 0x0003e2000810043f */
[----:B------:R3:W-:Y:S01]  /*b7d0*/  STSM.16.M88.4 [R17+0x21800], R4 ;  /* 0x0218000411007844 */ /* 0x0007e20000000200 */
[-C--:B------:R-:W-:Y:S01]  /*b7e0*/  FMUL.FTZ R121, R121, R10.reuse ;  /* 0x0000000a79797220 */ /* 0x080fe20000410000 */
[-C--:B------:R-:W-:Y:S01]  /*b7f0*/  FMUL.FTZ R124, R124, R10.reuse ;  /* 0x0000000a7c7c7220 */ /* 0x080fe20000410000 */
[-C--:B------:R-:W-:Y:S01]  /*b800*/  FMUL.FTZ R125, R125, R10.reuse ;  /* 0x0000000a7d7d7220 */ /* 0x080fe20000410000 */
[-C--:B------:R-:W-:Y:S01]  /*b810*/  FMUL.FTZ R128, R128, R10.reuse ;  /* 0x0000000a80807220 */ /* 0x080fe20000410000 */
[----:B------:R-:W-:Y:S01]  /*b820*/  MUFU.EX2 R67, R67 ;  /* 0x0000004300437308 */ /* 0x000fe20000000800 */
[-C--:B------:R-:W-:Y:S01]  /*b830*/  FMUL.FTZ R129, R129, R10.reuse ;  /* 0x0000000a81817220 */ /* 0x080fe20000410000 */
[-C--:B------:R-:W-:Y:S01]  /*b840*/  FMUL.FTZ R132, R132, R10.reuse ;  /* 0x0000000a84847220 */ /* 0x080fe20000410000 */
[----:B------:R-:W-:Y:S01]  /*b850*/  FMUL.FTZ R133, R133, R10 ;  /* 0x0000000a85857220 */ /* 0x000fe20000410000 */
[-C--:B------:R-:W-:Y:S01]  /*b860*/  FMUL.FTZ R90, R90, R34.reuse ;  /* 0x000000225a5a7220 */ /* 0x080fe20000410000 */
[-C--:B------:R-:W-:Y:S01]  /*b870*/  FMUL.FTZ R91, R91, R34.reuse ;  /* 0x000000225b5b7220 */ /* 0x080fe20000410000 */
[-C--:B------:R-:W-:Y:S01]  /*b880*/  FMUL.FTZ R94, R94, R34.reuse ;  /* 0x000000225e5e7220 */ /* 0x080fe20000410000 */
[-C--:B------:R-:W-:Y:S01]  /*b890*/  FMUL.FTZ R95, R95, R34.reuse ;  /* 0x000000225f5f7220 */ /* 0x080fe20000410000 */
[----:B-1----:R-:W1:Y:S01]  /*b8a0*/  MUFU.EX2 R26, R11 ;  /* 0x0000000b001a7308 */ /* 0x002e620000000800 */
[-C--:B------:R-:W-:Y:S01]  /*b8b0*/  FMUL.FTZ R98, R98, R34.reuse ;  /* 0x0000002262627220 */ /* 0x080fe20000410000 */
[-C--:B------:R-:W-:Y:S01]  /*b8c0*/  FMUL.FTZ R99, R99, R34.reuse ;  /* 0x0000002263637220 */ /* 0x080fe20000410000 */
[----:B---3--:R-:W-:Y:S01]  /*b8d0*/  F2FP.F16.F32.PACK_AB R6, R14, R13 ;  /* 0x0000000d0e06723e */ /* 0x008fe200000000ff */
[----:B------:R-:W-:Y:S01]  /*b8e0*/  FMUL.FTZ R102, R102, R34 ;  /* 0x0000002266667220 */ /* 0x000fe20000410000 */
[C---:B--2---:R-:W-:Y:S01]  /*b8f0*/  F2FP.F16.F32.PACK_AB R5, R35.reuse, R31 ;  /* 0x0000001f2305723e */ /* 0x044fe200000000ff */
[----:B------:R-:W-:Y:S01]  /*b900*/  FADD.FTZ R35, R35, R2 ;  /* 0x0000000223237221 */ /* 0x000fe20000010000 */
[----:B0-----:R-:W-:Y:S01]  /*b910*/  F2FP.F16.F32.PACK_AB R7, R39, R38 ;  /* 0x000000262707723e */ /* 0x001fe200000000ff */
[----:B------:R-:W-:Y:S01]  /*b920*/  MUFU.EX2 R11, R28 ;  /* 0x0000001c000b7308 */ /* 0x000fe20000000800 */
[-C--:B------:R-:W-:Y:S01]  /*b930*/  FMUL.FTZ R103, R103, R34.reuse ;  /* 0x0000002267677220 */ /* 0x080fe20000410000 */
[----:B------:R-:W-:Y:S01]  /*b940*/  FADD.FTZ R38, R38, R35 ;  /* 0x0000002326267221 */ /* 0x000fe20000010000 */
[-C--:B------:R-:W-:Y:S01]  /*b950*/  FMUL.FTZ R106, R106, R34.reuse ;  /* 0x000000226a6a7220 */ /* 0x080fe20000410000 */
[-C--:B------:R-:W-:Y:S01]  /*b960*/  FMUL.FTZ R107, R107, R34.reuse ;  /* 0x000000226b6b7220 */ /* 0x080fe20000410000 */
[-C--:B------:R-:W-:Y:S01]  /*b970*/  FMUL.FTZ R110, R110, R34.reuse ;  /* 0x000000226e6e7220 */ /* 0x080fe20000410000 */
[----:B------:R-:W-:Y:S01]  /*b980*/  FADD.FTZ R38, R39, R38 ;  /* 0x0000002627267221 */ /* 0x000fe20000010000 */
[----:B------:R-:W-:Y:S01]  /*b990*/  FMUL.FTZ R111, R111, R34 ;  /* 0x000000226f6f7220 */ /* 0x000fe20000410000 */
[----:B------:R-:W-:Y:S01]  /*b9a0*/  MUFU.EX2 R2, R65 ;  /* 0x0000004100027308 */ /* 0x000fe20000000800 */
[----:B-1----:R-:W-:Y:S01]  /*b9b0*/  F2FP.F16.F32.PACK_AB R4, R27, R26 ;  /* 0x0000001a1b04723e */ /* 0x002fe200000000ff */
[----:B------:R-:W-:Y:S01]  /*b9c0*/  FADD.FTZ R30, R26, R3 ;  /* 0x000000031a1e7221 */ /* 0x000fe20000010000 */
[-C--:B------:R-:W-:Y:S01]  /*b9d0*/  FMUL.FTZ R114, R114, R34.reuse ;  /* 0x0000002272727220 */ /* 0x080fe20000410000 */
[-C--:B------:R-:W-:Y:S01]  /*b9e0*/  FMUL.FTZ R115, R115, R34.reuse ;  /* 0x0000002273737220 */ /* 0x080fe20000410000 */
[-C--:B------:R-:W-:Y:S01]  /*b9f0*/  FMUL.FTZ R118, R118, R34.reuse ;  /* 0x0000002276767220 */ /* 0x080fe20000410000 */
[----:B------:R0:W-:Y:S01]  /*ba00*/  STSM.16.M88.4 [R22], R4 ;  /* 0x0000000416007844 */ /* 0x0001e20000000200 */
[----:B------:R-:W-:Y:S01]  /*ba10*/  FADD.FTZ R30, R27, R30 ;  /* 0x0000001e1b1e7221 */ /* 0x000fe20000010000 */
[----:B------:R-:W-:Y:S01]  /*ba20*/  MUFU.EX2 R26, R53 ;  /* 0x00000035001a7308 */ /* 0x000fe20000000800 */
[-C--:B------:R-:W-:Y:S01]  /*ba30*/  FMUL.FTZ R119, R119, R34.reuse ;  /* 0x0000002277777220 */ /* 0x080fe20000410000 */
[-C--:B------:R-:W-:Y:S01]  /*ba40*/  FMUL.FTZ R122, R122, R34.reuse ;  /* 0x000000227a7a7220 */ /* 0x080fe20000410000 */
[----:B------:R-:W-:Y:S01]  /*ba50*/  FADD.FTZ R3, R13, R30 ;  /* 0x0000001e0d037221 */ /* 0x000fe20000010000 */
[-C--:B------:R-:W-:Y:S01]  /*ba60*/  FMUL.FTZ R123, R123, R34.reuse ;  /* 0x000000227b7b7220 */ /* 0x080fe20000410000 */
[-C--:B------:R-:W-:Y:S01]  /*ba70*/  FMUL.FTZ R126, R126, R34.reuse ;  /* 0x000000227e7e7220 */ /* 0x080fe20000410000 */
[-C--:B------:R-:W-:Y:S01]  /*ba80*/  FMUL.FTZ R127, R127, R34.reuse ;  /* 0x000000227f7f7220 */ /* 0x080fe20000410000 */
[----:B------:R-:W-:Y:S01]  /*ba90*/  FADD.FTZ R3, R14, R3 ;  /* 0x000000030e037221 */ /* 0x000fe20000010000 */
[----:B------:R-:W-:Y:S01]  /*baa0*/  MUFU.EX2 R13, R50 ;  /* 0x00000032000d7308 */ /* 0x000fe20000000800 */
[-C--:B------:R-:W-:Y:S01]  /*bab0*/  FMUL.FTZ R130, R130, R34.reuse ;  /* 0x0000002282827220 */ /* 0x080fe20000410000 */
[-C--:B------:R-:W-:Y:S01]  /*bac0*/  FMUL.FTZ R131, R131, R34.reuse ;  /* 0x0000002283837220 */ /* 0x080fe20000410000 */
[-C--:B------:R-:W-:Y:S01]  /*bad0*/  FMUL.FTZ R134, R134, R34.reuse ;  /* 0x0000002286867220 */ /* 0x080fe20000410000 */
[----:B------:R-:W-:-:S04]  /*bae0*/  FMUL.FTZ R135, R135, R34 ;  /* 0x0000002287877220 */ /* 0x000fc80000410000 */
[----:B0-----:R-:W0:Y:S08]  /*baf0*/  MUFU.EX2 R4, R15 ;  /* 0x0000000f00047308 */ /* 0x001e300000000800 */
[----:B------:R-:W1:Y:S08]  /*bb00*/  MUFU.EX2 R5, R42 ;  /* 0x0000002a00057308 */ /* 0x000e700000000800 */
[----:B------:R2:W3:Y:S01]  /*bb10*/  MUFU.EX2 R6, R21 ;  /* 0x0000001500067308 */ /* 0x0004e20000000800 */
[----:B0-----:R-:W-:Y:S01]  /*bb20*/  FADD.FTZ R3, R4, R3 ;  /* 0x0000000304037221 */ /* 0x001fe20000010000 */
[----:B------:R-:W-:-:S06]  /*bb30*/  F2FP.F16.F32.PACK_AB R4, R20, R4 ;  /* 0x000000041404723e */ /* 0x000fcc00000000ff */
[----:B------:R-:W0:Y:S01]  /*bb40*/  MUFU.EX2 R7, R24 ;  /* 0x0000001800077308 */ /* 0x000e220000000800 */
[----:B--2---:R-:W-:Y:S01]  /*bb50*/  FADD.FTZ R21, R20, R3 ;  /* 0x0000000314157221 */ /* 0x004fe20000010000 */
[----:B-1----:R-:W-:Y:S01]  /*bb60*/  FADD.FTZ R3, R5, R38 ;  /* 0x0000002605037221 */ /* 0x002fe20000010000 */
[----:B------:R-:W-:-:S03]  /*bb70*/  F2FP.F16.F32.PACK_AB R5, R76, R5 ;  /* 0x000000054c05723e */ /* 0x000fc600000000ff */
[----:B------:R-:W-:Y:S02]  /*bb80*/  FADD.FTZ R3, R76, R3 ;  /* 0x000000034c037221 */ /* 0x000fe40000010000 */
[----:B------:R-:W1:Y:S01]  /*bb90*/  MUFU.EX2 R14, R29 ;  /* 0x0000001d000e7308 */ /* 0x000e620000000800 */
[----:B---3--:R-:W-:-:S07]  /*bba0*/  FADD.FTZ R38, R6, R21 ;  /* 0x0000001506267221 */ /* 0x008fce0000010000 */
[----:B------:R-:W2:Y:S01]  /*bbb0*/  MUFU.EX2 R15, R51 ;  /* 0x00000033000f7308 */ /* 0x000ea20000000800 */
[C---:B0-----:R-:W-:Y:S01]  /*bbc0*/  FADD.FTZ R21, R7.reuse, R38 ;  /* 0x0000002607157221 */ /* 0x041fe20000010000 */
[----:B------:R-:W-:Y:S01]  /*bbd0*/  FADD.FTZ R38, R46, R3 ;  /* 0x000000032e267221 */ /* 0x000fe20000010000 */
[----:B------:R-:W-:Y:S02]  /*bbe0*/  F2FP.F16.F32.PACK_AB R6, R7, R6 ;  /* 0x000000060706723e */ /* 0x000fe400000000ff */
[----:B------:R-:W-:Y:S01]  /*bbf0*/  FADD.FTZ R42, R12, R21 ;  /* 0x000000150c2a7221 */ /* 0x000fe20000010000 */
[C---:B------:R-:W-:Y:S01]  /*bc00*/  FADD.FTZ R38, R47.reuse, R38 ;  /* 0x000000262f267221 */ /* 0x040fe20000010000 */
[----:B------:R-:W-:Y:S01]  /*bc10*/  F2FP.F16.F32.PACK_AB R7, R47, R46 ;  /* 0x0000002e2f07723e */ /* 0x000fe200000000ff */
[----:B------:R-:W0:Y:S01]  /*bc20*/  MUFU.EX2 R24, R49 ;  /* 0x0000003100187308 */ /* 0x000e220000000800 */
[----:B------:R-:W-:Y:S01]  /*bc30*/  FADD.FTZ R21, R11, R42 ;  /* 0x0000002a0b157221 */ /* 0x000fe20000010000 */
[----:B------:R-:W-:Y:S01]  /*bc40*/  FADD.FTZ R3, R13, R38 ;  /* 0x000000260d037221 */ /* 0x000fe20000010000 */
[----:B------:R-:W-:Y:S01]  /*bc50*/  F2FP.F16.F32.PACK_AB R12, R11, R12 ;  /* 0x0000000c0b0c723e */ /* 0x000fe200000000ff */
[----:B------:R3:W-:Y:S01]  /*bc60*/  STSM.16.M88.4 [R19], R4 ;  /* 0x0000000413007844 */ /* 0x0007e20000000200 */
[----:B-1----:R-:W-:Y:S01]  /*bc70*/  FADD.FTZ R21, R14, R21 ;  /* 0x000000150e157221 */ /* 0x002fe20000010000 */
[----:B------:R-:W-:Y:S01]  /*bc80*/  FADD.FTZ R42, R78, R3 ;  /* 0x000000034e2a7221 */ /* 0x000fe20000010000 */
[C---:B------:R-:W-:Y:S01]  /*bc90*/  F2FP.F16.F32.PACK_AB R14, R32.reuse, R14 ;  /* 0x0000000e200e723e */ /* 0x040fe200000000ff */
[----:B------:R-:W1:Y:S01]  /*bca0*/  MUFU.EX2 R25, R68 ;  /* 0x0000004400197308 */ /* 0x000e620000000800 */
[----:B------:R-:W-:Y:S01]  /*bcb0*/  FADD.FTZ R50, R32, R21 ;  /* 0x0000001520327221 */ /* 0x000fe20000010000 */
[----:B--2---:R-:W-:Y:S01]  /*bcc0*/  FADD.FTZ R3, R15, R42 ;  /* 0x0000002a0f037221 */ /* 0x004fe20000010000 */
[----:B------:R-:W-:-:S02]  /*bcd0*/  F2FP.F16.F32.PACK_AB R13, R78, R13 ;  /* 0x0000000d4e0d723e */ /* 0x000fc400000000ff */
[----:B------:R-:W-:Y:S01]  /*bce0*/  FADD.FTZ R21, R33, R50 ;  /* 0x0000003221157221 */ /* 0x000fe20000010000 */
[C---:B------:R-:W-:Y:S01]  /*bcf0*/  FADD.FTZ R20, R54.reuse, R3 ;  /* 0x0000000336147221 */ /* 0x040fe20000010000 */
[----:B------:R-:W-:Y:S01]  /*bd00*/  F2FP.F16.F32.PACK_AB R15, R54, R15 ;  /* 0x0000000f360f723e */ /* 0x000fe200000000ff */
[----:B------:R-:W-:Y:S01]  /*bd10*/  MUFU.EX2 R56, R56 ;  /* 0x0000003800387308 */ /* 0x000fe20000000800 */
[----:B------:R-:W-:Y:S01]  /*bd20*/  FADD.FTZ R42, R36, R21 ;  /* 0x00000015242a7221 */ /* 0x000fe20000010000 */
[----:B------:R-:W-:Y:S02]  /*bd30*/  FADD.FTZ R3, R55, R20 ;  /* 0x0000001437037221 */ /* 0x000fe40000010000 */
[----:B------:R2:W-:Y:S01]  /*bd40*/  STSM.16.M88.4 [R18], R12 ;  /* 0x0000000c12007844 */ /* 0x0005e20000000200 */
[----:B------:R-:W-:Y:S01]  /*bd50*/  FADD.FTZ R21, R37, R42 ;  /* 0x0000002a25157221 */ /* 0x000fe20000010000 */
[----:B------:R-:W-:Y:S01]  /*bd60*/  FADD.FTZ R42, R58, R3 ;  /* 0x000000033a2a7221 */ /* 0x000fe20000010000 */
[----:B---3--:R-:W-:Y:S01]  /*bd70*/  F2FP.F16.F32.PACK_AB R4, R36, R33 ;  /* 0x000000212404723e */ /* 0x008fe200000000ff */
[----:B------:R-:W3:Y:S01]  /*bd80*/  MUFU.EX2 R38, R69 ;  /* 0x0000004500267308 */ /* 0x000ee20000000800 */
[----:B------:R-:W-:Y:S01]  /*bd90*/  FADD.FTZ R46, R40, R21 ;  /* 0x00000015282e7221 */ /* 0x000fe20000010000 */
[----:B------:R-:W-:Y:S01]  /*bda0*/  FADD.FTZ R3, R59, R42 ;  /* 0x0000002a3b037221 */ /* 0x000fe20000010000 */
[----:B------:R-:W-:-:S02]  /*bdb0*/  F2FP.F16.F32.PACK_AB R5, R58, R55 ;  /* 0x000000373a05723e */ /* 0x000fc400000000ff */
[----:B------:R-:W-:Y:S01]  /*bdc0*/  FADD.FTZ R11, R41, R46 ;  /* 0x0000002e290b7221 */ /* 0x000fe20000010000 */
[----:B------:R-:W-:Y:S01]  /*bdd0*/  FADD.FTZ R32, R62, R3 ;  /* 0x000000033e207221 */ /* 0x000fe20000010000 */
[----:B------:R-:W-:Y:S01]  /*bde0*/  F2FP.F16.F32.PACK_AB R6, R40, R37 ;  /* 0x000000252806723e */ /* 0x000fe200000000ff */
[----:B------:R-:W-:Y:S01]  /*bdf0*/  MUFU.EX2 R28, R57 ;  /* 0x00000039001c7308 */ /* 0x000fe20000000800 */
[----:B------:R-:W-:Y:S01]  /*be00*/  FADD.FTZ R42, R44, R11 ;  /* 0x0000000b2c2a7221 */ /* 0x000fe20000010000 */
[----:B------:R-:W-:Y:S01]  /*be10*/  FADD.FTZ R3, R63, R32 ;  /* 0x000000203f037221 */ /* 0x000fe20000010000 */
[----:B------:R-:W-:Y:S02]  /*be20*/  F2FP.F16.F32.PACK_AB R7, R62, R59 ;  /* 0x0000003b3e07723e */ /* 0x000fe400000000ff */
[----:B------:R-:W-:Y:S01]  /*be30*/  FADD.FTZ R11, R45, R42 ;  /* 0x0000002a2d0b7221 */ /* 0x000fe20000010000 */
[C---:B------:R-:W-:Y:S01]  /*be40*/  FADD.FTZ R3, R2.reuse, R3 ;  /* 0x0000000302037221 */ /* 0x040fe20000010000 */
[----:B--2---:R-:W-:Y:S01]  /*be50*/  F2FP.F16.F32.PACK_AB R13, R2, R63 ;  /* 0x0000003f020d723e */ /* 0x004fe200000000ff */
[----:B------:R-:W2:Y:S01]  /*be60*/  MUFU.EX2 R27, R70 ;  /* 0x00000046001b7308 */ /* 0x000ea20000000800 */
[----:B------:R-:W-:Y:S01]  /*be70*/  FADD.FTZ R11, R48, R11 ;  /* 0x0000000b300b7221 */ /* 0x000fe20000010000 */
[----:B------:R-:W-:Y:S01]  /*be80*/  FADD.FTZ R32, R66, R3 ;  /* 0x0000000342207221 */ /* 0x000fe20000010000 */
[----:B------:R-:W-:Y:S01]  /*be90*/  F2FP.F16.F32.PACK_AB R12, R44, R41 ;  /* 0x000000292c0c723e */ /* 0x000fe200000000ff */
[----:B------:R4:W-:Y:S01]  /*bea0*/  STSM.16.M88.4 [R17+0x27800], R4 ;  /* 0x0278000411007844 */ /* 0x0009e20000000200 */
[----:B0-----:R-:W-:Y:S01]  /*beb0*/  FADD.FTZ R11, R24, R11 ;  /* 0x0000000b180b7221 */ /* 0x001fe20000010000 */
[----:B------:R-:W-:Y:S01]  /*bec0*/  FADD.FTZ R32, R67, R32 ;  /* 0x0000002043207221 */ /* 0x000fe20000010000 */
[----:B------:R-:W-:Y:S01]  /*bed0*/  F2FP.F16.F32.PACK_AB R14, R48, R45 ;  /* 0x0000002d300e723e */ /* 0x000fe200000000ff */
[----:B------:R-:W0:Y:S01]  /*bee0*/  MUFU.EX2 R60, R60 ;  /* 0x0000003c003c7308 */ /* 0x000e220000000800 */
[----:B------:R-:W-:Y:S01]  /*bef0*/  FADD.FTZ R11, R52, R11 ;  /* 0x0000000b340b7221 */ /* 0x000fe20000010000 */
[----:B-1----:R-:W-:Y:S01]  /*bf00*/  FADD.FTZ R3, R25, R32 ;  /* 0x0000002019037221 */ /* 0x002fe20000010000 */
[----:B------:R-:W-:-:S02]  /*bf10*/  F2FP.F16.F32.PACK_AB R15, R67, R66 ;  /* 0x00000042430f723e */ /* 0x000fc400000000ff */
[----:B------:R-:W-:Y:S01]  /*bf20*/  FADD.FTZ R11, R26, R11 ;  /* 0x0000000b1a0b7221 */ /* 0x000fe20000010000 */
[----:B---3--:R-:W-:Y:S01]  /*bf30*/  FADD.FTZ R2, R38, R3 ;  /* 0x0000000326027221 */ /* 0x008fe20000010000 */
[----:B------:R-:W-:Y:S01]  /*bf40*/  F2FP.F16.F32.PACK_AB R24, R52, R24 ;  /* 0x000000183418723e */ /* 0x000fe200000000ff */
[----:B------:R-:W1:Y:S01]  /*bf50*/  MUFU.EX2 R20, R71 ;  /* 0x0000004700147308 */ /* 0x000e620000000800 */
[----:B------:R-:W-:Y:S01]  /*bf60*/  FADD.FTZ R11, R56, R11 ;  /* 0x0000000b380b7221 */ /* 0x000fe20000010000 */
[----:B--2---:R-:W-:Y:S01]  /*bf70*/  FADD.FTZ R3, R27, R2 ;  /* 0x000000021b037221 */ /* 0x004fe20000010000 */
[----:B------:R-:W-:Y:S01]  /*bf80*/  F2FP.F16.F32.PACK_AB R25, R38, R25 ;  /* 0x000000192619723e */ /* 0x000fe200000000ff */
[----:B------:R2:W-:Y:S01]  /*bf90*/  STSM.16.M88.4 [R23], R12 ;  /* 0x0000000c17007844 */ /* 0x0005e20000000200 */
[----:B------:R-:W-:Y:S01]  /*bfa0*/  FADD.FTZ R11, R28, R11 ;  /* 0x0000000b1c0b7221 */ /* 0x000fe20000010000 */
[----:B------:R-:W-:Y:S01]  /*bfb0*/  F2FP.F16.F32.PACK_AB R26, R56, R26 ;  /* 0x0000001a381a723e */ /* 0x000fe200000000ff */
[----:B----4-:R-:W-:Y:S01]  /*bfc0*/  IMAD.MOV.U32 R5, RZ, RZ, R9 ;  /* 0x000000ffff057224 */ /* 0x010fe200078e0009 */
[----:B------:R-:W3:Y:S01]  /*bfd0*/  MUFU.EX2 R30, R61 ;  /* 0x0000003d001e7308 */ /* 0x000ee20000000800 */
[C---:B0-----:R-:W-:Y:S01]  /*bfe0*/  FADD.FTZ R11, R60.reuse, R11 ;  /* 0x0000000b3c0b7221 */ /* 0x041fe20000010000 */
[----:B------:R-:W-:Y:S01]  /*bff0*/  F2FP.F16.F32.PACK_AB R28, R60, R28 ;  /* 0x0000001c3c1c723e */ /* 0x000fe200000000ff */
[----:B------:R-:W-:-:S05]  /*c000*/  IMAD.MOV.U32 R4, RZ, RZ, R8 ;  /* 0x000000ffff047224 */ /* 0x000fca00078e0008 */
[----:B------:R-:W0:Y:S01]  /*c010*/  MUFU.EX2 R29, R72 ;  /* 0x00000048001d7308 */ /* 0x000e220000000800 */
[C---:B-1----:R-:W-:Y:S01]  /*c020*/  FADD.FTZ R2, R20.reuse, R3 ;  /* 0x0000000314027221 */ /* 0x042fe20000010000 */
[----:B------:R-:W-:-:S05]  /*c030*/  F2FP.F16.F32.PACK_AB R27, R20, R27 ;  /* 0x0000001b141b723e */ /* 0x000fca00000000ff */
[----:B------:R2:W-:Y:S01]  /*c040*/  STSM.16.M88.4 [R19+0x6000], R24 ;  /* 0x0060001813007844 */ /* 0x0005e20000000200 */
[----:B------:R-:W1:Y:S01]  /*c050*/  MUFU.EX2 R64, R64 ;  /* 0x0000004000407308 */ /* 0x000e620000000800 */
[----:B---3--:R-:W-:-:S07]  /*c060*/  FADD.FTZ R11, R30, R11 ;  /* 0x0000000b1e0b7221 */ /* 0x008fce0000010000 */
[----:B------:R-:W3:Y:S01]  /*c070*/  MUFU.EX2 R73, R73 ;  /* 0x0000004900497308 */ /* 0x000ee20000000800 */
[----:B0-----:R-:W-:-:S07]  /*c080*/  FADD.FTZ R2, R29, R2 ;  /* 0x000000021d027221 */ /* 0x001fce0000010000 */
[----:B------:R-:W0:Y:S01]  /*c090*/  MUFU.EX2 R21, R74 ;  /* 0x0000004a00157308 */ /* 0x000e220000000800 */
[C---:B-1----:R-:W-:Y:S01]  /*c0a0*/  F2FP.F16.F32.PACK_AB R30, R64.reuse, R30 ;  /* 0x0000001e401e723e */ /* 0x042fe200000000ff */
[----:B------:R-:W-:-:S06]  /*c0b0*/  FADD.FTZ R3, R64, R11 ;  /* 0x0000000b40037221 */ /* 0x000fcc0000010000 */
[----:B------:R-:W1:Y:S01]  /*c0c0*/  MUFU.EX2 R75, R75 ;  /* 0x0000004b004b7308 */ /* 0x000e620000000800 */
[C---:B---3--:R-:W-:Y:S01]  /*c0d0*/  F2FP.F16.F32.PACK_AB R29, R73.reuse, R29 ;  /* 0x0000001d491d723e */ /* 0x048fe200000000ff */
[----:B------:R-:W-:-:S04]  /*c0e0*/  FADD.FTZ R2, R73, R2 ;  /* 0x0000000249027221 */ /* 0x000fc80000010000 */
[----:B0-----:R-:W-:Y:S01]  /*c0f0*/  FADD.FTZ R2, R21, R2 ;  /* 0x0000000215027221 */ /* 0x001fe20000010000 */
[----:B-1----:R-:W-:-:S03]  /*c100*/  F2FP.F16.F32.PACK_AB R31, R75, R21 ;  /* 0x000000154b1f723e */ /* 0x002fc600000000ff */
[----:B------:R-:W-:Y:S02]  /*c110*/  FADD.FTZ R2, R75, R2 ;  /* 0x000000024b027221 */ /* 0x000fe40000010000 */
        /* <DEDUP_REMOVED lines=9> */
.L_x_1121:
[----:B------:R-:W-:-:S13]  /*c1b0*/  ISETP.GE.AND P2, PT, R0, UR37, PT ;  /* 0x0000002500007c0c */ /* 0x000fda000bf46270 */
[----:B------:R-:W-:Y:S05]  /*c1c0*/  @!P2 BRA `(.L_x_1131) ;  /* 0x000000380044a947 */ /* 0x000fea0003800000 */
[----:B--23--:R-:W-:Y:S01]  /*c1d0*/  IMAD.MOV.U32 R5, RZ, RZ, R9 ;  /* 0x000000ffff057224 */ /* 0x00cfe200078e0009 */
[----:B------:R-:W-:Y:S01]  /*c1e0*/  UMOV UR28, UR51 ;  /* 0x00000033001c7c82 */ /* 0x000fe20008000000 */
[----:B------:R-:W-:Y:S01]  /*c1f0*/  IMAD.MOV.U32 R4, RZ, RZ, R8 ;  /* 0x000000ffff047224 */ /* 0x000fe200078e0008 */
[----:B------:R-:W-:Y:S01]  /*c200*/  UMOV UR56, UR48 ;  /* 0x0000003000387c82 */ /* 0x000fe20008000000 */
[----:B------:R-:W-:Y:S01]  /*c210*/  ULDC UR35, c[0x0][0x9e4] ;  /* 0x0002790000237ab9 */ /* 0x000fe20000000800 */
[----:B------:R-:W-:Y:S01]  /*c220*/  ULDC UR55, c[0x0][0x9d8] ;  /* 0x0002760000377ab9 */ /* 0x000fe20000000800 */
[----:B------:R-:W-:Y:S01]  /*c230*/  ULDC UR34, c[0x0][0x988] ;  /* 0x0002620000227ab9 */ /* 0x000fe20000000800 */
[----:B------:R-:W-:-:S05]  /*c240*/  ULDC UR54, c[0x0][0x9e0] ;  /* 0x0002780000367ab9 */ /* 0x000fca0000000800 */
.L_x_1148:
        /* <DEDUP_REMOVED lines=9> */
.L_x_1133:
[----:B------:R-:W-:Y:S01]  /*c2e0*/  ULEA UR6, UR48, UR42, 0x3 ;  /* 0x0000002a30067291 */ /* 0x000fe2000f8e183f */
[----:B------:R-:W-:-:S05]  /*c2f0*/  IMAD.U32 R6, RZ, RZ, UR51 ;  /* 0x00000033ff067e24 */ /* 0x000fca000f8e00ff */
[----:B------:R-:W-:-:S04]  /*c300*/  SHF.L.U32 R6, R6, 0x1f, RZ ;  /* 0x0000001f06067819 */ /* 0x000fc800000006ff */
[----:B------:R0:W1:Y:S01]  /*c310*/  SYNCS.PHASECHK.TRANS64.TRYWAIT P2, [UR6+0x2d830], R6 ;  /* 0x02d83006ff0075a7 */ /* 0x0000620008040146 */
[----:B------:R-:W-:Y:S05]  /*c320*/  @!P0 BRA `(.L_x_1134) ;  /* 0x0000000000048947 */ /* 0x000fea0003800000 */
[----:B------:R-:W-:Y:S01]  /*c330*/  BPT.TRAP 0x1 ;  /* 0x000000040000795c */ /* 0x000fe20000300000 */
.L_x_1134:
[----:B-1----:R-:W-:Y:S05]  /*c340*/  @P2 BRA `(.L_x_1132) ;  /* 0x0000000000082947 */ /* 0x002fea0003800000 */
[----:B------:R-:W1:Y:S02]  /*c350*/  SYNCS.PHASECHK.TRANS64.TRYWAIT P2, [UR6+0x2d830], R6 ;  /* 0x02d83006ff0075a7 */ /* 0x000e640008040146 */
[----:B-1----:R-:W-:Y:S05]  /*c360*/  @!P2 BRA `(.L_x_1135) ;  /* 0x000000dc00d0a947 */ /* 0x002fea0003800000 */
.L_x_1132:
        /* <DEDUP_REMOVED lines=37> */
.L_x_1137:
[----:B------:R-:W-:Y:S01]  /*c5c0*/  ULEA UR6, UR56, UR42, 0x3 ;  /* 0x0000002a38067291 */ /* 0x000fe2000f8e183f */
[----:B------:R-:W-:-:S05]  /*c5d0*/  IMAD.U32 R6, RZ, RZ, UR28 ;  /* 0x0000001cff067e24 */ /* 0x000fca000f8e00ff */
[----:B------:R-:W-:-:S04]  /*c5e0*/  SHF.L.U32 R6, R6, 0x1f, RZ ;  /* 0x0000001f06067819 */ /* 0x000fc800000006ff */
[----:B------:R0:W1:Y:S01]  /*c5f0*/  SYNCS.PHASECHK.TRANS64.TRYWAIT P2, [UR6+0x2d850], R6 ;  /* 0x02d85006ff0075a7 */ /* 0x0000620008040146 */
[----:B------:R-:W-:Y:S05]  /*c600*/  @!P0 BRA `(.L_x_1138) ;  /* 0x0000000000048947 */ /* 0x000fea0003800000 */
[----:B------:R-:W-:Y:S01]  /*c610*/  BPT.TRAP 0x1 ;  /* 0x000000040000795c */ /* 0x000fe20000300000 */
.L_x_1138:
[----:B-1----:R-:W-:Y:S05]  /*c620*/  @P2 BRA `(.L_x_1136) ;  /* 0x0000000000082947 */ /* 0x002fea0003800000 */
[----:B------:R-:W1:Y:S02]  /*c630*/  SYNCS.PHASECHK.TRANS64.TRYWAIT P2, [UR6+0x2d850], R6 ;  /* 0x02d85006ff0075a7 */ /* 0x000e640008040146 */
[----:B-1----:R-:W-:Y:S05]  /*c640*/  @!P2 BRA `(.L_x_1139) ;  /* 0x000000dc0030a947 */ /* 0x002fea0003800000 */
.L_x_1136:
[----:B------:R-:W-:Y:S01]  /*c650*/  UIADD3 UR6, UR42, 0x400, URZ ;  /* 0x000004002a067890 */ /* 0x000fe2000fffe03f */
[----:B------:R-:W-:Y:S01]  /*c660*/  WARPGROUP.ARRIVE ;  /* 0x00000000000079c5 */ /* 0x000fe20000000000 */
[----:B------:R-:W-:Y:S01]  /*c670*/  UMOV UR29, 0x40000040 ;  /* 0x40000040001d7882 */ /* 0x000fe20000000000 */
[----:B------:R-:W-:Y:S01]  /*c680*/  UMOV UR31, 0x80000020 ;  /* 0x80000020001f7882 */ /* 0x000fe20000000000 */
[----:B------:R-:W-:Y:S01]  /*c690*/  USHF.R.U32.HI UR6, URZ, 0x4, UR6 ;  /* 0x000000043f067899 */ /* 0x000fe20008011606 */
[----:B------:R-:W-:Y:S01]  /*c6a0*/  FMUL.FTZ R13, R31, UR55 ;  /* 0x000000371f0d7c20 */ /* 0x000fe20008410000 */
[----:B------:R-:W-:Y:S01]  /*c6b0*/  FMUL.FTZ R31, R43, UR55 ;  /* 0x000000372b1f7c20 */ /* 0x000fe20008410000 */
[----:B------:R-:W-:Y:S01]  /*c6c0*/  PLOP3.LUT P2, PT, PT, PT, UP0, 0x80, 0x0 ;  /* 0x000000000000781c */ /* 0x000fe20003f4f008 */
[----:B------:R-:W-:Y:S01]  /*c6d0*/  ULOP3.LUT UR6, UR6, 0x3fff, URZ, 0xc0, !UPT ;  /* 0x00003fff06067892 */ /* 0x000fe2000f8ec03f */
[----:B------:R-:W2:Y:S01]  /*c6e0*/  S2R R43, SR_TID.X ;  /* 0x00000000002b7919 */ /* 0x000ea20000002100 */
        /* <DEDUP_REMOVED lines=8> */
[----:B------:R-:W-:-:S02]  /*c770*/  VIADD R72, R136, UR40 ;  /* 0x0000002888487c36 */ /* 0x000fc40008000000 */
[----:B------:R-:W-:Y:S01]  /*c780*/  FMUL.FTZ R12, R29, UR55 ;  /* 0x000000371d0c7c20 */ /* 0x000fe20008410000 */
[----:B------:R-:W-:Y:S01]  /*c790*/  FMUL.FTZ R29, R42, UR55 ;  /* 0x000000372a1d7c20 */ /* 0x000fe20008410000 */
[----:B------:R-:W-:Y:S01]  /*c7a0*/  UMOV UR28, UR6 ;  /* 0x00000006001c7c82 */ /* 0x000fe20008000000 */
[----:B01----:R-:W-:Y:S01]  /*c7b0*/  FMUL.FTZ R6, R24, UR55 ;  /* 0x0000003718067c20 */ /* 0x003fe20008410000 */
        /* <DEDUP_REMOVED lines=67> */
[----:B------:R-:W4:Y:S08]  /*cbf0*/  MUFU.TANH R10, R10 ;  /* 0x0000000a000a7308 */ /* 0x000f300000002400 */
        /* <DEDUP_REMOVED lines=103> */
[----:B------:R-:W-:-:S04]  /*d270*/  @UP0 ULDC UR6, c[0x0][0x450] ;  /* 0x0001140000060ab9 */ /* 0x000fc80000000800 */
[----:B------:R-:W-:Y:S01]  /*d280*/  @P2 SHF.R.U32.HI R72, RZ, UR6, R42 ;  /* 0x00000006ff482c19 */ /* 0x000fe2000801162a */
[----:B------:R-:W-:Y:S01]  /*d290*/  VIADD R42, R149, 0x9 ;  /* 0x00000009952a7836 */ /* 0x000fe20000000000 */
[----:B------:R-:W-:-:S03]  /*d2a0*/  ISETP.GE.U32.AND P2, PT, R43, 0x180, PT ;  /* 0x000001802b00780c */ /* 0x000fc60003f46070 */
[----:B------:R-:W5:Y:S01]  /*d2b0*/  SHFL.IDX PT, R84, R72, RZ, 0x1c1f ;  /* 0x001c1fff48547589 */ /* 0x000f6200000e0000 */
[----:B------:R-:W-:Y:S01]  /*d2c0*/  SEL R42, R42, 0x9, !P2 ;  /* 0x000000092a2a7807 */ /* 0x000fe20005000000 */
        /* <DEDUP_REMOVED lines=16> */
[----:B0-234-:R-:W-:Y:S06]  /*d3d0*/  @!P5 BRA `(.L_x_1140) ;  /* 0x00000000005cd947 */ /* 0x01dfec0003800000 */
        /* <DEDUP_REMOVED lines=13> */
.L_x_1142:
[----:B------:R-:W-:-:S05]  /*d4b0*/  IMAD.U32 R85, RZ, RZ, UR35 ;  /* 0x00000023ff557e24 */ /* 0x000fca000f8e00ff */
[----:B------:R-:W-:-:S13]  /*d4c0*/  ISETP.NE.AND P2, PT, R85, 0x1, PT ;  /* 0x000000015500780c */ /* 0x000fda0003f45270 */
[----:B------:R-:W0:Y:S02]  /*d4d0*/  @P2 LDC.64 R42, c[0x0][0x9e8] ;  /* 0x00027a00ff2a2b82 */ /* 0x000e240000000a00 */
[----:B0-----:R-:W-:-:S05]  /*d4e0*/  @P2 IMAD.HI.U32 R42, R84, R42, RZ ;  /* 0x0000002a542a2227 */ /* 0x001fca00078e00ff */
[----:B------:R-:W-:-:S07]  /*d4f0*/  @P2 SHF.R.U32.HI R84, RZ, R43, R42 ;  /* 0x0000002bff542219 */ /* 0x000fce000001162a */
.L_x_1143:
[----:B------:R-:W-:Y:S05]  /*d500*/  BSYNC B0 ;  /* 0x0000000000007941 */ /* 0x000fea0003800000 */
.L_x_1141:
[----:B------:R-:W-:-:S04]  /*d510*/  IMAD R84, R84, R85, -R73 ;  /* 0x0000005554547224 */ /* 0x000fc800078e0a49 */
[----:B------:R-:W-:-:S05]  /*d520*/  IMAD.IADD R84, R84, 0x1, -R16 ;  /* 0x0000000154547824 */ /* 0x000fca00078e0a10 */
[----:B------:R-:W-:Y:S02]  /*d530*/  VIMNMX R80, R80, R84, !PT ;  /* 0x0000005450507248 */ /* 0x000fe40007fe0100 */
[----:B------:R-:W-:-:S07]  /*d540*/  VIADDMNMX R81, R84, R85, R81, PT ;  /* 0x0000005554517246 */ /* 0x000fce0003800151 */
.L_x_1140:
[----:B------:R-:W-:Y:S01]  /*d550*/  ISETP.GT.AND P2, PT, R0, -0x1, PT ;  /* 0xffffffff0000780c */ /* 0x000fe20003f44270 */
[----:B------:R-:W0:Y:S03]  /*d560*/  SHFL.IDX PT, R72, R72, 0x1, 0x1c1f ;  /* 0x003c1f0048487f89 */ /* 0x000e2600000e0000 */
[C---:B------:R-:W-:Y:S02]  /*d570*/  ISETP.GT.AND P4, PT, R80.reuse, RZ, P2 ;  /* 0x000000ff5000720c */ /* 0x040fe40001784270 */
[----:B------:R-:W-:Y:S02]  /*d580*/  ISETP.GT.AND P6, PT, R80, 0x1, P2 ;  /* 0x000000015000780c */ /* 0x000fe400017c4270 */
[C---:B------:R-:W-:Y:S02]  /*d590*/  ISETP.LT.OR P4, PT, R81.reuse, 0x1, P4 ;  /* 0x000000015100780c */ /* 0x040fe40002781670 */
[----:B------:R-:W-:-:S02]  /*d5a0*/  ISETP.LT.OR P6, PT, R81, 0x2, P6 ;  /* 0x000000025100780c */ /* 0x000fc400037c1670 */
[----:B------:R-:W-:Y:S02]  /*d5b0*/  FSEL R6, R6, -INF , !P4 ;  /* 0xff80000006067808 */ /* 0x000fe40006000000 */
[----:B------:R-:W-:Y:S02]  /*d5c0*/  FSEL R42, R8, -INF , !P6 ;  /* 0xff800000082a7808 */ /* 0x000fe40007000000 */
[C---:B------:R-:W-:Y:S02]  /*d5d0*/  ISETP.GT.AND P3, PT, R80.reuse, 0x8, P2 ;  /* 0x000000085000780c */ /* 0x040fe40001764270 */
[C---:B------:R-:W-:Y:S02]  /*d5e0*/  ISETP.GT.AND P4, PT, R80.reuse, 0x9, P2 ;  /* 0x000000095000780c */ /* 0x040fe40001784270 */
[----:B------:R-:W-:Y:S02]  /*d5f0*/  ISETP.GT.AND P6, PT, R80, 0x10, P2 ;  /* 0x000000105000780c */ /* 0x000fe400017c4270 */
[----:B------:R-:W-:-:S02]  /*d600*/  ISETP.LT.OR P3, PT, R81, 0x9, P3 ;  /* 0x000000095100780c */ /* 0x000fc40001f61670 */
[----:B------:R-:W-:Y:S01]  /*d610*/  ISETP.LT.OR P4, PT, R81, 0xa, P4 ;  /* 0x0000000a5100780c */ /* 0x000fe20002781670 */
[--C-:B0-----:R-:W-:Y:S01]  /*d620*/  IMAD.IADD R83, R83, 0x1, R72.reuse ;  /* 0x0000000153537824 */ /* 0x101fe200078e0248 */
[----:B------:R-:W-:Y:S01]  /*d630*/  ISETP.LT.OR P6, PT, R81, 0x11, P6 ;  /* 0x000000115100780c */ /* 0x000fe200037c1670 */
[----:B------:R-:W-:Y:S01]  /*d640*/  IMAD.IADD R82, R82, 0x1, R72 ;  /* 0x0000000152527824 */ /* 0x000fe200078e0248 */
        /* <DEDUP_REMOVED lines=83> */
[----:B------:R-:W-:Y:S01]  /*db80*/  FSEL R79, R79, -INF , !P6 ;  /* 0xff8000004f4f7808 */ /* 0x000fe20007000000 */
[----:B------:R-:W-:Y:S06]  /*db90*/  @!P5 BRA `(.L_x_1144) ;  /* 0x00000000005cd947 */ /* 0x000fec0003800000 */
        /* <DEDUP_REMOVED lines=13> */
.L_x_1146:
[----:B------:R-:W-:-:S05]  /*dc70*/  IMAD.U32 R8, RZ, RZ, UR35 ;  /* 0x00000023ff087e24 */ /* 0x000fca000f8e00ff */
[----:B------:R-:W-:-:S13]  /*dc80*/  ISETP.NE.AND P3, PT, R8, 0x1, PT ;  /* 0x000000010800780c */ /* 0x000fda0003f65270 */
[----:B------:R-:W0:Y:S02]  /*dc90*/  @P3 LDC.64 R14, c[0x0][0x9e8] ;  /* 0x00027a00ff0e3b82 */ /* 0x000e240000000a00 */
[----:B0-----:R-:W-:-:S05]  /*dca0*/  @P3 IMAD.HI.U32 R14, R72, R14, RZ ;  /* 0x0000000e480e3227 */ /* 0x001fca00078e00ff */
[----:B------:R-:W-:-:S07]  /*dcb0*/  @P3 SHF.R.U32.HI R72, RZ, R15, R14 ;  /* 0x0000000fff483219 */ /* 0x000fce000001160e */
.L_x_1147:
[----:B------:R-:W-:Y:S05]  /*dcc0*/  BSYNC B0 ;  /* 0x0000000000007941 */ /* 0x000fea0003800000 */
.L_x_1145:
[----:B------:R-:W-:-:S04]  /*dcd0*/  IMAD R72, R72, R8, -R73 ;  /* 0x0000000848487224 */ /* 0x000fc800078e0a49 */
[----:B------:R-:W-:-:S05]  /*dce0*/  IMAD.IADD R72, R72, 0x1, -R16 ;  /* 0x0000000148487824 */ /* 0x000fca00078e0a10 */
[----:B------:R-:W-:Y:S02]  /*dcf0*/  VIMNMX R82, R82, R72, !PT ;  /* 0x0000004852527248 */ /* 0x000fe40007fe0100 */
[----:B------:R-:W-:-:S07]  /*dd00*/  VIADDMNMX R83, R72, R8, R83, PT ;  /* 0x0000000848537246 */ /* 0x000fce0003800153 */
.L_x_1144:
[----:B------:R-:W-:Y:S01]  /*dd10*/  FMNMX.FTZ R8, R6, R4, !PT ;  /* 0x0000000406087209 */ /* 0x000fe20007810000 */
[----:B------:R-:W-:Y:S01]  /*dd20*/  UMOV UR28, UR51 ;  /* 0x00000033001c7c82 */ /* 0x000fe20008000000 */
[----:B------:R-:W-:Y:S02]  /*dd30*/  ISETP.GT.AND P4, PT, R82, 0x8, P2 ;  /* 0x000000085200780c */ /* 0x000fe40001784270 */
        /* <DEDUP_REMOVED lines=62> */
[C---:B------:R-:W-:Y:S01]  /*e120*/  ISETP.LT.OR P4, PT, R83.reuse, 0x42, P4 ;  /* 0x000000425300780c */ /* 0x040fe20002781670 */
[----:B------:R-:W0:Y:S01]  /*e130*/  SHFL.BFLY PT, R14, R8, 0x2, 0x1f ;  /* 0x0c401f00080e7f89 */ /* 0x000e2200000e0000 */
[----:B------:R-:W-:-:S02]  /*e140*/  ISETP.LT.OR P6, PT, R83, 0x49, P6 ;  /* 0x000000495300780c */ /* 0x000fc400037c1670 */
[----:B------:R-:W-:Y:S02]  /*e150*/  FSEL R49, R49, -INF , !P4 ;  /* 0xff80000031317808 */ /* 0x000fe40006000000 */
[C---:B------:R-:W-:Y:S02]  /*e160*/  ISETP.GT.AND P4, PT, R82.reuse, 0x50, P2 ;  /* 0x000000505200780c */ /* 0x040fe40001784270 */
[----:B------:R-:W-:Y:S02]  /*e170*/  FSEL R51, R51, -INF , !P6 ;  /* 0xff80000033337808 */ /* 0x000fe40007000000 */
[----:B------:R-:W-:Y:S02]  /*e180*/  ISETP.GT.AND P6, PT, R82, 0x51, P2 ;  /* 0x000000515200780c */ /* 0x000fe400017c4270 */
[C---:B------:R-:W-:Y:S02]  /*e190*/  ISETP.LT.OR P4, PT, R83.reuse, 0x51, P4 ;  /* 0x000000515300780c */ /* 0x040fe40002781670 */
[----:B------:R-:W-:-:S02]  /*e1a0*/  ISETP.LT.OR P6, PT, R83, 0x52, P6 ;  /* 0x000000525300780c */ /* 0x000fc400037c1670 */
[----:B------:R-:W-:Y:S02]  /*e1b0*/  FSEL R55, R55, -INF , !P4 ;  /* 0xff80000037377808 */ /* 0x000fe40006000000 */
[C---:B------:R-:W-:Y:S02]  /*e1c0*/  ISETP.GT.AND P4, PT, R82.reuse, 0x59, P2 ;  /* 0x000000595200780c */ /* 0x040fe40001784270 */
[----:B------:R-:W-:Y:S02]  /*e1d0*/  FSEL R57, R57, -INF , !P6 ;  /* 0xff80000039397808 */ /* 0x000fe40007000000 */
[----:B------:R-:W-:Y:S02]  /*e1e0*/  ISETP.GT.AND P6, PT, R82, 0x60, P2 ;  /* 0x000000605200780c */ /* 0x000fe400017c4270 */
[----:B------:R-:W-:Y:S02]  /*e1f0*/  ISETP.LT.OR P4, PT, R83, 0x5a, P4 ;  /* 0x0000005a5300780c */ /* 0x000fe40002781670 */
[----:B0-----:R-:W-:-:S02]  /*e200*/  FMNMX.FTZ R8, R8, R14, !PT ;  /* 0x0000000e08087209 */ /* 0x001fc40007810000 */
[----:B------:R-:W-:Y:S02]  /*e210*/  ISETP.LT.OR P6, PT, R83, 0x61, P6 ;  /* 0x000000615300780c */ /* 0x000fe400037c1670 */
[----:B------:R-:W-:Y:S01]  /*e220*/  FSEL R61, R61, -INF , !P4 ;  /* 0xff8000003d3d7808 */ /* 0x000fe20006000000 */
[----:B------:R-:W0:Y:S01]  /*e230*/  SHFL.BFLY PT, R14, R8, 0x1, 0x1f ;  /* 0x0c201f00080e7f89 */ /* 0x000e2200000e0000 */
[C---:B------:R-:W-:Y:S02]  /*e240*/  ISETP.GT.AND P4, PT, R82.reuse, 0x68, P2 ;  /* 0x000000685200780c */ /* 0x040fe40001784270 */
[----:B------:R-:W-:Y:S02]  /*e250*/  FSEL R63, R63, -INF , !P6 ;  /* 0xff8000003f3f7808 */ /* 0x000fe40007000000 */
[----:B------:R-:W-:Y:S02]  /*e260*/  ISETP.GT.AND P6, PT, R82, 0x69, P2 ;  /* 0x000000695200780c */ /* 0x000fe400017c4270 */
[----:B------:R-:W-:-:S02]  /*e270*/  ISETP.LT.OR P4, PT, R83, 0x69, P4 ;  /* 0x000000695300780c */ /* 0x000fc40002781670 */
[----:B------:R-:W-:Y:S02]  /*e280*/  ISETP.LT.OR P6, PT, R83, 0x6a, P6 ;  /* 0x0000006a5300780c */ /* 0x000fe400037c1670 */
[----:B------:R-:W-:Y:S02]  /*e290*/  FSEL R67, R67, -INF , !P4 ;  /* 0xff80000043437808 */ /* 0x000fe40006000000 */
[----:B------:R-:W-:Y:S02]  /*e2a0*/  ISETP.GT.AND P4, PT, R82, 0x70, P2 ;  /* 0x000000705200780c */ /* 0x000fe40001784270 */
[----:B------:R-:W-:Y:S02]  /*e2b0*/  FSEL R68, R68, -INF , !P6 ;  /* 0xff80000044447808 */ /* 0x000fe40007000000 */
[----:B------:R-:W-:Y:S02]  /*e2c0*/  ISETP.GT.AND P6, PT, R82, 0x71, P2 ;  /* 0x000000715200780c */ /* 0x000fe400017c4270 */
[----:B------:R-:W-:-:S02]  /*e2d0*/  ISETP.LT.OR P4, PT, R83, 0x71, P4 ;  /* 0x000000715300780c */ /* 0x000fc40002781670 */
[----:B------:R-:W-:Y:S02]  /*e2e0*/  ISETP.LT.OR P6, PT, R83, 0x72, P6 ;  /* 0x000000725300780c */ /* 0x000fe400037c1670 */
[----:B------:R-:W-:Y:S02]  /*e2f0*/  FSEL R69, R69, -INF , !P4 ;  /* 0xff80000045457808 */ /* 0x000fe40006000000 */
[----:B0-----:R-:W-:Y:S02]  /*e300*/  FMNMX.FTZ R8, R8, R14, !PT ;  /* 0x0000000e08087209 */ /* 0x001fe40007810000 */
[----:B------:R-:W-:Y:S02]  /*e310*/  FSEL R70, R70, -INF , !P6 ;  /* 0xff80000046467808 */ /* 0x000fe40007000000 */
[C---:B------:R-:W-:Y:S01]  /*e320*/  FSETP.NEU.FTZ.AND P3, PT, R8.reuse, -INF , PT ;  /* 0xff8000000800780b */ /* 0x040fe20003f7d000 */
[----:B------:R-:W-:-:S03]  /*e330*/  FMUL.FTZ R15, R8, UR34 ;  /* 0x00000022080f7c20 */ /* 0x000fc60008410000 */
[----:B------:R-:W-:Y:S02]  /*e340*/  FSEL R14, R8, RZ, P3 ;  /* 0x000000ff080e7208 */ /* 0x000fe40001800000 */
[----:B------:R-:W-:Y:S02]  /*e350*/  FSEL R15, R15, RZ, P3 ;  /* 0x000000ff0f0f7208 */ /* 0x000fe40001800000 */
[----:B------:R-:W-:Y:S01]  /*e360*/  ISETP.GT.AND P3, PT, R82, 0x1, P2 ;  /* 0x000000015200780c */ /* 0x000fe20001764270 */
[----:B------:R-:W-:Y:S02]  /*e370*/  FADD.FTZ R4, -R14, R4 ;  /* 0x000000040e047221 */ /* 0x000fe40000010100 */
[--C-:B------:R-:W-:Y:S01]  /*e380*/  FFMA.FTZ R6, R6, UR34, -R15.reuse ;  /* 0x0000002206067c23 */ /* 0x100fe2000801080f */
[----:B------:R-:W-:Y:S01]  /*e390*/  ISETP.LT.OR P3, PT, R83, 0x2, P3 ;  /* 0x000000025300780c */ /* 0x000fe20001f61670 */
        /* <DEDUP_REMOVED lines=31> */
[----:B------:R-:W-:Y:S01]  /*e590*/  FSEL R15, R9, -INF , !P3 ;  /* 0xff800000090f7808 */ /* 0x000fe20005800000 */
[----:B------:R-:W-:Y:S01]  /*e5a0*/  FMUL.FTZ R4, R4, UR34 ;  /* 0x0000002204047c20 */ /* 0x000fe20008410000 */
[----:B------:R-:W-:Y:S01]  /*e5b0*/  ISETP.GT.AND P3, PT, R82, 0x10, P2 ;  /* 0x000000105200780c */ /* 0x000fe20001764270 */
[----:B------:R-:W-:Y:S03]  /*e5c0*/  MUFU.EX2 R6, R6 ;  /* 0x0000000600067308 */ /* 0x000fe60000000800 */
[----:B------:R-:W-:-:S04]  /*e5d0*/  ISETP.LT.OR P3, PT, R83, 0x11, P3 ;  /* 0x000000115300780c */ /* 0x000fc80001f61670 */
[----:B------:R-:W-:Y:S01]  /*e5e0*/  FSEL R20, R20, -INF , !P3 ;  /* 0xff80000014147808 */ /* 0x000fe20005800000 */
[----:B------:R-:W0:Y:S01]  /*e5f0*/  MUFU.EX2 R4, R4 ;  /* 0x0000000400047308 */ /* 0x000e220000000800 */
[----:B------:R-:W-:-:S04]  /*e600*/  ISETP.GT.AND P3, PT, R82, 0x19, P2 ;  /* 0x000000195200780c */ /* 0x000fc80001764270 */
[----:B------:R-:W-:-:S03]  /*e610*/  ISETP.LT.OR P3, PT, R83, 0x1a, P3 ;  /* 0x0000001a5300780c */ /* 0x000fc60001f61670 */
[----:B------:R-:W1:Y:S01]  /*e620*/  MUFU.EX2 R12, R42 ;  /* 0x0000002a000c7308 */ /* 0x000e620000000800 */
[----:B------:R-:W-:Y:S02]  /*e630*/  FSEL R27, R27, -INF , !P3 ;  /* 0xff8000001b1b7808 */ /* 0x000fe40005800000 */
[----:B------:R-:W-:-:S04]  /*e640*/  ISETP.GT.AND P3, PT, R82, 0x28, P2 ;  /* 0x000000285200780c */ /* 0x000fc80001764270 */
[----:B------:R-:W-:Y:S01]  /*e650*/  ISETP.LT.OR P3, PT, R83, 0x29, P3 ;  /* 0x000000295300780c */ /* 0x000fe20001f61670 */
[----:B------:R-:W2:Y:S01]  /*e660*/  MUFU.EX2 R10, R10 ;  /* 0x0000000a000a7308 */ /* 0x000ea20000000800 */
[----:B0-----:R-:W-:Y:S01]  /*e670*/  FFMA.FTZ R3, R4, R3, R6 ;  /* 0x0000000304037223 */ /* 0x001fe20000010006 */
[-C--:B------:R-:W-:Y:S01]  /*e680*/  FMUL.FTZ R88, R88, R4.reuse ;  /* 0x0000000458587220 */ /* 0x080fe20000410000 */
[----:B------:R-:W-:Y:S01]  /*e690*/  FSEL R33, R33, -INF , !P3 ;  /* 0xff80000021217808 */ /* 0x000fe20005800000 */
[-C--:B------:R-:W-:Y:S01]  /*e6a0*/  FMUL.FTZ R89, R89, R4.reuse ;  /* 0x0000000459597220 */ /* 0x080fe20000410000 */
[----:B------:R-:W-:Y:S01]  /*e6b0*/  ISETP.GT.AND P3, PT, R82, 0x31, P2 ;  /* 0x000000315200780c */ /* 0x000fe20001764270 */
[-C--:B------:R-:W-:Y:S01]  /*e6c0*/  FMUL.FTZ R92, R92, R4.reuse ;  /* 0x000000045c5c7220 */ /* 0x080fe20000410000 */
[----:B------:R-:W-:Y:S01]  /*e6d0*/  FMUL.FTZ R93, R93, R4 ;  /* 0x000000045d5d7220 */ /* 0x000fe20000410000 */
[----:B------:R-:W0:Y:S01]  /*e6e0*/  MUFU.EX2 R14, R14 ;  /* 0x0000000e000e7308 */ /* 0x000e220000000800 */
[----:B------:R-:W-:Y:S01]  /*e6f0*/  ISETP.LT.OR P3, PT, R83, 0x32, P3 ;  /* 0x000000325300780c */ /* 0x000fe20001f61670 */
[C---:B-1----:R-:W-:Y:S01]  /*e700*/  FADD.FTZ R3, R12.reuse, R3 ;  /* 0x000000030c037221 */ /* 0x042fe20000010000 */
[----:B------:R-:W-:Y:S01]  /*e710*/  F2FP.F16.F32.PACK_AB R12, R12, R6 ;  /* 0x000000060c0c723e */ /* 0x000fe200000000ff */
[-C--:B------:R-:W-:Y:S01]  /*e720*/  FMUL.FTZ R96, R96, R4.reuse ;  /* 0x0000000460607220 */ /* 0x080fe20000410000 */
[----:B------:R-:W-:Y:S01]  /*e730*/  FSEL R39, R39, -INF , !P3 ;  /* 0xff80000027277808 */ /* 0x000fe20005800000 */
[-C--:B------:R-:W-:Y:S01]  /*e740*/  FMUL.FTZ R97, R97, R4.reuse ;  /* 0x0000000461617220 */ /* 0x080fe20000410000 */
[----:B------:R-:W-:Y:S01]  /*e750*/  ISETP.GT.AND P3, PT, R82, 0x40, P2 ;  /* 0x000000405200780c */ /* 0x000fe20001764270 */
[----:B------:R-:W-:Y:S01]  /*e760*/  MUFU.EX2 R84, R84 ;  /* 0x0000005400547308 */ /* 0x000fe20000000800 */
[----:B--2---:R-:W-:Y:S01]  /*e770*/  FADD.FTZ R3, R10, R3 ;  /* 0x000000030a037221 */ /* 0x004fe20000010000 */
[-C--:B------:R-:W-:Y:S01]  /*e780*/  FMUL.FTZ R100, R100, R4.reuse ;  /* 0x0000000464647220 */ /* 0x080fe20000410000 */
[----:B------:R-:W-:Y:S01]  /*e790*/  ISETP.LT.OR P3, PT, R83, 0x41, P3 ;  /* 0x000000415300780c */ /* 0x000fe20001f61670 */
[-C--:B------:R-:W-:Y:S01]  /*e7a0*/  FMUL.FTZ R101, R101, R4.reuse ;  /* 0x0000000465657220 */ /* 0x080fe20000410000 */
[-C--:B------:R-:W-:Y:S01]  /*e7b0*/  FMUL.FTZ R104, R104, R4.reuse ;  /* 0x0000000468687220 */ /* 0x080fe20000410000 */
[----:B------:R-:W-:Y:S01]  /*e7c0*/  FMUL.FTZ R105, R105, R4 ;  /* 0x0000000469697220 */ /* 0x000fe20000410000 */
[----:B------:R-:W-:Y:S01]  /*e7d0*/  FSEL R47, R47, -INF , !P3 ;  /* 0xff8000002f2f7808 */ /* 0x000fe20005800000 */
[----:B------:R-:W-:Y:S01]  /*e7e0*/  MUFU.EX2 R26, R26 ;  /* 0x0000001a001a7308 */ /* 0x000fe20000000800 */
[----:B------:R-:W-:Y:S01]  /*e7f0*/  ISETP.GT.AND P3, PT, R82, 0x49, P2 ;  /* 0x000000495200780c */ /* 0x000fe20001764270 */
[C---:B0-----:R-:W-:Y:S01]  /*e800*/  FADD.FTZ R3, R14.reuse, R3 ;  /* 0x000000030e037221 */ /* 0x041fe20000010000 */
[----:B------:R-:W-:Y:S01]  /*e810*/  F2FP.F16.F32.PACK_AB R14, R14, R10 ;  /* 0x0000000a0e0e723e */ /* 0x000fe200000000ff */
[-C--:B------:R-:W-:Y:S01]  /*e820*/  FMUL.FTZ R108, R108, R4.reuse ;  /* 0x000000046c6c7220 */ /* 0x080fe20000410000 */
[----:B------:R-:W-:Y:S01]  /*e830*/  ISETP.LT.OR P3, PT, R83, 0x4a, P3 ;  /* 0x0000004a5300780c */ /* 0x000fe20001f61670 */
[-C--:B------:R-:W-:Y:S01]  /*e840*/  FMUL.FTZ R109, R109, R4.reuse ;  /* 0x000000046d6d7220 */ /* 0x080fe20000410000 */
[-C--:B------:R-:W-:Y:S01]  /*e850*/  FMUL.FTZ R112, R112, R4.reuse ;  /* 0x0000000470707220 */ /* 0x080fe20000410000 */
[----:B------:R-:W-:Y:S01]  /*e860*/  MUFU.EX2 R32, R32 ;  /* 0x0000002000207308 */ /* 0x000fe20000000800 */
[----:B------:R-:W-:Y:S01]  /*e870*/  FSEL R53, R53, -INF , !P3 ;  /* 0xff80000035357808 */ /* 0x000fe20005800000 */
[-C--:B------:R-:W-:Y:S01]  /*e880*/  FMUL.FTZ R113, R113, R4.reuse ;  /* 0x0000000471717220 */ /* 0x080fe20000410000 */
[----:B------:R-:W-:Y:S01]  /*e890*/  ISETP.GT.AND P3, PT, R82, 0x58, P2 ;  /* 0x000000585200780c */ /* 0x000fe20001764270 */
[-C--:B------:R-:W-:Y:S01]  /*e8a0*/  FMUL.FTZ R116, R116, R4.reuse ;  /* 0x0000000474747220 */ /* 0x080fe20000410000 */
[-C--:B------:R-:W-:Y:S01]  /*e8b0*/  FMUL.FTZ R117, R117, R4.reuse ;  /* 0x0000000475757220 */ /* 0x080fe20000410000 */
[-C--:B------:R-:W-:Y:S01]  /*e8c0*/  FMUL.FTZ R120, R120, R4.reuse ;  /* 0x0000000478787220 */ /* 0x080fe20000410000 */
[----:B------:R-:W-:Y:S01]  /*e8d0*/  ISETP.LT.OR P3, PT, R83, 0x59, P3 ;  /* 0x000000595300780c */ /* 0x000fe20001f61670 */
[----:B------:R-:W-:Y:S01]  /*e8e0*/  MUFU.EX2 R34, R34 ;  /* 0x0000002200227308 */ /* 0x000fe20000000800 */
[-C--:B------:R-:W-:Y:S01]  /*e8f0*/  FMUL.FTZ R121, R121, R4.reuse ;  /* 0x0000000479797220 */ /* 0x080fe20000410000 */
[-C--:B------:R-:W-:Y:S01]  /*e900*/  FMUL.FTZ R124, R124, R4.reuse ;  /* 0x000000047c7c7220 */ /* 0x080fe20000410000 */
[----:B------:R-:W-:Y:S01]  /*e910*/  FSEL R59, R59, -INF , !P3 ;  /* 0xff8000003b3b7808 */ /* 0x000fe20005800000 */
[-C--:B------:R-:W-:Y:S01]  /*e920*/  FMUL.FTZ R125, R125, R4.reuse ;  /* 0x000000047d7d7220 */ /* 0x080fe20000410000 */
[----:B------:R-:W-:Y:S01]  /*e930*/  ISETP.GT.AND P3, PT, R82, 0x61, P2 ;  /* 0x000000615200780c */ /* 0x000fe20001764270 */
[-C--:B------:R-:W-:Y:S01]  /*e940*/  FMUL.FTZ R128, R128, R4.reuse ;  /* 0x0000000480807220 */ /* 0x080fe20000410000 */
[-C--:B------:R-:W-:Y:S01]  /*e950*/  FMUL.FTZ R129, R129, R4.reuse ;  /* 0x0000000481817220 */ /* 0x080fe20000410000 */
[----:B------:R-:W-:Y:S01]  /*e960*/  MUFU.EX2 R38, R38 ;  /* 0x0000002600267308 */ /* 0x000fe20000000800 */
[----:B------:R-:W-:Y:S01]  /*e970*/  ISETP.LT.OR P3, PT, R83, 0x62, P3 ;  /* 0x000000625300780c */ /* 0x000fe20001f61670 */
[-C--:B------:R-:W-:Y:S01]  /*e980*/  FMUL.FTZ R132, R132, R4.reuse ;  /* 0x0000000484847220 */ /* 0x080fe20000410000 */
[----:B------:R-:W-:Y:S01]  /*e990*/  FMUL.FTZ R133, R133, R4 ;  /* 0x0000000485857220 */ /* 0x000fe20000410000 */
[----:B------:R-:W-:Y:S01]  /*e9a0*/  IMAD.MOV.U32 R4, RZ, RZ, R8 ;  /* 0x000000ffff047224 */ /* 0x000fe200078e0008 */
[----:B------:R-:W-:-:S02]  /*e9b0*/  FSEL R65, R65, -INF , !P3 ;  /* 0xff80000041417808 */ /* 0x000fc40005800000 */
[----:B------:R-:W-:Y:S01]  /*e9c0*/  ISETP.GT.AND P3, PT, R82, RZ, P2 ;  /* 0x000000ff5200720c */ /* 0x000fe20001764270 */
[----:B------:R-:W-:Y:S03]  /*e9d0*/  MUFU.EX2 R44, R44 ;  /* 0x0000002c002c7308 */ /* 0x000fe60000000800 */
[----:B------:R-:W-:-:S04]  /*e9e0*/  ISETP.LT.OR P3, PT, R83, 0x1, P3 ;  /* 0x000000015300780c */ /* 0x000fc80001f61670 */
[----:B------:R-:W-:Y:S01]  /*e9f0*/  FSEL R7, R7, -INF , !P3 ;  /* 0xff80000007077808 */ /* 0x000fe20005800000 */
[----:B------:R-:W-:Y:S01]  /*ea00*/  MUFU.EX2 R46, R46 ;  /* 0x0000002e002e7308 */ /* 0x000fe20000000800 */
[C---:B------:R-:W-:Y:S02]  /*ea10*/  ISETP.GT.AND P3, PT, R82.reuse, 0x78, P2 ;  /* 0x000000785200780c */ /* 0x040fe40001764270 */
[----:B------:R-:W-:Y:S02]  /*ea20*/  FMNMX.FTZ R6, R7, R5, !PT ;  /* 0x0000000507067209 */ /* 0x000fe40007810000 */
[----:B------:R-:W-:Y:S02]  /*ea30*/  ISETP.GT.AND P2, PT, R82, 0x79, P2 ;  /* 0x000000795200780c */ /* 0x000fe40001744270 */
[----:B------:R-:W-:Y:S01]  /*ea40*/  FMNMX.FTZ R6, R15, R6, !PT ;  /* 0x000000060f067209 */ /* 0x000fe20007810000 */
[----:B------:R-:W-:Y:S01]  /*ea50*/  MUFU.EX2 R48, R48 ;  /* 0x0000003000307308 */ /* 0x000fe20000000800 */
[----:B------:R-:W-:-:S02]  /*ea60*/  ISETP.LT.OR P3, PT, R83, 0x79, P3 ;  /* 0x000000795300780c */ /* 0x000fc40001f61670 */
[----:B------:R-:W-:Y:S02]  /*ea70*/  FMNMX.FTZ R6, R11, R6, !PT ;  /* 0x000000060b067209 */ /* 0x000fe40007810000 */
[----:B------:R-:W-:Y:S02]  /*ea80*/  ISETP.LT.OR P2, PT, R83, 0x7a, P2 ;  /* 0x0000007a5300780c */ /* 0x000fe40001741670 */
[----:B------:R-:W-:Y:S01]  /*ea90*/  FMNMX.FTZ R9, R13, R6, !PT ;  /* 0x000000060d097209 */ /* 0x000fe20007810000 */
[----:B------:R-:W-:Y:S01]  /*eaa0*/  MUFU.EX2 R50, R50 ;  /* 0x0000003200327308 */ /* 0x000fe20000000800 */
[----:B------:R-:W-:Y:S02]  /*eab0*/  FSEL R74, R74, -INF , !P3 ;  /* 0xff8000004a4a7808 */ /* 0x000fe40005800000 */
[----:B------:R-:W-:Y:S02]  /*eac0*/  FMNMX.FTZ R6, R20, R9, !PT ;  /* 0x0000000914067209 */ /* 0x000fe40007810000 */
[----:B------:R-:W-:-:S02]  /*ead0*/  FSEL R76, R76, -INF , !P2 ;  /* 0xff8000004c4c7808 */ /* 0x000fc40005000000 */
        /* <DEDUP_REMOVED lines=47> */
[----:B------:R-:W-:Y:S02]  /*edd0*/  FSEL R6, R6, RZ, P2 ;  /* 0x000000ff06067208 */ /* 0x000fe40001000000 */
[----:B------:R-:W-:Y:S01]  /*ede0*/  ISETP.GT.AND P2, PT, R0, UR37, PT ;  /* 0x0000002500007c0c */ /* 0x000fe2000bf44270 */
[----:B------:R-:W-:Y:S01]  /*edf0*/  FADD.FTZ R72, -R72, R5 ;  /* 0x0000000548487221 */ /* 0x000fe20000010100 */
[----:B------:R-:W-:Y:S02]  /*ee00*/  VIADD R0, R0, 0xffffffff ;  /* 0xffffffff00007836 */ /* 0x000fe40000000000 */
[--C-:B------:R-:W-:Y:S01]  /*ee10*/  FFMA.FTZ R7, R7, UR34, -R6.reuse ;  /* 0x0000002207077c23 */ /* 0x100fe20008010806 */
[--C-:B------:R-:W-:Y:S01]  /*ee20*/  FFMA.FTZ R10, R15, UR34, -R6.reuse ;  /* 0x000000220f0a7c23 */ /* 0x100fe20008010806 */
[--C-:B------:R-:W-:Y:S01]  /*ee30*/  FFMA.FTZ R11, R11, UR34, -R6.reuse ;  /* 0x000000220b0b7c23 */ /* 0x100fe20008010806 */
[----:B------:R-:W-:Y:S01]  /*ee40*/  FFMA.FTZ R42, R13, UR34, -R6 ;  /* 0x000000220d2a7c23 */ /* 0x000fe20008010806 */
[----:B------:R-:W-:-:S02]  /*ee50*/  IMAD.U32 R13, RZ, RZ, UR56 ;  /* 0x00000038ff0d7e24 */ /* 0x000fc4000f8e00ff */
[----:B------:R-:W-:Y:S01]  /*ee60*/  FMUL.FTZ R5, R72, UR34 ;  /* 0x0000002248057c20 */ /* 0x000fe20008410000 */
        /* <DEDUP_REMOVED lines=11> */
[--C-:B------:R-:W-:Y:S01]  /*ef20*/  FFMA.FTZ R70, R70, UR34, -R6.reuse ;  /* 0x0000002246467c23 */ /* 0x100fe20008010806 */
[----:B------:R-:W-:Y:S01]  /*ef30*/  FFMA.FTZ R74, R74, UR34, -R6 ;  /* 0x000000224a4a7c23 */ /* 0x000fe20008010806 */
[----:B------:R-:W-:Y:S01]  /*ef40*/  UMOV UR56, UR48 ;  /* 0x0000003000387c82 */ /* 0x000fe20008000000 */
[----:B------:R-:W-:Y:S01]  /*ef50*/  @!P1 PRMT R13, RZ, 0x654, R13 ;  /* 0x00000654ff0d9816 */ /* 0x000fe2000000000d */
[----:B------:R-:W-:Y:S03]  /*ef60*/  MUFU.EX2 R11, R11 ;  /* 0x0000000b000b7308 */ /* 0x000fe60000000800 */
[----:B------:R0:W-:Y:S05]  /*ef70*/  @!P1 SYNCS.ARRIVE.TRANS64.RED.A1T0 RZ, [R13+URZ], RZ ;  /* 0x000000ff0dff99a7 */ /* 0x0001ea000810043f */
[----:B------:R-:W1:Y:S01]  /*ef80*/  MUFU.EX2 R42, R42 ;  /* 0x0000002a002a7308 */ /* 0x000e620000000800 */
[----:B0-----:R-:W-:-:S07]  /*ef90*/  F2FP.F16.F32.PACK_AB R13, R10, R7 ;  /* 0x000000070a0d723e */ /* 0x001fce00000000ff */
[----:B------:R-:W0:Y:S08]  /*efa0*/  MUFU.EX2 R5, R5 ;  /* 0x0000000500057308 */ /* 0x000e300000000800 */
[----:B------:R-:W-:Y:S01]  /*efb0*/  MUFU.EX2 R35, R35 ;  /* 0x0000002300237308 */ /* 0x000fe20000000800 */
[----:B-1----:R-:W-:-:S05]  /*efc0*/  F2FP.F16.F32.PACK_AB R15, R42, R11 ;  /* 0x0000000b2a0f723e */ /* 0x002fca00000000ff */
[----:B------:R1:W-:Y:S02]  /*efd0*/  STSM.16.M88.4 [R17+0x21800], R12 ;  /* 0x0218000c11007844 */ /* 0x0003e40000000200 */
[----:B------:R-:W-:Y:S01]  /*efe0*/  MUFU.EX2 R67, R67 ;  /* 0x0000004300437308 */ /* 0x000fe20000000800 */
[----:B0-----:R-:W-:Y:S01]  /*eff0*/  FFMA.FTZ R7, R5, R2, R7 ;  /* 0x0000000205077223 */ /* 0x001fe20000010007 */
[--C-:B------:R-:W-:Y:S01]  /*f000*/  FFMA.FTZ R2, R45, UR34, -R6.reuse ;  /* 0x000000222d027c23 */ /* 0x100fe20008010806 */
[--C-:B------:R-:W-:Y:S01]  /*f010*/  FFMA.FTZ R45, R53, UR34, -R6.reuse ;  /* 0x00000022352d7c23 */ /* 0x100fe20008010806 */
[-C--:B------:R-:W-:Y:S01]  /*f020*/  FMUL.FTZ R90, R90, R5.reuse ;  /* 0x000000055a5a7220 */ /* 0x080fe20000410000 */
[----:B------:R-:W-:Y:S01]  /*f030*/  FADD.FTZ R10, R10, R7 ;  /* 0x000000070a0a7221 */ /* 0x000fe20000010000 */
[--C-:B------:R-:W-:Y:S01]  /*f040*/  FFMA.FTZ R7, R47, UR34, -R6.reuse ;  /* 0x000000222f077c23 */ /* 0x100fe20008010806 */
[-C--:B------:R-:W-:Y:S01]  /*f050*/  FMUL.FTZ R91, R91, R5.reuse ;  /* 0x000000055b5b7220 */ /* 0x080fe20000410000 */
[----:B------:R-:W-:Y:S01]  /*f060*/  MUFU.EX2 R2, R2 ;  /* 0x0000000200027308 */ /* 0x000fe20000000800 */
[-C--:B------:R-:W-:Y:S01]  /*f070*/  FMUL.FTZ R94, R94, R5.reuse ;  /* 0x000000055e5e7220 */ /* 0x080fe20000410000 */
[-C--:B------:R-:W-:Y:S01]  /*f080*/  FMUL.FTZ R95, R95, R5.reuse ;  /* 0x000000055f5f7220 */ /* 0x080fe20000410000 */
[-C--:B------:R-:W-:Y:S01]  /*f090*/  FMUL.FTZ R98, R98, R5.reuse ;  /* 0x0000000562627220 */ /* 0x080fe20000410000 */
[-C--:B------:R-:W-:Y:S01]  /*f0a0*/  FMUL.FTZ R99, R99, R5.reuse ;  /* 0x0000000563637220 */ /* 0x080fe20000410000 */
[-C--:B------:R-:W-:Y:S01]  /*f0b0*/  FMUL.FTZ R102, R102, R5.reuse ;  /* 0x0000000566667220 */ /* 0x080fe20000410000 */
[--C-:B-1----:R-:W-:Y:S01]  /*f0c0*/  FFMA.FTZ R15, R20, UR34, -R6.reuse ;  /* 0x00000022140f7c23 */ /* 0x102fe20008010806 */
[--C-:B------:R-:W-:Y:S01]  /*f0d0*/  FFMA.FTZ R20, R21, UR34, -R6.reuse ;  /* 0x0000002215147c23 */ /* 0x100fe20008010806 */
[----:B------:R0:W1:Y:S01]  /*f0e0*/  MUFU.EX2 R12, R43 ;  /* 0x0000002b000c7308 */ /* 0x0000620000000800 */
[--C-:B------:R-:W-:Y:S01]  /*f0f0*/  FFMA.FTZ R21, R25, UR34, -R6.reuse ;  /* 0x0000002219157c23 */ /* 0x100fe20008010806 */
[--C-:B------:R-:W-:Y:S01]  /*f100*/  FFMA.FTZ R25, R27, UR34, -R6.reuse ;  /* 0x000000221b197c23 */ /* 0x100fe20008010806 */
[--C-:B------:R-:W-:Y:S01]  /*f110*/  FFMA.FTZ R27, R29, UR34, -R6.reuse ;  /* 0x000000221d1b7c23 */ /* 0x100fe20008010806 */
[----:B------:R-:W-:Y:S01]  /*f120*/  FFMA.FTZ R29, R37, UR34, -R6 ;  /* 0x00000022251d7c23 */ /* 0x000fe20008010806 */
[----:B------:R-:W-:Y:S01]  /*f130*/  FADD.FTZ R37, R11, R10 ;  /* 0x0000000a0b257221 */ /* 0x000fe20000010000 */
[--C-:B------:R-:W-:Y:S01]  /*f140*/  FFMA.FTZ R10, R49, UR34, -R6.reuse ;  /* 0x00000022310a7c23 */ /* 0x100fe20008010806 */
[--C-:B------:R-:W-:Y:S01]  /*f150*/  FFMA.FTZ R11, R51, UR34, -R6.reuse ;  /* 0x00000022330b7c23 */ /* 0x100fe20008010806 */
[----:B------:R-:W2:Y:S01]  /*f160*/  MUFU.EX2 R14, R24 ;  /* 0x00000018000e7308 */ /* 0x000ea20000000800 */
[----:B------:R-:W-:Y:S01]  /*f170*/  FADD.FTZ R42, R42, R37 ;  /* 0x000000252a2a7221 */ /* 0x000fe20000010000 */
[----:B0-----:R-:W-:Y:S01]  /*f180*/  FFMA.FTZ R43, R65, UR34, -R6 ;  /* 0x00000022412b7c23 */ /* 0x001fe20008010806 */
[-C--:B------:R-:W-:Y:S01]  /*f190*/  FMUL.FTZ R103, R103, R5.reuse ;  /* 0x0000000567677220 */ /* 0x080fe20000410000 */
[-C--:B------:R-:W-:Y:S01]  /*f1a0*/  FMUL.FTZ R106, R106, R5.reuse ;  /* 0x000000056a6a7220 */ /* 0x080fe20000410000 */
[-C--:B------:R-:W-:Y:S01]  /*f1b0*/  FMUL.FTZ R107, R107, R5.reuse ;  /* 0x000000056b6b7220 */ /* 0x080fe20000410000 */
[-C--:B------:R-:W-:Y:S01]  /*f1c0*/  FMUL.FTZ R110, R110, R5.reuse ;  /* 0x000000056e6e7220 */ /* 0x080fe20000410000 */
[-C--:B------:R-:W-:Y:S01]  /*f1d0*/  FMUL.FTZ R111, R111, R5.reuse ;  /* 0x000000056f6f7220 */ /* 0x080fe20000410000 */
[----:B------:R-:W0:Y:S01]  /*f1e0*/  MUFU.EX2 R15, R15 ;  /* 0x0000000f000f7308 */ /* 0x000e220000000800 */
[----:B-1----:R-:W-:Y:S01]  /*f1f0*/  FADD.FTZ R3, R12, R3 ;  /* 0x000000030c037221 */ /* 0x002fe20000010000 */
[----:B------:R-:W-:Y:S01]  /*f200*/  F2FP.F16.F32.PACK_AB R12, R84, R12 ;  /* 0x0000000c540c723e */ /* 0x000fe200000000ff */
[-C--:B------:R-:W-:Y:S01]  /*f210*/  FMUL.FTZ R114, R114, R5.reuse ;  /* 0x0000000572727220 */ /* 0x080fe20000410000 */
[-C--:B------:R-:W-:Y:S01]  /*f220*/  FMUL.FTZ R115, R115, R5.reuse ;  /* 0x0000000573737220 */ /* 0x080fe20000410000 */
[----:B------:R-:W-:Y:S01]  /*f230*/  FADD.FTZ R3, R84, R3 ;  /* 0x0000000354037221 */ /* 0x000fe20000010000 */
[-C--:B------:R-:W-:Y:S01]  /*f240*/  FMUL.FTZ R118, R118, R5.reuse ;  /* 0x0000000576767220 */ /* 0x080fe20000410000 */
[-C--:B------:R-:W-:Y:S01]  /*f250*/  FMUL.FTZ R119, R119, R5.reuse ;  /* 0x0000000577777220 */ /* 0x080fe20000410000 */
[----:B------:R-:W1:Y:S01]  /*f260*/  MUFU.EX2 R20, R20 ;  /* 0x0000001400147308 */ /* 0x000e620000000800 */
[----:B--2---:R-:W-:Y:S01]  /*f270*/  FADD.FTZ R47, R14, R3 ;  /* 0x000000030e2f7221 */ /* 0x004fe20000010000 */
[----:B------:R-:W-:Y:S01]  /*f280*/  F2FP.F16.F32.PACK_AB R14, R26, R14 ;  /* 0x0000000e1a0e723e */ /* 0x000fe200000000ff */
[-C--:B------:R-:W-:Y:S01]  /*f290*/  FMUL.FTZ R122, R122, R5.reuse ;  /* 0x000000057a7a7220 */ /* 0x080fe20000410000 */
[-C--:B------:R-:W-:Y:S01]  /*f2a0*/  FMUL.FTZ R123, R123, R5.reuse ;  /* 0x000000057b7b7220 */ /* 0x080fe20000410000 */
[----:B------:R-:W-:Y:S01]  /*f2b0*/  FADD.FTZ R47, R26, R47 ;  /* 0x0000002f1a2f7221 */ /* 0x000fe20000010000 */
[-C--:B------:R-:W-:Y:S01]  /*f2c0*/  FMUL.FTZ R126, R126, R5.reuse ;  /* 0x000000057e7e7220 */ /* 0x080fe20000410000 */
[-C--:B------:R-:W-:Y:S01]  /*f2d0*/  FMUL.FTZ R127, R127, R5.reuse ;  /* 0x000000057f7f7220 */ /* 0x080fe20000410000 */
[----:B------:R-:W2:Y:S01]  /*f2e0*/  MUFU.EX2 R21, R21 ;  /* 0x0000001500157308 */ /* 0x000ea20000000800 */
[----:B0-----:R-:W-:Y:S01]  /*f2f0*/  FADD.FTZ R37, R15, R42 ;  /* 0x0000002a0f257221 */ /* 0x001fe20000010000 */
[-C--:B------:R-:W-:Y:S01]  /*f300*/  FMUL.FTZ R130, R130, R5.reuse ;  /* 0x0000000582827220 */ /* 0x080fe20000410000 */
[-C--:B------:R-:W-:Y:S01]  /*f310*/  FMUL.FTZ R131, R131, R5.reuse ;  /* 0x0000000583837220 */ /* 0x080fe20000410000 */
[-C--:B------:R-:W-:Y:S01]  /*f320*/  FMUL.FTZ R134, R134, R5.reuse ;  /* 0x0000000586867220 */ /* 0x080fe20000410000 */
[----:B------:R-:W-:Y:S01]  /*f330*/  FMUL.FTZ R135, R135, R5 ;  /* 0x0000000587877220 */ /* 0x000fe20000410000 */
[----:B------:R-:W-:-:S02]  /*f340*/  IMAD.MOV.U32 R5, RZ, RZ, R9 ;  /* 0x000000ffff057224 */ /* 0x000fc400078e0009 */
[----:B------:R-:W0:Y:S01]  /*f350*/  MUFU.EX2 R24, R28 ;  /* 0x0000001c00187308 */ /* 0x000e220000000800 */
[----:B-1----:R-:W-:-:S07]  /*f360*/  FADD.FTZ R26, R20, R37 ;  /* 0x00000025141a7221 */ /* 0x002fce0000010000 */
[----:B------:R-:W1:Y:S01]  /*f370*/  MUFU.EX2 R25, R25 ;  /* 0x0000001900197308 */ /* 0x000e620000000800 */
[----:B--2---:R-:W-:-:S07]  /*f380*/  FADD.FTZ R26, R21, R26 ;  /* 0x0000001a151a7221 */ /* 0x004fce0000010000 */
[----:B------:R2:W-:Y:S01]  /*f390*/  MUFU.EX2 R28, R36 ;  /* 0x00000024001c7308 */ /* 0x0005e20000000800 */
[----:B0-----:R-:W-:-:S07]  /*f3a0*/  FADD.FTZ R72, R24, R47 ;  /* 0x0000002f18487221 */ /* 0x001fce0000010000 */
[----:B------:R-:W0:Y:S01]  /*f3b0*/  MUFU.EX2 R13, R30 ;  /* 0x0000001e000d7308 */ /* 0x000e220000000800 */
[----:B--2---:R-:W-:Y:S01]  /*f3c0*/  FFMA.FTZ R36, R31, UR34, -R6 ;  /* 0x000000221f247c23 */ /* 0x004fe20008010806 */
[----:B-1----:R-:W-:Y:S01]  /*f3d0*/  FADD.FTZ R26, R25, R26 ;  /* 0x0000001a191a7221 */ /* 0x002fe20000010000 */
[--C-:B------:R-:W-:Y:S01]  /*f3e0*/  FFMA.FTZ R31, R39, UR34, -R6.reuse ;  /* 0x00000022271f7c23 */ /* 0x100fe20008010806 */
[----:B------:R-:W-:-:S04]  /*f3f0*/  FFMA.FTZ R39, R59, UR34, -R6 ;  /* 0x000000223b277c23 */ /* 0x000fc80008010806 */
[----:B------:R-:W1:Y:S08]  /*f400*/  MUFU.EX2 R27, R27 ;  /* 0x0000001b001b7308 */ /* 0x000e700000000800 */
[----:B------:R2:W-:Y:S01]  /*f410*/  MUFU.EX2 R30, R40 ;  /* 0x00000028001e7308 */ /* 0x0005e20000000800 */
[C---:B0-----:R-:W-:Y:S01]  /*f420*/  FADD.FTZ R47, R13.reuse, R72 ;  /* 0x000000480d2f7221 */ /* 0x041fe20000010000 */
[----:B------:R-:W-:-:S03]  /*f430*/  F2FP.F16.F32.PACK_AB R24, R13, R24 ;  /* 0x000000180d18723e */ /* 0x000fc600000000ff */
[----:B------:R-:W-:-:S03]  /*f440*/  FADD.FTZ R47, R32, R47 ;  /* 0x0000002f202f7221 */ /* 0x000fc60000010000 */
[----:B------:R-:W0:Y:S01]  /*f450*/  MUFU.EX2 R36, R36 ;  /* 0x0000002400247308 */ /* 0x000e220000000800 */
[----:B--2---:R-:W-:Y:S01]  /*f460*/  FFMA.FTZ R40, R33, UR34, -R6 ;  /* 0x0000002221287c23 */ /* 0x004fe20008010806 */
[----:B-1----:R-:W-:Y:S01]  /*f470*/  FADD.FTZ R37, R27, R26 ;  /* 0x0000001a1b257221 */ /* 0x002fe20000010000 */
[--C-:B------:R-:W-:Y:S01]  /*f480*/  FFMA.FTZ R33, R41, UR34, -R6.reuse ;  /* 0x0000002229217c23 */ /* 0x100fe20008010806 */
[----:B------:R-:W-:Y:S01]  /*f490*/  FADD.FTZ R47, R34, R47 ;  /* 0x0000002f222f7221 */ /* 0x000fe20000010000 */
[--C-:B------:R-:W-:Y:S01]  /*f4a0*/  FFMA.FTZ R41, R61, UR34, -R6.reuse ;  /* 0x000000223d297c23 */ /* 0x100fe20008010806 */
[----:B------:R-:W-:Y:S02]  /*f4b0*/  FFMA.FTZ R6, R76, UR34, -R6 ;  /* 0x000000224c067c23 */ /* 0x000fe40008010806 */
[----:B------:R-:W1:Y:S01]  /*f4c0*/  MUFU.EX2 R40, R40 ;  /* 0x0000002800287308 */ /* 0x000e620000000800 */
[----:B------:R-:W-:Y:S01]  /*f4d0*/  FADD.FTZ R47, R28, R47 ;  /* 0x0000002f1c2f7221 */ /* 0x000fe20000010000 */
[----:B------:R-:W-:-:S03]  /*f4e0*/  F2FP.F16.F32.PACK_AB R28, R38, R28 ;  /* 0x0000001c261c723e */ /* 0x000fc600000000ff */
[----:B------:R-:W-:-:S03]  /*f4f0*/  FADD.FTZ R47, R38, R47 ;  /* 0x0000002f262f7221 */ /* 0x000fc60000010000 */
[----:B------:R-:W2:Y:S01]  /*f500*/  MUFU.EX2 R29, R29 ;  /* 0x0000001d001d7308 */ /* 0x000ea20000000800 */
[----:B0-----:R-:W-:Y:S01]  /*f510*/  FADD.FTZ R37, R36, R37 ;  /* 0x0000002524257221 */ /* 0x001fe20000010000 */
[----:B------:R-:W-:Y:S01]  /*f520*/  FADD.FTZ R47, R30, R47 ;  /* 0x0000002f1e2f7221 */ /* 0x000fe20000010000 */
[----:B------:R-:W-:-:S03]  /*f530*/  F2FP.F16.F32.PACK_AB R30, R44, R30 ;  /* 0x0000001e2c1e723e */ /* 0x000fc600000000ff */
[----:B------:R-:W-:Y:S02]  /*f540*/  FADD.FTZ R13, R44, R47 ;  /* 0x0000002f2c0d7221 */ /* 0x000fe40000010000 */
[----:B------:R-:W0:Y:S01]  /*f550*/  MUFU.EX2 R31, R31 ;  /* 0x0000001f001f7308 */ /* 0x000e220000000800 */
[----:B-1----:R-:W-:Y:S01]  /*f560*/  FADD.FTZ R26, R40, R37 ;  /* 0x00000025281a7221 */ /* 0x002fe20000010000 */
[----:B------:R-:W-:Y:S01]  /*f570*/  FADD.FTZ R49, R46, R13 ;  /* 0x0000000d2e317221 */ /* 0x000fe20000010000 */
[----:B------:R-:W-:Y:S02]  /*f580*/  F2FP.F16.F32.PACK_AB R13, R20, R15 ;  /* 0x0000000f140d723e */ /* 0x000fe400000000ff */
[----:B------:R-:W-:Y:S01]  /*f590*/  FADD.FTZ R26, R35, R26 ;  /* 0x0000001a231a7221 */ /* 0x000fe20000010000 */
[----:B------:R-:W-:Y:S01]  /*f5a0*/  F2FP.F16.F32.PACK_AB R15, R25, R21 ;  /* 0x00000015190f723e */ /* 0x000fe200000000ff */
[----:B------:R-:W-:Y:S01]  /*f5b0*/  FADD.FTZ R49, R48, R49 ;  /* 0x0000003130317221 */ /* 0x000fe20000010000 */
[----:B------:R-:W1:Y:S01]  /*f5c0*/  MUFU.EX2 R33, R33 ;  /* 0x0000002100217308 */ /* 0x000e620000000800 */
[----:B--2---:R-:W-:Y:S01]  /*f5d0*/  FADD.FTZ R26, R29, R26 ;  /* 0x0000001a1d1a7221 */ /* 0x004fe20000010000 */
[----:B------:R-:W-:Y:S01]  /*f5e0*/  F2FP.F16.F32.PACK_AB R25, R36, R27 ;  /* 0x0000001b2419723e */ /* 0x000fe200000000ff */
[----:B------:R-:W-:Y:S01]  /*f5f0*/  FADD.FTZ R49, R50, R49 ;  /* 0x0000003132317221 */ /* 0x000fe20000010000 */
[----:B------:R2:W-:Y:S01]  /*f600*/  STSM.16.M88.4 [R22], R12 ;  /* 0x0000000c16007844 */ /* 0x0005e20000000200 */
[----:B------:R-:W-:-:S02]  /*f610*/  F2FP.F16.F32.PACK_AB R27, R35, R40 ;  /* 0x00000028231b723e */ /* 0x000fc400000000ff */
[----:B------:R-:W-:Y:S01]  /*f620*/  FADD.FTZ R49, R52, R49 ;  /* 0x0000003134317221 */ /* 0x000fe20000010000 */
[----:B------:R-:W3:Y:S01]  /*f630*/  MUFU.EX2 R7, R7 ;  /* 0x0000000700077308 */ /* 0x000ee20000000800 */
[C---:B0-----:R-:W-:Y:S01]  /*f640*/  FADD.FTZ R72, R31.reuse, R26 ;  /* 0x0000001a1f487221 */ /* 0x041fe20000010000 */
[----:B------:R-:W-:Y:S01]  /*f650*/  F2FP.F16.F32.PACK_AB R26, R34, R32 ;  /* 0x00000020221a723e */ /* 0x000fe200000000ff */
[----:B------:R-:W-:Y:S01]  /*f660*/  FADD.FTZ R49, R54, R49 ;  /* 0x0000003136317221 */ /* 0x000fe20000010000 */
[----:B------:R-:W-:-:S03]  /*f670*/  F2FP.F16.F32.PACK_AB R29, R31, R29 ;  /* 0x0000001d1f1d723e */ /* 0x000fc600000000ff */
[----:B------:R-:W-:Y:S01]  /*f680*/  FADD.FTZ R49, R56, R49 ;  /* 0x0000003138317221 */ /* 0x000fe20000010000 */
[----:B------:R-:W0:Y:S01]  /*f690*/  MUFU.EX2 R10, R10 ;  /* 0x0000000a000a7308 */ /* 0x000e220000000800 */
[----:B-1----:R-:W-:Y:S01]  /*f6a0*/  FADD.FTZ R47, R33, R72 ;  /* 0x00000048212f7221 */ /* 0x002fe20000010000 */
[----:B------:R-:W-:Y:S01]  /*f6b0*/  F2FP.F16.F32.PACK_AB R31, R2, R33 ;  /* 0x00000021021f723e */ /* 0x000fe200000000ff */
[----:B------:R-:W-:Y:S01]  /*f6c0*/  FADD.FTZ R49, R58, R49 ;  /* 0x000000313a317221 */ /* 0x000fe20000010000 */
[----:B--2---:R-:W-:Y:S01]  /*f6d0*/  F2FP.F16.F32.PACK_AB R12, R48, R46 ;  /* 0x0000002e300c723e */ /* 0x004fe200000000ff */
[----:B------:R-:W-:Y:S01]  /*f6e0*/  FADD.FTZ R20, R2, R47 ;  /* 0x0000002f02147221 */ /* 0x000fe20000010000 */
[----:B------:R-:W-:Y:S01]  /*f6f0*/  F2FP.F16.F32.PACK_AB R14, R52, R50 ;  /* 0x00000032340e723e */ /* 0x000fe200000000ff */
[----:B------:R1:W-:Y:S01]  /*f700*/  STSM.16.M88.4 [R19], R24 ;  /* 0x0000001813007844 */ /* 0x0003e20000000200 */
[----:B------:R-:W2:Y:S01]  /*f710*/  MUFU.EX2 R11, R11 ;  /* 0x0000000b000b7308 */ /* 0x000ea20000000800 */
[----:B---3--:R-:W-:Y:S01]  /*f720*/  FADD.FTZ R21, R7, R20 ;  /* 0x0000001407157221 */ /* 0x008fe20000010000 */
[----:B------:R-:W-:Y:S01]  /*f730*/  FADD.FTZ R49, R60, R49 ;  /* 0x000000313c317221 */ /* 0x000fe20000010000 */
[----:B------:R3:W-:Y:S03]  /*f740*/  STSM.16.M88.4 [R18], R28 ;  /* 0x0000001c12007844 */ /* 0x0007e60000000200 */
[----:B------:R-:W-:-:S02]  /*f750*/  FADD.FTZ R49, R62, R49 ;  /* 0x000000313e317221 */ /* 0x000fc40000010000 */
[----:B------:R-:W4:Y:S01]  /*f760*/  MUFU.EX2 R45, R45 ;  /* 0x0000002d002d7308 */ /* 0x000f220000000800 */
[----:B0-----:R-:W-:Y:S01]  /*f770*/  FADD.FTZ R20, R10, R21 ;  /* 0x000000150a147221 */ /* 0x001fe20000010000 */
[----:B------:R-:W-:-:S04]  /*f780*/  FADD.FTZ R49, R64, R49 ;  /* 0x0000003140317221 */ /* 0x000fc80000010000 */
[----:B------:R-:W-:Y:S01]  /*f790*/  FADD.FTZ R2, R66, R49 ;  /* 0x0000003142027221 */ /* 0x000fe20000010000 */
[----:B-1----:R-:W-:Y:S01]  /*f7a0*/  F2FP.F16.F32.PACK_AB R24, R64, R62 ;  /* 0x0000003e4018723e */ /* 0x002fe200000000ff */
[----:B------:R-:W0:Y:S01]  /*f7b0*/  MUFU.EX2 R3, R55 ;  /* 0x0000003700037308 */ /* 0x000e220000000800 */
[----:B--2---:R-:W-:Y:S01]  /*f7c0*/  FADD.FTZ R20, R11, R20 ;  /* 0x000000140b147221 */ /* 0x004fe20000010000 */
[C---:B------:R-:W-:Y:S01]  /*f7d0*/  F2FP.F16.F32.PACK_AB R26, R71.reuse, R66 ;  /* 0x00000042471a723e */ /* 0x040fe200000000ff */
[----:B------:R-:W-:Y:S01]  /*f7e0*/  FADD.FTZ R2, R71, R2 ;  /* 0x0000000247027221 */ /* 0x000fe20000010000 */
[----:B---3--:R-:W-:Y:S02]  /*f7f0*/  F2FP.F16.F32.PACK_AB R28, R77, R75 ;  /* 0x0000004b4d1c723e */ /* 0x008fe400000000ff */
[----:B------:R-:W-:Y:S02]  /*f800*/  F2FP.F16.F32.PACK_AB R30, R79, R78 ;  /* 0x0000004e4f1e723e */ /* 0x000fe400000000ff */
[----:B------:R-:W1:Y:S01]  /*f810*/  MUFU.EX2 R42, R57 ;  /* 0x00000039002a7308 */ /* 0x000e620000000800 */
[C---:B----4-:R-:W-:Y:S01]  /*f820*/  F2FP.F16.F32.PACK_AB R15, R45.reuse, R11 ;  /* 0x0000000b2d0f723e */ /* 0x050fe200000000ff */
[----:B------:R-:W-:-:S06]  /*f830*/  FADD.FTZ R20, R45, R20 ;  /* 0x000000142d147221 */ /* 0x000fcc0000010000 */
[----:B------:R-:W2:Y:S01]  /*f840*/  MUFU.EX2 R39, R39 ;  /* 0x0000002700277308 */ /* 0x000ea20000000800 */
[----:B0-----:R-:W-:-:S07]  /*f850*/  FADD.FTZ R13, R3, R20 ;  /* 0x00000014030d7221 */ /* 0x001fce0000010000 */
[----:B------:R-:W0:Y:S01]  /*f860*/  MUFU.EX2 R41, R41 ;  /* 0x0000002900297308 */ /* 0x000e220000000800 */
[----:B-1----:R-:W-:Y:S01]  /*f870*/  FADD.FTZ R20, R42, R13 ;  /* 0x0000000d2a147221 */ /* 0x002fe20000010000 */
[----:B------:R-:W-:Y:S01]  /*f880*/  F2FP.F16.F32.PACK_AB R13, R10, R7 ;  /* 0x000000070a0d723e */ /* 0x000fe200000000ff */
[----:B------:R-:W-:-:S04]  /*f890*/  FADD.FTZ R10, R75, R2 ;  /* 0x000000024b0a7221 */ /* 0x000fc80000010000 */
[----:B------:R1:W-:Y:S01]  /*f8a0*/  STSM.16.M88.4 [R17+0x27800], R12 ;  /* 0x0278000c11007844 */ /* 0x0003e20000000200 */
[----:B------:R-:W3:Y:S01]  /*f8b0*/  MUFU.EX2 R37, R63 ;  /* 0x0000003f00257308 */ /* 0x000ee20000000800 */
[----:B--2---:R-:W-:-:S07]  /*f8c0*/  FADD.FTZ R20, R39, R20 ;  /* 0x0000001427147221 */ /* 0x004fce0000010000 */
[----:B------:R-:W2:Y:S01]  /*f8d0*/  MUFU.EX2 R43, R43 ;  /* 0x0000002b002b7308 */ /* 0x000ea20000000800 */
[----:B0-----:R-:W-:Y:S01]  /*f8e0*/  FADD.FTZ R20, R41, R20 ;  /* 0x0000001429147221 */ /* 0x001fe20000010000 */
[----:B-1----:R-:W-:-:S06]  /*f8f0*/  F2FP.F16.F32.PACK_AB R12, R56, R54 ;  /* 0x00000036380c723e */ /* 0x002fcc00000000ff */
[----:B------:R-:W0:Y:S01]  /*f900*/  MUFU.EX2 R68, R68 ;  /* 0x0000004400447308 */ /* 0x000e220000000800 */
[----:B------:R-:W-:Y:S01]  /*f910*/  F2FP.F16.F32.PACK_AB R14, R60, R58 ;  /* 0x0000003a3c0e723e */ /* 0x000fe200000000ff */
[----:B---3--:R-:W-:Y:S01]  /*f920*/  FADD.FTZ R20, R37, R20 ;  /* 0x0000001425147221 */ /* 0x008fe20000010000 */
[----:B------:R-:W-:Y:S02]  /*f930*/  F2FP.F16.F32.PACK_AB R13, R42, R3 ;  /* 0x000000032a0d723e */ /* 0x000fe400000000ff */
[----:B------:R-:W-:-:S03]  /*f940*/  F2FP.F16.F32.PACK_AB R15, R41, R39 ;  /* 0x00000027290f723e */ /* 0x000fc600000000ff */
[----:B------:R-:W1:Y:S01]  /*f950*/  MUFU.EX2 R69, R69 ;  /* 0x0000004500457308 */ /* 0x000e620000000800 */
[C---:B--2---:R-:W-:Y:S01]  /*f960*/  F2FP.F16.F32.PACK_AB R25, R43.reuse, R37 ;  /* 0x000000252b19723e */ /* 0x044fe200000000ff */
[----:B------:R4:W-:Y:S01]  /*f970*/  STSM.16.M88.4 [R23], R12 ;  /* 0x0000000c17007844 */ /* 0x0009e20000000200 */
[----:B------:R-:W-:-:S04]  /*f980*/  FADD.FTZ R20, R43, R20 ;  /* 0x000000142b147221 */ /* 0x000fc80000010000 */
[----:B------:R-:W-:Y:S01]  /*f990*/  FADD.FTZ R7, R67, R20 ;  /* 0x0000001443077221 */ /* 0x000fe20000010000 */
[----:B------:R-:W2:Y:S01]  /*f9a0*/  MUFU.EX2 R70, R70 ;  /* 0x0000004600467308 */ /* 0x000ea20000000800 */
[C---:B0-----:R-:W-:Y:S02]  /*f9b0*/  F2FP.F16.F32.PACK_AB R27, R68.reuse, R67 ;  /* 0x00000043441b723e */ /* 0x041fe400000000ff */
[----:B------:R-:W-:Y:S01]  /*f9c0*/  FADD.FTZ R2, R68, R7 ;  /* 0x0000000744027221 */ /* 0x000fe20000010000 */
[----:B------:R-:W-:Y:S02]  /*f9d0*/  FADD.FTZ R7, R77, R10 ;  /* 0x0000000a4d077221 */ /* 0x000fe40000010000 */
[----:B------:R4:W-:Y:S02]  /*f9e0*/  STSM.16.M88.4 [R19+0x6000], R24 ;  /* 0x0060001813007844 */ /* 0x0009e40000000200 */
[----:B------:R-:W0:Y:S01]  /*f9f0*/  MUFU.EX2 R11, R74 ;  /* 0x0000004a000b7308 */ /* 0x000e220000000800 */
[----:B-1----:R-:W-:Y:S01]  /*fa00*/  FADD.FTZ R2, R69, R2 ;  /* 0x0000000245027221 */ /* 0x002fe20000010000 */
[----:B------:R-:W-:-:S04]  /*fa10*/  FADD.FTZ R78, R78, R7 ;  /* 0x000000074e4e7221 */ /* 0x000fc80000010000 */
[----:B------:R-:W-:Y:S02]  /*fa20*/  FADD.FTZ R3, R79, R78 ;  /* 0x0000004e4f037221 */ /* 0x000fe40000010000 */
[----:B------:R-:W1:Y:S01]  /*fa30*/  MUFU.EX2 R6, R6 ;  /* 0x0000000600067308 */ /* 0x000e620000000800 */
[C---:B--2---:R-:W-:Y:S01]  /*fa40*/  F2FP.F16.F32.PACK_AB R29, R70.reuse, R69 ;  /* 0x00000045461d723e */ /* 0x044fe200000000ff */
[----:B------:R-:W-:-:S04]  /*fa50*/  FADD.FTZ R2, R70, R2 ;  /* 0x0000000246027221 */ /* 0x000fc80000010000 */
[----:B0-----:R-:W-:Y:S01]  /*fa60*/  FADD.FTZ R2, R11, R2 ;  /* 0x000000020b027221 */ /* 0x001fe20000010000 */
[----:B-1----:R-:W-:-:S03]  /*fa70*/  F2FP.F16.F32.PACK_AB R31, R6, R11 ;  /* 0x0000000b061f723e */ /* 0x002fc600000000ff */
[----:B------:R-:W-:Y:S02]  /*fa80*/  FADD.FTZ R2, R6, R2 ;  /* 0x0000000206027221 */ /* 0x000fe40000010000 */
[----:B------:R4:W-:Y:S01]  /*fa90*/  STSM.16.M88.4 [R18+0x6000], R28 ;  /* 0x0060001c12007844 */ /* 0x0009e20000000200 */
[----:B------:R0:W-:Y:S06]  /*faa0*/  MEMBAR.ALL.CTA ;  /* 0x0000000000007992 */ /* 0x0001ec0000008000 */
[----:B0-----:R-:W0:Y:S02]  /*fab0*/  FENCE.VIEW.ASYNC.S ;  /* 0x00000000000073c6 */ /* 0x001e240000000000 */
[----:B0-----:R-:W-:Y:S01]  /*fac0*/  NOP ;  /* 0x0000000000007918 */ /* 0x001fe20000000000 */
[----:B------:R-:W-:Y:S05]  /*fad0*/  @P2 BRA `(.L_x_1148) ;  /* 0xffffffc400dc2947 */ /* 0x000fea000383ffff */
.L_x_1131:
[----:B------:R-:W-:Y:S06]  /*fae0*/  BAR.ARV 0x8, 0x200 ;  /* 0x0208000000007b1d */ /* 0x000fec0000002000 */
[----:B------:R-:W-:Y:S05]  /*faf0*/  @!P0 BRA `(.L_x_1149) ;  /* 0x0000000000048947 */ /* 0x000fea0003800000 */
[----:B------:R-:W-:Y:S01]  /*fb00*/  BPT.TRAP 0x1 ;  /* 0x000000040000795c */ /* 0x000fe20000300000 */
.L_x_1149:
[----:B------:R-:W-:Y:S01]  /*fb10*/  ULEA UR9, UR48, UR42, 0x3 ;  /* 0x0000002a30097291 */ /* 0x000fe2000f8e183f */
[----:B------:R-:W-:-:S05]  /*fb20*/  IMAD.U32 R0, RZ, RZ, UR51 ;  /* 0x00000033ff007e24 */ /* 0x000fca000f8e00ff */
[----:B------:R-:W-:-:S04]  /*fb30*/  SHF.L.U32 R0, R0, 0x1f, RZ ;  /* 0x0000001f00007819 */ /* 0x000fc800000006ff */
[----:B------:R0:W1:Y:S01]  /*fb40*/  SYNCS.PHASECHK.TRANS64.TRYWAIT P2, [UR9+0x2d850], R0 ;  /* 0x02d85000ff0075a7 */ /* 0x0000620008040149 */
[----:B------:R-:W-:Y:S05]  /*fb50*/  @!P0 BRA `(.L_x_1150) ;  /* 0x0000000000048947 */ /* 0x000fea0003800000 */
[----:B------:R-:W-:Y:S01]  /*fb60*/  BPT.TRAP 0x1 ;  /* 0x000000040000795c */ /* 0x000fe20000300000 */
.L_x_1150:
[----:B-1----:R-:W-:Y:S05]  /*fb70*/  @P2 BRA `(.L_x_1151) ;  /* 0x0000000000082947 */ /* 0x002fea0003800000 */
[----:B------:R-:W1:Y:S02]  /*fb80*/  SYNCS.PHASECHK.TRANS64.TRYWAIT P0, [UR9+0x2d850], R0 ;  /* 0x02d85000ff0075a7 */ /* 0x000e640008000149 */
[----:B-1----:R-:W-:Y:S05]  /*fb90*/  @!P0 BRA `(.L_x_1152) ;  /* 0x000000a400f48947 */ /* 0x002fea0003800000 */
.L_x_1151:
[----:B------:R-:W-:Y:S01]  /*fba0*/  UIADD3 UR42, UR42, 0x400, URZ ;  /* 0x000004002a2a7890 */ /* 0x000fe2000fffe03f */
[----:B------:R-:W-:Y:S01]  /*fbb0*/  WARPGROUP.ARRIVE ;  /* 0x00000000000079c5 */ /* 0x000fe20000000000 */
[----:B------:R-:W-:Y:S01]  /*fbc0*/  ULOP3.LUT UR44, UR44, 0x10000, URZ, 0xfc, !UPT ;  /* 0x000100002c2c7892 */ /* 0x000fe2000f8efc3f */
[----:B01----:R-:W0:Y:S01]  /*fbd0*/  SHFL.BFLY PT, R0, R3, 0x2, 0x1f ;  /* 0x0c401f0003007f89 */ /* 0x003e2200000e0000 */
[----:B------:R-:W-:Y:S01]  /*fbe0*/  USHF.R.U32.HI UR42, URZ, 0x4, UR42 ;  /* 0x000000043f2a7899 */ /* 0x000fe2000801162a */
[----:B--234-:R-:W-:Y:S01]  /*fbf0*/  IMAD.U32 R13, RZ, RZ, UR34 ;  /* 0x00000022ff0d7e24 */ /* 0x01cfe2000f8e00ff */
[----:B------:R-:W-:Y:S01]  /*fc00*/  UMOV UR5, 0x40000040 ;  /* 0x4000004000057882 */ /* 0x000fe20000000000 */
[----:B------:R-:W-:Y:S01]  /*fc10*/  UMOV UR7, 0x80000020 ;  /* 0x8000002000077882 */ /* 0x000fe20000000000 */
[----:B------:R-:W-:Y:S01]  /*fc20*/  ULOP3.LUT UR42, UR42, 0x3fff, URZ, 0xc0, !UPT ;  /* 0x00003fff2a2a7892 */ /* 0x000fe2000f8ec03f */
[----:B------:R-:W1:Y:S01]  /*fc30*/  SHFL.BFLY PT, R5, R2, 0x2, 0x1f ;  /* 0x0c401f0002057f89 */ /* 0x000e6200000e0000 */
[----:B------:R-:W-:Y:S01]  /*fc40*/  UMOV UR4, UR44 ;  /* 0x0000002c00047c82 */ /* 0x000fe20008000000 */
[----:B------:R-:W-:-:S02]  /*fc50*/  UIADD3 UR49, UR49, 0x1, URZ ;  /* 0x0000000131317890 */ /* 0x000fc4000fffe03f */
[----:B------:R-:W-:-:S04]  /*fc60*/  ULOP3.LUT UR8, UR42, 0x2000000, URZ, 0xfc, !UPT ;  /* 0x020000002a087892 */ /* 0x000fc8000f8efc3f */
[----:B------:R-:W-:Y:S02]  /*fc70*/  UIMAD UR8, UR48, 0x600, UR8 ;  /* 0x00000600300878a4 */ /* 0x000fe4000f8e0208 */
[----:B------:R-:W-:-:S04]  /*fc80*/  UIADD3 UR48, UR48, 0x1, URZ ;  /* 0x0000000130307890 */ /* 0x000fc8000fffe03f */
[----:B------:R-:W-:Y:S01]  /*fc90*/  UISETP.NE.AND UP0, UPT, UR48, 0x2, UPT ;  /* 0x000000023000788c */ /* 0x000fe2000bf05270 */
[----:B------:R-:W-:Y:S02]  /*fca0*/  UMOV UR6, UR8 ;  /* 0x0000000800067c82 */ /* 0x000fe40008000000 */
[----:B------:R-:W-:Y:S01]  /*fcb0*/  HGMMA.64x96x16.F32 R88, gdesc[UR4].tnspB, R88, gsb0 ;  /* 0x41600000045879f0 */ /* 0x000fe20008000858 */
[----:B------:R-:W-:Y:S01]  /*fcc0*/  UIADD3 UR4, UR44, 0x2, URZ ;  /* 0x000000022c047890 */ /* 0x000fe2000fffe03f */
[----:B0-----:R-:W-:Y:S01]  /*fcd0*/  FADD.FTZ R0, R0, R3 ;  /* 0x0000000300007221 */ /* 0x001fe20000010000 */
[----:B------:R-:W-:Y:S01]  /*fce0*/  UIADD3 UR6, UR8, 0x40, URZ ;  /* 0x0000004008067890 */ /* 0x000fe2000fffe03f */
[----:B------:R-:W-:Y:S01]  /*fcf0*/  IMAD.MOV.U32 R3, RZ, RZ, RZ ;  /* 0x000000ffff037224 */ /* 0x000fe200078e00ff */
[----:B------:R-:W-:Y:S01]  /*fd00*/  UMOV UR5, 0x40000040 ;  /* 0x4000004000057882 */ /* 0x000fe20000000000 */
[----:B------:R-:W-:Y:S01]  /*fd10*/  UMOV UR7, 0x80000020 ;  /* 0x8000002000077882 */ /* 0x000fe20000000000 */
[----:B-1----:R-:W-:Y:S01]  /*fd20*/  FADD.FTZ R4, R5, R2 ;  /* 0x0000000205047221 */ /* 0x002fe20000010000 */
[----:B------:R-:W-:Y:S01]  /*fd30*/  IMAD.MOV.U32 R2, RZ, RZ, -0x800000 ;  /* 0xff800000ff027424 */ /* 0x000fe200078e00ff */
[----:B------:R-:W0:Y:S01]  /*fd40*/  SHFL.BFLY PT, R5, R0, 0x1, 0x1f ;  /* 0x0c201f0000057f89 */ /* 0x000e2200000e0000 */
[----:B------:R-:W-:-:S03]  /*fd50*/  USEL UR48, UR48, URZ, UP0 ;  /* 0x0000003f30307287 */ /* 0x000fc60008000000 */
[----:B------:R-:W1:Y:S01]  /*fd60*/  SHFL.BFLY PT, R7, R4, 0x1, 0x1f ;  /* 0x0c201f0004077f89 */ /* 0x000e6200000e0000 */
[----:B0-----:R-:W-:Y:S01]  /*fd70*/  FADD.FTZ R11, R0, R5 ;  /* 0x00000005000b7221 */ /* 0x001fe20000010000 */
[----:B------:R-:W-:Y:S02]  /*fd80*/  IMAD.U32 R5, RZ, RZ, UR34 ;  /* 0x00000022ff057e24 */ /* 0x000fe4000f8e00ff */
[----:B------:R-:W-:Y:S02]  /*fd90*/  IMAD.MOV.U32 R0, RZ, RZ, -0x800000 ;  /* 0xff800000ff007424 */ /* 0x000fe400078e00ff */
[----:B-1----:R-:W-:Y:S01]  /*fda0*/  FADD.FTZ R12, R4, R7 ;  /* 0x00000007040c7221 */ /* 0x002fe20000010000 */
[----:B------:R-:W-:Y:S01]  /*fdb0*/  FSETP.NE.FTZ.AND P0, PT, R11, RZ, PT ;  /* 0x000000ff0b00720b */ /* 0x000fe20003f15000 */
[----:B------:R-:W-:Y:S02]  /*fdc0*/  IMAD.U32 R4, RZ, RZ, UR9 ;  /* 0x00000009ff047e24 */ /* 0x000fe4000f8e00ff */
[----:B------:R-:W-:Y:S01]  /*fdd0*/  IMAD.MOV.U32 R7, RZ, RZ, RZ ;  /* 0x000000ffff077224 */ /* 0x000fe200078e00ff */
[----:B------:R-:W-:Y:S01]  /*fde0*/  FSETP.NE.FTZ.AND P2, PT, R12, RZ, PT ;  /* 0x000000ff0c00720b */ /* 0x000fe20003f55000 */
[----:B------:R-:W-:-:S05]  /*fdf0*/  @!P1 VIADD R4, R4, 0x2d860 ;  /* 0x0002d86004049836 */ /* 0x000fca0000000000 */
[----:B------:R-:W-:-:S03]  /*fe00*/  @!P1 PRMT R4, RZ, 0x654, R4 ;  /* 0x00000654ff049816 */ /* 0x000fc60000000004 */
        /* <DEDUP_REMOVED lines=108> */
.L_x_1082:
        /* <DEDUP_REMOVED lines=11> */
[----:B------:R-:W2:Y:S01]  /*10580*/  LDL R3, [R1+0x20] ;  /* 0x0000200001037983 */ /* 0x000ea20000100800 */
[----:B------:R-:W0:Y:S01]  /*10590*/  S2UR UR4, SR_SWINHI ;  /* 0x00000000000479c3 */ /* 0x000e220000002f00 */
[----:B------:R-:W-:-:S07]  /*105a0*/  ULDC.64 UR10, c[0x0][0xc00] ;  /* 0x00030000000a7ab9 */ /* 0x000fce0000000a00 */
[----:B------:R-:W1:Y:S01]  /*105b0*/  LDC R36, c[0x0][0xbe8] ;  /* 0x0002fa00ff247b82 */ /* 0x000e620000000800 */
[----:B------:R-:W-:Y:S01]  /*105c0*/  UMOV UR8, UR42 ;  /* 0x0000002a00087c82 */ /* 0x000fe20008000000 */
[----:B0-----:R-:W-:Y:S01]  /*105d0*/  UMOV UR9, UR4 ;  /* 0x0000000400097c82 */ /* 0x001fe20008000000 */
[----:B------:R-:W-:Y:S02]  /*105e0*/  IMAD.U32 R28, RZ, RZ, UR8 ;  /* 0x00000008ff1c7e24 */ /* 0x000fe4000f8e00ff */
[----:B------:R-:W-:Y:S01]  /*105f0*/  IMAD.U32 R29, RZ, RZ, UR9 ;  /* 0x00000009ff1d7e24 */ /* 0x000fe2000f8e00ff */
[----:B------:R-:W-:Y:S02]  /*10600*/  ULDC.64 UR8, c[0x0][0xc00] ;  /* 0x0003000000087ab9 */ /* 0x000fe40000000a00 */
[----:B------:R-:W-:Y:S01]  /*10610*/  UIMAD.WIDE UR8, UR43, 0x4, UR8 ;  /* 0x000000042b0878a5 */ /* 0x000fe2000f8e0208 */
[----:B------:R-:W-:Y:S01]  /*10620*/  BAR.SYNC.DEFER_BLOCKING 0x1, 0x180 ;  /* 0x0046000000007b1d */ /* 0x000fe20000010000 */
[----:B--2---:R-:W-:-:S03]  /*10630*/  IMAD.WIDE R4, R3, 0x2, R28 ;  /* 0x0000000203047825 */ /* 0x004fc600078e021c */
[C---:B------:R-:W-:Y:S02]  /*10640*/  LOP3.LUT R3, R4.reuse, 0x180, RZ, 0xc0, !PT ;  /* 0x0000018004037812 */ /* 0x040fe400078ec0ff */
[----:B------:R-:W-:Y:S02]  /*10650*/  IADD3 R8, P4, R4, 0x20, RZ ;  /* 0x0000002004087810 */ /* 0x000fe40007f9e0ff */
[----:B------:R-:W-:Y:S02]  /*10660*/  SHF.R.U64 R3, R3, 0x3, RZ ;  /* 0x0000000303037819 */ /* 0x000fe400000012ff */
[----:B------:R-:W-:Y:S01]  /*10670*/  LOP3.LUT R6, R8, 0x180, RZ, 0xc0, !PT ;  /* 0x0000018008067812 */ /* 0x000fe200078ec0ff */
[----:B------:R-:W-:Y:S01]  /*10680*/  IMAD.X R25, RZ, RZ, R5, P4 ;  /* 0x000000ffff197224 */ /* 0x000fe200020e0605 */
[C---:B------:R-:W-:Y:S02]  /*10690*/  IADD3 R27, P3, R4.reuse, 0x3000, RZ ;  /* 0x00003000041b7810 */ /* 0x040fe40007f7e0ff */
[----:B------:R-:W-:-:S02]  /*106a0*/  IADD3 R10, P2, R4, 0x3020, RZ ;  /* 0x00003020040a7810 */ /* 0x000fc40007f5e0ff */
[C---:B------:R-:W-:Y:S01]  /*106b0*/  IADD3 R31, P1, R4.reuse, 0x6000, RZ ;  /* 0x00006000041f7810 */ /* 0x040fe20007f3e0ff */
[--C-:B------:R-:W-:Y:S01]  /*106c0*/  IMAD.X R15, RZ, RZ, R5.reuse, P3 ;  /* 0x000000ffff0f7224 */ /* 0x100fe200018e0605 */
[----:B------:R-:W-:Y:S01]  /*106d0*/  IADD3 R30, P0, R4, 0x6020, RZ ;  /* 0x00006020041e7810 */ /* 0x000fe20007f1e0ff */
[--C-:B------:R-:W-:Y:S01]  /*106e0*/  IMAD.X R13, RZ, RZ, R5.reuse, P2 ;  /* 0x000000ffff0d7224 */ /* 0x100fe200010e0605 */
[----:B------:R-:W-:Y:S01]  /*106f0*/  LOP3.LUT R4, R3, R4, RZ, 0x3c, !PT ;  /* 0x0000000403047212 */ /* 0x000fe200078e3cff */
[--C-:B------:R-:W-:Y:S01]  /*10700*/  IMAD.X R11, RZ, RZ, R5.reuse, P1 ;  /* 0x000000ffff0b7224 */ /* 0x100fe200008e0605 */
[----:B------:R-:W-:Y:S01]  /*10710*/  SHF.R.U64 R3, R6, 0x3, RZ ;  /* 0x0000000306037819 */ /* 0x000fe200000012ff */
[----:B------:R-:W-:Y:S01]  /*10720*/  IMAD.X R9, RZ, RZ, R5, P0 ;  /* 0x000000ffff097224 */ /* 0x000fe200000e0605 */
[----:B------:R-:W-:Y:S02]  /*10730*/  LOP3.LUT R7, R27, 0x180, RZ, 0xc0, !PT ;  /* 0x000001801b077812 */ /* 0x000fe400078ec0ff */
[----:B------:R-:W-:-:S02]  /*10740*/  LOP3.LUT R24, R3, R8, RZ, 0x3c, !PT ;  /* 0x0000000803187212 */ /* 0x000fc400078e3cff */
[----:B------:R-:W-:Y:S02]  /*10750*/  SHF.R.U64 R6, R7, 0x3, RZ ;  /* 0x0000000307067819 */ /* 0x000fe400000012ff */
[----:B------:R-:W-:Y:S02]  /*10760*/  LOP3.LUT R3, R10, 0x180, RZ, 0xc0, !PT ;  /* 0x000001800a037812 */ /* 0x000fe400078ec0ff */
[----:B------:R-:W-:Y:S02]  /*10770*/  LOP3.LUT R14, R6, R27, RZ, 0x3c, !PT ;  /* 0x0000001b060e7212 */ /* 0x000fe400078e3cff */
[----:B------:R-:W-:Y:S02]  /*10780*/  LOP3.LUT R8, R31, 0x180, RZ, 0xc0, !PT ;  /* 0x000001801f087812 */ /* 0x000fe400078ec0ff */
[----:B------:R-:W-:Y:S02]  /*10790*/  SHF.R.U64 R3, R3, 0x3, RZ ;  /* 0x0000000303037819 */ /* 0x000fe400000012ff */
[----:B------:R-:W-:-:S02]  /*107a0*/  LOP3.LUT R27, R30, 0x180, RZ, 0xc0, !PT ;  /* 0x000001801e1b7812 */ /* 0x000fc400078ec0ff */
[----:B------:R-:W-:Y:S02]  /*107b0*/  SHF.R.U64 R8, R8, 0x3, RZ ;  /* 0x0000000308087819 */ /* 0x000fe400000012ff */
[----:B------:R-:W-:Y:S02]  /*107c0*/  LOP3.LUT R12, R3, R10, RZ, 0x3c, !PT ;  /* 0x0000000a030c7212 */ /* 0x000fe400078e3cff */
[----:B------:R-:W-:Y:S02]  /*107d0*/  SHF.R.U64 R27, R27, 0x3, RZ ;  /* 0x000000031b1b7819 */ /* 0x000fe400000012ff */
[----:B------:R-:W-:Y:S02]  /*107e0*/  MOV R26, R4 ;  /* 0x00000004001a7202 */ /* 0x000fe40000000f00 */
[----:B------:R-:W-:Y:S02]  /*107f0*/  F2FP.F16.F32.PACK_AB R4, R21, R20 ;  /* 0x000000141504723e */ /* 0x000fe400000000ff */
[----:B------:R-:W-:-:S02]  /*10800*/  F2FP.F16.F32.PACK_AB R5, R91, R90 ;  /* 0x0000005a5b05723e */ /* 0x000fc400000000ff */
[----:B------:R-:W-:Y:S02]  /*10810*/  F2FP.F16.F32.PACK_AB R6, R93, R92 ;  /* 0x0000005c5d06723e */ /* 0x000fe400000000ff */
[----:B------:R-:W-:Y:S02]  /*10820*/  F2FP.F16.F32.PACK_AB R7, R95, R94 ;  /* 0x0000005e5f07723e */ /* 0x000fe400000000ff */
[----:B------:R-:W-:Y:S01]  /*10830*/  LOP3.LUT R10, R8, R31, RZ, 0x3c, !PT ;  /* 0x0000001f080a7212 */ /* 0x000fe200078e3cff */
[----:B------:R-:W-:Y:S01]  /*10840*/  IMAD.U32 R31, RZ, RZ, UR9 ;  /* 0x00000009ff1f7e24 */ /* 0x000fe2000f8e00ff */
[----:B------:R-:W-:Y:S01]  /*10850*/  MOV R35, R14 ;  /* 0x0000000e00237202 */ /* 0x000fe20000000f00 */
[----:B------:R0:W-:Y:S01]  /*10860*/  STSM.16.M88.4 [R26], R4 ;  /* 0x000000041a007844 */ /* 0x0001e20000000200 */
[----:B------:R-:W-:Y:S02]  /*10870*/  MOV R34, R12 ;  /* 0x0000000c00227202 */ /* 0x000fe40000000f00 */
[----:B------:R-:W-:Y:S01]  /*10880*/  LOP3.LUT R8, R27, R30, RZ, 0x3c, !PT ;  /* 0x0000001e1b087212 */ /* 0x000fe200078e3cff */
[----:B------:R-:W-:Y:S01]  /*10890*/  IMAD.U32 R30, RZ, RZ, UR8 ;  /* 0x00000008ff1e7e24 */ /* 0x000fe2000f8e00ff */
[----:B------:R-:W-:Y:S01]  /*108a0*/  MOV R24, R24 ;  /* 0x0000001800187202 */ /* 0x000fe20000000f00 */
[----:B------:R-:W-:Y:S01]  /*108b0*/  ULDC.64 UR8, c[0x0][0xc08] ;  /* 0x0003020000087ab9 */ /* 0x000fe20000000a00 */
[----:B------:R-:W-:-:S02]  /*108c0*/  F2FP.F16.F32.PACK_AB R12, R97, R96 ;  /* 0x00000060610c723e */ /* 0x000fc400000000ff */
[----:B------:R-:W-:Y:S02]  /*108d0*/  F2FP.F16.F32.PACK_AB R13, R99, R98 ;  /* 0x00000062630d723e */ /* 0x000fe400000000ff */
[----:B------:R-:W-:Y:S02]  /*108e0*/  F2FP.F16.F32.PACK_AB R14, R101, R100 ;  /* 0x00000064650e723e */ /* 0x000fe400000000ff */
[----:B------:R-:W-:Y:S02]  /*108f0*/  F2FP.F16.F32.PACK_AB R15, R103, R102 ;  /* 0x00000066670f723e */ /* 0x000fe400000000ff */
[----:B------:R-:W-:Y:S02]  /*10900*/  MOV R3, R10 ;  /* 0x0000000a00037202 */ /* 0x000fe40000000f00 */
[----:B------:R-:W-:Y:S01]  /*10910*/  MOV R33, R8 ;  /* 0x0000000800217202 */ /* 0x000fe20000000f00 */
[----:B------:R2:W-:Y:S01]  /*10920*/  STSM.16.M88.4 [R24], R12 ;  /* 0x0000000c18007844 */ /* 0x0005e20000000200 */
[----:B0-----:R-:W-:-:S02]  /*10930*/  F2FP.F16.F32.PACK_AB R4, R105, R104 ;  /* 0x000000686904723e */ /* 0x001fc400000000ff */
[----:B------:R-:W-:Y:S02]  /*10940*/  F2FP.F16.F32.PACK_AB R5, R107, R106 ;  /* 0x0000006a6b05723e */ /* 0x000fe400000000ff */
[----:B------:R-:W-:Y:S02]  /*10950*/  F2FP.F16.F32.PACK_AB R6, R109, R108 ;  /* 0x0000006c6d06723e */ /* 0x000fe400000000ff */
[----:B------:R-:W-:Y:S02]  /*10960*/  F2FP.F16.F32.PACK_AB R7, R111, R110 ;  /* 0x0000006e6f07723e */ /* 0x000fe400000000ff */
[----:B------:R-:W-:Y:S02]  /*10970*/  F2FP.F16.F32.PACK_AB R8, R113, R112 ;  /* 0x000000707108723e */ /* 0x000fe400000000ff */
[----:B------:R-:W-:Y:S01]  /*10980*/  F2FP.F16.F32.PACK_AB R9, R115, R114 ;  /* 0x000000727309723e */ /* 0x000fe200000000ff */
[----:B------:R-:W-:Y:S01]  /*10990*/  STSM.16.M88.4 [R35], R4 ;  /* 0x0000000423007844 */ /* 0x000fe20000000200 */
[----:B------:R-:W-:-:S02]  /*109a0*/  F2FP.F16.F32.PACK_AB R10, R117, R116 ;  /* 0x00000074750a723e */ /* 0x000fc400000000ff */
[----:B------:R-:W-:Y:S02]  /*109b0*/  F2FP.F16.F32.PACK_AB R11, R119, R118 ;  /* 0x00000076770b723e */ /* 0x000fe400000000ff */
[----:B--2---:R-:W-:Y:S02]  /*109c0*/  F2FP.F16.F32.PACK_AB R12, R121, R120 ;  /* 0x00000078790c723e */ /* 0x004fe400000000ff */
[----:B------:R-:W-:Y:S01]  /*109d0*/  F2FP.F16.F32.PACK_AB R13, R123, R122 ;  /* 0x0000007a7b0d723e */ /* 0x000fe200000000ff */
[----:B------:R-:W-:Y:S01]  /*109e0*/  STSM.16.M88.4 [R34], R8 ;  /* 0x0000000822007844 */ /* 0x000fe20000000200 */
[----:B------:R-:W-:Y:S02]  /*109f0*/  F2FP.F16.F32.PACK_AB R14, R125, R124 ;  /* 0x0000007c7d0e723e */ /* 0x000fe400000000ff */
[----:B------:R-:W-:Y:S02]  /*10a00*/  F2FP.F16.F32.PACK_AB R15, R127, R126 ;  /* 0x0000007e7f0f723e */ /* 0x000fe400000000ff */
[----:B------:R-:W-:-:S02]  /*10a10*/  F2FP.F16.F32.PACK_AB R24, R129, R128 ;  /* 0x000000808118723e */ /* 0x000fc400000000ff */
[----:B------:R-:W-:Y:S01]  /*10a20*/  F2FP.F16.F32.PACK_AB R25, R131, R130 ;  /* 0x000000828319723e */ /* 0x000fe200000000ff */
[----:B------:R0:W-:Y:S01]  /*10a30*/  STSM.16.M88.4 [R3], R12 ;  /* 0x0000000c03007844 */ /* 0x0001e20000000200 */
[----:B------:R-:W-:Y:S02]  /*10a40*/  F2FP.F16.F32.PACK_AB R26, R133, R132 ;  /* 0x00000084851a723e */ /* 0x000fe400000000ff */
[----:B------:R-:W-:Y:S02]  /*10a50*/  F2FP.F16.F32.PACK_AB R27, R135, R134 ;  /* 0x00000086871b723e */ /* 0x000fe400000000ff */
[----:B------:R-:W-:-:S03]  /*10a60*/  ISETP.NE.U32.AND P0, PT, RZ, UR10, PT ;  /* 0x0000000aff007c0c */ /* 0x000fc6000bf05070 */
[----:B------:R2:W-:Y:S01]  /*10a70*/  STSM.16.M88.4 [R33], R24 ;  /* 0x0000001821007844 */ /* 0x0005e20000000200 */
[----:B------:R-:W-:Y:S01]  /*10a80*/  BAR.SYNC.DEFER_BLOCKING 0x1, 0x180 ;  /* 0x0046000000007b1d */ /* 0x000fe20000010000 */
[----:B------:R-:W-:-:S13]  /*10a90*/  ISETP.NE.AND.EX P0, PT, RZ, UR11, PT, P0 ;  /* 0x0000000bff007c0c */ /* 0x000fda000bf05300 */
[----:B------:R-:W3:Y:S01]  /*10aa0*/  @P0 LDG.E R32, desc[UR52][R30.64] ;  /* 0x000000341e200981 */ /* 0x000ee2000c1e1900 */
[----:B------:R-:W-:Y:S01]  /*10ab0*/  UISETP.NE.U32.AND UP0, UPT, UR8, URZ, UPT ;  /* 0x0000003f0800728c */ /* 0x000fe2000bf05070 */
[----:B-1----:R-:W-:Y:S01]  /*10ac0*/  ISETP.NE.AND P1, PT, R36, 0x1, PT ;  /* 0x000000012400780c */ /* 0x002fe20003f25270 */
[----:B------:R-:W-:Y:S02]  /*10ad0*/  ULDC UR4, c[0x0][0xa88] ;  /* 0x0002a20000047ab9 */ /* 0x000fe40000000800 */
[----:B------:R-:W-:Y:S01]  /*10ae0*/  UISETP.NE.AND.EX UP0, UPT, UR9, URZ, UPT, UP0 ;  /* 0x0000003f0900728c */ /* 0x000fe2000bf05300 */
[----:B0-----:R-:W-:Y:S01]  /*10af0*/  IMAD.U32 R3, RZ, RZ, UR4 ;  /* 0x00000004ff037e24 */ /* 0x001fe2000f8e00ff */
[----:B------:R-:W-:-:S04]  /*10b00*/  ULDC UR4, c[0x0][0xad4] ;  /* 0x0002b50000047ab9 */ /* 0x000fc80000000800 */
[----:B------:R-:W-:-:S04]  /*10b10*/  PLOP3.LUT P4, PT, PT, PT, UP0, 0x80, 0x0 ;  /* 0x000000000000781c */ /* 0x000fc80003f8f008 */
[----:B------:R-:W0:Y:S01]  /*10b20*/  @P1 LDC R6, c[0x0][0xbec] ;  /* 0x0002fb00ff061b82 */ /* 0x000e220000000800 */
[----:B------:R-:W-:Y:S02]  /*10b30*/  @UP0 ULDC.64 UR8, c[0x0][0xc08] ;  /* 0x0003020000080ab9 */ /* 0x000fe40000000a00 */
[----:B------:R-:W-:Y:S02]  /*10b40*/  @UP0 UIMAD.WIDE UR8, UR43, 0x4, UR8 ;  /* 0x000000042b0808a5 */ /* 0x000fe4000f8e0208 */
[----:B------:R-:W-:-:S03]  /*10b50*/  UISETP.NE.AND UP0, UPT, UR46, URZ, UPT ;  /* 0x0000003f2e00728c */ /* 0x000fc6000bf05270 */
[----:B------:R-:W1:Y:S01]  /*10b60*/  @P1 LDC R9, c[0x0][0xbf0] ;  /* 0x0002fc00ff091b82 */ /* 0x000e620000000800 */
[----:B------:R-:W-:Y:S01]  /*10b70*/  USEL UR4, UR46, UR4, UP0 ;  /* 0x000000042e047287 */ /* 0x000fe20008000000 */
[----:B------:R-:W-:Y:S01]  /*10b80*/  IMAD.U32 R4, RZ, RZ, UR8 ;  /* 0x00000008ff047e24 */ /* 0x000fe2000f8e00ff */
[----:B------:R-:W-:Y:S01]  /*10b90*/  UMOV UR19, 0x9b8 ;  /* 0x000009b800137882 */ /* 0x000fe20000000000 */
[----:B------:R-:W-:Y:S01]  /*10ba0*/  IMAD.U32 R5, RZ, RZ, UR9 ;  /* 0x00000009ff057e24 */ /* 0x000fe2000f8e00ff */
[----:B------:R-:W-:Y:S02]  /*10bb0*/  UISETP.GT.AND UP1, UPT, UR4, 0x1, UPT ;  /* 0x000000010400788c */ /* 0x000fe4000bf24270 */
[----:B------:R-:W-:Y:S02]  /*10bc0*/  UISETP.NE.U32.AND UP0, UPT, UR10, URZ, UPT ;  /* 0x0000003f0a00728c */ /* 0x000fe4000bf05070 */
[----:B------:R-:W-:Y:S01]  /*10bd0*/  USEL UR19, UR19, 0x978, UP1 ;  /* 0x0000097813137887 */ /* 0x000fe20008800000 */
[----:B------:R-:W-:Y:S01]  /*10be0*/  VIADD R11, R136, UR40 ;  /* 0x00000028880b7c36 */ /* 0x000fe20008000000 */
[----:B------:R-:W-:Y:S01]  /*10bf0*/  UISETP.NE.AND.EX UP0, UPT, UR11, URZ, UPT, UP0 ;  /* 0x0000003f0b00728c */ /* 0x000fe2000bf05300 */
[----:B------:R0:W5:Y:S01]  /*10c00*/  @P4 LDG.E R3, desc[UR52][R4.64] ;  /* 0x0000003404034981 */ /* 0x000162000c1e1900 */
[----:B------:R-:W-:Y:S01]  /*10c10*/  UMOV UR4, URZ ;  /* 0x0000003f00047c82 */ /* 0x000fe20008000000 */
[----:B------:R-:W-:Y:S01]  /*10c20*/  USHF.R.S32.HI UR10, URZ, 0x1f, UR43 ;  /* 0x0000001f3f0a7899 */ /* 0x000fe2000801142b */
[----:B------:R-:W-:Y:S01]  /*10c30*/  IMAD.MOV.U32 R7, RZ, RZ, R11 ;  /* 0x000000ffff077224 */ /* 0x000fe200078e000b */
[----:B------:R-:W-:-:S02]  /*10c40*/  USEL UR8, UR43, URZ, !UP0 ;  /* 0x0000003f2b087287 */ /* 0x000fc4000c000000 */
[----:B------:R-:W-:Y:S02]  /*10c50*/  USEL UR9, UR38, URZ, UP1 ;  /* 0x0000003f26097287 */ /* 0x000fe40008800000 */
[----:B------:R-:W-:Y:S01]  /*10c60*/  USEL UR18, UR10, URZ, !UP0 ;  /* 0x0000003f0a127287 */ /* 0x000fe2000c000000 */
[----:B------:R-:W-:Y:S02]  /*10c70*/  ULDC.64 UR12, c[0x0][UR19+0x220] ;  /* 0x00008800130c7abb */ /* 0x000fe40008000a00 */
[----:B------:R-:W-:Y:S01]  /*10c80*/  ULDC.64 UR10, c[0x0][UR19+0x218] ;  /* 0x00008600130a7abb */ /* 0x000fe20008000a00 */
[----:B0-----:R-:W-:Y:S01]  /*10c90*/  @P1 IMAD.HI.U32 R4, R11, R6, RZ ;  /* 0x000000060b041227 */ /* 0x001fe200078e00ff */
[----:B------:R-:W-:Y:S01]  /*10ca0*/  ULDC.64 UR14, c[0x0][UR19+0x228] ;  /* 0x00008a00130e7abb */ /* 0x000fe20008000a00 */
[----:B------:R-:W-:Y:S02]  /*10cb0*/  UIMAD UR13, UR13, UR8, URZ ;  /* 0x000000080d0d72a4 */ /* 0x000fe4000f8e023f */
[----:B------:R-:W-:Y:S01]  /*10cc0*/  UIMAD.WIDE.U32 UR16, UR10, UR41, URZ ;  /* 0x000000290a1072a5 */ /* 0x000fe2000f8e003f */
[----:B-1----:R-:W-:Y:S01]  /*10cd0*/  @P1 SHF.R.U32.HI R7, RZ, R9, R4 ;  /* 0x00000009ff071219 */ /* 0x002fe20000011604 */
[----:B------:R-:W-:-:S02]  /*10ce0*/  UIMAD UR20, UR11, UR41, URZ ;  /* 0x000000290b1472a4 */ /* 0x000fc4000f8e023f */
[----:B------:R-:W-:Y:S02]  /*10cf0*/  UIMAD.WIDE.U32 UR10, UR12, UR8, URZ ;  /* 0x000000080c0a72a5 */ /* 0x000fe4000f8e003f */
[----:B------:R-:W-:Y:S01]  /*10d00*/  UIMAD.WIDE.U32 UR22, UR14, UR9, URZ ;  /* 0x000000090e1672a5 */ /* 0x000fe2000f8e003f */
[----:B------:R-:W-:Y:S01]  /*10d10*/  IMAD.MOV R9, RZ, RZ, -R7 ;  /* 0x000000ffff097224 */ /* 0x000fe200078e0a07 */
[----:B------:R-:W-:Y:S02]  /*10d20*/  UIMAD UR9, UR15, UR9, URZ ;  /* 0x000000090f0972a4 */ /* 0x000fe4000f8e023f */
[----:B------:R-:W-:Y:S01]  /*10d30*/  UIMAD UR13, UR12, UR18, UR13 ;  /* 0x000000120c0d72a4 */ /* 0x000fe2000f8e020d */
[----:B------:R-:W-:Y:S01]  /*10d40*/  IMAD R9, R36, R9, R11 ;  /* 0x0000000924097224 */ /* 0x000fe200078e020b */
[----:B------:R-:W-:Y:S01]  /*10d50*/  UIADD3 UR20, UR17, UR20, URZ ;  /* 0x0000001411147290 */ /* 0x000fe2000fffe03f */
[----:B------:R-:W-:Y:S02]  /*10d60*/  IMAD.U32 R4, RZ, RZ, UR22 ;  /* 0x00000016ff047e24 */ /* 0x000fe4000f8e00ff */
[----:B------:R-:W-:Y:S01]  /*10d70*/  IMAD.U32 R5, RZ, RZ, UR23 ;  /* 0x00000017ff057e24 */ /* 0x000fe2000f8e00ff */
[----:B------:R-:W-:-:S02]  /*10d80*/  SHF.R.S32.HI R5, RZ, 0x1f, R7 ;  /* 0x0000001fff057819 */ /* 0x000fc40000011407 */
[----:B------:R-:W-:Y:S02]  /*10d90*/  SHF.R.S32.HI R6, RZ, 0x1f, R9 ;  /* 0x0000001fff067819 */ /* 0x000fe40000011409 */
[----:B---3--:R-:W-:-:S13]  /*10da0*/  @P0 R2UR UR4, R32 ;  /* 0x00000000200402ca */ /* 0x008fda00000e0000 */
        /* <DEDUP_REMOVED lines=8> */
[----:B------:R-:W-:Y:S01]  /*10e30*/  IMAD R7, R9, UR11, RZ ;  /* 0x0000000b09077c24 */ /* 0x000fe2000f8e02ff */
[----:B------:R-:W-:Y:S01]  /*10e40*/  ULDC.64 UR12, c[0x0][0xba8] ;  /* 0x0002ea00000c7ab9 */ /* 0x000fe20000000a00 */
[----:B------:R-:W-:Y:S01]  /*10e50*/  @!UP1 ULDC UR12, c[0x0][0xb50] ;  /* 0x0002d400000c9ab9 */ /* 0x000fe20000000800 */
[----:B------:R-:W-:Y:S01]  /*10e60*/  @!UP1 ULDC UR13, c[0x0][0xb54] ;  /* 0x0002d500000d9ab9 */ /* 0x000fe20000000800 */
[----:B------:R-:W-:Y:S01]  /*10e70*/  IMAD R7, R6, UR10, R7 ;  /* 0x0000000a06077c24 */ /* 0x000fe2000f8e0207 */
[----:B------:R-:W-:-:S03]  /*10e80*/  IADD3.X R5, R5, UR9, R8, P2, P3 ;  /* 0x0000000905057c10 */ /* 0x000fc600097e6408 */
[----:B------:R-:W-:-:S04]  /*10e90*/  IMAD.WIDE.U32 R4, R9, UR10, R4 ;  /* 0x0000000a09047c25 */ /* 0x000fc8000f8e0004 */
[----:B------:R-:W-:Y:S01]  /*10ea0*/  IMAD.IADD R5, R5, 0x1, R7 ;  /* 0x0000000105057824 */ /* 0x000fe200078e0207 */
[----:B------:R-:W-:-:S04]  /*10eb0*/  LEA R10, P2, R4, UR12, 0x2 ;  /* 0x0000000c040a7c11 */ /* 0x000fc8000f8410ff */
[----:B------:R-:W-:Y:S01]  /*10ec0*/  LEA.HI.X R5, R4, UR13, R5, 0x2, P2 ;  /* 0x0000000d04057c11 */ /* 0x000fe200090f1405 */
[----:B--2---:R-:W-:Y:S08]  /*10ed0*/  @P4 BRA `(.L_x_1155) ;  /* 0x0000000000104947 */ /* 0x004ff00003800000 */
[----:B------:R-:W-:Y:S05]  /*10ee0*/  @!P0 BRA `(.L_x_1155) ;  /* 0x00000000000c8947 */ /* 0x000fea0003800000 */
[----:B------:R-:W2:Y:S04]  /*10ef0*/  LDG.E R4, desc[UR52][R30.64] ;  /* 0x000000341e047981 */ /* 0x000ea8000c1e1900 */
[----:B-----5:R-:W2:Y:S02]  /*10f00*/  LDG.E R3, desc[UR52][R30.64+0x4] ;  /* 0x000004341e037981 */ /* 0x020ea4000c1e1900 */
[----:B--2---:R-:W-:-:S07]  /*10f10*/  IMAD.IADD R3, R3, 0x1, -R4 ;  /* 0x0000000103037824 */ /* 0x004fce00078e0a04 */
.L_x_1155:
[----:B------:R-:W2:Y:S01]  /*10f20*/  LDL R4, [R1+0x1c] ;  /* 0x00001c0001047983 */ /* 0x000ea20000100800 */
[----:B-----5:R-:W-:Y:S01]  /*10f30*/  IMAD R3, R3, R36, RZ ;  /* 0x0000002403037224 */ /* 0x020fe200078e02ff */
[----:B------:R-:W-:Y:S02]  /*10f40*/  LOP3.LUT P0, RZ, R152, 0x3, RZ, 0xc0, !PT ;  /* 0x0000000398ff7812 */ /* 0x000fe4000780c0ff */
[----:B------:R-:W-:Y:S04]  /*10f50*/  SHFL.IDX PT, R6, R10, RZ, 0x1c1f ;  /* 0x001c1fff0a067589 */ /* 0x000fe800000e0000 */
[----:B------:R-:W0:Y:S04]  /*10f60*/  SHFL.IDX PT, R7, R5, RZ, 0x1c1f ;  /* 0x001c1fff05077589 */ /* 0x000e2800000e0000 */
[----:B------:R-:W-:Y:S04]  /*10f70*/  SHFL.IDX PT, R8, R10, 0x1, 0x1c1f ;  /* 0x003c1f000a087f89 */ /* 0x000fe800000e0000 */
[----:B------:R-:W1:Y:S01]  /*10f80*/  SHFL.IDX PT, R9, R5, 0x1, 0x1c1f ;  /* 0x003c1f0005097f89 */ /* 0x000e6200000e0000 */
[----:B--2---:R-:W-:-:S04]  /*10f90*/  VIADD R12, R4, UR40 ;  /* 0x00000028040c7c36 */ /* 0x004fc80008000000 */
[C---:B------:R-:W-:Y:S01]  /*10fa0*/  VIADD R4, R12.reuse, 0x8 ;  /* 0x000000080c047836 */ /* 0x040fe20000000000 */
[----:B------:R-:W-:-:S04]  /*10fb0*/  ISETP.GE.OR P2, PT, R12, R3, P0 ;  /* 0x000000030c00720c */ /* 0x000fc80000746670 */
[----:B------:R-:W-:-:S09]  /*10fc0*/  ISETP.GE.OR P0, PT, R4, R3, P0 ;  /* 0x000000030400720c */ /* 0x000fd20000706670 */
[----:B0-----:R0:W-:Y:S04]  /*10fd0*/  @!P2 ST.E desc[UR52][R6.64], R0 ;  /* 0x000000000600a985 */ /* 0x0011e8000c101934 */
[----:B-1----:R0:W-:Y:S01]  /*10fe0*/  @!P0 ST.E desc[UR52][R8.64], R2 ;  /* 0x0000000208008985 */ /* 0x0021e2000c101934 */
[----:B------:R-:W-:-:S13]  /*10ff0*/  PLOP3.LUT P0, PT, PT, PT, UP1, 0x80, 0x0 ;  /* 0x000000000000781c */ /* 0x000fda0003f0f018 */
[----:B0-----:R-:W-:Y:S05]  /*11000*/  @P0 BRA `(.L_x_1156) ;  /* 0x0000000400fc0947 */ /* 0x001fea0003800000 */
[----:B------:R-:W-:Y:S01]  /*11010*/  IMAD R5, R151, 0x20, R137 ;  /* 0x0000002097057824 */ /* 0x000fe200078e0289 */
[----:B------:R-:W0:Y:S01]  /*11020*/  @P1 LDC R21, c[0x0][0xbec] ;  /* 0x0002fb00ff151b82 */ /* 0x000e220000000800 */
[----:B------:R-:W-:Y:S02]  /*11030*/  ULDC.64 UR12, c[0x0][0xaa0] ;  /* 0x0002a800000c7ab9 */ /* 0x000fe40000000a00 */
[----:B------:R-:W-:-:S03]  /*11040*/  IMAD.WIDE R28, R5, 0x2, R28 ;  /* 0x00000002051c7825 */ /* 0x000fc600078e021c */
[C---:B------:R-:W-:Y:S02]  /*11050*/  IADD3 R7, P5, R28.reuse, 0x7800, RZ ;  /* 0x000078001c077810 */ /* 0x040fe40007fbe0ff */
[----:B------:R-:W1:Y:S01]  /*11060*/  @P1 LDC R39, c[0x0][0xbf0] ;  /* 0x0002fc00ff271b82 */ /* 0x000e620000000800 */
[----:B------:R-:W-:Y:S01]  /*11070*/  UIMAD UR9, UR14, UR12, URZ ;  /* 0x0000000c0e0972a4 */ /* 0x000fe2000f8e023f */
[C---:B------:R-:W-:Y:S02]  /*11080*/  IADD3 R9, P0, R28.reuse, 0x1800, RZ ;  /* 0x000018001c097810 */ /* 0x040fe40007f1e0ff */
[----:B------:R-:W-:Y:S01]  /*11090*/  LOP3.LUT R0, R7, 0x180, RZ, 0xc0, !PT ;  /* 0x0000018007007812 */ /* 0x000fe200078ec0ff */
[----:B------:R-:W-:Y:S01]  /*110a0*/  UIMAD.WIDE.U32 UR10, UR4, UR12, URZ ;  /* 0x0000000c040a72a5 */ /* 0x000fe2000f8e003f */
[----:B------:R-:W-:Y:S01]  /*110b0*/  IADD3 R13, P2, R28, 0x3000, RZ ;  /* 0x000030001c0d7810 */ /* 0x000fe20007f5e0ff */
[----:B------:R-:W-:Y:S01]  /*110c0*/  IMAD.X R33, RZ, RZ, R29, P5 ;  /* 0x000000ffff217224 */ /* 0x000fe200028e061d */
[----:B------:R-:W-:Y:S01]  /*110d0*/  SHF.R.U64 R0, R0, 0x3, RZ ;  /* 0x0000000300007819 */ /* 0x000fe200000012ff */
[----:B------:R-:W-:Y:S01]  /*110e0*/  UIMAD UR9, UR4, UR13, UR9 ;  /* 0x0000000d040972a4 */ /* 0x000fe2000f8e0209 */
[----:B------:R-:W-:-:S02]  /*110f0*/  IADD3 R25, P3, R28, 0x4800, RZ ;  /* 0x000048001c197810 */ /* 0x000fc40007f7e0ff */
[----:B------:R-:W-:Y:S01]  /*11100*/  LOP3.LUT R32, R0, R7, RZ, 0x3c, !PT ;  /* 0x0000000700207212 */ /* 0x000fe200078e3cff */
[----:B------:R-:W-:Y:S01]  /*11110*/  IMAD R0, R150, 0x60, R151 ;  /* 0x0000006096007824 */ /* 0x000fe200078e0297 */
[----:B------:R-:W-:Y:S01]  /*11120*/  UIADD3 UR11, UR11, UR9, URZ ;  /* 0x000000090b0b7290 */ /* 0x000fe2000fffe03f */
[----:B------:R-:W-:Y:S01]  /*11130*/  IADD3 R31, P4, R28, 0x6000, RZ ;  /* 0x000060001c1f7810 */ /* 0x000fe20007f9e0ff */
[----:B------:R-:W-:Y:S01]  /*11140*/  ULDC.64 UR12, c[0x0][0xae8] ;  /* 0x0002ba00000c7ab9 */ /* 0x000fe20000000a00 */
[----:B------:R-:W-:Y:S01]  /*11150*/  VIADD R2, R0, UR40 ;  /* 0x0000002800027c36 */ /* 0x000fe20008000000 */
[----:B------:R-:W-:Y:S01]  /*11160*/  UIMAD.WIDE.U32 UR10, UR41, UR12, UR10 ;  /* 0x0000000c290a72a5 */ /* 0x000fe2000f8e000a */
[----:B------:R-:W-:Y:S01]  /*11170*/  LOP3.LUT R8, R9, 0x180, RZ, 0xc0, !PT ;  /* 0x0000018009087812 */ /* 0x000fe200078ec0ff */
[----:B------:R-:W-:Y:S01]  /*11180*/  USHF.R.S32.HI UR4, URZ, 0x1f, UR8 ;  /* 0x0000001f3f047899 */ /* 0x000fe20008011408 */
[----:B0-----:R-:W-:Y:S01]  /*11190*/  @P1 IMAD.HI.U32 R0, R2, R21, RZ ;  /* 0x0000001502001227 */ /* 0x001fe200078e00ff */
[----:B------:R-:W-:Y:S01]  /*111a0*/  UIMAD UR11, UR41, UR13, UR11 ;  /* 0x0000000d290b72a4 */ /* 0x000fe2000f8e020b */
[----:B------:R-:W-:Y:S01]  /*111b0*/  LOP3.LUT R12, R13, 0x180, RZ, 0xc0, !PT ;  /* 0x000001800d0c7812 */ /* 0x000fe200078ec0ff */
[----:B------:R-:W5:Y:S01]  /*111c0*/  LD.E.128 R32, desc[UR52][R32.64] ;  /* 0x0000003420207980 */ /* 0x000f62000c101d00 */
[----:B------:R-:W-:Y:S01]  /*111d0*/  ULDC.64 UR12, c[0x0][0xaf0] ;  /* 0x0002bc00000c7ab9 */ /* 0x000fe20000000a00 */
[----:B------:R-:W-:Y:S01]  /*111e0*/  IMAD.MOV.U32 R37, RZ, RZ, R2 ;  /* 0x000000ffff257224 */ /* 0x000fe200078e0002 */
[----:B------:R-:W-:Y:S01]  /*111f0*/  UIMAD UR4, UR4, UR12, URZ ;  /* 0x0000000c040472a4 */ /* 0x000fe2000f8e023f */
[----:B-1----:R-:W-:-:S02]  /*11200*/  @P1 SHF.R.U32.HI R37, RZ, R39, R0 ;  /* 0x00000027ff251219 */ /* 0x002fc40000011600 */
[----:B------:R-:W-:Y:S02]  /*11210*/  LOP3.LUT R24, R25, 0x180, RZ, 0xc0, !PT ;  /* 0x0000018019187812 */ /* 0x000fe400078ec0ff */
[----:B------:R-:W-:Y:S02]  /*11220*/  LOP3.LUT R30, R31, 0x180, RZ, 0xc0, !PT ;  /* 0x000001801f1e7812 */ /* 0x000fe400078ec0ff */
[----:B------:R-:W-:Y:S01]  /*11230*/  LOP3.LUT R5, R28, 0x180, RZ, 0xc0, !PT ;  /* 0x000001801c057812 */ /* 0x000fe200078ec0ff */
[----:B------:R-:W-:Y:S01]  /*11240*/  UIMAD UR4, UR8, UR13, UR4 ;  /* 0x0000000d080472a4 */ /* 0x000fe2000f8e0204 */
[--C-:B------:R-:W-:Y:S01]  /*11250*/  SHF.R.S32.HI R0, RZ, 0x1f, R37.reuse ;  /* 0x0000001fff007819 */ /* 0x100fe20000011425 */
[----:B------:R-:W-:Y:S01]  /*11260*/  UIMAD.WIDE.U32 UR8, UR8, UR12, UR10 ;  /* 0x0000000c080872a5 */ /* 0x000fe2000f8e000a */
[----:B------:R-:W-:Y:S01]  /*11270*/  SHF.R.U64 R8, R8, 0x3, RZ ;  /* 0x0000000308087819 */ /* 0x000fe200000012ff */
[----:B------:R-:W-:Y:S01]  /*11280*/  IMAD.MOV R39, RZ, RZ, -R37 ;  /* 0x000000ffff277224 */ /* 0x000fe200078e0a25 */
[----:B------:R-:W-:Y:S01]  /*11290*/  SHF.R.U64 R12, R12, 0x3, RZ ;  /* 0x000000030c0c7819 */ /* 0x000fe200000012ff */
[----:B------:R-:W-:Y:S01]  /*112a0*/  ULDC.64 UR10, c[0x0][0xae0] ;  /* 0x0002b800000a7ab9 */ /* 0x000fe20000000a00 */
[----:B------:R-:W-:-:S02]  /*112b0*/  SHF.R.U64 R24, R24, 0x3, RZ ;  /* 0x0000000318187819 */ /* 0x000fc400000012ff */
[----:B------:R-:W-:Y:S02]  /*112c0*/  SHF.R.U64 R30, R30, 0x3, RZ ;  /* 0x000000031e1e7819 */ /* 0x000fe400000012ff */
[----:B------:R-:W-:Y:S01]  /*112d0*/  SHF.R.U64 R5, R5, 0x3, RZ ;  /* 0x0000000305057819 */ /* 0x000fe200000012ff */
[----:B------:R-:W-:Y:S01]  /*112e0*/  UIADD3 UR4, UR9, UR4, URZ ;  /* 0x0000000409047290 */ /* 0x000fe2000fffe03f */
[----:B------:R-:W-:Y:S01]  /*112f0*/  LOP3.LUT R8, R8, R9, RZ, 0x3c, !PT ;  /* 0x0000000908087212 */ /* 0x000fe200078e3cff */
[----:B------:R-:W-:Y:S01]  /*11300*/  IMAD R0, R0, UR10, RZ ;  /* 0x0000000a00007c24 */ /* 0x000fe2000f8e02ff */
[----:B------:R-:W-:Y:S01]  /*11310*/  LOP3.LUT R12, R12, R13, RZ, 0x3c, !PT ;  /* 0x0000000d0c0c7212 */ /* 0x000fe200078e3cff */
[----:B------:R-:W-:Y:S01]  /*11320*/  IMAD R39, R36, R39, R2 ;  /* 0x0000002724277224 */ /* 0x000fe200078e0202 */
[----:B------:R-:W-:Y:S01]  /*11330*/  LOP3.LUT R24, R24, R25, RZ, 0x3c, !PT ;  /* 0x0000001918187212 */ /* 0x000fe200078e3cff */
[--C-:B------:R-:W-:Y:S01]  /*11340*/  IMAD.X R9, RZ, RZ, R29.reuse, P0 ;  /* 0x000000ffff097224 */ /* 0x100fe200000e061d */
[----:B------:R-:W-:Y:S01]  /*11350*/  LOP3.LUT R30, R30, R31, RZ, 0x3c, !PT ;  /* 0x0000001f1e1e7212 */ /* 0x000fe200078e3cff */
[--C-:B------:R-:W-:Y:S01]  /*11360*/  IMAD.X R13, RZ, RZ, R29.reuse, P2 ;  /* 0x000000ffff0d7224 */ /* 0x100fe200010e061d */
[----:B------:R-:W-:Y:S01]  /*11370*/  LOP3.LUT R4, R5, R28, RZ, 0x3c, !PT ;  /* 0x0000001c05047212 */ /* 0x000fe200078e3cff */
[----:B------:R-:W-:-:S02]  /*11380*/  IMAD.X R25, RZ, RZ, R29, P3 ;  /* 0x000000ffff197224 */ /* 0x000fc400018e061d */
[--C-:B------:R-:W-:Y:S01]  /*11390*/  IMAD.X R31, RZ, RZ, R29.reuse, P4 ;  /* 0x000000ffff1f7224 */ /* 0x100fe200020e061d */
[----:B------:R-:W5:Y:S01]  /*113a0*/  LD.E.128 R8, desc[UR52][R8.64] ;  /* 0x0000003408087980 */ /* 0x000f62000c101d00 */
[----:B------:R-:W-:Y:S02]  /*113b0*/  IMAD.MOV.U32 R5, RZ, RZ, R29 ;  /* 0x000000ffff057224 */ /* 0x000fe400078e001d */
[----:B------:R-:W-:Y:S01]  /*113c0*/  IMAD R41, R37, UR11, R0 ;  /* 0x0000000b25297c24 */ /* 0x000fe2000f8e0200 */
[----:B------:R-:W-:Y:S01]  /*113d0*/  SHF.R.S32.HI R0, RZ, 0x1f, R39 ;  /* 0x0000001fff007819 */ /* 0x000fe20000011427 */
[----:B------:R-:W-:Y:S01]  /*113e0*/  IMAD.U32 R21, RZ, RZ, UR9 ;  /* 0x00000009ff157e24 */ /* 0x000fe2000f8e00ff */
[----:B------:R-:W5:Y:S01]  /*113f0*/  LD.E.128 R12, desc[UR52][R12.64] ;  /* 0x000000340c0c7980 */ /* 0x000f62000c101d00 */
[----:B------:R-:W-:Y:S01]  /*11400*/  IMAD.U32 R20, RZ, RZ, UR8 ;  /* 0x00000008ff147e24 */ /* 0x000fe2000f8e00ff */
[----:B------:R-:W-:Y:S01]  /*11410*/  ULDC.64 UR8, c[0x0][0xad8] ;  /* 0x0002b60000087ab9 */ /* 0x000fe20000000a00 */
[----:B------:R-:W-:Y:S01]  /*11420*/  IMAD.U32 R21, RZ, RZ, UR4 ;  /* 0x00000004ff157e24 */ /* 0x000fe2000f8e00ff */
[----:B------:R-:W5:Y:S01]  /*11430*/  LD.E.128 R4, desc[UR52][R4.64] ;  /* 0x0000003404047980 */ /* 0x000f62000c101d00 */
[----:B------:R-:W-:-:S03]  /*11440*/  IMAD R0, R0, UR8, RZ ;  /* 0x0000000800007c24 */ /* 0x000fc6000f8e02ff */
[----:B------:R-:W5:Y:S01]  /*11450*/  LD.E.128 R24, desc[UR52][R24.64] ;  /* 0x0000003418187980 */ /* 0x000f62000c101d00 */
[----:B------:R-:W-:-:S03]  /*11460*/  IMAD.WIDE.U32 R20, R37, UR10, R20 ;  /* 0x0000000a25147c25 */ /* 0x000fc6000f8e0014 */
[----:B------:R-:W5:Y:S01]  /*11470*/  LD.E.128 R28, desc[UR52][R30.64] ;  /* 0x000000341e1c7980 */ /* 0x000f62000c101d00 */
[----:B------:R-:W-:Y:S01]  /*11480*/  @!PT LDS RZ, [RZ] ;  /* 0x00000000fffff984 */ /* 0x000fe20000000800 */
[----:B------:R-:W-:Y:S01]  /*11490*/  @!PT LDS RZ, [RZ] ;  /* 0x00000000fffff984 */ /* 0x000fe20000000800 */
[----:B------:R-:W-:Y:S01]  /*114a0*/  @!PT LDS RZ, [RZ] ;  /* 0x00000000fffff984 */ /* 0x000fe20000000800 */
[----:B------:R-:W-:Y:S01]  /*114b0*/  @!PT LDS RZ, [RZ] ;  /* 0x00000000fffff984 */ /* 0x000fe20000000800 */
[----:B------:R0:W-:Y:S06]  /*114c0*/  MEMBAR.ALL.CTA ;  /* 0x0000000000007992 */ /* 0x0001ec0000008000 */
[----:B0-----:R-:W0:Y:S01]  /*114d0*/  FENCE.VIEW.ASYNC.S ;  /* 0x00000000000073c6 */ /* 0x001e220000000000 */
[----:B------:R-:W-:Y:S02]  /*114e0*/  IMAD.IADD R21, R21, 0x1, R41 ;  /* 0x0000000115157824 */ /* 0x000fe400078e0229 */
[----:B------:R-:W-:-:S02]  /*114f0*/  IMAD R37, R39, UR9, R0 ;  /* 0x0000000927257c24 */ /* 0x000fc4000f8e0200 */
[----:B------:R-:W-:Y:S01]  /*11500*/  VIADD R0, R151, UR40 ;  /* 0x0000002897007c36 */ /* 0x000fe20008000000 */
        /* <DEDUP_REMOVED lines=8> */
[----:B0-----:R0:W1:Y:S01]  /*11590*/  SHFL.IDX PT, R36, R2, RZ, 0x1c1f ;  /* 0x001c1fff02247589 */ /* 0x00106200000e0000 */
[----:B------:R-:W-:Y:S03]  /*115a0*/  BSSY B1, `(.L_x_1157) ;  /* 0x0000012000017945 */ /* 0x000fe60003800000 */
[----:B------:R0:W2:Y:S01]  /*115b0*/  SHFL.IDX PT, R37, R42, RZ, 0x1c1f ;  /* 0x001c1fff2a257589 */ /* 0x0000a200000e0000 */
[----:B------:R-:W-:Y:S01]  /*115c0*/  SYNCS.ARRIVE.TRANS64.RED.A1T0 RZ, [UR4], RZ ;  /* 0x000000ffffff79a7 */ /* 0x000fe20008100404 */
[----:B------:R-:W-:Y:S02]  /*115d0*/  SHF.R.S32.HI R43, RZ, 0x1f, R140 ;  /* 0x0000001fff2b7819 */ /* 0x000fe4000001148c */
[----:B------:R-:W-:Y:S01]  /*115e0*/  SHF.R.S32.HI R44, RZ, 0x1f, R138 ;  /* 0x0000001fff2c7819 */ /* 0x000fe2000001148a */
[----:B------:R-:W-:Y:S06]  /*115f0*/  @P0 BRA `(.L_x_1158) ;  /* 0x0000000000300947 */ /* 0x000fec0003800000 */
[----:B------:R-:W-:Y:S02]  /*11600*/  ULDC UR4, c[0x0][0xac8] ;  /* 0x0002b20000047ab9 */ /* 0x000fe40000000800 */
        /* <DEDUP_REMOVED lines=11> */
.L_x_1158:
[----:B------:R-:W-:Y:S05]  /*116c0*/  BSYNC B1 ;  /* 0x0000000000017941 */ /* 0x000fea0003800000 */
.L_x_1157:
[----:B------:R-:W-:Y:S01]  /*116d0*/  VIADD R0, R0, 0x60 ;  /* 0x0000006000007836 */ /* 0x000fe20000000000 */
[----:B---3-5:R3:W4:Y:S04]  /*116e0*/  SHFL.IDX PT, R5, R42, 0x1, 0x1c1f ;  /* 0x003c1f002a057f89 */ /* 0x02872800000e0000 */
[----:B------:R-:W-:Y:S01]  /*116f0*/  ISETP.GE.AND P0, PT, R0, R3, PT ;  /* 0x000000030000720c */ /* 0x000fe20003f06270 */
[----:B------:R3:W0:-:S12]  /*11700*/  SHFL.IDX PT, R4, R2, 0x1, 0x1c1f ;  /* 0x003c1f0002047f89 */ /* 0x00061800000e0000 */
[----:B---3--:R-:W-:Y:S05]  /*11710*/  @P0 BRA `(.L_x_1159) ;  /* 0x0000001400880947 */ /* 0x008fea0003800000 */
[----:B------:R-:W-:Y:S02]  /*11720*/  ULDC UR4, c[0x0][0xac8] ;  /* 0x0002b20000047ab9 */ /* 0x000fe40000000800 */
[----:B------:R-:W-:Y:S02]  /*11730*/  ISETP.GE.AND P2, PT, R138, UR4, PT ;  /* 0x000000048a007c0c */ /* 0x000fe4000bf46270 */
[----:B------:R-:W-:-:S11]  /*11740*/  ISETP.GE.AND P1, PT, R137, UR4, PT ;  /* 0x0000000489007c0c */ /* 0x000fd6000bf26270 */
[C---:B0-----:R-:W-:Y:S02]  /*11750*/  @!P2 LEA R6, P0, R138.reuse, R4, 0x1 ;  /* 0x000000048a06a211 */ /* 0x041fe400078008ff */
[----:B----4-:R-:W-:Y:S02]  /*11760*/  @!P1 IMAD.WIDE R2, R137, 0x2, R4 ;  /* 0x0000000289029825 */ /* 0x010fe400078e0204 */
[----:B------:R-:W-:Y:S02]  /*11770*/  @!P2 LEA.HI.X R7, R138, R5, R44, 0x1, P0 ;  /* 0x000000058a07a211 */ /* 0x000fe400000f0c2c */
[----:B------:R-:W-:Y:S01]  /*11780*/  ISETP.GE.AND P0, PT, R140, UR4, PT ;  /* 0x000000048c007c0c */ /* 0x000fe2000bf06270 */
[----:B------:R0:W-:Y:S04]  /*11790*/  @!P1 ST.E.128 desc[UR52][R2.64], R8 ;  /* 0x0000000802009985 */ /* 0x0001e8000c101d34 */
[----:B------:R0:W-:Y:S08]  /*117a0*/  @!P2 ST.E.128 desc[UR52][R6.64], R24 ;  /* 0x000000180600a985 */ /* 0x0001f0000c101d34 */
[----:B------:R-:W-:Y:S05]  /*117b0*/  @P0 BRA `(.L_x_1159) ;  /* 0x0000001400600947 */ /* 0x000fea0003800000 */
[----:B0-----:R-:W-:-:S04]  /*117c0*/  LEA R2, P0, R140, R4, 0x1 ;  /* 0x000000048c027211 */ /* 0x001fc800078008ff */
[----:B------:R-:W-:-:S05]  /*117d0*/  LEA.HI.X R3, R140, R5, R43, 0x1, P0 ;  /* 0x000000058c037211 */ /* 0x000fca00000f0c2b */
[----:B------:R0:W-:Y:S01]  /*117e0*/  ST.E.128 desc[UR52][R2.64], R32 ;  /* 0x0000002002007985 */ /* 0x0001e2000c101d34 */
[----:B------:R-:W-:Y:S05]  /*117f0*/  BRA `(.L_x_1159) ;  /* 0x0000001400507947 */ /* 0x000fea0003800000 */
.L_x_1156:
[----:B------:R-:W-:Y:S01]  /*11800*/  ULDC.64 UR12, c[0x0][0xb08] ;  /* 0x0002c200000c7ab9 */ /* 0x000fe20000000a00 */
[----:B------:R-:W0:Y:S01]  /*11810*/  @P1 LDC R0, c[0x0][0xbec] ;  /* 0x0002fb00ff001b82 */ /* 0x000e220000000800 */
[----:B------:R-:W-:Y:S01]  /*11820*/  UIMAD UR9, UR14, UR12, URZ ;  /* 0x0000000c0e0972a4 */ /* 0x000fe2000f8e023f */
[----:B------:R-:W-:Y:S01]  /*11830*/  IMAD.MOV.U32 R5, RZ, RZ, R11 ;  /* 0x000000ffff057224 */ /* 0x000fe200078e000b */
[----:B------:R-:W-:Y:S01]  /*11840*/  UIMAD.WIDE.U32 UR10, UR4, UR12, URZ ;  /* 0x0000000c040a72a5 */ /* 0x000fe2000f8e003f */
[----:B------:R-:W-:Y:S01]  /*11850*/  ISETP.GE.AND P0, PT, R12, R3, PT ;  /* 0x000000030c00720c */ /* 0x000fe20003f06270 */
[----:B------:R-:W-:Y:S01]  /*11860*/  UIMAD UR9, UR4, UR13, UR9 ;  /* 0x0000000d040972a4 */ /* 0x000fe2000f8e0209 */
[C---:B------:R-:W-:Y:S01]  /*11870*/  VIADD R29, R16.reuse, 0x8 ;  /* 0x00000008101d7836 */ /* 0x040fe20000000000 */
[----:B------:R-:W-:Y:S01]  /*11880*/  USHF.R.S32.HI UR4, URZ, 0x1f, UR8 ;  /* 0x0000001f3f047899 */ /* 0x000fe20008011408 */
[----:B------:R-:W1:Y:S01]  /*11890*/  @P1 LDC R7, c[0x0][0xbf0] ;  /* 0x0002fc00ff071b82 */ /* 0x000e620000000800 */
[----:B------:R-:W-:Y:S01]  /*118a0*/  UIADD3 UR11, UR11, UR9, URZ ;  /* 0x000000090b0b7290 */ /* 0x000fe2000fffe03f */
[----:B------:R-:W-:Y:S01]  /*118b0*/  VIADD R31, R16, 0x10 ;  /* 0x00000010101f7836 */ /* 0x000fe20000000000 */
        /* <DEDUP_REMOVED lines=10> */
[----:B------:R-:W-:Y:S01]  /*11960*/  SHF.R.S32.HI R33, RZ, 0x1f, R146 ;  /* 0x0000001fff217819 */ /* 0x000fe20000011492 */
[----:B0-----:R-:W-:Y:S01]  /*11970*/  @P1 IMAD.HI.U32 R0, R11, R0, RZ ;  /* 0x000000000b001227 */ /* 0x001fe200078e00ff */
[----:B------:R-:W-:Y:S01]  /*11980*/  SHF.R.S32.HI R34, RZ, 0x1f, R147 ;  /* 0x0000001fff227819 */ /* 0x000fe20000011493 */
[----:B------:R-:W-:Y:S01]  /*11990*/  UIMAD UR4, UR8, UR13, UR4 ;  /* 0x0000000d080472a4 */ /* 0x000fe2000f8e0204 */
[----:B------:R-:W-:Y:S01]  /*119a0*/  SHF.R.S32.HI R35, RZ, 0x1f, R148 ;  /* 0x0000001fff237819 */ /* 0x000fe20000011494 */
[----:B------:R-:W-:-:S03]  /*119b0*/  UIMAD.WIDE.U32 UR8, UR8, UR12, UR10 ;  /* 0x0000000c080872a5 */ /* 0x000fc6000f8e000a */
[----:B------:R-:W-:Y:S01]  /*119c0*/  ULDC.64 UR10, c[0x0][0xb48] ;  /* 0x0002d200000a7ab9 */ /* 0x000fe20000000a00 */
[----:B------:R-:W-:Y:S01]  /*119d0*/  UIADD3 UR9, UR9, UR4, URZ ;  /* 0x0000000409097290 */ /* 0x000fe2000fffe03f */
[----:B-1----:R-:W-:Y:S01]  /*119e0*/  @P1 SHF.R.U32.HI R5, RZ, R7, R0 ;  /* 0x00000007ff051219 */ /* 0x002fe20000011600 */
[----:B------:R-:W-:Y:S02]  /*119f0*/  UIADD3 UR4, UR42, 0x2d820, URZ ;  /* 0x0002d8202a047890 */ /* 0x000fe4000fffe03f */
[----:B------:R-:W-:Y:S01]  /*11a00*/  UIMAD.WIDE.U32 UR8, UR38, UR10, UR8 ;  /* 0x0000000a260872a5 */ /* 0x000fe2000f8e0008 */
[--C-:B------:R-:W-:Y:S01]  /*11a10*/  SHF.R.S32.HI R0, RZ, 0x1f, R5.reuse ;  /* 0x0000001fff007819 */ /* 0x100fe20000011405 */
[----:B------:R-:W-:Y:S01]  /*11a20*/  IMAD.MOV R9, RZ, RZ, -R5 ;  /* 0x000000ffff097224 */ /* 0x000fe200078e0a05 */
[----:B------:R-:W-:Y:S02]  /*11a30*/  UPRMT UR4, URZ, 0x654, UR4 ;  /* 0x000006543f047896 */ /* 0x000fe40008000004 */
[----:B------:R-:W-:Y:S01]  /*11a40*/  UIMAD UR38, UR38, UR11, UR9 ;  /* 0x0000000b262672a4 */ /* 0x000fe2000f8e0209 */
[----:B------:R-:W-:-:S02]  /*11a50*/  IMAD R9, R36, R9, R11 ;  /* 0x0000000924097224 */ /* 0x000fc400078e020b */
[----:B------:R-:W-:Y:S01]  /*11a60*/  ULDC.64 UR10, c[0x0][0xb30] ;  /* 0x0002cc00000a7ab9 */ /* 0x000fe20000000a00 */
[----:B------:R-:W-:Y:S02]  /*11a70*/  IMAD.U32 R7, RZ, RZ, UR9 ;  /* 0x00000009ff077e24 */ /* 0x000fe4000f8e00ff */
[----:B------:R-:W-:Y:S01]  /*11a80*/  IMAD R0, R0, UR10, RZ ;  /* 0x0000000a00007c24 */ /* 0x000fe2000f8e02ff */
[----:B------:R-:W-:Y:S01]  /*11a90*/  SYNCS.ARRIVE.TRANS64.RED.A1T0 RZ, [UR4], RZ ;  /* 0x000000ffffff79a7 */ /* 0x000fe20008100404 */
[----:B------:R-:W-:Y:S01]  /*11aa0*/  IMAD.U32 R6, RZ, RZ, UR8 ;  /* 0x00000008ff067e24 */ /* 0x000fe2000f8e00ff */
[----:B------:R-:W-:Y:S01]  /*11ab0*/  ULDC.64 UR8, c[0x0][0xb28] ;  /* 0x0002ca0000087ab9 */ /* 0x000fe20000000a00 */
[----:B------:R-:W-:Y:S02]  /*11ac0*/  IMAD.U32 R7, RZ, RZ, UR38 ;  /* 0x00000026ff077e24 */ /* 0x000fe4000f8e00ff */
[C---:B------:R-:W-:Y:S01]  /*11ad0*/  IMAD R11, R5.reuse, UR11, R0 ;  /* 0x0000000b050b7c24 */ /* 0x040fe2000f8e0200 */
[----:B------:R-:W-:Y:S01]  /*11ae0*/  SHF.R.S32.HI R0, RZ, 0x1f, R9 ;  /* 0x0000001fff007819 */ /* 0x000fe20000011409 */
[----:B------:R-:W-:-:S04]  /*11af0*/  IMAD.WIDE.U32 R6, R5, UR10, R6 ;  /* 0x0000000a05067c25 */ /* 0x000fc8000f8e0006 */
[----:B------:R-:W-:Y:S02]  /*11b00*/  IMAD R0, R0, UR8, RZ ;  /* 0x0000000800007c24 */ /* 0x000fe4000f8e02ff */
[----:B------:R-:W-:Y:S02]  /*11b10*/  IMAD.IADD R7, R7, 0x1, R11 ;  /* 0x0000000107077824 */ /* 0x000fe400078e020b */
[C---:B------:R-:W-:Y:S02]  /*11b20*/  IMAD R5, R9.reuse, UR9, R0 ;  /* 0x0000000909057c24 */ /* 0x040fe4000f8e0200 */
[----:B------:R-:W-:Y:S01]  /*11b30*/  IMAD.WIDE.U32 R6, R9, UR8, R6 ;  /* 0x0000000809067c25 */ /* 0x000fe2000f8e0006 */
[----:B------:R-:W-:-:S03]  /*11b40*/  ULDC.64 UR8, c[0x0][0xb00] ;  /* 0x0002c00000087ab9 */ /* 0x000fc60000000a00 */
[----:B------:R-:W-:Y:S01]  /*11b50*/  IMAD.IADD R5, R7, 0x1, R5 ;  /* 0x0000000107057824 */ /* 0x000fe200078e0205 */
[----:B------:R-:W-:-:S04]  /*11b60*/  LEA R0, P1, R6, UR8, 0x2 ;  /* 0x0000000806007c11 */ /* 0x000fc8000f8210ff */
[----:B------:R-:W-:Y:S01]  /*11b70*/  LEA.HI.X R5, R6, UR9, R5, 0x2, P1 ;  /* 0x0000000906057c11 */ /* 0x000fe200088f1405 */
[----:B------:R0:W1:Y:S04]  /*11b80*/  SHFL.IDX PT, R26, R0, RZ, 0x1c1f ;  /* 0x001c1fff001a7589 */ /* 0x00006800000e0000 */
[----:B------:R0:W2:Y:S01]  /*11b90*/  SHFL.IDX PT, R2, R5, RZ, 0x1c1f ;  /* 0x001c1fff05027589 */ /* 0x0000a200000e0000 */
[----:B------:R-:W-:Y:S05]  /*11ba0*/  @P0 BRA `(.L_x_1161) ;  /* 0x0000000000c40947 */ /* 0x000fea0003800000 */
[----:B------:R-:W-:Y:S02]  /*11bb0*/  ULDC UR4, c[0x0][0xac8] ;  /* 0x0002b20000047ab9 */ /* 0x000fe40000000800 */
[----:B------:R-:W-:Y:S02]  /*11bc0*/  ISETP.GE.AND P5, PT, R16, UR4, PT ;  /* 0x0000000410007c0c */ /* 0x000fe4000bfa6270 */
[----:B------:R-:W-:Y:S02]  /*11bd0*/  ISETP.GE.AND P4, PT, R29, UR4, PT ;  /* 0x000000041d007c0c */ /* 0x000fe4000bf86270 */
[----:B------:R-:W-:Y:S02]  /*11be0*/  ISETP.GE.AND P3, PT, R31, UR4, PT ;  /* 0x000000041f007c0c */ /* 0x000fe4000bf66270 */
[----:B------:R-:W-:Y:S02]  /*11bf0*/  ISETP.GE.AND P0, PT, R139, UR4, PT ;  /* 0x000000048b007c0c */ /* 0x000fe4000bf06270 */
[----:B------:R-:W-:-:S05]  /*11c00*/  ISETP.GE.AND P1, PT, R148, UR4, PT ;  /* 0x0000000494007c0c */ /* 0x000fca000bf26270 */
[CC--:B-1----:R-:W-:Y:S02]  /*11c10*/  @!P5 LEA R6, P6, R16.reuse, R26.reuse, 0x2 ;  /* 0x0000001a1006d211 */ /* 0x0c2fe400078c10ff */
[C---:B------:R-:W-:Y:S02]  /*11c20*/  @!P4 LEA R8, P2, R29.reuse, R26, 0x2 ;  /* 0x0000001a1d08c211 */ /* 0x040fe400078410ff */
[-C--:B--2---:R-:W-:Y:S02]  /*11c30*/  @!P5 LEA.HI.X R7, R16, R2.reuse, R27, 0x2, P6 ;  /* 0x000000021007d211 */ /* 0x084fe400030f141b */
[----:B------:R-:W-:Y:S02]  /*11c40*/  @!P4 LEA.HI.X R9, R29, R2, R28, 0x2, P2 ;  /* 0x000000021d09c211 */ /* 0x000fe400010f141c */
[----:B------:R-:W-:Y:S01]  /*11c50*/  @!P3 LEA R10, P6, R31, R26, 0x2 ;  /* 0x0000001a1f0ab211 */ /* 0x000fe200078c10ff */
[----:B------:R1:W-:Y:S01]  /*11c60*/  @!P5 ST.E.64 desc[UR52][R6.64], R20 ;  /* 0x000000140600d985 */ /* 0x0003e2000c101b34 */
[----:B------:R-:W-:-:S02]  /*11c70*/  ISETP.GE.AND P2, PT, R147, UR4, PT ;  /* 0x0000000493007c0c */ /* 0x000fc4000bf46270 */
[----:B------:R-:W-:Y:S01]  /*11c80*/  @!P3 LEA.HI.X R11, R31, R2, R30, 0x2, P6 ;  /* 0x000000021f0bb211 */ /* 0x000fe200030f141e */
[----:B------:R2:W-:Y:S01]  /*11c90*/  @!P4 ST.E.64 desc[UR52][R8.64], R92 ;  /* 0x0000005c0800c985 */ /* 0x0005e2000c101b34 */
[CC--:B------:R-:W-:Y:S02]  /*11ca0*/  @!P0 LEA R12, P4, R139.reuse, R26.reuse, 0x2 ;  /* 0x0000001a8b0c8211 */ /* 0x0c0fe400078810ff */
[----:B------:R-:W-:Y:S01]  /*11cb0*/  @!P1 LEA R14, P5, R148, R26, 0x2 ;  /* 0x0000001a940e9211 */ /* 0x000fe200078a10ff */
[----:B------:R3:W-:Y:S01]  /*11cc0*/  @!P3 ST.E.64 desc[UR52][R10.64], R96 ;  /* 0x000000600a00b985 */ /* 0x0007e2000c101b34 */
[----:B------:R-:W-:Y:S02]  /*11cd0*/  ISETP.GE.AND P3, PT, R146, UR4, PT ;  /* 0x0000000492007c0c */ /* 0x000fe4000bf66270 */
[-C--:B------:R-:W-:Y:S02]  /*11ce0*/  @!P0 LEA.HI.X R13, R139, R2.reuse, R32, 0x2, P4 ;  /* 0x000000028b0d8211 */ /* 0x080fe400020f1420 */
[----:B------:R-:W-:-:S02]  /*11cf0*/  @!P1 LEA.HI.X R15, R148, R2, R35, 0x2, P5 ;  /* 0x00000002940f9211 */ /* 0x000fc400028f1423 */
[----:B------:R-:W-:Y:S01]  /*11d00*/  @!P2 LEA R24, P6, R147, R26, 0x2 ;  /* 0x0000001a9318a211 */ /* 0x000fe200078c10ff */
[----:B------:R4:W-:Y:S01]  /*11d10*/  @!P0 ST.E.64 desc[UR52][R12.64], R100 ;  /* 0x000000640c008985 */ /* 0x0009e2000c101b34 */
[----:B------:R-:W-:Y:S02]  /*11d20*/  ISETP.GE.AND P4, PT, R145, UR4, PT ;  /* 0x0000000491007c0c */ /* 0x000fe4000bf86270 */
[----:B------:R-:W-:Y:S01]  /*11d30*/  @!P2 LEA.HI.X R25, R147, R2, R34, 0x2, P6 ;  /* 0x000000029319a211 */ /* 0x000fe200030f1422 */
[----:B------:R5:W-:Y:S01]  /*11d40*/  @!P1 ST.E.64 desc[UR52][R14.64], R104 ;  /* 0x000000680e009985 */ /* 0x000be2000c101b34 */
[----:B------:R-:W-:Y:S02]  /*11d50*/  ISETP.GE.AND P1, PT, R143, UR4, PT ;  /* 0x000000048f007c0c */ /* 0x000fe4000bf26270 */
[----:B-1----:R-:W-:Y:S01]  /*11d60*/  @!P3 LEA R6, P5, R146, R26, 0x2 ;  /* 0x0000001a9206b211 */ /* 0x002fe200078a10ff */
[----:B------:R1:W-:Y:S01]  /*11d70*/  @!P2 ST.E.64 desc[UR52][R24.64], R108 ;  /* 0x0000006c1800a985 */ /* 0x0003e2000c101b34 */
[----:B------:R-:W-:-:S02]  /*11d80*/  ISETP.GE.AND P2, PT, R144, UR4, PT ;  /* 0x0000000490007c0c */ /* 0x000fc4000bf46270 */
[----:B------:R-:W-:Y:S02]  /*11d90*/  ISETP.GE.AND P0, PT, R142, UR4, PT ;  /* 0x000000048e007c0c */ /* 0x000fe4000bf06270 */
[----:B------:R-:W-:Y:S02]  /*11da0*/  @!P3 LEA.HI.X R7, R146, R2, R33, 0x2, P5 ;  /* 0x000000029207b211 */ /* 0x000fe400028f1421 */
[----:B------:R-:W-:Y:S02]  /*11db0*/  ISETP.GE.AND P5, PT, R141, UR4, PT ;  /* 0x000000048d007c0c */ /* 0x000fe4000bfa6270 */
[C---:B--2---:R-:W-:Y:S01]  /*11dc0*/  @!P4 LEA R8, P6, R145.reuse, R26, 0x2 ;  /* 0x0000001a9108c211 */ /* 0x044fe200078c10ff */
[----:B------:R1:W-:Y:S03]  /*11dd0*/  @!P3 ST.E.64 desc[UR52][R6.64], R112 ;  /* 0x000000700600b985 */ /* 0x0003e6000c101b34 */
[----:B------:R-:W-:-:S02]  /*11de0*/  @!P4 LEA.HI.X R9, R145, R2, R157, 0x2, P6 ;  /* 0x000000029109c211 */ /* 0x000fc400030f149d */
[-C--:B---3--:R-:W-:Y:S02]  /*11df0*/  @!P2 LEA R10, P3, R144, R26.reuse, 0x2 ;  /* 0x0000001a900aa211 */ /* 0x088fe400078610ff */
[-C--:B----4-:R-:W-:Y:S01]  /*11e00*/  @!P1 LEA R12, P6, R143, R26.reuse, 0x2 ;  /* 0x0000001a8f0c9211 */ /* 0x090fe200078c10ff */
[----:B------:R1:W-:Y:S01]  /*11e10*/  @!P4 ST.E.64 desc[UR52][R8.64], R116 ;  /* 0x000000740800c985 */ /* 0x0003e2000c101b34 */
[----:B-----5:R-:W-:Y:S02]  /*11e20*/  @!P0 LEA R14, P4, R142, R26, 0x2 ;  /* 0x0000001a8e0e8211 */ /* 0x020fe400078810ff */
[----:B------:R-:W-:Y:S02]  /*11e30*/  @!P2 LEA.HI.X R11, R144, R2, R156, 0x2, P3 ;  /* 0x00000002900ba211 */ /* 0x000fe400018f149c */
        /* <DEDUP_REMOVED lines=8> */
.L_x_1161:
[----:B------:R-:W-:Y:S05]  /*11ec0*/  BSYNC B1 ;  /* 0x0000000000017941 */ /* 0x000fea0003800000 */
.L_x_1160:
[----:B------:R-:W-:Y:S01]  /*11ed0*/  ISETP.GE.AND P0, PT, R4, R3, PT ;  /* 0x000000030400720c */ /* 0x000fe20003f06270 */
[----:B-1----:R1:W3:Y:S04]  /*11ee0*/  SHFL.IDX PT, R14, R5, 0x1, 0x1c1f ;  /* 0x003c1f00050e7f89 */ /* 0x0022e800000e0000 */
[----:B0-----:R-:W0:Y:S08]  /*11ef0*/  SHFL.IDX PT, R0, R0, 0x1, 0x1c1f ;  /* 0x003c1f0000007f89 */ /* 0x001e3000000e0000 */
[----:B-1----:R-:W-:Y:S05]  /*11f00*/  @P0 BRA `(.L_x_1159) ;  /* 0x0000000c008c0947 */ /* 0x002fea0003800000 */
[----:B------:R-:W-:Y:S02]  /*11f10*/  ULDC UR4, c[0x0][0xac8] ;  /* 0x0002b20000047ab9 */ /* 0x000fe40000000800 */
[----:B------:R-:W-:Y:S02]  /*11f20*/  ISETP.GE.AND P1, PT, R16, UR4, PT ;  /* 0x0000000410007c0c */ /* 0x000fe4000bf26270 */
[----:B------:R-:W-:Y:S02]  /*11f30*/  ISETP.GE.AND P0, PT, R29, UR4, PT ;  /* 0x000000041d007c0c */ /* 0x000fe4000bf06270 */
[----:B------:R-:W-:Y:S02]  /*11f40*/  ISETP.GE.AND P3, PT, R31, UR4, PT ;  /* 0x000000041f007c0c */ /* 0x000fe4000bf66270 */
[----:B------:R-:W-:Y:S02]  /*11f50*/  ISETP.GE.AND P2, PT, R139, UR4, PT ;  /* 0x000000048b007c0c */ /* 0x000fe4000bf46270 */
[----:B------:R-:W-:-:S05]  /*11f60*/  ISETP.GE.AND P4, PT, R148, UR4, PT ;  /* 0x0000000494007c0c */ /* 0x000fca000bf86270 */
[CC--:B0-2---:R-:W-:Y:S02]  /*11f70*/  @!P1 LEA R2, P6, R16.reuse, R0.reuse, 0x2 ;  /* 0x0000000010029211 */ /* 0x0c5fe400078c10ff */
[C---:B------:R-:W-:Y:S02]  /*11f80*/  @!P0 LEA R4, P5, R29.reuse, R0, 0x2 ;  /* 0x000000001d048211 */ /* 0x040fe400078a10ff */
[-C--:B---3--:R-:W-:Y:S02]  /*11f90*/  @!P1 LEA.HI.X R3, R16, R14.reuse, R27, 0x2, P6 ;  /* 0x0000000e10039211 */ /* 0x088fe400030f141b */
[----:B------:R-:W-:Y:S02]  /*11fa0*/  @!P0 LEA.HI.X R5, R29, R14, R28, 0x2, P5 ;  /* 0x0000000e1d058211 */ /* 0x000fe400028f141c */
[-C--:B------:R-:W-:Y:S01]  /*11fb0*/  @!P3 LEA R6, P6, R31, R0.reuse, 0x2 ;  /* 0x000000001f06b211 */ /* 0x080fe200078c10ff */
[----:B------:R0:W-:Y:S01]  /*11fc0*/  @!P1 ST.E.64 desc[UR52][R2.64], R90 ;  /* 0x0000005a02009985 */ /* 0x0001e2000c101b34 */
[----:B------:R-:W-:-:S02]  /*11fd0*/  @!P2 LEA R8, P5, R139, R0, 0x2 ;  /* 0x000000008b08a211 */ /* 0x000fc400078a10ff */
[----:B------:R-:W-:Y:S01]  /*11fe0*/  @!P3 LEA.HI.X R7, R31, R14, R30, 0x2, P6 ;  /* 0x0000000e1f07b211 */ /* 0x000fe200030f141e */
[----:B------:R1:W-:Y:S01]  /*11ff0*/  @!P0 ST.E.64 desc[UR52][R4.64], R94 ;  /* 0x0000005e04008985 */ /* 0x0003e2000c101b34 */
[----:B------:R-:W-:Y:S02]  /*12000*/  ISETP.GE.AND P0, PT, R147, UR4, PT ;  /* 0x0000000493007c0c */ /* 0x000fe4000bf06270 */
[----:B------:R-:W-:Y:S01]  /*12010*/  @!P4 LEA R10, P6, R148, R0, 0x2 ;  /* 0x00000000940ac211 */ /* 0x000fe200078c10ff */
[----:B------:R2:W-:Y:S01]  /*12020*/  @!P3 ST.E.64 desc[UR52][R6.64], R98 ;  /* 0x000000620600b985 */ /* 0x0005e2000c101b34 */
[-C--:B------:R-:W-:Y:S02]  /*12030*/  @!P2 LEA.HI.X R9, R139, R14.reuse, R32, 0x2, P5 ;  /* 0x0000000e8b09a211 */ /* 0x080fe400028f1420 */
[----:B------:R-:W-:Y:S02]  /*12040*/  ISETP.GE.AND P1, PT, R146, UR4, PT ;  /* 0x0000000492007c0c */ /* 0x000fe4000bf26270 */
[----:B------:R-:W-:Y:S01]  /*12050*/  @!P4 LEA.HI.X R11, R148, R14, R35, 0x2, P6 ;  /* 0x0000000e940bc211 */ /* 0x000fe200030f1423 */
[----:B------:R3:W-:Y:S01]  /*12060*/  @!P2 ST.E.64 desc[UR52][R8.64], R102 ;  /* 0x000000660800a985 */ /* 0x0007e2000c101b34 */
[----:B------:R-:W-:-:S02]  /*12070*/  ISETP.GE.AND P3, PT, R144, UR4, PT ;  /* 0x0000000490007c0c */ /* 0x000fc4000bf66270 */
[----:B------:R-:W-:Y:S01]  /*12080*/  ISETP.GE.AND P2, PT, R143, UR4, PT ;  /* 0x000000048f007c0c */ /* 0x000fe2000bf46270 */
[----:B------:R4:W-:Y:S01]  /*12090*/  @!P4 ST.E.64 desc[UR52][R10.64], R106 ;  /* 0x0000006a0a00c985 */ /* 0x0009e2000c101b34 */
[----:B------:R-:W-:Y:S02]  /*120a0*/  ISETP.GE.AND P4, PT, R145, UR4, PT ;  /* 0x0000000491007c0c */ /* 0x000fe4000bf86270 */
[----:B0-----:R-:W-:-:S03]  /*120b0*/  @!P0 LEA R2, P5, R147, R0, 0x2 ;  /* 0x0000000093028211 */ /* 0x001fc600078a10ff */
[----:B-1----:R-:W-:Y:S02]  /*120c0*/  @!P1 LEA R4, P6, R146, R0, 0x2 ;  /* 0x0000000092049211 */ /* 0x002fe400078c10ff */
[-C--:B------:R-:W-:Y:S02]  /*120d0*/  @!P0 LEA.HI.X R3, R147, R14.reuse, R34, 0x2, P5 ;  /* 0x0000000e93038211 */ /* 0x080fe400028f1422 */
[----:B------:R-:W-:Y:S02]  /*120e0*/  ISETP.GE.AND P5, PT, R142, UR4, PT ;  /* 0x000000048e007c0c */ /* 0x000fe4000bfa6270 */
[----:B------:R-:W-:Y:S01]  /*120f0*/  @!P1 LEA.HI.X R5, R146, R14, R33, 0x2, P6 ;  /* 0x0000000e92059211 */ /* 0x000fe200030f1421 */
[----:B------:R0:W-:Y:S01]  /*12100*/  @!P0 ST.E.64 desc[UR52][R2.64], R110 ;  /* 0x0000006e02008985 */ /* 0x0001e2000c101b34 */
[-C--:B--2---:R-:W-:Y:S02]  /*12110*/  @!P4 LEA R6, P0, R145, R0.reuse, 0x2 ;  /* 0x000000009106c211 */ /* 0x084fe400078010ff */
[-C--:B---3--:R-:W-:Y:S01]  /*12120*/  @!P3 LEA R8, P6, R144, R0.reuse, 0x2 ;  /* 0x000000009008b211 */ /* 0x088fe200078c10ff */
[----:B------:R0:W-:Y:S01]  /*12130*/  @!P1 ST.E.64 desc[UR52][R4.64], R114 ;  /* 0x0000007204009985 */ /* 0x0001e2000c101b34 */
[----:B----4-:R-:W-:-:S02]  /*12140*/  @!P2 LEA R10, P1, R143, R0, 0x2 ;  /* 0x000000008f0aa211 */ /* 0x010fc400078210ff */
[-C--:B------:R-:W-:Y:S02]  /*12150*/  @!P4 LEA.HI.X R7, R145, R14.reuse, R157, 0x2, P0 ;  /* 0x0000000e9107c211 */ /* 0x080fe400000f149d */
[----:B------:R-:W-:Y:S02]  /*12160*/  @!P3 LEA.HI.X R9, R144, R14, R156, 0x2, P6 ;  /* 0x0000000e9009b211 */ /* 0x000fe400030f149c */
[C---:B------:R-:W-:Y:S01]  /*12170*/  @!P5 LEA R12, P0, R142.reuse, R0, 0x2 ;  /* 0x000000008e0cd211 */ /* 0x040fe200078010ff */
[----:B------:R0:W-:Y:S01]  /*12180*/  @!P4 ST.E.64 desc[UR52][R6.64], R118 ;  /* 0x000000760600c985 */ /* 0x0001e2000c101b34 */
[-C--:B------:R-:W-:Y:S02]  /*12190*/  @!P2 LEA.HI.X R11, R143, R14.reuse, R155, 0x2, P1 ;  /* 0x0000000e8f0ba211 */ /* 0x080fe400008f149b */
[----:B------:R-:W-:Y:S01]  /*121a0*/  @!P5 LEA.HI.X R13, R142, R14, R154, 0x2, P0 ;  /* 0x0000000e8e0dd211 */ /* 0x000fe200000f149a */
[----:B------:R0:W-:Y:S01]  /*121b0*/  @!P3 ST.E.64 desc[UR52][R8.64], R122 ;  /* 0x0000007a0800b985 */ /* 0x0001e2000c101b34 */
[----:B------:R-:W-:-:S03]  /*121c0*/  ISETP.GE.AND P0, PT, R141, UR4, PT ;  /* 0x000000048d007c0c */ /* 0x000fc6000bf06270 */
[----:B------:R0:W-:Y:S04]  /*121d0*/  @!P2 ST.E.64 desc[UR52][R10.64], R126 ;  /* 0x0000007e0a00a985 */ /* 0x0001e8000c101b34 */
[----:B------:R0:W-:Y:S06]  /*121e0*/  @!P5 ST.E.64 desc[UR52][R12.64], R130 ;  /* 0x000000820c00d985 */ /* 0x0001ec000c101b34 */
[----:B------:R-:W-:Y:S05]  /*121f0*/  @P0 BRA `(.L_x_1159) ;  /* 0x0000000800d00947 */ /* 0x000fea0003800000 */
[----:B0-----:R-:W-:-:S04]  /*12200*/  LEA R2, P0, R141, R0, 0x2 ;  /* 0x000000008d027211 */ /* 0x001fc800078010ff */
[----:B------:R-:W-:-:S05]  /*12210*/  LEA.HI.X R3, R141, R14, R153, 0x2, P0 ;  /* 0x0000000e8d037211 */ /* 0x000fca00000f1499 */
[----:B------:R0:W-:Y:S01]  /*12220*/  ST.E.64 desc[UR52][R2.64], R134 ;  /* 0x0000008602007985 */ /* 0x0001e2000c101b34 */
[----:B------:R-:W-:Y:S05]  /*12230*/  BRA `(.L_x_1159) ;  /* 0x0000000800c07947 */ /* 0x000fea0003800000 */
.L_x_1154:
[----:B------:R-:W-:Y:S02]  /*12240*/  ULDC.64 UR8, c[0x0][0xc00] ;  /* 0x0003000000087ab9 */ /* 0x000fe40000000a00 */
[----:B------:R-:W-:-:S04]  /*12250*/  UISETP.NE.U32.AND UP0, UPT, UR8, URZ, UPT ;  /* 0x0000003f0800728c */ /* 0x000fc8000bf05070 */
[----:B------:R-:W-:-:S03]  /*12260*/  UISETP.NE.AND.EX UP0, UPT, UR9, URZ, UPT, UP0 ;  /* 0x0000003f0900728c */ /* 0x000fc6000bf05300 */
[----:B------:R-:W-:Y:S02]  /*12270*/  ULDC.64 UR8, c[0x0][0xc00] ;  /* 0x0003000000087ab9 */ /* 0x000fe40000000a00 */
[----:B------:R-:W-:Y:S01]  /*12280*/  UIMAD.WIDE UR8, UR43, 0x4, UR8 ;  /* 0x000000042b0878a5 */ /* 0x000fe2000f8e0208 */
[----:B------:R-:W-:-:S05]  /*12290*/  PLOP3.LUT P1, PT, PT, PT, UP0, 0x80, 0x0 ;  /* 0x000000000000781c */ /* 0x000fca0003f2f008 */
[----:B------:R-:W-:Y:S02]  /*122a0*/  IMAD.U32 R2, RZ, RZ, UR8 ;  /* 0x00000008ff027e24 */ /* 0x000fe4000f8e00ff */
[----:B------:R-:W-:Y:S01]  /*122b0*/  IMAD.U32 R3, RZ, RZ, UR9 ;  /* 0x00000009ff037e24 */ /* 0x000fe2000f8e00ff */
[----:B------:R-:W-:Y:S02]  /*122c0*/  ULDC.64 UR8, c[0x0][0xc08] ;  /* 0x0003020000087ab9 */ /* 0x000fe40000000a00 */
[----:B------:R-:W-:Y:S01]  /*122d0*/  UISETP.NE.U32.AND UP1, UPT, UR8, URZ, UPT ;  /* 0x0000003f0800728c */ /* 0x000fe2000bf25070 */
[----:B------:R-:W-:Y:S02]  /*122e0*/  ULDC UR4, c[0x0][0xa88] ;  /* 0x0002a20000047ab9 */ /* 0x000fe40000000800 */
[----:B------:R-:W2:Y:S01]  /*122f0*/  @P1 LDG.E R6, desc[UR52][R2.64] ;  /* 0x0000003402061981 */ /* 0x000ea2000c1e1900 */
[----:B------:R-:W-:Y:S01]  /*12300*/  UISETP.NE.AND.EX UP1, UPT, UR9, URZ, UPT, UP1 ;  /* 0x0000003f0900728c */ /* 0x000fe2000bf25310 */
[----:B------:R-:W-:Y:S01]  /*12310*/  IMAD.U32 R0, RZ, RZ, UR4 ;  /* 0x00000004ff007e24 */ /* 0x000fe2000f8e00ff */
[----:B------:R-:W0:Y:S04]  /*12320*/  S2R R7, SR_TID.X ;  /* 0x0000000000077919 */ /* 0x000e280000002100 */
[----:B------:R-:W-:-:S05]  /*12330*/  PLOP3.LUT P2, PT, PT, PT, UP1, 0x80, 0x0 ;  /* 0x000000000000781c */ /* 0x000fca0003f4f018 */
[----:B------:R-:W-:Y:S02]  /*12340*/  @UP1 ULDC.64 UR8, c[0x0][0xc08] ;  /* 0x0003020000081ab9 */ /* 0x000fe40000000a00 */
[----:B------:R-:W-:-:S06]  /*12350*/  @UP1 UIMAD.WIDE UR8, UR43, 0x4, UR8 ;  /* 0x000000042b0818a5 */ /* 0x000fcc000f8e0208 */
[----:B------:R-:W-:Y:S02]  /*12360*/  IMAD.U32 R4, RZ, RZ, UR8 ;  /* 0x00000008ff047e24 */ /* 0x000fe4000f8e00ff */
[----:B------:R-:W-:-:S05]  /*12370*/  IMAD.U32 R5, RZ, RZ, UR9 ;  /* 0x00000009ff057e24 */ /* 0x000fca000f8e00ff */
[----:B------:R1:W5:Y:S01]  /*12380*/  @P2 LDG.E R0, desc[UR52][R4.64] ;  /* 0x0000003404002981 */ /* 0x000362000c1e1900 */
[----:B------:R-:W-:Y:S01]  /*12390*/  UISETP.NE.AND UP1, UPT, UR46, URZ, UPT ;  /* 0x0000003f2e00728c */ /* 0x000fe2000bf25270 */
[----:B------:R-:W-:Y:S01]  /*123a0*/  UMOV UR4, URZ ;  /* 0x0000003f00047c82 */ /* 0x000fe20008000000 */
[----:B0-----:R-:W-:-:S09]  /*123b0*/  VIADD R7, R7, 0xffffff80 ;  /* 0xffffff8007077836 */ /* 0x001fd20000000000 */
[----:B------:R-:W-:Y:S01]  /*123c0*/  @!UP1 ULDC UR46, c[0x0][0xad4] ;  /* 0x0002b500002e9ab9 */ /* 0x000fe20000000800 */
[----:B------:R-:W-:Y:S02]  /*123d0*/  ISETP.GT.AND P0, PT, R7, 0xbf, PT ;  /* 0x000000bf0700780c */ /* 0x000fe40003f04270 */
[----:B--2---:R-:W-:Y:S01]  /*123e0*/  @P1 R2UR UR4, R6 ;  /* 0x00000000060412ca */ /* 0x004fe200000e0000 */
[----:B-1----:R-:W-:-:S14]  /*123f0*/  @P2 BRA `(.L_x_1162) ;  /* 0x0000000000102947 */ /* 0x002fdc0003800000 */
[----:B------:R-:W-:Y:S05]  /*12400*/  @!P1 BRA `(.L_x_1162) ;  /* 0x00000000000c9947 */ /* 0x000fea0003800000 */
[----:B------:R-:W2:Y:S04]  /*12410*/  LDG.E R5, desc[UR52][R2.64] ;  /* 0x0000003402057981 */ /* 0x000ea8000c1e1900 */
[----:B-----5:R-:W2:Y:S02]  /*12420*/  LDG.E R0, desc[UR52][R2.64+0x4] ;  /* 0x0000043402007981 */ /* 0x020ea4000c1e1900 */
[----:B--2---:R-:W-:-:S07]  /*12430*/  IMAD.IADD R0, R0, 0x1, -R5 ;  /* 0x0000000100007824 */ /* 0x004fce00078e0a05 */
.L_x_1162:
[----:B------:R-:W-:Y:S01]  /*12440*/  USHF.R.S32.HI UR15, URZ, 0x1f, UR43 ;  /* 0x0000001f3f0f7899 */ /* 0x000fe2000801142b */
[----:B------:R-:W-:Y:S01]  /*12450*/  BSSY B1, `(.L_x_1163) ;  /* 0x000003a000017945 */ /* 0x000fe20003800000 */
[----:B------:R-:W-:Y:S02]  /*12460*/  USHF.R.S32.HI UR21, URZ, 0x1f, UR4 ;  /* 0x0000001f3f157899 */ /* 0x000fe40008011404 */
[----:B------:R-:W-:Y:S02]  /*12470*/  USEL UR14, UR43, URZ, !UP0 ;  /* 0x0000003f2b0e7287 */ /* 0x000fe4000c000000 */
[----:B------:R-:W-:Y:S01]  /*12480*/  USEL UR15, UR15, URZ, !UP0 ;  /* 0x0000003f0f0f7287 */ /* 0x000fe2000c000000 */
[----:B------:R-:W-:Y:S11]  /*12490*/  @P0 BRA `(.L_x_1164) ;  /* 0x0000000000d40947 */ /* 0x000ff60003800000 */
[----:B------:R-:W0:Y:S01]  /*124a0*/  S2R R3, SR_TID.X ;  /* 0x0000000000037919 */ /* 0x000e220000002100 */
[----:B------:R-:W1:Y:S01]  /*124b0*/  LDC R9, c[0x0][0xbe8] ;  /* 0x0002fa00ff097b82 */ /* 0x000e620000000800 */
[----:B------:R-:W-:Y:S02]  /*124c0*/  IMAD.U32 R4, RZ, RZ, UR40 ;  /* 0x00000028ff047e24 */ /* 0x000fe4000f8e00ff */
[----:B-1---5:R-:W-:-:S03]  /*124d0*/  IMAD R2, R0, R9, RZ ;  /* 0x0000000900027224 */ /* 0x022fc600078e02ff */
[----:B0-----:R-:W-:-:S04]  /*124e0*/  IADD3 R4, R4, -0x80, R3 ;  /* 0xffffff8004047810 */ /* 0x001fc80007ffe003 */
[----:B------:R-:W-:-:S13]  /*124f0*/  ISETP.GE.AND P0, PT, R4, R2, PT ;  /* 0x000000020400720c */ /* 0x000fda0003f06270 */
[----:B------:R-:W-:Y:S05]  /*12500*/  @P0 BRA `(.L_x_1164) ;  /* 0x0000000000b80947 */ /* 0x000fea0003800000 */
[----:B------:R-:W-:Y:S01]  /*12510*/  ISETP.NE.AND P0, PT, R9, 0x1, PT ;  /* 0x000000010900780c */ /* 0x000fe20003f05270 */
[----:B------:R-:W-:Y:S01]  /*12520*/  UISETP.GT.AND UP0, UPT, UR46, 0x1, UPT ;  /* 0x000000012e00788c */ /* 0x000fe2000bf04270 */
[----:B------:R-:W-:Y:S01]  /*12530*/  IMAD.MOV.U32 R5, RZ, RZ, R4 ;  /* 0x000000ffff057224 */ /* 0x000fe200078e0004 */
[----:B------:R-:W-:Y:S02]  /*12540*/  UMOV UR19, 0x9b8 ;  /* 0x000009b800137882 */ /* 0x000fe40000000000 */
[----:B------:R-:W-:Y:S02]  /*12550*/  USEL UR19, UR19, 0x978, UP0 ;  /* 0x0000097813137887 */ /* 0x000fe40008000000 */
[----:B------:R-:W-:-:S06]  /*12560*/  USEL UR18, UR38, URZ, UP0 ;  /* 0x0000003f26127287 */ /* 0x000fcc0008000000 */
[----:B------:R-:W0:Y:S04]  /*12570*/  @P0 LDC R3, c[0x0][0xbec] ;  /* 0x0002fb00ff030b82 */ /* 0x000e280000000800 */
[----:B------:R-:W-:Y:S01]  /*12580*/  ULDC.64 UR12, c[0x0][UR19+0x220] ;  /* 0x00008800130c7abb */ /* 0x000fe20008000a00 */
[----:B------:R-:W-:Y:S01]  /*12590*/  ULDC.64 UR10, c[0x0][UR19+0x218] ;  /* 0x00008600130a7abb */ /* 0x000fe20008000a00 */
[----:B------:R-:W-:Y:S01]  /*125a0*/  ULDC.64 UR16, c[0x0][UR19+0x228] ;  /* 0x00008a0013107abb */ /* 0x000fe20008000a00 */
[----:B------:R-:W-:Y:S01]  /*125b0*/  UIMAD UR13, UR13, UR14, URZ ;  /* 0x0000000e0d0d72a4 */ /* 0x000fe2000f8e023f */
[----:B------:R-:W1:Y:S01]  /*125c0*/  @P0 LDC R7, c[0x0][0xbf0] ;  /* 0x0002fc00ff070b82 */ /* 0x000e620000000800 */
[----:B------:R-:W-:Y:S02]  /*125d0*/  UIMAD.WIDE.U32 UR8, UR10, UR41, URZ ;  /* 0x000000290a0872a5 */ /* 0x000fe4000f8e003f */
[----:B------:R-:W-:-:S02]  /*125e0*/  UIMAD UR20, UR11, UR41, URZ ;  /* 0x000000290b1472a4 */ /* 0x000fc4000f8e023f */
[----:B------:R-:W-:Y:S02]  /*125f0*/  UIMAD.WIDE.U32 UR22, UR16, UR18, URZ ;  /* 0x00000012101672a5 */ /* 0x000fe4000f8e003f */
[----:B------:R-:W-:Y:S02]  /*12600*/  UIMAD.WIDE.U32 UR10, UR12, UR14, URZ ;  /* 0x0000000e0c0a72a5 */ /* 0x000fe4000f8e003f */
[----:B------:R-:W-:Y:S02]  /*12610*/  UIMAD UR16, UR17, UR18, URZ ;  /* 0x00000012111072a4 */ /* 0x000fe4000f8e023f */
[----:B------:R-:W-:Y:S02]  /*12620*/  UIMAD UR13, UR12, UR15, UR13 ;  /* 0x0000000f0c0d72a4 */ /* 0x000fe4000f8e020d */
[----:B------:R-:W-:Y:S02]  /*12630*/  UIADD3 UR8, UP1, UP2, UR10, UR8, UR4 ;  /* 0x000000080a087290 */ /* 0x000fe4000fa3e004 */
[----:B------:R-:W-:Y:S01]  /*12640*/  UIADD3 UR16, UR23, UR16, URZ ;  /* 0x0000001017107290 */ /* 0x000fe2000fffe03f */
[----:B0-----:R-:W-:Y:S01]  /*12650*/  @P0 IMAD.HI.U32 R2, R4, R3, RZ ;  /* 0x0000000304020227 */ /* 0x001fe200078e00ff */
[----:B------:R-:W-:-:S02]  /*12660*/  UIADD3 UR20, UR9, UR20, URZ ;  /* 0x0000001409147290 */ /* 0x000fc4000fffe03f */
[----:B------:R-:W-:Y:S01]  /*12670*/  UIADD3 UR10, UR11, UR13, URZ ;  /* 0x0000000d0b0a7290 */ /* 0x000fe2000fffe03f */
[----:B------:R-:W-:Y:S02]  /*12680*/  IMAD.U32 R3, RZ, RZ, UR23 ;  /* 0x00000017ff037e24 */ /* 0x000fe4000f8e00ff */
[----:B------:R-:W-:Y:S01]  /*12690*/  IMAD.U32 R6, RZ, RZ, UR16 ;  /* 0x00000010ff067e24 */ /* 0x000fe2000f8e00ff */
[----:B------:R-:W-:Y:S01]  /*126a0*/  UIADD3.X UR10, UR10, UR20, UR21, UP1, UP2 ;  /* 0x000000140a0a7290 */ /* 0x000fe20008fe4415 */
[----:B-1----:R-:W-:Y:S01]  /*126b0*/  @P0 SHF.R.U32.HI R5, RZ, R7, R2 ;  /* 0x00000007ff050219 */ /* 0x002fe20000011602 */
[----:B------:R-:W-:-:S04]  /*126c0*/  IMAD.U32 R2, RZ, RZ, UR22 ;  /* 0x00000016ff027e24 */ /* 0x000fc8000f8e00ff */
[--C-:B------:R-:W-:Y:S01]  /*126d0*/  IMAD.MOV R7, RZ, RZ, -R5.reuse ;  /* 0x000000ffff077224 */ /* 0x100fe200078e0a05 */
[----:B------:R-:W-:Y:S01]  /*126e0*/  IADD3 R2, P0, P1, R5, UR8, R2 ;  /* 0x0000000805027c10 */ /* 0x000fe2000f91e002 */
[----:B------:R-:W-:Y:S01]  /*126f0*/  ULDC.64 UR8, c[0x0][UR19+0x210] ;  /* 0x0000840013087abb */ /* 0x000fe20008000a00 */
[----:B------:R-:W-:Y:S01]  /*12700*/  SHF.R.S32.HI R5, RZ, 0x1f, R5 ;  /* 0x0000001fff057819 */ /* 0x000fe20000011405 */
[----:B------:R-:W-:-:S03]  /*12710*/  IMAD R7, R9, R7, R4 ;  /* 0x0000000709077224 */ /* 0x000fc600078e0204 */
[----:B------:R-:W-:Y:S01]  /*12720*/  IADD3.X R3, R5, UR10, R6, P0, P1 ;  /* 0x0000000a05037c10 */ /* 0x000fe200087e2406 */
[C---:B------:R-:W-:Y:S01]  /*12730*/  IMAD R9, R7.reuse, UR9, RZ ;  /* 0x0000000907097c24 */ /* 0x040fe2000f8e02ff */
[----:B------:R-:W-:Y:S01]  /*12740*/  SHF.R.S32.HI R4, RZ, 0x1f, R7 ;  /* 0x0000001fff047819 */ /* 0x000fe20000011407 */
[----:B------:R-:W-:Y:S01]  /*12750*/  ULDC.64 UR10, c[0x0][0xba8] ;  /* 0x0002ea00000a7ab9 */ /* 0x000fe20000000a00 */
[----:B------:R-:W-:Y:S01]  /*12760*/  @!UP0 ULDC UR10, c[0x0][0xb50] ;  /* 0x0002d400000a8ab9 */ /* 0x000fe20000000800 */
[----:B------:R-:W-:Y:S01]  /*12770*/  IMAD.WIDE.U32 R2, R7, UR8, R2 ;  /* 0x0000000807027c25 */ /* 0x000fe2000f8e0002 */
[----:B------:R-:W-:-:S03]  /*12780*/  @!UP0 ULDC UR11, c[0x0][0xb54] ;  /* 0x0002d500000b8ab9 */ /* 0x000fc60000000800 */
[----:B------:R-:W-:Y:S01]  /*12790*/  IMAD R9, R4, UR8, R9 ;  /* 0x0000000804097c24 */ /* 0x000fe2000f8e0209 */
[----:B------:R-:W-:-:S03]  /*127a0*/  LEA R4, P0, R2, UR10, 0x2 ;  /* 0x0000000a02047c11 */ /* 0x000fc6000f8010ff */
[----:B------:R-:W-:-:S05]  /*127b0*/  IMAD.IADD R3, R3, 0x1, R9 ;  /* 0x0000000103037824 */ /* 0x000fca00078e0209 */
[----:B------:R-:W-:Y:S01]  /*127c0*/  LEA.HI.X R5, R2, UR11, R3, 0x2, P0 ;  /* 0x0000000b02057c11 */ /* 0x000fe200080f1403 */
[----:B------:R-:W-:-:S05]  /*127d0*/  IMAD.MOV.U32 R3, RZ, RZ, -0x800000 ;  /* 0xff800000ff037424 */ /* 0x000fca00078e00ff */
[----:B------:R0:W-:Y:S02]  /*127e0*/  STG.E desc[UR52][R4.64], R3 ;  /* 0x0000000304007986 */ /* 0x0001e4000c101934 */
.L_x_1164:
[----:B------:R-:W-:Y:S05]  /*127f0*/  BSYNC B1 ;  /* 0x0000000000017941 */ /* 0x000fea0003800000 */
.L_x_1163:
[----:B------:R-:W-:-:S06]  /*12800*/  UISETP.GT.AND UP0, UPT, UR46, 0x1, UPT ;  /* 0x000000012e00788c */ /* 0x000fcc000bf04270 */
[----:B------:R-:W-:-:S13]  /*12810*/  PLOP3.LUT P0, PT, PT, PT, UP0, 0x80, 0x0 ;  /* 0x000000000000781c */ /* 0x000fda0003f0f008 */
[----:B------:R-:W-:Y:S05]  /*12820*/  @P0 BRA `(.L_x_1159) ;  /* 0x0000000400440947 */ /* 0x000fea0003800000 */
[----:B------:R-:W1:Y:S01]  /*12830*/  LDC R11, c[0x0][0xbe8] ;  /* 0x0002fa00ff0b7b82 */ /* 0x000e620000000800 */
[----:B------:R-:W-:Y:S01]  /*12840*/  ULDC.64 UR12, c[0x0][0xaa0] ;  /* 0x0002a800000c7ab9 */ /* 0x000fe20000000a00 */
[----:B------:R-:W-:Y:S01]  /*12850*/  IMAD R2, R150, 0x60, R151 ;  /* 0x0000006096027824 */ /* 0x000fe200078e0297 */
[----:B------:R-:W-:Y:S01]  /*12860*/  UIMAD UR10, UR21, UR12, URZ ;  /* 0x0000000c150a72a4 */ /* 0x000fe2000f8e023f */
[----:B------:R-:W-:Y:S01]  /*12870*/  BSSY B1, `(.L_x_1165) ;  /* 0x000003b000017945 */ /* 0x000fe20003800000 */
[----:B------:R-:W-:Y:S01]  /*12880*/  UIMAD.WIDE.U32 UR8, UR4, UR12, URZ ;  /* 0x0000000c040872a5 */ /* 0x000fe2000f8e003f */
[----:B0-----:R-:W-:Y:S01]  /*12890*/  VIADD R4, R2, UR40 ;  /* 0x0000002802047c36 */ /* 0x001fe20008000000 */
[----:B------:R-:W-:Y:S01]  /*128a0*/  UIMAD UR10, UR4, UR13, UR10 ;  /* 0x0000000d040a72a4 */ /* 0x000fe2000f8e020a */
[----:B------:R-:W-:Y:S02]  /*128b0*/  SHF.R.S32.HI R10, RZ, 0x1f, R140 ;  /* 0x0000001fff0a7819 */ /* 0x000fe4000001148c */
[----:B------:R-:W-:Y:S01]  /*128c0*/  IMAD.MOV.U32 R5, RZ, RZ, R4 ;  /* 0x000000ffff057224 */ /* 0x000fe200078e0004 */
[----:B------:R-:W-:Y:S01]  /*128d0*/  UIADD3 UR9, UR9, UR10, URZ ;  /* 0x0000000a09097290 */ /* 0x000fe2000fffe03f */
[----:B------:R-:W-:-:S02]  /*128e0*/  SHF.R.S32.HI R14, RZ, 0x1f, R138 ;  /* 0x0000001fff0e7819 */ /* 0x000fc4000001148a */
[----:B------:R-:W-:Y:S02]  /*128f0*/  ULDC.64 UR10, c[0x0][0xae8] ;  /* 0x0002ba00000a7ab9 */ /* 0x000fe40000000a00 */
[----:B------:R-:W-:-:S04]  /*12900*/  UIMAD.WIDE.U32 UR8, UR41, UR10, UR8 ;  /* 0x0000000a290872a5 */ /* 0x000fc8000f8e0008 */
[----:B------:R-:W-:-:S03]  /*12910*/  UIMAD UR9, UR41, UR11, UR9 ;  /* 0x0000000b290972a4 */ /* 0x000fc6000f8e0209 */
[----:B------:R-:W-:Y:S01]  /*12920*/  ULDC.64 UR10, c[0x0][0xaf0] ;  /* 0x0002bc00000a7ab9 */ /* 0x000fe20000000a00 */
[----:B-1----:R-:W-:Y:S01]  /*12930*/  ISETP.NE.AND P0, PT, R11, 0x1, PT ;  /* 0x000000010b00780c */ /* 0x002fe20003f05270 */
[----:B------:R-:W-:-:S04]  /*12940*/  UIMAD UR15, UR15, UR10, URZ ;  /* 0x0000000a0f0f72a4 */ /* 0x000fc8000f8e023f */
[----:B------:R-:W-:Y:S02]  /*12950*/  UIMAD UR4, UR14, UR11, UR15 ;  /* 0x0000000b0e0472a4 */ /* 0x000fe4000f8e020f */
[----:B------:R-:W-:-:S03]  /*12960*/  UIMAD.WIDE.U32 UR14, UR14, UR10, UR8 ;  /* 0x0000000a0e0e72a5 */ /* 0x000fc6000f8e0008 */
[----:B------:R-:W-:Y:S01]  /*12970*/  ULDC.64 UR8, c[0x0][0xae0] ;  /* 0x0002b80000087ab9 */ /* 0x000fe20000000a00 */
[----:B------:R-:W-:Y:S02]  /*12980*/  UIADD3 UR4, UR15, UR4, URZ ;  /* 0x000000040f047290 */ /* 0x000fe4000fffe03f */
[----:B------:R-:W0:Y:S08]  /*12990*/  @P0 LDC R3, c[0x0][0xbec] ;  /* 0x0002fb00ff030b82 */ /* 0x000e300000000800 */
[----:B------:R-:W1:Y:S01]  /*129a0*/  @P0 LDC R7, c[0x0][0xbf0] ;  /* 0x0002fc00ff070b82 */ /* 0x000e620000000800 */
[----:B0-----:R-:W-:-:S04]  /*129b0*/  @P0 IMAD.HI.U32 R2, R4, R3, RZ ;  /* 0x0000000304020227 */ /* 0x001fc800078e00ff */
[----:B------:R-:W-:Y:S02]  /*129c0*/  IMAD.U32 R3, RZ, RZ, UR15 ;  /* 0x0000000fff037e24 */ /* 0x000fe4000f8e00ff */
[----:B------:R-:W-:Y:S01]  /*129d0*/  IMAD.U32 R3, RZ, RZ, UR4 ;  /* 0x00000004ff037e24 */ /* 0x000fe2000f8e00ff */
[----:B-1----:R-:W-:-:S04]  /*129e0*/  @P0 SHF.R.U32.HI R5, RZ, R7, R2 ;  /* 0x00000007ff050219 */ /* 0x002fc80000011602 */
        /* <DEDUP_REMOVED lines=12> */
[----:B------:R-:W-:Y:S02]  /*12ab0*/  VIADD R0, R151, UR40 ;  /* 0x0000002897007c36 */ /* 0x000fe40008000000 */
        /* <DEDUP_REMOVED lines=22> */
.L_x_1166:
[----:B------:R-:W-:Y:S05]  /*12c20*/  BSYNC B1 ;  /* 0x0000000000017941 */ /* 0x000fea0003800000 */
.L_x_1165:
[----:B------:R-:W-:Y:S01]  /*12c30*/  VIADD R0, R0, 0x60 ;  /* 0x0000006000007836 */ /* 0x000fe20000000000 */
[----:B--2---:R2:W4:Y:S04]  /*12c40*/  SHFL.IDX PT, R3, R5, 0x1, 0x1c1f ;  /* 0x003c1f0005037f89 */ /* 0x00452800000e0000 */
[----:B------:R-:W-:Y:S01]  /*12c50*/  ISETP.GE.AND P0, PT, R0, R11, PT ;  /* 0x0000000b0000720c */ /* 0x000fe20003f06270 */
[----:B-1----:R2:W1:-:S12]  /*12c60*/  SHFL.IDX PT, R2, R4, 0x1, 0x1c1f ;  /* 0x003c1f0004027f89 */ /* 0x00245800000e0000 */
[----:B--2---:R-:W-:Y:S05]  /*12c70*/  @P0 BRA `(.L_x_1159) ;  /* 0x0000000000300947 */ /* 0x004fea0003800000 */
[----:B------:R-:W-:Y:S02]  /*12c80*/  ULDC UR4, c[0x0][0xac8] ;  /* 0x0002b20000047ab9 */ /* 0x000fe40000000800 */
        /* <DEDUP_REMOVED lines=11> */
.L_x_1159:
[----:B------:R-:W-:Y:S05]  /*12d40*/  BSYNC B0 ;  /* 0x0000000000007941 */ /* 0x000fea0003800000 */
.L_x_1153:
[----:B------:R-:W-:Y:S02]  /*12d50*/  ULDC UR4, c[0x0][0xc3c] ;  /* 0x00030f0000047ab9 */ /* 0x000fe40000000800 */
[----:B------:R-:W-:-:S06]  /*12d60*/  UISETP.GE.AND UP0, UPT, UR6, UR4, UPT ;  /* 0x000000040600728c */ /* 0x000fcc000bf06270 */
[----:B------:R-:W-:-:S13]  /*12d70*/  PLOP3.LUT P0, PT, PT, PT, UP0, 0x80, 0x0 ;  /* 0x000000000000781c */ /* 0x000fda0003f0f008 */
[----:B------:R-:W-:Y:S05]  /*12d80*/  @!P0 BRA `(.L_x_1167) ;  /* 0xfffffee000c48947 */ /* 0x000fea000383ffff */
[----:B------:R-:W-:Y:S05]  /*12d90*/  EXIT ;  /* 0x000000000000794d */ /* 0x000fea0003800000 */
.L_x_1070:
[----:B------:R-:W-:-:S08]  /*12da0*/  NOP ;  /* 0x0000000000007918 */ /* 0x000fd00000000000 */
[----:B------:R-:W0:-:S00]  /*12db0*/  USETMAXREG.DEALLOC.CTAPOOL 0x20 ;  /* 0x00000020000079c8 */ /* 0x000e0000080e0500 */
[----:B0-----:R-:W2:Y:S01]  /*12dc0*/  LDL.LU R2, [R1] ;  /* 0x0000000001027983 */ /* 0x001ea20000300800 */
[----:B------:R-:W-:Y:S01]  /*12dd0*/  LOP3.LUT R0, R0, 0x3, RZ, 0xc0, !PT ;  /* 0x0000000300007812 */ /* 0x000fe200078ec0ff */
[----:B------:R-:W-:-:S05]  /*12de0*/  IMAD.MOV.U32 R25, RZ, RZ, RZ ;  /* 0x000000ffff197224 */ /* 0x000fca00078e00ff */
[----:B------:R-:W0:Y:S02]  /*12df0*/  SHFL.IDX PT, R0, R0, RZ, 0x1f ;  /* 0x00001fff00007589 */ /* 0x000e2400000e0000 */
[----:B0-----:R-:W-:Y:S02]  /*12e00*/  ISETP.NE.AND P0, PT, R0, RZ, PT ;  /* 0x000000ff0000720c */ /* 0x001fe40003f05270 */
[----:B--2---:R-:W-:-:S11]  /*12e10*/  LOP3.LUT R2, R2, 0xfffffffd, RZ, 0xc0, !PT ;  /* 0xfffffffd02027812 */ /* 0x004fd600078ec0ff */
[----:B------:R-:W-:-:S05]  /*12e20*/  @P0 LOP3.LUT R2, R2, 0x2, RZ, 0xfc, !PT ;  /* 0x0000000202020812 */ /* 0x000fca00078efcff */
[----:B------:R0:W-:Y:S01]  /*12e30*/  STL [R1], R2 ;  /* 0x0000000201007387 */ /* 0x0001e20000100800 */
        /* <DEDUP_REMOVED lines=8> */
.L_x_1168:
        /* <DEDUP_REMOVED lines=44> */
.L_x_1172:
[----:B------:R-:W0:Y:S01]  /*13180*/  LDC R2, c[0x0][0xc3c] ;  /* 0x00030f00ff027b82 */ /* 0x000e220000000800 */
[----:B------:R-:W-:Y:S01]  /*13190*/  UIADD3 UR4, UR4, 0x1f, URZ ;  /* 0x0000001f04047890 */ /* 0x000fe2000fffe03f */
[----:B------:R-:W-:Y:S02]  /*131a0*/  ULDC UR7, c[0x0][0xc3c] ;  /* 0x00030f0000077ab9 */ /* 0x000fe40000000800 */
[----:B------:R-:W-:-:S03]  /*131b0*/  IMAD.U32 R27, RZ, RZ, UR7 ;  /* 0x00000007ff1b7e24 */ /* 0x000fc6000f8e00ff */
[----:B0-----:R-:W-:-:S13]  /*131c0*/  ISETP.LE.AND P6, PT, R2, UR4, PT ;  /* 0x0000000402007c0c */ /* 0x001fda000bfc3270 */
[----:B------:R-:W-:Y:S05]  /*131d0*/  @P6 BRA `(.L_x_1171) ;  /* 0x0000000800ac6947 */ /* 0x000fea0003800000 */
[----:B------:R-:W-:Y:S02]  /*131e0*/  VIADD R9, R0, UR4 ;  /* 0x0000000400097c36 */ /* 0x000fe40008000000 */
[----:B------:R-:W-:Y:S02]  /*131f0*/  IMAD.MOV.U32 R25, RZ, RZ, RZ ;  /* 0x000000ffff197224 */ /* 0x000fe400078e00ff */
[----:B------:R-:W-:Y:S01]  /*13200*/  IMAD.MOV.U32 R6, RZ, RZ, RZ ;  /* 0x000000ffff067224 */ /* 0x000fe200078e00ff */
[----:B------:R-:W-:-:S13]  /*13210*/  ISETP.GE.OR P6, PT, R9, R2, !P0 ;  /* 0x000000020900720c */ /* 0x000fda00047c6670 */
[----:B------:R-:W0:Y:S08]  /*13220*/  @!P6 LDC.64 R4, c[0x0][0xc80] ;  /* 0x00032000ff04eb82 */ /* 0x000e300000000a00 */
[----:B------:R-:W1:Y:S01]  /*13230*/  @!P6 LDC.64 R2, c[0x0][0xc78] ;  /* 0x00031e00ff02eb82 */ /* 0x000e620000000a00 */
[----:B0-----:R-:W-:-:S05]  /*13240*/  @!P6 IMAD.WIDE R4, R9, 0x4, R4 ;  /* 0x000000040904e825 */ /* 0x001fca00078e0204 */
[----:B------:R-:W2:Y:S01]  /*13250*/  @!P6 LDG.E R25, desc[UR52][R4.64] ;  /* 0x000000340419e981 */ /* 0x000ea2000c1e1900 */
[----:B-1----:R-:W-:-:S05]  /*13260*/  @!P6 IMAD.WIDE R2, R9, 0x4, R2 ;  /* 0x000000040902e825 */ /* 0x002fca00078e0202 */
        /* <DEDUP_REMOVED lines=22> */
.L_x_1170:
        /* <DEDUP_REMOVED lines=8> */
[----:B------:R1:W2:Y:S01]  /*13450*/  SHFL.IDX PT, R25, R25, R27, 0x1f ;  /* 0x00001f1b19197589 */ /* 0x0002a200000e0000 */
[----:B0-----:R-:W-:-:S07]  /*13460*/  ISETP.NE.AND P1, PT, R6, 0x1, PT ;  /* 0x000000010600780c */ /* 0x001fce0003f25270 */
[----:B-1----:R-:W-:Y:S06]  /*13470*/  @!P0 BRA `(.L_x_1173) ;  /* 0x0000000000088947 */ /* 0x002fec0003800000 */
[----:B------:R-:W-:-:S05]  /*13480*/  VIADD R3, R27, 0xffffffff ;  /* 0xffffffff1b037836 */ /* 0x000fca0000000000 */
[----:B------:R0:W1:Y:S02]  /*13490*/  SHFL.IDX PT, R24, R2, R3, 0x1f ;  /* 0x00001f0302187589 */ /* 0x00006400000e0000 */
.L_x_1173:
[----:B-1----:R-:W-:Y:S02]  /*134a0*/  IMAD R24, R24, UR5, R5 ;  /* 0x0000000518187c24 */ /* 0x002fe4000f8e0205 */
[----:B------:R-:W-:-:S03]  /*134b0*/  VIADD R27, R27, UR4 ;  /* 0x000000041b1b7c36 */ /* 0x000fc60008000000 */
[----:B------:R-:W-:Y:S01]  /*134c0*/  IADD3 R4, -R24, UR6, RZ ;  /* 0x0000000618047c10 */ /* 0x000fe2000fffe1ff */
[----:B------:R-:W-:Y:S06]  /*134d0*/  @!P1 BRA `(.L_x_1174) ;  /* 0x0000000000e89947 */ /* 0x000fec0003800000 */
[----:B--2---:R-:W-:Y:S02]  /*134e0*/  IABS R7, R25 ;  /* 0x0000001900077213 */ /* 0x004fe40000000000 */
[----:B------:R-:W-:Y:S02]  /*134f0*/  IABS R5, R6 ;  /* 0x0000000600057213 */ /* 0x000fe40000000000 */
[----:B------:R-:W1:Y:S08]  /*13500*/  I2F.RP R8, R7 ;  /* 0x0000000700087306 */ /* 0x000e700000209400 */
[----:B-1----:R-:W0:Y:S02]  /*13510*/  MUFU.RCP R8, R8 ;  /* 0x0000000800087308 */ /* 0x002e240000001000 */
[----:B0-----:R-:W-:Y:S01]  /*13520*/  VIADD R2, R8, 0xffffffe ;  /* 0x0ffffffe08027836 */ /* 0x001fe20000000000 */
[----:B------:R-:W-:-:S05]  /*13530*/  IABS R8, R4 ;  /* 0x0000000400087213 */ /* 0x000fca0000000000 */
[----:B------:R0:W1:Y:S02]  /*13540*/  F2I.FTZ.U32.TRUNC.NTZ R3, R2 ;  /* 0x0000000200037305 */ /* 0x000064000021f000 */
[----:B0-----:R-:W-:Y:S02]  /*13550*/  IMAD.MOV.U32 R2, RZ, RZ, RZ ;  /* 0x000000ffff027224 */ /* 0x001fe400078e00ff */
[----:B-1----:R-:W-:-:S04]  /*13560*/  IMAD.MOV R10, RZ, RZ, -R3 ;  /* 0x000000ffff0a7224 */ /* 0x002fc800078e0a03 */
[----:B------:R-:W-:Y:S01]  /*13570*/  IMAD R9, R10, R7, RZ ;  /* 0x000000070a097224 */ /* 0x000fe200078e02ff */
[----:B------:R-:W-:-:S03]  /*13580*/  IABS R10, R25 ;  /* 0x00000019000a7213 */ /* 0x000fc60000000000 */
[----:B------:R-:W-:Y:S02]  /*13590*/  IMAD.HI.U32 R3, R3, R9, R2 ;  /* 0x0000000903037227 */ /* 0x000fe400078e0002 */
[----:B------:R-:W0:Y:S02]  /*135a0*/  I2F.RP R9, R5 ;  /* 0x0000000500097306 */ /* 0x000e240000209400 */
[----:B------:R-:W-:Y:S01]  /*135b0*/  IMAD.MOV R11, RZ, RZ, -R10 ;  /* 0x000000ffff0b7224 */ /* 0x000fe200078e0a0a */
[----:B------:R-:W-:Y:S01]  /*135c0*/  IABS R10, R6 ;  /* 0x00000006000a7213 */ /* 0x000fe20000000000 */
[----:B------:R-:W-:-:S04]  /*135d0*/  IMAD.HI.U32 R2, R3, R8, RZ ;  /* 0x0000000803027227 */ /* 0x000fc800078e00ff */
[----:B------:R-:W-:Y:S02]  /*135e0*/  IMAD R8, R2, R11, R8 ;  /* 0x0000000b02087224 */ /* 0x000fe400078e0208 */
[----:B------:R-:W-:-:S03]  /*135f0*/  IMAD.MOV R10, RZ, RZ, -R10 ;  /* 0x000000ffff0a7224 */ /* 0x000fc600078e0a0a */
[----:B------:R-:W-:Y:S01]  /*13600*/  ISETP.GT.U32.AND P1, PT, R7, R8, PT ;  /* 0x000000080700720c */ /* 0x000fe20003f24070 */
[----:B0-----:R-:W0:-:S12]  /*13610*/  MUFU.RCP R9, R9 ;  /* 0x0000000900097308 */ /* 0x001e180000001000 */
[----:B------:R-:W-:Y:S02]  /*13620*/  @!P1 IMAD.IADD R8, R8, 0x1, -R7 ;  /* 0x0000000108089824 */ /* 0x000fe400078e0a07 */
[----:B------:R-:W-:Y:S01]  /*13630*/  @!P1 VIADD R2, R2, 0x1 ;  /* 0x0000000102029836 */ /* 0x000fe20000000000 */
[----:B------:R-:W-:Y:S02]  /*13640*/  ISETP.NE.AND P1, PT, R25, RZ, PT ;  /* 0x000000ff1900720c */ /* 0x000fe40003f25270 */
[----:B------:R-:W-:Y:S01]  /*13650*/  ISETP.GE.U32.AND P0, PT, R8, R7, PT ;  /* 0x000000070800720c */ /* 0x000fe20003f06070 */
[----:B0-----:R-:W-:Y:S01]  /*13660*/  VIADD R3, R9, 0xffffffe ;  /* 0x0ffffffe09037836 */ /* 0x001fe20000000000 */
[----:B------:R-:W-:-:S04]  /*13670*/  LOP3.LUT R7, R4, R25, RZ, 0x3c, !PT ;  /* 0x0000001904077212 */ /* 0x000fc800078e3cff */
[----:B------:R-:W-:Y:S01]  /*13680*/  ISETP.GE.AND P2, PT, R7, RZ, PT ;  /* 0x000000ff0700720c */ /* 0x000fe20003f46270 */
[----:B------:R-:W0:Y:S06]  /*13690*/  F2I.FTZ.U32.TRUNC.NTZ R3, R3 ;  /* 0x0000000300037305 */ /* 0x000e2c000021f000 */
[----:B------:R-:W-:-:S04]  /*136a0*/  @P0 VIADD R2, R2, 0x1 ;  /* 0x0000000102020836 */ /* 0x000fc80000000000 */
[----:B------:R-:W-:-:S04]  /*136b0*/  IMAD.MOV.U32 R9, RZ, RZ, R2 ;  /* 0x000000ffff097224 */ /* 0x000fc800078e0002 */
[----:B------:R-:W-:Y:S01]  /*136c0*/  @!P2 IMAD.MOV R9, RZ, RZ, -R9 ;  /* 0x000000ffff09a224 */ /* 0x000fe200078e0a09 */
[----:B------:R-:W-:Y:S01]  /*136d0*/  @!P1 LOP3.LUT R9, RZ, R25, RZ, 0x33, !PT ;  /* 0x00000019ff099212 */ /* 0x000fe200078e33ff */
[----:B0-----:R-:W-:-:S03]  /*136e0*/  IMAD.MOV R2, RZ, RZ, -R3 ;  /* 0x000000ffff027224 */ /* 0x001fc600078e0a03 */
[----:B------:R-:W-:Y:S01]  /*136f0*/  IABS R8, R9 ;  /* 0x0000000900087213 */ /* 0x000fe20000000000 */
[----:B------:R-:W-:Y:S02]  /*13700*/  IMAD R7, R2, R5, RZ ;  /* 0x0000000502077224 */ /* 0x000fe400078e02ff */
[----:B------:R-:W-:-:S04]  /*13710*/  IMAD.MOV.U32 R2, RZ, RZ, RZ ;  /* 0x000000ffff027224 */ /* 0x000fc800078e00ff */
[----:B------:R-:W-:-:S04]  /*13720*/  IMAD.HI.U32 R2, R3, R7, R2 ;  /* 0x0000000703027227 */ /* 0x000fc800078e0002 */
[----:B------:R-:W-:Y:S02]  /*13730*/  IMAD.MOV.U32 R3, RZ, RZ, R8 ;  /* 0x000000ffff037224 */ /* 0x000fe400078e0008 */
[----:B------:R-:W-:Y:S02]  /*13740*/  IMAD.MOV.U32 R8, RZ, RZ, R10 ;  /* 0x000000ffff087224 */ /* 0x000fe400078e000a */
[----:B------:R-:W-:-:S04]  /*13750*/  IMAD.HI.U32 R2, R2, R3, RZ ;  /* 0x0000000302027227 */ /* 0x000fc800078e00ff */
[----:B------:R-:W-:Y:S01]  /*13760*/  IMAD R8, R2, R8, R3 ;  /* 0x0000000802087224 */ /* 0x000fe200078e0203 */
[----:B------:R-:W-:-:S04]  /*13770*/  LOP3.LUT R3, R9, R6, RZ, 0x3c, !PT ;  /* 0x0000000609037212 */ /* 0x000fc800078e3cff */
[----:B------:R-:W-:Y:S02]  /*13780*/  ISETP.GT.U32.AND P1, PT, R5, R8, PT ;  /* 0x000000080500720c */ /* 0x000fe40003f24070 */
[----:B------:R-:W-:-:S11]  /*13790*/  ISETP.GE.AND P2, PT, R3, RZ, PT ;  /* 0x000000ff0300720c */ /* 0x000fd60003f46270 */
[----:B------:R-:W-:Y:S02]  /*137a0*/  @!P1 IMAD.IADD R8, R8, 0x1, -R5 ;  /* 0x0000000108089824 */ /* 0x000fe400078e0a05 */
[----:B------:R-:W-:Y:S01]  /*137b0*/  @!P1 VIADD R2, R2, 0x1 ;  /* 0x0000000102029836 */ /* 0x000fe20000000000 */
[----:B------:R-:W-:Y:S02]  /*137c0*/  ISETP.NE.AND P1, PT, R6, RZ, PT ;  /* 0x000000ff0600720c */ /* 0x000fe40003f25270 */
[----:B------:R-:W-:Y:S01]  /*137d0*/  ISETP.GE.U32.AND P0, PT, R8, R5, PT ;  /* 0x000000050800720c */ /* 0x000fe20003f06070 */
[----:B------:R-:W-:-:S12]  /*137e0*/  IMAD.MOV R5, RZ, RZ, -R9 ;  /* 0x000000ffff057224 */ /* 0x000fd800078e0a09 */
[----:B------:R-:W-:-:S04]  /*137f0*/  @P0 VIADD R2, R2, 0x1 ;  /* 0x0000000102020836 */ /* 0x000fc80000000000 */
[----:B------:R-:W-:Y:S01]  /*13800*/  @!P2 IMAD.MOV R2, RZ, RZ, -R2 ;  /* 0x000000ffff02a224 */ /* 0x000fe200078e0a02 */
[----:B------:R-:W-:-:S05]  /*13810*/  @!P1 LOP3.LUT R2, RZ, R6, RZ, 0x33, !PT ;  /* 0x00000006ff029212 */ /* 0x000fca00078e33ff */
[----:B------:R-:W-:-:S04]  /*13820*/  IMAD.MOV R3, RZ, RZ, -R2 ;  /* 0x000000ffff037224 */ /* 0x000fc800078e0a02 */
[C---:B------:R-:W-:Y:S02]  /*13830*/  IMAD R26, R6.reuse, R3, R9 ;  /* 0x00000003061a7224 */ /* 0x040fe400078e0209 */
[----:B------:R-:W-:Y:S02]  /*13840*/  IMAD R3, R6, 0x1000000, R2 ;  /* 0x0100000006037824 */ /* 0x000fe400078e0202 */
[----:B------:R-:W-:Y:S02]  /*13850*/  IMAD R2, R25, R5, R4 ;  /* 0x0000000519027224 */ /* 0x000fe400078e0204 */
[----:B------:R-:W-:Y:S01]  /*13860*/  IMAD R26, R26, 0x10000, R3 ;  /* 0x000100001a1a7824 */ /* 0x000fe200078e0203 */
[----:B------:R-:W-:Y:S06]  /*13870*/  BRA `(.L_x_1175) ;  /* 0x0000000000f87947 */ /* 0x000fec0003800000 */
.L_x_1174:
[----:B0-----:R-:W0:Y:S02]  /*13880*/  LDC.64 R2, c[0x0][0xc90] ;  /* 0x00032400ff027b82 */ /* 0x001e240000000a00 */
[----:B0-----:R-:W-:-:S05]  /*13890*/  IMAD.WIDE R2, R27, 0x4, R2 ;  /* 0x000000041b027825 */ /* 0x001fca00078e0202 */
[----:B------:R0:W2:Y:S01]  /*138a0*/  LDG.E R6, desc[UR52][R2.64] ;  /* 0x0000003402067981 */ /* 0x0000a2000c1e1900 */
[----:B------:R-:W-:Y:S01]  /*138b0*/  IABS R11, R4 ;  /* 0x00000004000b7213 */ /* 0x000fe20000000000 */
[----:B0-----:R-:W-:Y:S02]  /*138c0*/  IMAD.MOV.U32 R2, RZ, RZ, RZ ;  /* 0x000000ffff027224 */ /* 0x001fe400078e00ff */
[----:B--2---:R-:W-:-:S05]  /*138d0*/  IMAD R5, R25, R6, RZ ;  /* 0x0000000619057224 */ /* 0x004fca00078e02ff */
[-C--:B------:R-:W-:Y:S02]  /*138e0*/  IABS R10, R5.reuse ;  /* 0x00000005000a7213 */ /* 0x080fe40000000000 */
[----:B------:R-:W-:Y:S02]  /*138f0*/  IABS R12, R5 ;  /* 0x00000005000c7213 */ /* 0x000fe40000000000 */
[----:B------:R-:W0:Y:S08]  /*13900*/  I2F.RP R7, R10 ;  /* 0x0000000a00077306 */ /* 0x000e300000209400 */
[----:B0-----:R-:W0:Y:S02]  /*13910*/  MUFU.RCP R7, R7 ;  /* 0x0000000700077308 */ /* 0x001e240000001000 */
[----:B0-----:R-:W-:-:S06]  /*13920*/  VIADD R8, R7, 0xffffffe ;  /* 0x0ffffffe07087836 */ /* 0x001fcc0000000000 */
[----:B------:R-:W0:Y:S02]  /*13930*/  F2I.FTZ.U32.TRUNC.NTZ R3, R8 ;  /* 0x0000000800037305 */ /* 0x000e24000021f000 */
[----:B0-----:R-:W-:-:S04]  /*13940*/  IMAD.MOV R9, RZ, RZ, -R3 ;  /* 0x000000ffff097224 */ /* 0x001fc800078e0a03 */
[----:B------:R-:W-:-:S04]  /*13950*/  IMAD R9, R9, R10, RZ ;  /* 0x0000000a09097224 */ /* 0x000fc800078e02ff */
[----:B------:R-:W-:-:S04]  /*13960*/  IMAD.HI.U32 R2, R3, R9, R2 ;  /* 0x0000000903027227 */ /* 0x000fc800078e0002 */
[----:B------:R-:W-:Y:S02]  /*13970*/  IMAD.MOV.U32 R9, RZ, RZ, R11 ;  /* 0x000000ffff097224 */ /* 0x000fe400078e000b */
[----:B------:R-:W-:Y:S02]  /*13980*/  IMAD.MOV R3, RZ, RZ, -R12 ;  /* 0x000000ffff037224 */ /* 0x000fe400078e0a0c */
[----:B------:R-:W-:-:S04]  /*13990*/  IMAD.HI.U32 R2, R2, R9, RZ ;  /* 0x0000000902027227 */ /* 0x000fc800078e00ff */
[----:B------:R-:W-:-:S05]  /*139a0*/  IMAD R3, R2, R3, R9 ;  /* 0x0000000302037224 */ /* 0x000fca00078e0209 */
        /* <DEDUP_REMOVED lines=10> */
[----:B------:R-:W-:Y:S02]  /*13a50*/  IMAD R7, R6, R2, RZ ;  /* 0x0000000206077224 */ /* 0x000fe400078e02ff */
[----:B------:R-:W-:Y:S02]  /*13a60*/  IMAD.MOV R2, RZ, RZ, -R2 ;  /* 0x000000ffff027224 */ /* 0x000fe400078e0a02 */
[----:B------:R-:W-:Y:S02]  /*13a70*/  IMAD.MOV R3, RZ, RZ, -R7 ;  /* 0x000000ffff037224 */ /* 0x000fe400078e0a07 */
[----:B------:R-:W-:Y:S02]  /*13a80*/  IMAD R4, R5, R2, R4 ;  /* 0x0000000205047224 */ /* 0x000fe400078e0204 */
[----:B------:R-:W-:Y:S01]  /*13a90*/  IMAD.MOV.U32 R2, RZ, RZ, RZ ;  /* 0x000000ffff027224 */ /* 0x000fe200078e00ff */
[----:B------:R-:W-:Y:S02]  /*13aa0*/  VIADDMNMX R6, R3, UR5, R6, PT ;  /* 0x0000000503067c46 */ /* 0x000fe4000b800106 */
[----:B------:R-:W-:-:S02]  /*13ab0*/  IABS R10, R4 ;  /* 0x00000004000a7213 */ /* 0x000fc40000000000 */
[----:B------:R-:W-:Y:S01]  /*13ac0*/  IABS R8, R6 ;  /* 0x0000000600087213 */ /* 0x000fe20000000000 */
[----:B------:R-:W-:Y:S01]  /*13ad0*/  IMAD.MOV R26, RZ, RZ, -R6 ;  /* 0x000000ffff1a7224 */ /* 0x000fe200078e0a06 */
[----:B------:R-:W-:Y:S02]  /*13ae0*/  IADD3 R7, R7, 0x1000000, R4 ;  /* 0x0100000007077810 */ /* 0x000fe40007ffe004 */
[----:B------:R-:W0:Y:S08]  /*13af0*/  I2F.RP R9, R8 ;  /* 0x0000000800097306 */ /* 0x000e300000209400 */
[----:B0-----:R-:W0:Y:S02]  /*13b00*/  MUFU.RCP R9, R9 ;  /* 0x0000000900097308 */ /* 0x001e240000001000 */
[----:B0-----:R-:W-:-:S06]  /*13b10*/  VIADD R3, R9, 0xffffffe ;  /* 0x0ffffffe09037836 */ /* 0x001fcc0000000000 */
[----:B------:R-:W0:Y:S02]  /*13b20*/  F2I.FTZ.U32.TRUNC.NTZ R3, R3 ;  /* 0x0000000300037305 */ /* 0x000e24000021f000 */
[----:B0-----:R-:W-:-:S04]  /*13b30*/  IMAD.MOV R11, RZ, RZ, -R3 ;  /* 0x000000ffff0b7224 */ /* 0x001fc800078e0a03 */
[----:B------:R-:W-:Y:S01]  /*13b40*/  IMAD R5, R11, R8, RZ ;  /* 0x000000080b057224 */ /* 0x000fe200078e02ff */
[----:B------:R-:W-:-:S03]  /*13b50*/  IABS R11, R6 ;  /* 0x00000006000b7213 */ /* 0x000fc60000000000 */
        /* <DEDUP_REMOVED lines=15> */
[----:B------:R-:W-:-:S07]  /*13c50*/  IMAD R26, R2, R26, R7 ;  /* 0x0000001a021a7224 */ /* 0x000fce00078e0207 */
.L_x_1175:
[----:B------:R-:W-:-:S05]  /*13c60*/  LOP3.LUT R2, RZ, R2, RZ, 0x33, !PT ;  /* 0x00000002ff027212 */ /* 0x000fca00078e33ff */
[----:B------:R-:W-:Y:S01]  /*13c70*/  IMAD.IADD R25, R25, 0x1, R2 ;  /* 0x0000000119197824 */ /* 0x000fe200078e0202 */
[----:B------:R-:W-:Y:S06]  /*13c80*/  BRA `(.L_x_1176) ;  /* 0x00000000000c7947 */ /* 0x000fec0003800000 */
.L_x_1171:
[----:B------:R-:W-:Y:S02]  /*13c90*/  IMAD.MOV.U32 R25, RZ, RZ, RZ ;  /* 0x000000ffff197224 */ /* 0x000fe400078e00ff */
[----:B------:R-:W-:Y:S02]  /*13ca0*/  IMAD.U32 R24, RZ, RZ, UR6 ;  /* 0x00000006ff187e24 */ /* 0x000fe4000f8e00ff */
[----:B------:R-:W-:-:S07]  /*13cb0*/  IMAD.MOV.U32 R26, RZ, RZ, RZ ;  /* 0x000000ffff1a7224 */ /* 0x000fce00078e00ff */
.L_x_1176:
[----:B------:R-:W-:-:S13]  /*13cc0*/  ISETP.NE.AND P0, PT, R0, RZ, PT ;  /* 0x000000ff0000720c */ /* 0x000fda0003f05270 */
[----:B------:R-:W0:Y:S01]  /*13cd0*/  @!P0 S2R R3, SR_CgaCtaId ;  /* 0x0000000000038919 */ /* 0x000e220000008800 */
[----:B------:R-:W-:-:S04]  /*13ce0*/  @!P0 MOV R0, 0x400 ;  /* 0x0000040000008802 */ /* 0x000fc80000000f00 */
[----:B0-----:R-:W-:-:S05]  /*13cf0*/  @!P0 LEA R0, R3, R0, 0x18 ;  /* 0x0000000003008211 */ /* 0x001fca00078ec0ff */
[----:B------:R2:W-:Y:S01]  /*13d00*/  @!P0 STS.128 [R0+0x2d8d0], R24 ;  /* 0x02d8d01800008388 */ /* 0x0005e20000000c00 */
[----:B------:R-:W-:Y:S06]  /*13d10*/  BAR.ARV 0x5, 0x200 ;  /* 0x0148000000007b1d */ /* 0x000fec0000002000 */
.L_x_1169:
        /* <DEDUP_REMOVED lines=18> */
[----:B--2---:R-:W-:-:S04]  /*13e40*/  IMAD.SHL.U32 R0, R6, 0x8, RZ ;  /* 0x0000000806007824 */ /* 0x004fc800078e00ff */
[----:B------:R-:W-:Y:S01]  /*13e50*/  IMAD.SHL.U32 R4, R5, 0x8, RZ ;  /* 0x0000000805047824 */ /* 0x000fe200078e00ff */
[C---:B------:R-:W-:Y:S02]  /*13e60*/  LOP3.LUT R3, R0.reuse, 0x20, RZ, 0xc0, !PT ;  /* 0x0000002000037812 */ /* 0x040fe400078ec0ff */
[----:B0-----:R-:W-:Y:S02]  /*13e70*/  LOP3.LUT R2, R0, 0xd8, RZ, 0xc0, !PT ;  /* 0x000000d800027812 */ /* 0x001fe400078ec0ff */
        /* <DEDUP_REMOVED lines=11> */
.L_x_1291:
[----:B------:R-:W-:Y:S05]  /*13f30*/  YIELD ;  /* 0x0000000000007946 */ /* 0x000fea0003800000 */
[----:B------:R-:W-:Y:S01]  /*13f40*/  ULDC.64 UR4, c[0x0][0xa28] ;  /* 0x00028a0000047ab9 */ /* 0x000fe20000000a00 */
[----:B------:R-:W-:Y:S02]  /*13f50*/  CS2R R8, SRZ ;  /* 0x0000000000087805 */ /* 0x000fe4000001ff00 */
[----:B------:R-:W-:Y:S01]  /*13f60*/  ISETP.NE.U32.AND P0, PT, RZ, UR4, PT ;  /* 0x00000004ff007c0c */ /* 0x000fe2000bf05070 */
[----:B01----:R-:W0:Y:S01]  /*13f70*/  LDC.64 R4, c[0x0][0xa00] ;  /* 0x00028000ff047b82 */ /* 0x003e220000000a00 */
[----:B------:R-:W-:Y:S01]  /*13f80*/  IMAD.MOV.U32 R0, RZ, RZ, RZ ;  /* 0x000000ffff007224 */ /* 0x000fe200078e00ff */
[----:B------:R-:W-:Y:S01]  /*13f90*/  ULDC.64 UR6, c[0x0][0xa08] ;  /* 0x0002820000067ab9 */ /* 0x000fe20000000a00 */
[----:B------:R-:W-:Y:S01]  /*13fa0*/  ISETP.NE.AND.EX P0, PT, RZ, UR5, PT, P0 ;  /* 0x00000005ff007c0c */ /* 0x000fe2000bf05300 */
[----:B------:R-:W-:-:S12]  /*13fb0*/  ULDC.64 UR4, c[0x0][0xa18] ;  /* 0x0002860000047ab9 */ /* 0x000fd80000000a00 */
[----:B----4-:R-:W1:Y:S02]  /*13fc0*/  @P0 LDC.64 R2, c[0x0][0xa28] ;  /* 0x00028a00ff020b82 */ /* 0x010e640000000a00 */
[----:B-1----:R-:W-:-:S05]  /*13fd0*/  @P0 IMAD.WIDE R2, R27, 0x4, R2 ;  /* 0x000000041b020825 */ /* 0x002fca00078e0202 */
[----:B------:R1:W5:Y:S01]  /*13fe0*/  @P0 LDG.E R8, desc[UR52][R2.64] ;  /* 0x0000003402080981 */ /* 0x000362000c1e1900 */
[----:B------:R-:W-:Y:S01]  /*13ff0*/  ISETP.NE.U32.AND P0, PT, RZ, UR4, PT ;  /* 0x00000004ff007c0c */ /* 0x000fe2000bf05070 */
[----:B0-----:R-:W-:Y:S01]  /*14000*/  IMAD.WIDE R4, R27, 0x4, R4 ;  /* 0x000000041b047825 */ /* 0x001fe200078e0204 */
[----:B------:R-:W-:Y:S02]  /*14010*/  ISETP.NE.U32.AND P1, PT, RZ, UR6, PT ;  /* 0x00000006ff007c0c */ /* 0x000fe4000bf25070 */
[----:B------:R-:W-:Y:S01]  /*14020*/  ISETP.NE.AND.EX P2, PT, RZ, UR5, PT, P0 ;  /* 0x00000005ff007c0c */ /* 0x000fe2000bf45300 */
[----:B------:R-:W-:Y:S01]  /*14030*/  ULDC.64 UR4, c[0x0][0xa00] ;  /* 0x0002800000047ab9 */ /* 0x000fe20000000a00 */
[----:B------:R-:W-:Y:S02]  /*14040*/  ISETP.NE.AND.EX P1, PT, RZ, UR7, PT, P1 ;  /* 0x00000007ff007c0c */ /* 0x000fe4000bf25310 */
[----:B------:R-:W-:Y:S01]  /*14050*/  ISETP.NE.U32.AND P0, PT, RZ, UR4, PT ;  /* 0x00000004ff007c0c */ /* 0x000fe2000bf05070 */
[----:B-1----:R-:W0:Y:S03]  /*14060*/  LDC.64 R2, c[0x0][0xa08] ;  /* 0x00028200ff027b82 */ /* 0x002e260000000a00 */
[----:B------:R-:W-:-:S05]  /*14070*/  ISETP.NE.AND.EX P0, PT, RZ, UR5, PT, P0 ;  /* 0x00000005ff007c0c */ /* 0x000fca000bf05300 */
[----:B------:R-:W1:Y:S08]  /*14080*/  @P2 LDC.64 R6, c[0x0][0xa18] ;  /* 0x00028600ff062b82 */ /* 0x000e700000000a00 */
[----:B--2---:R-:W2:Y:S01]  /*14090*/  @P0 LDG.E R0, desc[UR52][R4.64] ;  /* 0x0000003404000981 */ /* 0x004ea2000c1e1900 */
[----:B------:R-:W-:Y:S01]  /*140a0*/  ULDC UR4, c[0x0][0x288] ;  /* 0x0000a20000047ab9 */ /* 0x000fe20000000800 */
[----:B0-----:R-:W-:-:S05]  /*140b0*/  IMAD.WIDE R2, R27, 0x4, R2 ;  /* 0x000000041b027825 */ /* 0x001fca00078e0202 */
[----:B------:R-:W5:Y:S01]  /*140c0*/  @P1 LDG.E R9, desc[UR52][R2.64] ;  /* 0x0000003402091981 */ /* 0x000f62000c1e1900 */
[----:B-1----:R-:W-:-:S03]  /*140d0*/  @P2 IMAD.WIDE R6, R27, 0x4, R6 ;  /* 0x000000041b062825 */ /* 0x002fc600078e0206 */
        /* <DEDUP_REMOVED lines=12> */
[----:B------:R-:W-:Y:S01]  /*141a0*/  IMAD.MOV.U32 R10, RZ, RZ, R0 ;  /* 0x000000ffff0a7224 */ /* 0x000fe200078e0000 */
[----:B---3--:R-:W-:Y:S06]  /*141b0*/  @P2 BRA `(.L_x_1178) ;  /* 0x0000000000142947 */ /* 0x008fec0003800000 */
[----:B------:R-:W-:Y:S05]  /*141c0*/  @!P0 BRA `(.L_x_1178) ;  /* 0x0000000000108947 */ /* 0x000fea0003800000 */
[----:B------:R-:W2:Y:S04]  /*141d0*/  LDG.E R7, desc[UR52][R4.64] ;  /* 0x0000003404077981 */ /* 0x000ea8000c1e1900 */
[----:B0-----:R-:W2:Y:S02]  /*141e0*/  LDG.E R0, desc[UR52][R4.64+0x4] ;  /* 0x0000043404007981 */ /* 0x001ea4000c1e1900 */
[----:B--2---:R-:W-:-:S05]  /*141f0*/  IMAD.IADD R10, R0, 0x1, -R7 ;  /* 0x00000001000a7824 */ /* 0x004fca00078e0a07 */
[----:B------:R1:W-:Y:S02]  /*14200*/  STL [R1+0xc], R10 ;  /* 0x00000c0a01007387 */ /* 0x0003e40000100800 */
.L_x_1178:
[----:B------:R-:W-:Y:S01]  /*14210*/  ULDC.64 UR4, c[0x0][0xa20] ;  /* 0x0002880000047ab9 */ /* 0x000fe20000000a00 */
[C---:B0-----:R-:W-:Y:S02]  /*14220*/  LOP3.LUT R0, R26.reuse, 0xff000000, RZ, 0xc0, !PT ;  /* 0xff0000001a007812 */ /* 0x041fe400078ec0ff */
[----:B------:R-:W-:Y:S02]  /*14230*/  ISETP.NE.U32.AND P0, PT, RZ, UR4, PT ;  /* 0x00000004ff007c0c */ /* 0x000fe4000bf05070 */
[----:B------:R-:W-:Y:S02]  /*14240*/  SHF.R.U32.HI R5, RZ, 0x8, R0 ;  /* 0x00000008ff057819 */ /* 0x000fe40000011600 */
[----:B------:R-:W-:Y:S02]  /*14250*/  ISETP.NE.AND.EX P0, PT, RZ, UR5, PT, P0 ;  /* 0x00000005ff007c0c */ /* 0x000fe4000bf05300 */
[C---:B------:R-:W-:Y:S02]  /*14260*/  LOP3.LUT R0, R26.reuse, 0xff0000, RZ, 0xc0, !PT ;  /* 0x00ff00001a007812 */ /* 0x040fe400078ec0ff */
[----:B------:R-:W-:Y:S01]  /*14270*/  LOP3.LUT R16, R26, 0xffff, RZ, 0xc0, !PT ;  /* 0x0000ffff1a107812 */ /* 0x000fe200078ec0ff */
[----:B-----5:R-:W-:Y:S01]  /*14280*/  IMAD.IADD R26, R9, 0x1, R8 ;  /* 0x00000001091a7824 */ /* 0x020fe200078e0208 */
[----:B------:R-:W-:-:S07]  /*14290*/  LEA.HI R0, R0, R5, RZ, 0x10 ;  /* 0x0000000500007211 */ /* 0x000fce00078f80ff */
[----:B------:R-:W-:Y:S05]  /*142a0*/  @!P0 BRA `(.L_x_1179) ;  /* 0x0000000000108947 */ /* 0x000fea0003800000 */
[----:B------:R-:W0:Y:S02]  /*142b0*/  LDC.64 R2, c[0x0][0xa20] ;  /* 0x00028800ff027b82 */ /* 0x000e240000000a00 */
[----:B0-----:R-:W-:-:S05]  /*142c0*/  IMAD.WIDE R2, R27, 0x4, R2 ;  /* 0x000000041b027825 */ /* 0x001fca00078e0202 */
[----:B------:R0:W5:Y:S01]  /*142d0*/  LDG.E R6, desc[UR52][R2.64] ;  /* 0x0000003402067981 */ /* 0x000162000c1e1900 */
[----:B------:R-:W-:Y:S05]  /*142e0*/  BRA `(.L_x_1180) ;  /* 0x0000000000107947 */ /* 0x000fea0003800000 */
.L_x_1179:
[----:B------:R-:W-:Y:S05]  /*142f0*/  @!P1 BRA `(.L_x_1180) ;  /* 0x00000000000c9947 */ /* 0x000fea0003800000 */
[----:B------:R-:W2:Y:S04]  /*14300*/  LDG.E R5, desc[UR52][R2.64] ;  /* 0x0000003402057981 */ /* 0x000ea8000c1e1900 */
[----:B------:R-:W2:Y:S02]  /*14310*/  LDG.E R6, desc[UR52][R2.64+0x4] ;  /* 0x0000043402067981 */ /* 0x000ea4000c1e1900 */
[----:B--2---:R-:W-:-:S07]  /*14320*/  IMAD.IADD R6, R6, 0x1, -R5 ;  /* 0x0000000106067824 */ /* 0x004fce00078e0a05 */
.L_x_1180:
[----:B0-----:R-:W0:Y:S01]  /*14330*/  LDC R2, c[0x0][0x448] ;  /* 0x00011200ff027b82 */ /* 0x001e220000000800 */
[----:B------:R-:W-:Y:S02]  /*14340*/  IMAD R11, R25, 0xc0, RZ ;  /* 0x000000c0190b7824 */ /* 0x000fe400078e02ff */
[----:B-----5:R-:W-:Y:S02]  /*14350*/  IMAD.IADD R6, R6, 0x1, -R8 ;  /* 0x0000000106067824 */ /* 0x020fe400078e0a08 */
[----:B------:R-:W-:Y:S01]  /*14360*/  VIADD R7, R11, 0xbf ;  /* 0x000000bf0b077836 */ /* 0x000fe20000000000 */
[----:B------:R2:W-:Y:S01]  /*14370*/  STL [R1+0x8], R11 ;  /* 0x0000080b01007387 */ /* 0x0005e20000100800 */
[----:B0-----:R-:W-:-:S13]  /*14380*/  ISETP.NE.AND P1, PT, R2, 0x1, PT ;  /* 0x000000010200780c */ /* 0x001fda0003f25270 */
[----:B------:R-:W0:Y:S08]  /*14390*/  @P1 LDC R4, c[0x0][0x44c] ;  /* 0x00011300ff041b82 */ /* 0x000e300000000800 */
[----:B------:R-:W3:Y:S01]  /*143a0*/  @P1 LDC R2, c[0x0][0x450] ;  /* 0x00011400ff021b82 */ /* 0x000ee20000000800 */
[----:B0-----:R-:W-:-:S05]  /*143b0*/  @P1 IMAD.HI.U32 R3, R7, R4, RZ ;  /* 0x0000000407031227 */ /* 0x001fca00078e00ff */
[----:B---3--:R-:W-:Y:S01]  /*143c0*/  @P1 SHF.R.U32.HI R7, RZ, R2, R3 ;  /* 0x00000002ff071219 */ /* 0x008fe20000011603 */
[----:B------:R-:W-:-:S05]  /*143d0*/  VIADD R2, R6, 0x7f ;  /* 0x0000007f06027836 */ /* 0x000fca0000000000 */
[----:B------:R-:W-:-:S04]  /*143e0*/  SHF.R.S32.HI R3, RZ, 0x1f, R2 ;  /* 0x0000001fff037819 */ /* 0x000fc80000011402 */
[----:B------:R-:W-:Y:S02]  /*143f0*/  LEA.HI R4, R3, R2, RZ, 0x7 ;  /* 0x0000000203047211 */ /* 0x000fe400078f38ff */
[----:B------:R-:W-:Y:S02]  /*14400*/  IADD3 R2, R6, 0x1, -R10 ;  /* 0x0000000106027810 */ /* 0x000fe40007ffe80a */
[----:B------:R-:W-:-:S03]  /*14410*/  SHF.R.S32.HI R9, RZ, 0x7, R4 ;  /* 0x00000007ff097819 */ /* 0x000fc60000011404 */
[----:B------:R-:W-:Y:S02]  /*14420*/  IMAD.IADD R7, R2, 0x1, R7 ;  /* 0x0000000102077824 */ /* 0x000fe400078e0207 */
[----:B------:R-:W0:Y:S01]  /*14430*/  LDC.64 R2, c[0x0][0x9e0] ;  /* 0x00027800ff027b82 */ /* 0x000e220000000a00 */
[----:B------:R2:W-:Y:S01]  /*14440*/  STL [R1+0x40], R9 ;  /* 0x0000400901007387 */ /* 0x0005e20000100800 */
[----:B0-----:R-:W-:Y:S01]  /*14450*/  ISETP.GE.AND P2, PT, R3, 0x1, PT ;  /* 0x000000010300780c */ /* 0x001fe20003f46270 */
[----:B------:R-:W-:-:S12]  /*14460*/  IMAD.IADD R2, R7, 0x1, R2 ;  /* 0x0000000107027824 */ /* 0x000fd800078e0202 */
[----:B--2---:R-:W-:Y:S05]  /*14470*/  @!P2 BRA `(.L_x_1181) ;  /* 0x000000000048a947 */ /* 0x004fea0003800000 */
[C---:B------:R-:W-:Y:S01]  /*14480*/  ISETP.GT.AND P0, PT, R7.reuse, RZ, PT ;  /* 0x000000ff0700720c */ /* 0x040fe20003f04270 */
[----:B------:R-:W-:Y:S01]  /*14490*/  BSSY B0, `(.L_x_1182) ;  /* 0x000000e000007945 */ /* 0x000fe20003800000 */
[----:B------:R-:W-:-:S11]  /*144a0*/  VIADD R8, R7, 0xffffffff ;  /* 0xffffffff07087836 */ /* 0x000fd60000000000 */
[----:B------:R-:W-:Y:S05]  /*144b0*/  @P0 BRA `(.L_x_1183) ;  /* 0x00000000001c0947 */ /* 0x000fea0003800000 */
[----:B------:R-:W-:Y:S01]  /*144c0*/  ISETP.NE.AND P0, PT, R3, 0x1, PT ;  /* 0x000000010300780c */ /* 0x000fe20003f05270 */
[----:B------:R-:W-:-:S12]  /*144d0*/  IMAD.MOV R7, RZ, RZ, -R7 ;  /* 0x000000ffff077224 */ /* 0x000fd800078e0a07 */
[----:B------:R-:W0:Y:S02]  /*144e0*/  @P0 LDC.64 R4, c[0x0][0x9e8] ;  /* 0x00027a00ff040b82 */ /* 0x000e240000000a00 */
[----:B0-----:R-:W-:-:S05]  /*144f0*/  @P0 IMAD.HI.U32 R4, R7, R4, RZ ;  /* 0x0000000407040227 */ /* 0x001fca00078e00ff */
[----:B------:R-:W-:-:S04]  /*14500*/  @P0 SHF.R.U32.HI R7, RZ, R5, R4 ;  /* 0x00000005ff070219 */ /* 0x000fc80000011604 */
[----:B------:R-:W-:Y:S01]  /*14510*/  LOP3.LUT R8, RZ, R7, RZ, 0x33, !PT ;  /* 0x00000007ff087212 */ /* 0x000fe200078e33ff */
[----:B------:R-:W-:Y:S06]  /*14520*/  BRA `(.L_x_1184) ;  /* 0x0000000000107947 */ /* 0x000fec0003800000 */
.L_x_1183:
[----:B------:R-:W-:-:S13]  /*14530*/  ISETP.NE.AND P0, PT, R3, 0x1, PT ;  /* 0x000000010300780c */ /* 0x000fda0003f05270 */
[----:B------:R-:W0:Y:S02]  /*14540*/  @P0 LDC.64 R4, c[0x0][0x9e8] ;  /* 0x00027a00ff040b82 */ /* 0x000e240000000a00 */
[----:B0-----:R-:W-:-:S05]  /*14550*/  @P0 IMAD.HI.U32 R4, R8, R4, RZ ;  /* 0x0000000408040227 */ /* 0x001fca00078e00ff */
[----:B------:R-:W-:-:S07]  /*14560*/  @P0 SHF.R.U32.HI R8, RZ, R5, R4 ;  /* 0x00000005ff080219 */ /* 0x000fce0000011604 */
.L_x_1184:
[----:B------:R-:W-:Y:S05]  /*14570*/  BSYNC B0 ;  /* 0x0000000000007941 */ /* 0x000fea0003800000 */
.L_x_1182:
[----:B------:R-:W-:-:S05]  /*14580*/  IMAD R5, R8, R3, R3 ;  /* 0x0000000308057224 */ /* 0x000fca00078e0203 */
[----:B------:R-:W-:-:S07]  /*14590*/  VIMNMX R2, R2, R5, PT ;  /* 0x0000000502027248 */ /* 0x000fce0003fe0100 */
.L_x_1181:
[----:B------:R-:W0:Y:S01]  /*145a0*/  @P1 LDC R7, c[0x0][0x44c] ;  /* 0x00011300ff071b82 */ /* 0x000e220000000800 */
[----:B------:R-:W-:Y:S01]  /*145b0*/  IMAD.MOV.U32 R5, RZ, RZ, R11 ;  /* 0x000000ffff057224 */ /* 0x000fe200078e000b */
[----:B------:R-:W-:Y:S01]  /*145c0*/  ULDC UR4, c[0x0][0x9dc] ;  /* 0x0002770000047ab9 */ /* 0x000fe20000000800 */
[----:B------:R-:W-:-:S05]  /*145d0*/  VIADD R2, R2, 0x7f ;  /* 0x0000007f02027836 */ /* 0x000fca0000000000 */
[----:B------:R-:W2:Y:S01]  /*145e0*/  @P1 LDC R4, c[0x0][0x450] ;  /* 0x00011400ff041b82 */ /* 0x000ea20000000800 */
[----:B0-----:R-:W-:-:S05]  /*145f0*/  @P1 IMAD.HI.U32 R7, R11, R7, RZ ;  /* 0x000000070b071227 */ /* 0x001fca00078e00ff */
[----:B--2---:R-:W-:-:S04]  /*14600*/  @P1 SHF.R.U32.HI R5, RZ, R4, R7 ;  /* 0x00000004ff051219 */ /* 0x004fc80000011607 */
[----:B------:R-:W-:Y:S02]  /*14610*/  IADD3 R7, R5, R6, -R10 ;  /* 0x0000000605077210 */ /* 0x000fe40007ffe80a */
[----:B------:R-:W-:-:S04]  /*14620*/  SHF.R.S32.HI R5, RZ, 0x1f, R2 ;  /* 0x0000001fff057819 */ /* 0x000fc80000011402 */
[----:B------:R-:W-:Y:S01]  /*14630*/  LEA.HI R5, R5, R2, RZ, 0x7 ;  /* 0x0000000205057211 */ /* 0x000fe200078f38ff */
[----:B------:R-:W-:-:S03]  /*14640*/  VIADD R2, R7, -UR4 ;  /* 0x8000000407027c36 */ /* 0x000fc60008000000 */
[----:B------:R-:W-:-:S04]  /*14650*/  SHF.R.S32.HI R4, RZ, 0x7, R5 ;  /* 0x00000007ff047819 */ /* 0x000fc80000011405 */
[----:B------:R-:W-:Y:S01]  /*14660*/  VIMNMX R6, R9, R4, PT ;  /* 0x0000000409067248 */ /* 0x000fe20003fe0100 */
[----:B------:R0:W-:Y:S01]  /*14670*/  STL [R1+0x3c], R4 ;  /* 0x00003c0401007387 */ /* 0x0001e20000100800 */
[----:B------:R-:W-:Y:S05]  /*14680*/  @!P2 BRA `(.L_x_1185) ;  /* 0x000000000044a947 */ /* 0x000fea0003800000 */
[----:B------:R-:W-:Y:S01]  /*14690*/  ISETP.GT.AND P0, PT, R7, -0x1, PT ;  /* 0xffffffff0700780c */ /* 0x000fe20003f04270 */
[----:B------:R-:W-:-:S12]  /*146a0*/  BSSY B0, `(.L_x_1186) ;  /* 0x000000d000007945 */ /* 0x000fd80003800000 */
[----:B------:R-:W-:Y:S05]  /*146b0*/  @P0 BRA `(.L_x_1187) ;  /* 0x00000000001c0947 */ /* 0x000fea0003800000 */
[----:B------:R-:W-:Y:S02]  /*146c0*/  ISETP.NE.AND P0, PT, R3, 0x1, PT ;  /* 0x000000010300780c */ /* 0x000fe40003f05270 */
[----:B------:R-:W-:-:S11]  /*146d0*/  LOP3.LUT R7, RZ, R7, RZ, 0x33, !PT ;  /* 0x00000007ff077212 */ /* 0x000fd600078e33ff */
[----:B0-----:R-:W0:Y:S02]  /*146e0*/  @P0 LDC.64 R4, c[0x0][0x9e8] ;  /* 0x00027a00ff040b82 */ /* 0x001e240000000a00 */
[----:B0-----:R-:W-:-:S05]  /*146f0*/  @P0 IMAD.HI.U32 R4, R7, R4, RZ ;  /* 0x0000000407040227 */ /* 0x001fca00078e00ff */
[----:B------:R-:W-:-:S04]  /*14700*/  @P0 SHF.R.U32.HI R7, RZ, R5, R4 ;  /* 0x00000005ff070219 */ /* 0x000fc80000011604 */
[----:B------:R-:W-:Y:S01]  /*14710*/  LOP3.LUT R7, RZ, R7, RZ, 0x33, !PT ;  /* 0x00000007ff077212 */ /* 0x000fe200078e33ff */
[----:B------:R-:W-:Y:S06]  /*14720*/  BRA `(.L_x_1188) ;  /* 0x0000000000107947 */ /* 0x000fec0003800000 */
.L_x_1187:
[----:B------:R-:W-:-:S13]  /*14730*/  ISETP.NE.AND P0, PT, R3, 0x1, PT ;  /* 0x000000010300780c */ /* 0x000fda0003f05270 */
[----:B0-----:R-:W0:Y:S02]  /*14740*/  @P0 LDC.64 R4, c[0x0][0x9e8] ;  /* 0x00027a00ff040b82 */ /* 0x001e240000000a00 */
[----:B0-----:R-:W-:-:S05]  /*14750*/  @P0 IMAD.HI.U32 R4, R7, R4, RZ ;  /* 0x0000000407040227 */ /* 0x001fca00078e00ff */
[----:B------:R-:W-:-:S07]  /*14760*/  @P0 SHF.R.U32.HI R7, RZ, R5, R4 ;  /* 0x00000005ff070219 */ /* 0x000fce0000011604 */
.L_x_1188:
[----:B------:R-:W-:Y:S05]  /*14770*/  BSYNC B0 ;  /* 0x0000000000007941 */ /* 0x000fea0003800000 */
.L_x_1186:
[----:B------:R-:W-:-:S05]  /*14780*/  IMAD R3, R7, R3, RZ ;  /* 0x0000000307037224 */ /* 0x000fca00078e02ff */
[----:B------:R-:W-:-:S07]  /*14790*/  VIMNMX R2, R2, R3, !PT ;  /* 0x0000000302027248 */ /* 0x000fce0007fe0100 */
.L_x_1185:
[----:B------:R-:W-:Y:S01]  /*147a0*/  SHF.R.S32.HI R3, RZ, 0x1f, R2 ;  /* 0x0000001fff037819 */ /* 0x000fe20000011402 */
[----:B------:R-:W-:Y:S01]  /*147b0*/  IMAD.MOV.U32 R5, RZ, RZ, RZ ;  /* 0x000000ffff057224 */ /* 0x000fe200078e00ff */
[----:B0-----:R-:W-:Y:S01]  /*147c0*/  SHF.R.U32.HI R4, RZ, 0x10, R0 ;  /* 0x00000010ff047819 */ /* 0x001fe20000011600 */
[----:B------:R-:W-:Y:S01]  /*147d0*/  BSSY B0, `(.L_x_1189) ;  /* 0x0000029000007945 */ /* 0x000fe20003800000 */
[----:B------:R-:W-:Y:S01]  /*147e0*/  LEA.HI R3, R3, R2, RZ, 0x7 ;  /* 0x0000000203037211 */ /* 0x000fe200078f38ff */
[----:B------:R-:W-:Y:S01]  /*147f0*/  IMAD.MOV.U32 R12, RZ, RZ, R5 ;  /* 0x000000ffff0c7224 */ /* 0x000fe200078e0005 */
[----:B------:R-:W-:Y:S02]  /*14800*/  ISETP.NE.AND P0, PT, R4, RZ, PT ;  /* 0x000000ff0400720c */ /* 0x000fe40003f05270 */
[----:B------:R-:W-:Y:S02]  /*14810*/  SHF.R.S32.HI R3, RZ, 0x7, R3 ;  /* 0x00000007ff037819 */ /* 0x000fe40000011403 */
[----:B-1----:R-:W-:-:S02]  /*14820*/  LOP3.LUT R10, R0, 0xff, RZ, 0xc0, !PT ;  /* 0x000000ff000a7812 */ /* 0x002fc400078ec0ff */
[----:B------:R-:W-:-:S04]  /*14830*/  VIMNMX R11, RZ, R3, !PT ;  /* 0x00000003ff0b7248 */ /* 0x000fc80007fe0100 */
[----:B------:R-:W-:Y:S01]  /*14840*/  ISETP.GT.AND P1, PT, R6, R11, PT ;  /* 0x0000000b0600720c */ /* 0x000fe20003f24270 */
[----:B------:R0:W-:Y:S02]  /*14850*/  STL [R1+0x14], R11 ;  /* 0x0000140b01007387 */ /* 0x0001e40000100800 */
[----:B------:R-:W1:Y:S02]  /*14860*/  @!P0 LDC R4, c[0x0][0x9f0] ;  /* 0x00027c00ff048b82 */ /* 0x000e640000000800 */
[----:B------:R0:W-:Y:S04]  /*14870*/  STL [R1+0x18], R5 ;  /* 0x0000180501007387 */ /* 0x0001e80000100800 */
[----:B------:R0:W-:Y:S04]  /*14880*/  STL [R1+0x30], R10 ;  /* 0x0000300a01007387 */ /* 0x0001e80000100800 */
[----:B------:R-:W-:Y:S05]  /*14890*/  @!P1 BRA `(.L_x_1190) ;  /* 0x0000000000709947 */ /* 0x000fea0003800000 */
[-C--:B-1----:R-:W-:Y:S02]  /*148a0*/  IABS R0, R4.reuse ;  /* 0x0000000400007213 */ /* 0x082fe40000000000 */
[----:B------:R-:W-:Y:S02]  /*148b0*/  IABS R7, R4 ;  /* 0x0000000400077213 */ /* 0x000fe40000000000 */
[----:B------:R-:W1:Y:S03]  /*148c0*/  I2F.RP R8, R0 ;  /* 0x0000000000087306 */ /* 0x000e660000209400 */
[----:B------:R-:W-:-:S05]  /*148d0*/  IMAD.MOV R7, RZ, RZ, -R7 ;  /* 0x000000ffff077224 */ /* 0x000fca00078e0a07 */
[----:B-1----:R-:W1:Y:S02]  /*148e0*/  MUFU.RCP R8, R8 ;  /* 0x0000000800087308 */ /* 0x002e640000001000 */
[----:B-1----:R-:W-:-:S06]  /*148f0*/  VIADD R9, R8, 0xffffffe ;  /* 0x0ffffffe08097836 */ /* 0x002fcc0000000000 */
[----:B------:R-:W1:Y:S02]  /*14900*/  F2I.FTZ.U32.TRUNC.NTZ R3, R9 ;  /* 0x0000000900037305 */ /* 0x000e64000021f000 */
[----:B-1----:R-:W-:-:S04]  /*14910*/  IMAD.MOV R2, RZ, RZ, -R3 ;  /* 0x000000ffff027224 */ /* 0x002fc800078e0a03 */
[----:B0-----:R-:W-:Y:S02]  /*14920*/  IMAD R5, R2, R0, RZ ;  /* 0x0000000002057224 */ /* 0x001fe400078e02ff */
[----:B------:R-:W-:-:S04]  /*14930*/  IMAD.MOV.U32 R2, RZ, RZ, RZ ;  /* 0x000000ffff027224 */ /* 0x000fc800078e00ff */
[----:B------:R-:W-:Y:S01]  /*14940*/  IMAD.HI.U32 R5, R3, R5, R2 ;  /* 0x0000000503057227 */ /* 0x000fe200078e0002 */
[----:B------:R-:W-:-:S05]  /*14950*/  IADD3 R3, R4, -0x1, R6 ;  /* 0xffffffff04037810 */ /* 0x000fca0007ffe006 */
[----:B------:R-:W-:-:S05]  /*14960*/  IMAD.IADD R3, R3, 0x1, -R11 ;  /* 0x0000000103037824 */ /* 0x000fca00078e0a0b */
        /* <DEDUP_REMOVED lines=15> */
.L_x_1190:
[----:B------:R-:W-:Y:S05]  /*14a60*/  BSYNC B0 ;  /* 0x0000000000007941 */ /* 0x000fea0003800000 */
.L_x_1189:
[----:B------:R-:W-:Y:S01]  /*14a70*/  IMAD.MOV.U32 R0, RZ, RZ, R12 ;  /* 0x000000ffff007224 */ /* 0x000fe200078e000c */
[----:B------:R-:W-:Y:S03]  /*14a80*/  BSSY B7, `(.L_x_1191) ;  /* 0x0000420000077945 */ /* 0x000fe60003800000 */
[----:B------:R-:W-:-:S05]  /*14a90*/  IMAD R29, R10, R0, R11 ;  /* 0x000000000a1d7224 */ /* 0x000fca00078e020b */
[----:B------:R-:W-:-:S04]  /*14aa0*/  VIADDMNMX R22, R29, R0, R6, PT ;  /* 0x000000001d167246 */ /* 0x000fc80003800106 */
[----:B------:R-:W-:Y:S01]  /*14ab0*/  ISETP.GT.AND P0, PT, R22, R29, PT ;  /* 0x0000001d1600720c */ /* 0x000fe20003f04270 */
[----:B------:R3:W-:-:S12]  /*14ac0*/  STL [R1+0x1c], R22 ;  /* 0x00001c1601007387 */ /* 0x0007d80000100800 */
[----:B---3--:R-:W-:Y:S05]  /*14ad0*/  @P0 BRA `(.L_x_1192) ;  /* 0x0000000000440947 */ /* 0x008fea0003800000 */
[----:B------:R-:W3:Y:S02]  /*14ae0*/  S2R R0, SR_TID.X ;  /* 0x0000000000007919 */ /* 0x000ee40000002100 */
[----:B---3--:R-:W-:-:S04]  /*14af0*/  LOP3.LUT R0, R0, 0x7f, RZ, 0xc0, !PT ;  /* 0x0000007f00007812 */ /* 0x008fc800078ec0ff */
[----:B------:R-:W-:-:S13]  /*14b00*/  ISETP.NE.AND P0, PT, R0, RZ, PT ;  /* 0x000000ff0000720c */ /* 0x000fda0003f05270 */
[----:B------:R-:W-:Y:S05]  /*14b10*/  @P0 BRA `(.L_x_1193) ;  /* 0x0000004000580947 */ /* 0x000fea0003800000 */
[----:B0-----:R-:W0:Y:S01]  /*14b20*/  S2R R5, SR_LANEID ;  /* 0x0000000000057919 */ /* 0x001e220000000000 */
[----:B------:R-:W-:Y:S01]  /*14b30*/  VOTEU.ANY UR4, UPT, PT ;  /* 0x0000000000047886 */ /* 0x000fe200038e0100 */
[----:B------:R-:W3:Y:S01]  /*14b40*/  LDC.64 R2, c[0x0][0xc60] ;  /* 0x00031800ff027b82 */ /* 0x000ee20000000a00 */
[----:B------:R-:W0:Y:S02]  /*14b50*/  FLO.U32 R0, UR4 ;  /* 0x0000000400007d00 */ /* 0x000e2400080e0000 */
[----:B0-----:R-:W-:-:S06]  /*14b60*/  ISETP.EQ.U32.AND P0, PT, R0, R5, PT ;  /* 0x000000050000720c */ /* 0x001fcc0003f02070 */
[----:B------:R-:W3:Y:S07]  /*14b70*/  POPC R5, UR4 ;  /* 0x0000000400057d09 */ /* 0x000eee0008000000 */
[----:B---3--:R-:W3:Y:S01]  /*14b80*/  @P0 ATOMG.E.ADD.STRONG.GPU PT, R3, desc[UR52][R2.64], R5 ;  /* 0x00000005020309a8 */ /* 0x008ee200081ee1f4 */
[----:B-1----:R-:W0:Y:S02]  /*14b90*/  S2R R4, SR_LTMASK ;  /* 0x0000000000047919 */ /* 0x002e240000003900 */
[----:B0-----:R-:W-:-:S04]  /*14ba0*/  LOP3.LUT R4, R4, UR4, RZ, 0xc0, !PT ;  /* 0x0000000404047c12 */ /* 0x001fc8000f8ec0ff */
[----:B------:R-:W0:Y:S01]  /*14bb0*/  POPC R7, R4 ;  /* 0x0000000400077309 */ /* 0x000e220000000000 */
[----:B---3--:R-:W0:Y:S02]  /*14bc0*/  SHFL.IDX PT, R0, R3, R0, 0x1f ;  /* 0x00001f0003007589 */ /* 0x008e2400000e0000 */
[----:B0-----:R-:W-:Y:S01]  /*14bd0*/  IADD3 R24, R0, UR37, R7 ;  /* 0x0000002500187c10 */ /* 0x001fe2000fffe007 */
[----:B------:R-:W-:Y:S06]  /*14be0*/  BRA `(.L_x_1193) ;  /* 0x0000004000247947 */ /* 0x000fec0003800000 */
.L_x_1192:
        /* <DEDUP_REMOVED lines=8> */
[----:B-1----:R-:W-:Y:S02]  /*14c70*/  IMAD.U32 R4, RZ, RZ, UR6 ;  /* 0x00000006ff047e24 */ /* 0x002fe4000f8e00ff */
[----:B------:R-:W1:Y:S01]  /*14c80*/  LDC.64 R2, c[0x4][R2] ;  /* 0x0100000002027b82 */ /* 0x000e620000000a00 */
[----:B0-----:R-:W-:Y:S02]  /*14c90*/  IMAD.U32 R5, RZ, RZ, UR7 ;  /* 0x00000007ff057e24 */ /* 0x001fe4000f8e00ff */
[----:B------:R-:W-:Y:S02]  /*14ca0*/  IMAD.U32 R6, RZ, RZ, UR8 ;  /* 0x00000008ff067e24 */ /* 0x000fe4000f8e00ff */
[----:B------:R-:W-:-:S02]  /*14cb0*/  IMAD.U32 R7, RZ, RZ, UR9 ;  /* 0x00000009ff077e24 */ /* 0x000fc4000f8e00ff */
[----:B------:R-:W-:Y:S02]  /*14cc0*/  IMAD.U32 R10, RZ, RZ, UR4 ;  /* 0x00000004ff0a7e24 */ /* 0x000fe4000f8e00ff */
[----:B------:R-:W-:Y:S02]  /*14cd0*/  IMAD.U32 R11, RZ, RZ, UR5 ;  /* 0x00000005ff0b7e24 */ /* 0x000fe4000f8e00ff */
[----:B------:R-:W-:Y:S02]  /*14ce0*/  IMAD.MOV.U32 R8, RZ, RZ, 0x70 ;  /* 0x00000070ff087424 */ /* 0x000fe400078e00ff */
[----:B--2---:R-:W-:Y:S02]  /*14cf0*/  IMAD.MOV.U32 R12, RZ, RZ, 0x1 ;  /* 0x00000001ff0c7424 */ /* 0x004fe400078e00ff */
[----:B------:R-:W-:-:S07]  /*14d00*/  IMAD.MOV.U32 R13, RZ, RZ, RZ ;  /* 0x000000ffff0d7224 */ /* 0x000fce00078e00ff */
[----:B------:R-:W-:-:S07]  /*14d10*/  LEPC R20, `(.L_x_1195) ;  /* 0x000000001014794e */ /* 0x000fce0000000000 */
[----:B-1----:R-:W-:Y:S05]  /*14d20*/  CALL.ABS.NOINC R2 ;  /* 0x0000000002007343 */ /* 0x002fea0003c00000 */
.L_x_1195:
[----:B------:R-:W-:Y:S05]  /*14d30*/  BSYNC B6 ;  /* 0x0000000000067941 */ /* 0x000fea0003800000 */
.L_x_1194:
        /* <DEDUP_REMOVED lines=9> */
[----:B-1----:R-:W-:Y:S02]  /*14dd0*/  IMAD.U32 R4, RZ, RZ, UR6 ;  /* 0x00000006ff047e24 */ /* 0x002fe4000f8e00ff */
[----:B0-----:R-:W-:Y:S02]  /*14de0*/  IMAD.U32 R5, RZ, RZ, UR7 ;  /* 0x00000007ff057e24 */ /* 0x001fe4000f8e00ff */
[----:B------:R-:W-:Y:S02]  /*14df0*/  IMAD.U32 R6, RZ, RZ, UR8 ;  /* 0x00000008ff067e24 */ /* 0x000fe4000f8e00ff */
[----:B------:R-:W-:-:S02]  /*14e00*/  IMAD.U32 R7, RZ, RZ, UR9 ;  /* 0x00000009ff077e24 */ /* 0x000fc4000f8e00ff */
[----:B------:R-:W-:Y:S02]  /*14e10*/  IMAD.U32 R10, RZ, RZ, UR4 ;  /* 0x00000004ff0a7e24 */ /* 0x000fe4000f8e00ff */
[----:B------:R-:W-:Y:S02]  /*14e20*/  IMAD.U32 R11, RZ, RZ, UR5 ;  /* 0x00000005ff0b7e24 */ /* 0x000fe4000f8e00ff */
[----:B------:R-:W-:Y:S02]  /*14e30*/  IMAD.MOV.U32 R8, RZ, RZ, 0x70 ;  /* 0x00000070ff087424 */ /* 0x000fe400078e00ff */
[----:B--2---:R-:W-:Y:S02]  /*14e40*/  IMAD.MOV.U32 R12, RZ, RZ, 0x1 ;  /* 0x00000001ff0c7424 */ /* 0x004fe400078e00ff */
[----:B---3--:R-:W-:-:S07]  /*14e50*/  IMAD.MOV.U32 R13, RZ, RZ, RZ ;  /* 0x000000ffff0d7224 */ /* 0x008fce00078e00ff */
[----:B------:R-:W-:-:S07]  /*14e60*/  LEPC R20, `(.L_x_1198) ;  /* 0x000000001014794e */ /* 0x000fce0000000000 */
[----:B----4-:R-:W-:Y:S05]  /*14e70*/  CALL.ABS.NOINC R2 ;  /* 0x0000000002007343 */ /* 0x010fea0003c00000 */
.L_x_1198:
        /* <DEDUP_REMOVED lines=15> */
.L_x_1197:
[----:B------:R-:W-:Y:S05]  /*14f70*/  BSYNC B6 ;  /* 0x0000000000067941 */ /* 0x000fea0003800000 */
.L_x_1196:
[----:B------:R-:W-:Y:S01]  /*14f80*/  ULDC.64 UR4, c[0x0][0x9f8] ;  /* 0x00027e0000047ab9 */ /* 0x000fe20000000a00 */
[----:B------:R-:W-:Y:S01]  /*14f90*/  IMAD.MOV.U32 R23, RZ, RZ, R27 ;  /* 0x000000ffff177224 */ /* 0x000fe200078e001b */
[----:B------:R-:W-:-:S04]  /*14fa0*/  ISETP.NE.U32.AND P0, PT, RZ, UR4, PT ;  /* 0x00000004ff007c0c */ /* 0x000fc8000bf05070 */
[----:B------:R-:W-:Y:S01]  /*14fb0*/  ISETP.NE.AND.EX P0, PT, RZ, UR5, PT, P0 ;  /* 0x00000005ff007c0c */ /* 0x000fe2000bf05300 */
[----:B------:R-:W-:-:S12]  /*14fc0*/  ULDC.64 UR4, c[0x0][0xa08] ;  /* 0x0002820000047ab9 */ /* 0x000fd80000000a00 */
[----:B------:R-:W3:Y:S02]  /*14fd0*/  @P0 LDC.64 R2, c[0x0][0x9f8] ;  /* 0x00027e00ff020b82 */ /* 0x000ee40000000a00 */
[----:B---3--:R-:W-:-:S05]  /*14fe0*/  @P0 IMAD.WIDE R2, R27, 0x4, R2 ;  /* 0x000000041b020825 */ /* 0x008fca00078e0202 */
[----:B------:R3:W4:Y:S01]  /*14ff0*/  @P0 LDG.E R23, desc[UR52][R2.64] ;  /* 0x0000003402170981 */ /* 0x000722000c1e1900 */
[----:B------:R-:W-:Y:S01]  /*15000*/  VIADD R22, R22, 0xffffffff ;  /* 0xffffffff16167836 */ /* 0x000fe20000000000 */
[----:B---3--:R-:W3:Y:S02]  /*15010*/  LDC.64 R2, c[0x0][0x418] ;  /* 0x00010600ff027b82 */ /* 0x008ee40000000a00 */
[----:B---3--:R-:W-:Y:S01]  /*15020*/  LOP3.LUT P0, RZ, R2, UR4, RZ, 0xfc, !PT ;  /* 0x0000000402ff7c12 */ /* 0x008fe2000f80fcff */
[----:B------:R-:W-:-:S03]  /*15030*/  UMOV UR4, 0xffffffff ;  /* 0xffffffff00047882 */ /* 0x000fc60000000000 */
[----:B------:R-:W-:Y:S02]  /*15040*/  LOP3.LUT P0, RZ, R3, UR5, RZ, 0xfc, P0 ;  /* 0x0000000503ff7c12 */ /* 0x000fe4000800fcff */
[----:B----4-:R-:W-:Y:S02]  /*15050*/  SHF.R.S32.HI R25, RZ, 0x1f, R23 ;  /* 0x0000001fff197819 */ /* 0x010fe40000011417 */
[----:B------:R-:W-:Y:S01]  /*15060*/  SEL R19, R23, RZ, !P0 ;  /* 0x000000ff17137207 */ /* 0x000fe20004000000 */
[----:B------:R-:W-:Y:S08]  /*15070*/  BRA.DIV UR4, `(.L_x_1199) ;  /* 0x0000005204d47947 */ /* 0x000ff0000b800000 */
[----:B------:R-:W3:Y:S02]  /*15080*/  S2R R0, SR_TID.X ;  /* 0x0000000000007919 */ /* 0x000ee40000002100 */
[----:B---3--:R-:W-:-:S04]  /*15090*/  SHF.R.U32.HI R0, RZ, 0x5, R0 ;  /* 0x00000005ff007819 */ /* 0x008fc80000011600 */
[----:B------:R-:W-:-:S05]  /*150a0*/  LOP3.LUT R0, R0, 0x3, RZ, 0xc0, !PT ;  /* 0x0000000300007812 */ /* 0x000fca00078ec0ff */
[----:B------:R3:W4:Y:S02]  /*150b0*/  SHFL.IDX PT, R14, R0, RZ, 0x1f ;  /* 0x00001fff000e7589 */ /* 0x00072400000e0000 */
.L_x_1307:
[----:B---3--:R-:W3:Y:S01]  /*150c0*/  LDL.LU R0, [R1] ;  /* 0x0000000001007983 */ /* 0x008ee20000300800 */
[----:B------:R-:W-:Y:S02]  /*150d0*/  PLOP3.LUT P1, PT, PT, PT, PT, 0x8, 0x0 ;  /* 0x000000000000781c */ /* 0x000fe40003f2e170 */
[----:B----4-:R-:W-:Y:S02]  /*150e0*/  ISETP.NE.AND P0, PT, R14, RZ, PT ;  /* 0x000000ff0e00720c */ /* 0x010fe40003f05270 */
[----:B---3--:R-:W-:-:S09]  /*150f0*/  LOP3.LUT R0, R0, 0xfffffffe, RZ, 0xc0, !PT ;  /* 0xfffffffe00007812 */ /* 0x008fd200078ec0ff */
[----:B------:R-:W-:-:S05]  /*15100*/  @P1 LOP3.LUT R0, R0, 0x1, RZ, 0xfc, !PT ;  /* 0x0000000100001812 */ /* 0x000fca00078efcff */
[----:B------:R3:W-:Y:S01]  /*15110*/  STL [R1], R0 ;  /* 0x0000000001007387 */ /* 0x0007e20000100800 */
[----:B------:R-:W-:Y:S05]  /*15120*/  @P0 BRA `(.L_x_1200) ;  /* 0x0000000400200947 */ /* 0x000fea0003800000 */
[----:B------:R-:W-:-:S03]  /*15130*/  UMOV UR4, 0xffffffff ;  /* 0xffffffff00047882 */ /* 0x000fc60000000000 */
[----:B------:R-:W-:Y:S05]  /*15140*/  BRA.DIV UR4, `(.L_x_1201) ;  /* 0x0000005204d47947 */ /* 0x000fea000b800000 */
[----:B------:R-:W-:-:S13]  /*15150*/  ELECT P6, URZ, PT ;  /* 0x00000000003f782f */ /* 0x000fda00038c0000 */
.L_x_1310:
[----:B------:R-:W-:Y:S05]  /*15160*/  @!P6 BRA `(.L_x_1200) ;  /* 0x000000040010e947 */ /* 0x000fea0003800000 */
[----:B------:R-:W-:-:S04]  /*15170*/  ISETP.NE.U32.AND P0, PT, R2, RZ, PT ;  /* 0x000000ff0200720c */ /* 0x000fc80003f05070 */
[----:B------:R-:W-:-:S13]  /*15180*/  ISETP.NE.AND.EX P0, PT, R3, RZ, PT, P0 ;  /* 0x000000ff0300720c */ /* 0x000fda0003f05300 */
[----:B------:R-:W-:Y:S05]  /*15190*/  @!P0 BRA `(.L_x_1202) ;  /* 0x0000000000448947 */ /* 0x000fea0003800000 */
[----:B------:R-:W4:Y:S01]  /*151a0*/  LDC R6, c[0x0][0x43c] ;  /* 0x00010f00ff067b82 */ /* 0x000f220000000800 */
[----:B------:R-:W-:Y:S01]  /*151b0*/  ULDC.64 UR4, c[0x0][0x428] ;  /* 0x00010a0000047ab9 */ /* 0x000fe20000000a00 */
[----:B----4-:R-:W-:-:S13]  /*151c0*/  ISETP.NE.AND P0, PT, R6, 0x1, PT ;  /* 0x000000010600780c */ /* 0x010fda0003f05270 */
[----:B01----:R-:W3:Y:S02]  /*151d0*/  @P0 LDC.64 R4, c[0x0][0x440] ;  /* 0x00011000ff040b82 */ /* 0x003ee40000000a00 */
[----:B---3--:R-:W-:-:S04]  /*151e0*/  @P0 IMAD.HI.U32 R0, R22, R4, RZ ;  /* 0x0000000416000227 */ /* 0x008fc800078e00ff */
        /* <DEDUP_REMOVED lines=12> */
.L_x_1202:
[----:B---3--:R-:W-:Y:S01]  /*152b0*/  IMAD R0, R18, 0x8, R17 ;  /* 0x0000000812007824 */ /* 0x008fe200078e0211 */
[----:B----4-:R-:W-:-:S04]  /*152c0*/  SHF.L.U32 R2, R28, 0x1f, RZ ;  /* 0x0000001f1c027819 */ /* 0x010fc800000006ff */
[----:B------:R-:W3:Y:S02]  /*152d0*/  SYNCS.PHASECHK.TRANS64.TRYWAIT P0, [R0+URZ+0x2d840], R2 ;  /* 0x02d84002000075a7 */ /* 0x000ee4000800017f */
[----:B---3--:R-:W-:Y:S05]  /*152e0*/  @!P0 BRA `(.L_x_1203) ;  /* 0x00000050008c8947 */ /* 0x008fea0003800000 */
.L_x_1311:
[----:B------:R-:W4:Y:S02]  /*152f0*/  S2R R3, SR_TID.X ;  /* 0x0000000000037919 */ /* 0x000f240000002100 */
[----:B----4-:R-:W-:-:S04]  /*15300*/  LOP3.LUT R3, R3, 0x7f, RZ, 0xc0, !PT ;  /* 0x0000007f03037812 */ /* 0x010fc800078ec0ff */
[----:B------:R-:W-:-:S13]  /*15310*/  ISETP.NE.AND P0, PT, R3, RZ, PT ;  /* 0x000000ff0300720c */ /* 0x000fda0003f05270 */
[----:B------:R-:W-:Y:S05]  /*15320*/  @P0 BRA `(.L_x_1204) ;  /* 0x00000000001c0947 */ /* 0x000fea0003800000 */
[----:B------:R-:W4:Y:S01]  /*15330*/  S2R R3, SR_TID.X ;  /* 0x0000000000037919 */ /* 0x000f220000002100 */
[----:B---3--:R-:W-:-:S04]  /*15340*/  IMAD.MOV.U32 R2, RZ, RZ, 0x6000 ;  /* 0x00006000ff027424 */ /* 0x008fc800078e00ff */
[----:B------:R3:W-:Y:S01]  /*15350*/  SYNCS.ARRIVE.TRANS64 RZ, [R0+URZ+0x2d830], R2 ;  /* 0x02d8300200ff79a7 */ /* 0x0007e2000800003f */
[----:B----4-:R-:W-:-:S04]  /*15360*/  LOP3.LUT R3, R3, 0x1f, RZ, 0xc0, !PT ;  /* 0x0000001f03037812 */ /* 0x010fc800078ec0ff */
[----:B------:R-:W-:-:S13]  /*15370*/  ISETP.NE.AND P0, PT, R3, RZ, PT ;  /* 0x000000ff0300720c */ /* 0x000fda0003f05270 */
[----:B---3--:R-:W-:Y:S05]  /*15380*/  @!P0 BRA `(.L_x_1204) ;  /* 0x0000000000048947 */ /* 0x008fea0003800000 */
[----:B------:R-:W-:Y:S01]  /*15390*/  BPT.TRAP 0x1 ;  /* 0x000000040000795c */ /* 0x000fe20000300000 */
.L_x_1204:
[----:B---3--:R-:W3:Y:S01]  /*153a0*/  LDL.LU R2, [R1] ;  /* 0x0000000001027983 */ /* 0x008ee20000300800 */
        /* <DEDUP_REMOVED lines=14> */
[----:B------:R-:W-:Y:S02]  /*15490*/  ULEA UR11, UR11, UR5, 0x7 ;  /* 0x000000050b0b7291 */ /* 0x000fe4000f8e383f */
[----:B------:R-:W-:Y:S02]  /*154a0*/  UIADD3 UR14, UR8, 0x15400, URZ ;  /* 0x00015400080e7890 */ /* 0x000fe4000fffe03f */
[----:B------:R-:W-:Y:S02]  /*154b0*/  UIADD3.X UR5, URZ, UR39, URZ, UP0, !UPT ;  /* 0x000000273f057290 */ /* 0x000fe400087fe43f */
[----:B------:R-:W-:Y:S02]  /*154c0*/  UIADD3 UR15, UR8, 0x17400, URZ ;  /* 0x00017400080f7890 */ /* 0x000fe4000fffe03f */
[----:B------:R-:W-:-:S03]  /*154d0*/  UIADD3 UR17, UR8, 0x19400, URZ ;  /* 0x0001940008117890 */ /* 0x000fc6000fffe03f */
[----:B------:R-:W-:Y:S01]  /*154e0*/  UMOV UR8, UR14 ;  /* 0x0000000e00087c82 */ /* 0x000fe20008000000 */
[----:B------:R-:W-:Y:S01]  /*154f0*/  UMOV UR14, 0x40 ;  /* 0x00000040000e7882 */ /* 0x000fe20000000000 */
[----:B------:R4:W-:Y:S02]  /*15500*/  UTMALDG.4D [UR8], [UR4], desc[UR6] ;  /* 0x00000608040075b4 */ /* 0x0009e40008019000 */
[----:B----4-:R-:W-:Y:S01]  /*15510*/  UMOV UR8, UR15 ;  /* 0x0000000f00087c82 */ /* 0x010fe20008000000 */
[----:B------:R-:W-:Y:S02]  /*15520*/  UMOV UR10, UR16 ;  /* 0x00000010000a7c82 */ /* 0x000fe40008000000 */
[----:B------:R4:W-:Y:S02]  /*15530*/  UTMALDG.4D [UR8], [UR4], desc[UR6] ;  /* 0x00000608040075b4 */ /* 0x0009e40008019000 */
[----:B----4-:R-:W-:Y:S01]  /*15540*/  UMOV UR8, UR17 ;  /* 0x0000001100087c82 */ /* 0x010fe20008000000 */
[----:B------:R-:W-:-:S02]  /*15550*/  UMOV UR10, UR14 ;  /* 0x0000000e000a7c82 */ /* 0x000fc40008000000 */
[----:B------:R4:W-:Y:S01]  /*15560*/  UTMALDG.4D [UR8], [UR4], desc[UR6] ;  /* 0x00000608040075b4 */ /* 0x0009e20008019000 */
[----:B---3--:R-:W-:-:S04]  /*15570*/  LOP3.LUT R2, R2, 0xfffffffe, RZ, 0xc0, !PT ;  /* 0xfffffffe02027812 */ /* 0x008fc800078ec0ff */
[----:B------:R-:W-:-:S05]  /*15580*/  @P0 LOP3.LUT R2, R2, 0x1, RZ, 0xfc, !PT ;  /* 0x0000000102020812 */ /* 0x000fca00078efcff */
[----:B------:R4:W-:Y:S01]  /*15590*/  STL [R1], R2 ;  /* 0x0000000201007387 */ /* 0x0009e20000100800 */
[----:B------:R-:W-:Y:S01]  /*155a0*/  NOP ;  /* 0x0000000000007918 */ /* 0x000fe20000000000 */
.L_x_1200:
[----:B------:R-:W5:Y:S01]  /*155b0*/  LDL.LU R3, [R1+0x10] ;  /* 0x0000100001037983 */ /* 0x000f620000300800 */
[----:B------:R-:W-:Y:S05]  /*155c0*/  WARPSYNC.ALL ;  /* 0x0000000000007948 */ /* 0x000fea0003800000 */
[----:B----4-:R-:W-:Y:S01]  /*155d0*/  ULDC.64 UR4, c[0x0][0x298] ;  /* 0x0000a60000047ab9 */ /* 0x010fe20000000a00 */
[----:B---3--:R-:W-:Y:S01]  /*155e0*/  VIADD R0, R17, 0xc400 ;  /* 0x0000c40011007836 */ /* 0x008fe20000000000 */
[----:B------:R-:W-:Y:S01]  /*155f0*/  ULDC.64 UR6, c[0x0][0xa00] ;  /* 0x0002800000067ab9 */ /* 0x000fe20000000a00 */
[----:B------:R-:W-:Y:S01]  /*15600*/  BSSY B6, `(.L_x_1205) ;  /* 0x0000022000067945 */ /* 0x000fe20003800000 */
[----:B------:R-:W-:Y:S01]  /*15610*/  BAR.SYNC.DEFER_BLOCKING 0x8, 0x200 ;  /* 0x0208000000007b1d */ /* 0x000fe20000010000 */
[----:B------:R-:W-:-:S02]  /*15620*/  ISETP.NE.U32.AND P0, PT, RZ, UR6, PT ;  /* 0x00000006ff007c0c */ /* 0x000fc4000bf05070 */
[----:B------:R-:W-:Y:S02]  /*15630*/  LOP3.LUT P1, RZ, R0, 0x1bf, RZ, 0xc0, !PT ;  /* 0x000001bf00ff7812 */ /* 0x000fe4000782c0ff */
[----:B------:R-:W-:Y:S02]  /*15640*/  ISETP.NE.AND.EX P0, PT, RZ, UR7, PT, P0 ;  /* 0x00000007ff007c0c */ /* 0x000fe4000bf05300 */
[----:B-----5:R-:W-:Y:S01]  /*15650*/  SHF.R.S32.HI R2, RZ, 0x1f, R3 ;  /* 0x0000001fff027819 */ /* 0x020fe20000011403 */
[----:B01----:R-:W-:-:S04]  /*15660*/  IMAD.WIDE.U32 R4, R3, UR4, RZ ;  /* 0x0000000403047c25 */ /* 0x003fc8000f8e00ff */
[----:B------:R-:W-:Y:S01]  /*15670*/  IMAD R2, R2, UR4, RZ ;  /* 0x0000000402027c24 */ /* 0x000fe2000f8e02ff */
[----:B------:R0:W-:Y:S03]  /*15680*/  STL.64 [R1+0x28], R4 ;  /* 0x0000280401007387 */ /* 0x0001e60000100a00 */
[----:B------:R-:W-:Y:S01]  /*15690*/  IMAD R0, R3, UR5, R2 ;  /* 0x0000000503007c24 */ /* 0x000fe2000f8e0202 */
[----:B------:R-:W-:-:S03]  /*156a0*/  SHF.R.S32.HI R2, RZ, 0x1f, R27 ;  /* 0x0000001fff027819 */ /* 0x000fc6000001141b */
[----:B------:R-:W-:Y:S01]  /*156b0*/  IMAD.IADD R3, R5, 0x1, R0 ;  /* 0x0000000105037824 */ /* 0x000fe200078e0200 */
[----:B------:R-:W-:Y:S02]  /*156c0*/  SEL R0, R27, RZ, !P0 ;  /* 0x000000ff1b007207 */ /* 0x000fe40004000000 */
[----:B------:R-:W-:Y:S02]  /*156d0*/  SEL R2, R2, RZ, !P0 ;  /* 0x000000ff02027207 */ /* 0x000fe40004000000 */
        /* <DEDUP_REMOVED lines=19> */
[----:B0-----:R-:W-:Y:S05]  /*15810*/  CALL.ABS.NOINC R2 ;  /* 0x0000000002007343 */ /* 0x001fea0003c00000 */
.L_x_1206:
[----:B------:R-:W-:Y:S05]  /*15820*/  BSYNC B6 ;  /* 0x0000000000067941 */ /* 0x000fea0003800000 */
.L_x_1205:
[----:B------:R-:W3:Y:S01]  /*15830*/  LDL.LU R20, [R1+0x34] ;  /* 0x0000340001147983 */ /* 0x000ee20000300800 */
[----:B------:R-:W-:Y:S01]  /*15840*/  ULDC.64 UR6, c[0x0][0x2e0] ;  /* 0x0000b80000067ab9 */ /* 0x000fe20000000a00 */
[----:B------:R-:W-:Y:S01]  /*15850*/  ULDC.64 UR4, c[0x0][0x2d8] ;  /* 0x0000b60000047ab9 */ /* 0x000fe20000000a00 */
[----:B------:R-:W1:Y:S01]  /*15860*/  LDC R9, c[0x0][0x448] ;  /* 0x00011200ff097b82 */ /* 0x000e620000000800 */
[----:B0-----:R-:W3:Y:S01]  /*15870*/  LDL.LU.64 R2, [R1+0x28] ;  /* 0x0000280001027983 */ /* 0x001ee20000300a00 */
[----:B------:R-:W-:-:S03]  /*15880*/  ULDC.64 UR8, c[0x0][0x280] ;  /* 0x0000a00000087ab9 */ /* 0x000fc60000000a00 */
[----:B------:R-:W4:Y:S04]  /*15890*/  LDL.LU R21, [R1+0x38] ;  /* 0x0000380001157983 */ /* 0x000f280000300800 */
[----:B------:R-:W2:Y:S04]  /*158a0*/  LDL.LU R4, [R1+0x10] ;  /* 0x0000100001047983 */ /* 0x000ea80000300800 */
[----:B------:R-:W2:Y:S01]  /*158b0*/  LDL R10, [R1+0x8] ;  /* 0x00000800010a7983 */ /* 0x000ea20000100800 */
[----:B------:R-:W0:Y:S01]  /*158c0*/  S2R R11, SR_TID.X ;  /* 0x00000000000b7919 */ /* 0x000e220000002100 */
[----:B-1----:R-:W-:-:S13]  /*158d0*/  ISETP.NE.AND P1, PT, R9, 0x1, PT ;  /* 0x000000010900780c */ /* 0x002fda0003f25270 */
[----:B------:R-:W1:Y:S08]  /*158e0*/  @P1 LDC R6, c[0x0][0x450] ;  /* 0x00011400ff061b82 */ /* 0x000e700000000800 */
[----:B------:R-:W1:Y:S01]  /*158f0*/  @P1 LDC R8, c[0x0][0x450] ;  /* 0x00011400ff081b82 */ /* 0x000e620000000800 */
[----:B---3--:R-:W-:Y:S02]  /*15900*/  IMAD.MOV.U32 R3, RZ, RZ, R20 ;  /* 0x000000ffff037224 */ /* 0x008fe400078e0014 */
[----:B------:R-:W3:Y:S01]  /*15910*/  S2R R20, SR_TID.X ;  /* 0x0000000000147919 */ /* 0x000ee20000002100 */
[----:B----4-:R-:W-:-:S02]  /*15920*/  IMAD R0, R21, UR6, RZ ;  /* 0x0000000615007c24 */ /* 0x010fc4000f8e02ff */
[----:B------:R-:W-:-:S04]  /*15930*/  IMAD.WIDE.U32 R2, R16, UR4, R2 ;  /* 0x0000000410027c25 */ /* 0x000fc8000f8e0002 */
[----:B------:R-:W-:Y:S01]  /*15940*/  IMAD R3, R16, UR5, R3 ;  /* 0x0000000510037c24 */ /* 0x000fe2000f8e0203 */
[----:B------:R-:W-:Y:S01]  /*15950*/  ULDC.64 UR4, c[0x0][0x2d0] ;  /* 0x0000b40000047ab9 */ /* 0x000fe20000000a00 */
[C---:B--2---:R-:W-:Y:S02]  /*15960*/  IMAD R0, R4.reuse, UR7, R0 ;  /* 0x0000000704007c24 */ /* 0x044fe4000f8e0200 */
[----:B------:R-:W-:Y:S01]  /*15970*/  IMAD.WIDE.U32 R2, R4, UR6, R2 ;  /* 0x0000000604027c25 */ /* 0x000fe2000f8e0002 */
        /* <DEDUP_REMOVED lines=8> */
[----:B------:R-:W-:Y:S01]  /*15a00*/  IMAD.IADD R0, R20, 0x1, R10 ;  /* 0x0000000114007824 */ /* 0x000fe200078e020a */
[----:B------:R-:W-:Y:S01]  /*15a10*/  LOP3.LUT R21, R21, 0x18, RZ, 0xc0, !PT ;  /* 0x0000001815157812 */ /* 0x000fe200078ec0ff */
[----:B------:R-:W-:Y:S02]  /*15a20*/  IMAD.SHL.U32 R20, R11, 0x8, RZ ;  /* 0x000000080b147824 */ /* 0x000fe400078e00ff */
[----:B--2---:R-:W-:-:S03]  /*15a30*/  @P1 IMAD.HI.U32 R5, R0, R4, RZ ;  /* 0x0000000400051227 */ /* 0x004fc600078e00ff */
[----:B------:R-:W-:Y:S01]  /*15a40*/  LOP3.LUT R20, R20, 0x18, RZ, 0xc0, !PT ;  /* 0x0000001814147812 */ /* 0x000fe200078ec0ff */
[----:B------:R-:W-:Y:S01]  /*15a50*/  IMAD.MOV.U32 R4, RZ, RZ, R0 ;  /* 0x000000ffff047224 */ /* 0x000fe200078e0000 */
[----:B-1----:R-:W-:Y:S02]  /*15a60*/  @P1 SHF.R.U32.HI R4, RZ, R6, R5 ;  /* 0x00000006ff041219 */ /* 0x002fe40000011605 */
[C---:B------:R-:W-:Y:S02]  /*15a70*/  LOP3.LUT R12, R20.reuse, 0x20, RZ, 0xfc, !PT ;  /* 0x00000020140c7812 */ /* 0x040fe400078efcff */
[----:B------:R-:W-:Y:S01]  /*15a80*/  LOP3.LUT R11, R20, 0x40, RZ, 0xfc, !PT ;  /* 0x00000040140b7812 */ /* 0x000fe200078efcff */
[--C-:B------:R-:W-:Y:S01]  /*15a90*/  IMAD.MOV R6, RZ, RZ, -R4.reuse ;  /* 0x000000ffff067224 */ /* 0x100fe200078e0a04 */
[----:B------:R0:W5:Y:S01]  /*15aa0*/  LDL R20, [R1+0x4] ;  /* 0x0000040001147983 */ /* 0x0001620000100800 */
[----:B------:R-:W-:Y:S02]  /*15ab0*/  SHF.R.S32.HI R5, RZ, 0x1f, R4 ;  /* 0x0000001fff057819 */ /* 0x000fe40000011404 */
[----:B------:R-:W-:-:S02]  /*15ac0*/  IMAD R6, R9, R6, R0 ;  /* 0x0000000609067224 */ /* 0x000fc400078e0200 */
[----:B------:R-:W-:Y:S02]  /*15ad0*/  VIADD R0, R0, 0x80 ;  /* 0x0000008000007836 */ /* 0x000fe40000000000 */
[----:B------:R-:W-:-:S04]  /*15ae0*/  IMAD R5, R5, UR4, RZ ;  /* 0x0000000405057c24 */ /* 0x000fc8000f8e02ff */
[C---:B------:R-:W-:Y:S02]  /*15af0*/  IMAD R7, R4.reuse, UR5, R5 ;  /* 0x0000000504077c24 */ /* 0x040fe4000f8e0205 */
[----:B------:R-:W-:-:S04]  /*15b00*/  IMAD.WIDE.U32 R4, R4, UR4, R2 ;  /* 0x0000000404047c25 */ /* 0x000fc8000f8e0002 */
[----:B------:R-:W-:Y:S01]  /*15b10*/  IMAD.IADD R5, R5, 0x1, R7 ;  /* 0x0000000105057824 */ /* 0x000fe200078e0207 */
[----:B------:R-:W-:Y:S01]  /*15b20*/  SHF.R.S32.HI R7, RZ, 0x1f, R6 ;  /* 0x0000001fff077819 */ /* 0x000fe20000011406 */
[----:B------:R-:W-:-:S04]  /*15b30*/  IMAD.WIDE.U32 R4, R6, UR6, R4 ;  /* 0x0000000606047c25 */ /* 0x000fc8000f8e0004 */
[----:B------:R-:W-:-:S04]  /*15b40*/  IMAD R7, R7, UR6, RZ ;  /* 0x0000000607077c24 */ /* 0x000fc8000f8e02ff */
[----:B------:R-:W-:Y:S01]  /*15b50*/  IMAD R7, R6, UR7, R7 ;  /* 0x0000000706077c24 */ /* 0x000fe2000f8e0207 */
[----:B------:R-:W-:-:S03]  /*15b60*/  LEA R6, P0, R4, UR8, 0x1 ;  /* 0x0000000804067c11 */ /* 0x000fc6000f8008ff */
[----:B------:R-:W-:Y:S02]  /*15b70*/  IMAD.IADD R5, R5, 0x1, R7 ;  /* 0x0000000105057824 */ /* 0x000fe400078e0207 */
[----:B------:R-:W1:Y:S03]  /*15b80*/  @P1 LDC R7, c[0x0][0x44c] ;  /* 0x00011300ff071b82 */ /* 0x000e660000000800 */
[----:B------:R-:W-:Y:S01]  /*15b90*/  LEA.HI.X R4, R4, UR9, R5, 0x1, P0 ;  /* 0x0000000904047c11 */ /* 0x000fe200080f0c05 */
[----:B------:R-:W-:Y:S02]  /*15ba0*/  IMAD.MOV.U32 R5, RZ, RZ, R0 ;  /* 0x000000ffff057224 */ /* 0x000fe400078e0000 */
[----:B-1----:R-:W-:-:S05]  /*15bb0*/  @P1 IMAD.HI.U32 R7, R0, R7, RZ ;  /* 0x0000000700071227 */ /* 0x002fca00078e00ff */
        /* <DEDUP_REMOVED lines=18> */
[----:B------:R-:W-:-:S04]  /*15ce0*/  UMOV UR4, 0xffffffff ;  /* 0xffffffff00047882 */ /* 0x000fc80000000000 */
[----:B------:R-:W-:Y:S01]  /*15cf0*/  LEA.HI.X R7, R2, UR9, R5, 0x1, P3 ;  /* 0x0000000902077c11 */ /* 0x000fe200098f0c05 */
[----:B0-----:R-:W-:Y:S06]  /*15d00*/  BRA.DIV UR4, `(.L_x_1207) ;  /* 0x0000004a04187947 */ /* 0x001fec000b800000 */
[----:B------:R-:W0:Y:S02]  /*15d10*/  S2R R3, SR_TID.X ;  /* 0x0000000000037919 */ /* 0x000e240000002100 */
[----:B0-----:R-:W-:Y:S02]  /*15d20*/  LOP3.LUT R10, R3, 0x7f, RZ, 0xc0, !PT ;  /* 0x0000007f030a7812 */ /* 0x001fe400078ec0ff */
[----:B------:R-:W2:Y:S04]  /*15d30*/  LDL.LU R3, [R1+0xc] ;  /* 0x00000c0001037983 */ /* 0x000ea80000300800 */
[----:B------:R-:W3:Y:S01]  /*15d40*/  LDL.LU R11, [R1+0x8] ;  /* 0x00000800010b7983 */ /* 0x000ee20000300800 */
[----:B------:R-:W-:-:S03]  /*15d50*/  SHF.R.U32.HI R10, RZ, 0x2, R10 ;  /* 0x00000002ff0a7819 */ /* 0x000fc6000001160a */
[----:B------:R-:W-:Y:S01]  /*15d60*/  SHFL.IDX PT, R2, R4, RZ, 0x1c1f ;  /* 0x001c1fff04027589 */ /* 0x000fe200000e0000 */
[----:B--2---:R-:W-:-:S03]  /*15d70*/  IMAD R5, R3, R9, RZ ;  /* 0x0000000903057224 */ /* 0x004fc600078e02ff */
[----:B------:R-:W0:Y:S01]  /*15d80*/  SHFL.IDX PT, R3, R6, RZ, 0x1c1f ;  /* 0x001c1fff06037589 */ /* 0x000e2200000e0000 */
[----:B---3--:R-:W-:-:S05]  /*15d90*/  IMAD.IADD R0, R10, 0x1, R11 ;  /* 0x000000010a007824 */ /* 0x008fca00078e020b */
        /* <DEDUP_REMOVED lines=36> */
[----:B------:R-:W-:-:S05]  /*15fe0*/  VIADD R2, R0, 0x80 ;  /* 0x0000008000027836 */ /* 0x000fca0000000000 */
[----:B------:R-:W-:Y:S01]  /*15ff0*/  ISETP.GE.AND P3, PT, R2, R5, PT ;  /* 0x000000050200720c */ /* 0x000fe20003f66270 */
[----:B------:R-:W-:-:S05]  /*16000*/  VIADD R2, R0, 0x60 ;  /* 0x0000006000027836 */ /* 0x000fca0000000000 */
[----:B------:R-:W-:Y:S02]  /*16010*/  ISETP.GE.AND P4, PT, R2, R5, PT ;  /* 0x000000050200720c */ /* 0x000fe40003f86270 */
[----:B------:R-:W-:Y:S04]  /*16020*/  SHFL.IDX PT, R2, R7, RZ, 0x1c1f ;  /* 0x001c1fff07027589 */ /* 0x000fe800000e0000 */
[----:B------:R-:W-:Y:S07]  /*16030*/  SHFL.IDX PT, R7, R7, 0x1, 0x1c1f ;  /* 0x003c1f0007077f89 */ /* 0x000fee00000e0000 */
[----:B0-----:R-:W-:-:S05]  /*16040*/  @!P4 LEA R3, P5, R21, R3, 0x1 ;  /* 0x000000031503c211 */ /* 0x001fca00078a08ff */
[----:B------:R-:W-:Y:S02]  /*16050*/  @!P4 IMAD.X R9, RZ, RZ, R4, P5 ;  /* 0x000000ffff09c224 */ /* 0x000fe400028e0604 */
[----:B------:R-:W0:Y:S02]  /*16060*/  SHFL.IDX PT, R4, R8, RZ, 0x1c1f ;  /* 0x001c1fff08047589 */ /* 0x000e2400000e0000 */
[----:B0-----:R-:W-:-:S05]  /*16070*/  @!P3 LEA R4, P5, R21, R4, 0x1 ;  /* 0x000000041504b211 */ /* 0x001fca00078a08ff */
[----:B------:R-:W-:Y:S02]  /*16080*/  @!P3 IMAD.X R6, RZ, RZ, R2, P5 ;  /* 0x000000ffff06b224 */ /* 0x000fe400028e0602 */
[----:B------:R-:W-:Y:S02]  /*16090*/  @!P4 IMAD.MOV.U32 R2, RZ, RZ, R3 ;  /* 0x000000ffff02c224 */ /* 0x000fe400078e0003 */
[----:B------:R-:W-:-:S05]  /*160a0*/  @!P4 IMAD.MOV.U32 R3, RZ, RZ, R9 ;  /* 0x000000ffff03c224 */ /* 0x000fca00078e0009 */
[----:B------:R-:W-:Y:S04]  /*160b0*/  @!P4 LDGSTS.E.BYPASS.LTC128B.128 [R20+0xdc00], desc[UR52][R2.64], !P2 ;  /* 0x0dc000000214cfae */ /* 0x000fe8000d101d74 */
[----:B------:R-:W-:Y:S04]  /*160c0*/  @!P4 LDGSTS.E.BYPASS.LTC128B.128 [R20+0x10c00], desc[UR52][R2.64+0x40], !P1 ;  /* 0x10c000400214cfae */ /* 0x000fe8000c901d74 */
[----:B------:R0:W-:Y:S02]  /*160d0*/  @!P4 LDGSTS.E.BYPASS.LTC128B.128 [R20+0x13c00], desc[UR52][R2.64+0x80], !P0 ;  /* 0x13c000800214cfae */ /* 0x0001e4000c101d74 */
[----:B0-----:R-:W-:-:S02]  /*160e0*/  @!P3 IMAD.MOV.U32 R2, RZ, RZ, R4 ;  /* 0x000000ffff02b224 */ /* 0x001fc400078e0004 */
[----:B------:R-:W-:-:S05]  /*160f0*/  @!P3 IMAD.MOV.U32 R3, RZ, RZ, R6 ;  /* 0x000000ffff03b224 */ /* 0x000fca00078e0006 */
[----:B------:R-:W-:Y:S04]  /*16100*/  @!P3 LDGSTS.E.BYPASS.LTC128B.128 [R20+0xe400], desc[UR52][R2.64], !P2 ;  /* 0x0e4000000214bfae */ /* 0x000fe8000d101d74 */
[----:B------:R-:W-:Y:S04]  /*16110*/  @!P3 LDGSTS.E.BYPASS.LTC128B.128 [R20+0x11400], desc[UR52][R2.64+0x40], !P1 ;  /* 0x114000400214bfae */ /* 0x000fe8000c901d74 */
[----:B------:R0:W-:Y:S04]  /*16120*/  @!P3 LDGSTS.E.BYPASS.LTC128B.128 [R20+0x14400], desc[UR52][R2.64+0x80], !P0 ;  /* 0x144000800214bfae */ /* 0x0001e8000c101d74 */
[----:B0-----:R0:W1:Y:S02]  /*16130*/  SHFL.IDX PT, R2, R8, 0x1, 0x1c1f ;  /* 0x003c1f0008027f89 */ /* 0x00106400000e0000 */
.L_x_1324:
[----:B------:R-:W-:Y:S02]  /*16140*/  VIADD R0, R0, 0xa0 ;  /* 0x000000a000007836 */ /* 0x000fe40000000000 */
[----:B0-----:R-:W-:-:S03]  /*16150*/  VIADD R8, R17, 0x2d800 ;  /* 0x0002d80011087836 */ /* 0x001fc60000000000 */
        /* <DEDUP_REMOVED lines=11> */
.L_x_1208:
[----:B------:R-:W-:Y:S02]  /*16210*/  PLOP3.LUT P1, PT, P1, P0, PT, 0xa2, 0x0 ;  /* 0x000000000000781c */ /* 0x000fe40000f21472 */
[----:B------:R-:W-:-:S08]  /*16220*/  @P0 R2UR P1, UR4, R17 ;  /* 0x00000000110402ca */ /* 0x000fd00000020000 */
[----:B------:R-:W-:-:S05]  /*16230*/  @P0 PLOP3.LUT P0, PT, P1, PT, PT, 0x80, 0x0 ;  /* 0x000000000000081c */ /* 0x000fca0000f0f070 */
[----:B------:R-:W-:Y:S01]  /*16240*/  @!P1 SYNCS.ARRIVE.TRANS64.RED.A0T1 RZ, [UR4+0x2d800], RZ ;  /* 0x02d800ffffff99a7 */ /* 0x000fe20008200404 */
[----:B------:R-:W-:Y:S07]  /*16250*/  @!P1 ARRIVES.LDGSTSBAR.64.TRANSCNT [UR4+0x2d800] ;  /* 0x02d80000ff0099b0 */ /* 0x000fee0008000a84 */
[----:B------:R-:W-:Y:S05]  /*16260*/  @P0 BRA.U.ANY `(.L_x_1208) ;  /* 0xfffffffd00e80947 */ /* 0x000fea000393ffff */
[----:B0-----:R-:W2:Y:S02]  /*16270*/  LDL.LU R2, [R1+0x24] ;  /* 0x0000240001027983 */ /* 0x001ea40000300800 */
        /* <DEDUP_REMOVED lines=9> */
[----:B------:R-:W1:Y:S03]  /*16310*/  SYNCS.PHASECHK.TRANS64.TRYWAIT P0, [R17+URZ+0x2d820], R0 ;  /* 0x02d82000110075a7 */ /* 0x000e66000800017f */
[----:B01----:R-:W-:Y:S05]  /*16320*/  @!P0 BRA `(.L_x_1210) ;  /* 0x0000004800b48947 */ /* 0x003fea0003800000 */
.L_x_1325:
[----:B------:R-:W-:Y:S05]  /*16330*/  BSYNC B0 ;  /* 0x0000000000007941 */ /* 0x000fea0003800000 */
.L_x_1209:
[----:B------:R-:W0:Y:S01]  /*16340*/  LDL R2, [R1+0x1c] ;  /* 0x00001c0001027983 */ /* 0x000e220000100800 */
[----:B------:R-:W-:Y:S01]  /*16350*/  BSSY B0, `(.L_x_1211) ;  /* 0x0000233000007945 */ /* 0x000fe20003800000 */
[----:B0-----:R-:W-:-:S05]  /*16360*/  VIADD R0, R2, 0xfffffffe ;  /* 0xfffffffe02007836 */ /* 0x001fca0000000000 */
[----:B------:R-:W-:-:S13]  /*16370*/  ISETP.GE.AND P0, PT, R0, R29, PT ;  /* 0x0000001d0000720c */ /* 0x000fda0003f06270 */
[----:B------:R-:W-:Y:S05]  /*16380*/  @!P0 BRA `(.L_x_1212) ;  /* 0x0000002000bc8947 */ /* 0x000fea0003800000 */
[----:B------:R-:W2:Y:S04]  /*16390*/  LDL.LU R2, [R1+0x30] ;  /* 0x0000300001027983 */ /* 0x000ea80000300800 */
[----:B------:R-:W3:Y:S04]  /*163a0*/  LDL.LU R6, [R1+0x18] ;  /* 0x0000180001067983 */ /* 0x000ee80000300800 */
[----:B------:R-:W4:Y:S04]  /*163b0*/  LDL.LU R3, [R1+0x3c] ;  /* 0x00003c0001037983 */ /* 0x000f280000300800 */
[----:B------:R-:W5:Y:S04]  /*163c0*/  LDL.LU R5, [R1+0x14] ;  /* 0x0000140001057983 */ /* 0x000f680000300800 */
[----:B------:R-:W5:Y:S01]  /*163d0*/  LDL.LU R4, [R1+0x40] ;  /* 0x0000400001047983 */ /* 0x000f620000300800 */
[----:B------:R-:W-:Y:S01]  /*163e0*/  BSSY B2, `(.L_x_1213) ;  /* 0x00000c3000027945 */ /* 0x000fe20003800000 */
[----:B--2---:R-:W-:-:S04]  /*163f0*/  VIADD R2, R2, 0x1 ;  /* 0x0000000102027836 */ /* 0x004fc80000000000 */
[----:B---3--:R-:W-:Y:S01]  /*16400*/  IMAD R2, R2, R6, RZ ;  /* 0x0000000602027224 */ /* 0x008fe200078e02ff */
[----:B----4-:R-:W-:-:S04]  /*16410*/  LOP3.LUT R3, RZ, R3, RZ, 0x33, !PT ;  /* 0x00000003ff037212 */ /* 0x010fc800078e33ff */
[----:B------:R-:W-:-:S04]  /*16420*/  LOP3.LUT R2, RZ, R2, RZ, 0x33, !PT ;  /* 0x00000002ff027212 */ /* 0x000fc800078e33ff */
[----:B-----5:R-:W-:Y:S02]  /*16430*/  VIADDMNMX R2, R2, -R5, R3, !PT ;  /* 0x8000000502027246 */ /* 0x020fe40007800103 */
[----:B------:R-:W-:-:S04]  /*16440*/  LOP3.LUT R3, RZ, R4, RZ, 0x33, !PT ;  /* 0x00000004ff037212 */ /* 0x000fc800078e33ff */
[----:B------:R-:W-:Y:S02]  /*16450*/  VIMNMX R6, R2, R3, !PT ;  /* 0x0000000302067248 */ /* 0x000fe40007fe0100 */
[----:B------:R-:W-:-:S04]  /*16460*/  LOP3.LUT R3, RZ, R29, RZ, 0x33, !PT ;  /* 0x0000001dff037212 */ /* 0x000fc800078e33ff */
[----:B------:R-:W-:Y:S02]  /*16470*/  VIADDMNMX R10, R6, 0x2, R3, !PT ;  /* 0x00000002060a7846 */ /* 0x000fe40007800103 */
[----:B------:R-:W-:-:S05]  /*16480*/  LOP3.LUT R3, RZ, R6, RZ, 0x33, !PT ;  /* 0x00000006ff037212 */ /* 0x000fca00078e33ff */
        /* <DEDUP_REMOVED lines=35> */
.L_x_1217:
[----:B------:R-:W-:Y:S01]  /*166c0*/  IMAD R3, R7, 0x8, R17 ;  /* 0x0000000807037824 */ /* 0x000fe200078e0211 */
[----:B------:R-:W-:Y:S01]  /*166d0*/  SHF.L.U32 R2, R9, 0x1f, RZ ;  /* 0x0000001f09027819 */ /* 0x000fe200000006ff */
[----:B------:R-:W-:Y:S03]  /*166e0*/  BSSY B3, `(.L_x_1218) ;  /* 0x0000003000037945 */ /* 0x000fe60003800000 */
[----:B------:R-:W1:Y:S02]  /*166f0*/  SYNCS.PHASECHK.TRANS64.TRYWAIT P0, [R3+URZ+0x2d840], R2 ;  /* 0x02d84002030075a7 */ /* 0x000e64000800017f */
[----:B-1----:R-:W-:Y:S05]  /*16700*/  @!P0 BRA `(.L_x_1219) ;  /* 0x0000004400d08947 */ /* 0x002fea0003800000 */
.L_x_1326:
[----:B------:R-:W-:Y:S05]  /*16710*/  BSYNC B3 ;  /* 0x0000000000037941 */ /* 0x000fea0003800000 */
.L_x_1218:
        /* <DEDUP_REMOVED lines=12> */
.L_x_1221:
[----:B------:R-:W-:Y:S05]  /*167e0*/  BSYNC B3 ;  /* 0x0000000000037941 */ /* 0x000fea0003800000 */
.L_x_1220:
        /* <DEDUP_REMOVED lines=11> */
.L_x_1222:
        /* <DEDUP_REMOVED lines=16> */
.L_x_1223:
        /* <DEDUP_REMOVED lines=16> */
.L_x_1224:
        /* <DEDUP_REMOVED lines=15> */
.L_x_1327:
[----:B------:R-:W-:Y:S05]  /*16b90*/  BSYNC B3 ;  /* 0x0000000000037941 */ /* 0x000fea0003800000 */
.L_x_1225:
        /* <DEDUP_REMOVED lines=12> */
.L_x_1228:
[----:B------:R-:W-:Y:S05]  /*16c60*/  BSYNC B3 ;  /* 0x0000000000037941 */ /* 0x000fea0003800000 */
.L_x_1227:
        /* <DEDUP_REMOVED lines=11> */
.L_x_1229:
        /* <DEDUP_REMOVED lines=15> */
.L_x_1230:
        /* <DEDUP_REMOVED lines=15> */
.L_x_1231:
        /* <DEDUP_REMOVED lines=12> */
.L_x_1216:
[----:B------:R-:W-:Y:S05]  /*16fc0*/  BSYNC B1 ;  /* 0x0000000000017941 */ /* 0x000fea0003800000 */
.L_x_1215:
[----:B------:R-:W2:Y:S01]  /*16fd0*/  LDL.LU R0, [R1+0x1c] ;  /* 0x00001c0001007983 */ /* 0x000ea20000300800 */
[----:B------:R-:W-:Y:S02]  /*16fe0*/  IMAD.MOV.U32 R18, RZ, RZ, R7 ;  /* 0x000000ffff127224 */ /* 0x000fe400078e0007 */
[----:B------:R-:W-:Y:S02]  /*16ff0*/  IMAD.MOV.U32 R28, RZ, RZ, R9 ;  /* 0x000000ffff1c7224 */ /* 0x000fe400078e0009 */
[----:B--2---:R-:W-:-:S07]  /*17000*/  VIADD R0, R0, 0xfffffffd ;  /* 0xfffffffd00007836 */ /* 0x004fce0000000000 */
.L_x_1214:
[----:B------:R-:W-:Y:S05]  /*17010*/  BSYNC B2 ;  /* 0x0000000000027941 */ /* 0x000fea0003800000 */
.L_x_1213:
[----:B------:R-:W-:-:S05]  /*17020*/  VIADD R3, R10, 0xfffffffe ;  /* 0xfffffffe0a037836 */ /* 0x000fca0000000000 */
[----:B------:R-:W-:-:S13]  /*17030*/  ISETP.NE.AND P0, PT, R3, R6, PT ;  /* 0x000000060300720c */ /* 0x000fda0003f05270 */
[----:B------:R-:W-:Y:S05]  /*17040*/  @!P0 BRA `(.L_x_1212) ;  /* 0x00000014008c8947 */ /* 0x000fea0003800000 */
[----:B------:R-:W-:-:S07]  /*17050*/  IMAD.MOV.U32 R4, RZ, RZ, R19 ;  /* 0x000000ffff047224 */ /* 0x000fce00078e0013 */
.L_x_1266:
        /* <DEDUP_REMOVED lines=32> */
.L_x_1234:
[----:B------:R-:W-:Y:S01]  /*17260*/  IMAD R3, R6, 0x8, R17 ;  /* 0x0000000806037824 */ /* 0x000fe200078e0211 */
[----:B------:R-:W-:Y:S01]  /*17270*/  SHF.L.U32 R2, R7, 0x1f, RZ ;  /* 0x0000001f07027819 */ /* 0x000fe200000006ff */
[----:B------:R-:W-:Y:S03]  /*17280*/  BSSY B2, `(.L_x_1235) ;  /* 0x0000003000027945 */ /* 0x000fe60003800000 */
[----:B------:R-:W1:Y:S02]  /*17290*/  SYNCS.PHASECHK.TRANS64.TRYWAIT P0, [R3+URZ+0x2d840], R2 ;  /* 0x02d84002030075a7 */ /* 0x000e64000800017f */
[----:B-1----:R-:W-:Y:S05]  /*172a0*/  @!P0 BRA `(.L_x_1236) ;  /* 0x0000003c00108947 */ /* 0x002fea0003800000 */
.L_x_1328:
[----:B------:R-:W-:Y:S05]  /*172b0*/  BSYNC B2 ;  /* 0x0000000000027941 */ /* 0x000fea0003800000 */
.L_x_1235:
        /* <DEDUP_REMOVED lines=12> */
.L_x_1238:
[----:B------:R-:W-:Y:S05]  /*17380*/  BSYNC B2 ;  /* 0x0000000000027941 */ /* 0x000fea0003800000 */
.L_x_1237:
        /* <DEDUP_REMOVED lines=11> */
.L_x_1239:
        /* <DEDUP_REMOVED lines=16> */
.L_x_1240:
        /* <DEDUP_REMOVED lines=16> */
.L_x_1241:
        /* <DEDUP_REMOVED lines=15> */
.L_x_1329:
[----:B------:R-:W-:Y:S05]  /*17730*/  BSYNC B2 ;  /* 0x0000000000027941 */ /* 0x000fea0003800000 */
.L_x_1242:
        /* <DEDUP_REMOVED lines=11> */
.L_x_1245:
[----:B------:R-:W-:Y:S05]  /*177f0*/  BSYNC B2 ;  /* 0x0000000000027941 */ /* 0x000fea0003800000 */
.L_x_1244:
        /* <DEDUP_REMOVED lines=10> */
.L_x_1246:
        /* <DEDUP_REMOVED lines=15> */
.L_x_1247:
        /* <DEDUP_REMOVED lines=15> */
.L_x_1248:
        /* <DEDUP_REMOVED lines=12> */
.L_x_1233:
[----:B------:R-:W-:Y:S05]  /*17b40*/  BSYNC B1 ;  /* 0x0000000000017941 */ /* 0x000fea0003800000 */
.L_x_1232:
        /* <DEDUP_REMOVED lines=32> */
.L_x_1251:
[----:B------:R-:W-:Y:S01]  /*17d50*/  IMAD R2, R18, 0x8, R17 ;  /* 0x0000000812027824 */ /* 0x000fe200078e0211 */
[----:B------:R-:W-:Y:S01]  /*17d60*/  SHF.L.U32 R3, R28, 0x1f, RZ ;  /* 0x0000001f1c037819 */ /* 0x000fe200000006ff */
[----:B------:R-:W-:Y:S03]  /*17d70*/  BSSY B2, `(.L_x_1252) ;  /* 0x0000003000027945 */ /* 0x000fe60003800000 */
[----:B------:R-:W1:Y:S02]  /*17d80*/  SYNCS.PHASECHK.TRANS64.TRYWAIT P0, [R2+URZ+0x2d840], R3 ;  /* 0x02d84003020075a7 */ /* 0x000e64000800017f */
[----:B-1----:R-:W-:Y:S05]  /*17d90*/  @!P0 BRA `(.L_x_1253) ;  /* 0x00000030007c8947 */ /* 0x002fea0003800000 */
.L_x_1330:
[----:B------:R-:W-:Y:S05]  /*17da0*/  BSYNC B2 ;  /* 0x0000000000027941 */ /* 0x000fea0003800000 */
.L_x_1252:
        /* <DEDUP_REMOVED lines=12> */
.L_x_1255:
[----:B------:R-:W-:Y:S05]  /*17e70*/  BSYNC B2 ;  /* 0x0000000000027941 */ /* 0x000fea0003800000 */
.L_x_1254:
        /* <DEDUP_REMOVED lines=12> */
.L_x_1256:
        /* <DEDUP_REMOVED lines=16> */
.L_x_1257:
        /* <DEDUP_REMOVED lines=16> */
.L_x_1258:
        /* <DEDUP_REMOVED lines=15> */
.L_x_1331:
[----:B------:R-:W-:Y:S05]  /*18230*/  BSYNC B2 ;  /* 0x0000000000027941 */ /* 0x000fea0003800000 */
.L_x_1259:
        /* <DEDUP_REMOVED lines=11> */
.L_x_1262:
[----:B------:R-:W-:Y:S05]  /*182f0*/  BSYNC B2 ;  /* 0x0000000000027941 */ /* 0x000fea0003800000 */
.L_x_1261:
        /* <DEDUP_REMOVED lines=10> */
.L_x_1263:
        /* <DEDUP_REMOVED lines=15> */
.L_x_1264:
        /* <DEDUP_REMOVED lines=15> */
.L_x_1265:
        /* <DEDUP_REMOVED lines=12> */
.L_x_1250:
[----:B------:R-:W-:Y:S05]  /*18640*/  BSYNC B1 ;  /* 0x0000000000017941 */ /* 0x000fea0003800000 */
.L_x_1249:
[----:B------:R-:W-:Y:S01]  /*18650*/  ISETP.GT.AND P0, PT, R9, R29, PT ;  /* 0x0000001d0900720c */ /* 0x000fe20003f04270 */
[----:B------:R-:W-:-:S12]  /*18660*/  VIADD R0, R0, 0xfffffffe ;  /* 0xfffffffe00007836 */ /* 0x000fd80000000000 */
[----:B------:R-:W-:Y:S05]  /*18670*/  @P0 BRA `(.L_x_1266) ;  /* 0xffffffe800780947 */ /* 0x000fea000383ffff */
.L_x_1212:
[----:B------:R-:W-:Y:S05]  /*18680*/  BSYNC B0 ;  /* 0x0000000000007941 */ /* 0x000fea0003800000 */
.L_x_1211:
[----:B------:R-:W0:Y:S01]  /*18690*/  S2R R2, SR_TID.X ;  /* 0x0000000000027919 */ /* 0x000e220000002100 */
[----:B------:R-:W-:Y:S01]  /*186a0*/  BSSY B0, `(.L_x_1267) ;  /* 0x0000010000007945 */ /* 0x000fe20003800000 */
[----:B0-----:R-:W-:-:S04]  /*186b0*/  LOP3.LUT R6, R2, 0x7f, RZ, 0xc0, !PT ;  /* 0x0000007f02067812 */ /* 0x001fc800078ec0ff */
[----:B------:R-:W-:-:S13]  /*186c0*/  ISETP.NE.AND P0, PT, R6, RZ, PT ;  /* 0x000000ff0600720c */ /* 0x000fda0003f05270 */
[----:B------:R-:W-:Y:S05]  /*186d0*/  @P0 BRA `(.L_x_1268) ;  /* 0x0000000000300947 */ /* 0x000fea0003800000 */
[----:B------:R-:W0:Y:S01]  /*186e0*/  S2R R5, SR_LANEID ;  /* 0x0000000000057919 */ /* 0x000e220000000000 */
[----:B------:R-:W-:Y:S01]  /*186f0*/  VOTEU.ANY UR4, UPT, PT ;  /* 0x0000000000047886 */ /* 0x000fe200038e0100 */
[----:B------:R-:W1:Y:S01]  /*18700*/  LDC.64 R2, c[0x0][0xc60] ;  /* 0x00031800ff027b82 */ /* 0x000e620000000a00 */
[----:B------:R-:W0:Y:S02]  /*18710*/  FLO.U32 R0, UR4 ;  /* 0x0000000400007d00 */ /* 0x000e2400080e0000 */
[----:B0-----:R-:W-:-:S06]  /*18720*/  ISETP.EQ.U32.AND P0, PT, R0, R5, PT ;  /* 0x000000050000720c */ /* 0x001fcc0003f02070 */
[----:B------:R-:W1:Y:S07]  /*18730*/  POPC R5, UR4 ;  /* 0x0000000400057d09 */ /* 0x000e6e0008000000 */
[----:B-1----:R-:W2:Y:S01]  /*18740*/  @P0 ATOMG.E.ADD.STRONG.GPU PT, R3, desc[UR52][R2.64], R5 ;  /* 0x00000005020309a8 */ /* 0x002ea200081ee1f4 */
[----:B------:R-:W0:Y:S02]  /*18750*/  S2R R4, SR_LTMASK ;  /* 0x0000000000047919 */ /* 0x000e240000003900 */
[----:B0-----:R-:W-:-:S04]  /*18760*/  LOP3.LUT R4, R4, UR4, RZ, 0xc0, !PT ;  /* 0x0000000404047c12 */ /* 0x001fc8000f8ec0ff */
[----:B------:R-:W0:Y:S01]  /*18770*/  POPC R7, R4 ;  /* 0x0000000400077309 */ /* 0x000e220000000000 */
[----:B--2---:R-:W0:Y:S02]  /*18780*/  SHFL.IDX PT, R0, R3, R0, 0x1f ;  /* 0x00001f0003007589 */ /* 0x004e2400000e0000 */
[----:B0-----:R-:W-:-:S07]  /*18790*/  IADD3 R24, R0, UR37, R7 ;  /* 0x0000002500187c10 */ /* 0x001fce000fffe007 */
.L_x_1268:
[----:B------:R-:W-:Y:S05]  /*187a0*/  BSYNC B0 ;  /* 0x0000000000007941 */ /* 0x000fea0003800000 */
.L_x_1267:
[----:B------:R-:W2:Y:S01]  /*187b0*/  LDL R0, [R1] ;  /* 0x0000000001007983 */ /* 0x000ea20000100800 */
[----:B------:R-:W-:Y:S01]  /*187c0*/  BSSY B0, `(.L_x_1269) ;  /* 0x0000046000007945 */ /* 0x000fe20003800000 */
[----:B--2---:R-:W-:-:S13]  /*187d0*/  LOP3.LUT P0, RZ, R0, 0x1, RZ, 0xc0, !PT ;  /* 0x0000000100ff7812 */ /* 0x004fda000780c0ff */
[----:B------:R-:W-:Y:S05]  /*187e0*/  @!P0 BRA `(.L_x_1270) ;  /* 0x00000004000c8947 */ /* 0x000fea0003800000 */
[----:B------:R-:W-:Y:S01]  /*187f0*/  IMAD R3, R18, 0x8, R17 ;  /* 0x0000000812037824 */ /* 0x000fe200078e0211 */
[----:B------:R-:W-:Y:S01]  /*18800*/  SHF.L.U32 R0, R28, 0x1f, RZ ;  /* 0x0000001f1c007819 */ /* 0x000fe200000006ff */
[----:B------:R-:W-:Y:S01]  /*18810*/  BSSY B1, `(.L_x_1271) ;  /* 0x0000004000017945 */ /* 0x000fe20003800000 */
[----:B------:R-:W-:Y:S02]  /*18820*/  ISETP.NE.AND P1, PT, R6, RZ, PT ;  /* 0x000000ff0600720c */ /* 0x000fe40003f25270 */
[----:B------:R-:W0:Y:S02]  /*18830*/  SYNCS.PHASECHK.TRANS64.TRYWAIT P0, [R3+URZ+0x2d860], R0 ;  /* 0x02d86000030075a7 */ /* 0x000e24000800017f */
[----:B0-----:R-:W-:Y:S09]  /*18840*/  @!P0 BRA `(.L_x_1272) ;  /* 0x0000002400f88947 */ /* 0x001ff20003800000 */
.L_x_1332:
[----:B------:R-:W-:Y:S05]  /*18850*/  BSYNC B1 ;  /* 0x0000000000017941 */ /* 0x000fea0003800000 */
.L_x_1271:
[----:B------:R-:W-:Y:S04]  /*18860*/  BSSY B1, `(.L_x_1273) ;  /* 0x0000009000017945 */ /* 0x000fe80003800000 */
[----:B------:R-:W-:Y:S05]  /*18870*/  @P1 BRA `(.L_x_1274) ;  /* 0x00000000001c1947 */ /* 0x000fea0003800000 */
[----:B------:R-:W1:Y:S01]  /*18880*/  S2R R2, SR_TID.X ;  /* 0x0000000000027919 */ /* 0x000e620000002100 */
[----:B0-----:R-:W-:-:S04]  /*18890*/  IMAD.MOV.U32 R0, RZ, RZ, 0x6000 ;  /* 0x00006000ff007424 */ /* 0x001fc800078e00ff */
[----:B------:R2:W-:Y:S01]  /*188a0*/  SYNCS.ARRIVE.TRANS64 RZ, [R3+URZ+0x2d850], R0 ;  /* 0x02d8500003ff79a7 */ /* 0x0005e2000800003f */
[----:B-1----:R-:W-:-:S04]  /*188b0*/  LOP3.LUT R2, R2, 0x1f, RZ, 0xc0, !PT ;  /* 0x0000001f02027812 */ /* 0x002fc800078ec0ff */
[----:B------:R-:W-:-:S13]  /*188c0*/  ISETP.NE.AND P0, PT, R2, RZ, PT ;  /* 0x000000ff0200720c */ /* 0x000fda0003f05270 */
[----:B--2---:R-:W-:Y:S05]  /*188d0*/  @!P0 BRA `(.L_x_1274) ;  /* 0x0000000000048947 */ /* 0x004fea0003800000 */
[----:B------:R-:W-:Y:S01]  /*188e0*/  BPT.TRAP 0x1 ;  /* 0x000000040000795c */ /* 0x000fe20000300000 */
.L_x_1274:
[----:B------:R-:W-:Y:S05]  /*188f0*/  BSYNC B1 ;  /* 0x0000000000017941 */ /* 0x000fea0003800000 */
.L_x_1273:
[----:B0-----:R-:W-:Y:S01]  /*18900*/  IMAD R0, R18, 0x6000, R17 ;  /* 0x0000600012007824 */ /* 0x001fe200078e0211 */
        /* <DEDUP_REMOVED lines=9> */
.L_x_1275:
        /* <DEDUP_REMOVED lines=10> */
[----:B------:R-:W-:Y:S01]  /*18a40*/  PLOP3.LUT P0, PT, PT, PT, PT, 0x80, 0x0 ;  /* 0x000000000000781c */ /* 0x000fe20003f0f070 */
[----:B------:R-:W-:Y:S01]  /*18a50*/  VIADD R3, R0, 0x2400 ;  /* 0x0000240000037836 */ /* 0x000fe20000000000 */
[----:B------:R-:W-:Y:S01]  /*18a60*/  UMOV UR6, 0x0 ;  /* 0x0000000000067882 */ /* 0x000fe20000000000 */
[----:B------:R-:W-:Y:S01]  /*18a70*/  UMOV UR7, 0x14f00000 ;  /* 0x14f0000000077882 */ /* 0x000fe20000000000 */
[----:B------:R-:W-:-:S09]  /*18a80*/  UMOV UR10, 0x20 ;  /* 0x00000020000a7882 */ /* 0x000fd20000000000 */
.L_x_1276:
        /* <DEDUP_REMOVED lines=15> */
.L_x_1277:
        /* <DEDUP_REMOVED lines=10> */
.L_x_1270:
[----:B------:R-:W-:Y:S05]  /*18c20*/  BSYNC B0 ;  /* 0x0000000000007941 */ /* 0x000fea0003800000 */
.L_x_1269:
[----:B------:R-:W-:-:S05]  /*18c30*/  VIADD R18, R18, 0x1 ;  /* 0x0000000112127836 */ /* 0x000fca0000000000 */
[----:B------:R-:W-:-:S04]  /*18c40*/  ISETP.NE.AND P0, PT, R18, 0x2, PT ;  /* 0x000000021200780c */ /* 0x000fc80003f05270 */
[----:B------:R-:W-:Y:S02]  /*18c50*/  SEL R3, RZ, 0x1, P0 ;  /* 0x00000001ff037807 */ /* 0x000fe40000000000 */
[----:B------:R-:W-:Y:S02]  /*18c60*/  SEL R18, R18, RZ, P0 ;  /* 0x000000ff12127207 */ /* 0x000fe40000000000 */
[----:B------:R-:W-:-:S07]  /*18c70*/  LOP3.LUT R28, R28, R3, RZ, 0x3c, !PT ;  /* 0x000000031c1c7212 */ /* 0x000fce00078e3cff */
.L_x_1193:
[----:B------:R-:W-:Y:S05]  /*18c80*/  BSYNC B7 ;  /* 0x0000000000077941 */ /* 0x000fea0003800000 */
.L_x_1191:
[----:B------:R-:W3:Y:S02]  /*18c90*/  LDL R0, [R1] ;  /* 0x0000000001007983 */ /* 0x000ee40000100800 */
[----:B---3--:R-:W-:-:S13]  /*18ca0*/  LOP3.LUT P0, RZ, R0, 0x2, RZ, 0xc0, !PT ;  /* 0x0000000200ff7812 */ /* 0x008fda000780c0ff */
        /* <DEDUP_REMOVED lines=10> */
.L_x_1278:
[----:B------:R-:W3:Y:S01]  /*18d50*/  S2R R0, SR_TID.X ;  /* 0x0000000000007919 */ /* 0x000ee20000002100 */
[----:B------:R-:W-:Y:S01]  /*18d60*/  UMOV UR4, 0xffffffff ;  /* 0xffffffff00047882 */ /* 0x000fe20000000000 */
[----:B---3--:R-:W-:-:S04]  /*18d70*/  LOP3.LUT R8, R0, 0x1f, RZ, 0xc0, !PT ;  /* 0x0000001f00087812 */ /* 0x008fc800078ec0ff */
[----:B------:R-:W-:Y:S01]  /*18d80*/  ISETP.NE.AND P0, PT, R8, 0x1f, PT ;  /* 0x0000001f0800780c */ /* 0x000fe20003f05270 */
[----:B------:R-:W-:-:S12]  /*18d90*/  BRA.DIV UR4, `(.L_x_1280) ;  /* 0x0000002204b87947 */ /* 0x000fd8000b800000 */
[----:B------:R-:W-:Y:S01]  /*18da0*/  IMAD.IADD R9, R27, 0x1, R8 ;  /* 0x000000011b097824 */ /* 0x000fe200078e0208 */
[----:B------:R-:W-:-:S04]  /*18db0*/  ULDC UR4, c[0x0][0xc3c] ;  /* 0x00030f0000047ab9 */ /* 0x000fc80000000800 */
[----:B------:R-:W-:-:S13]  /*18dc0*/  ISETP.GE.OR P1, PT, R9, UR4, !P0 ;  /* 0x0000000409007c0c */ /* 0x000fda000c726670 */
[----:B------:R-:W3:Y:S08]  /*18dd0*/  @!P1 LDC.64 R2, c[0x0][0xc80] ;  /* 0x00032000ff029b82 */ /* 0x000ef00000000a00 */
[----:B01----:R-:W0:Y:S01]  /*18de0*/  @!P1 LDC.64 R4, c[0x0][0xc78] ;  /* 0x00031e00ff049b82 */ /* 0x003e220000000a00 */
[----:B---3--:R-:W-:-:S05]  /*18df0*/  @!P1 IMAD.WIDE R2, R9, 0x4, R2 ;  /* 0x0000000409029825 */ /* 0x008fca00078e0202 */
[----:B------:R0:W3:Y:S02]  /*18e00*/  @!P1 LDG.E R7, desc[UR52][R2.64] ;  /* 0x0000003402079981 */ /* 0x0000e4000c1e1900 */
[----:B0-----:R-:W-:-:S05]  /*18e10*/  @!P1 IMAD.WIDE R2, R9, 0x4, R4 ;  /* 0x0000000409029825 */ /* 0x001fca00078e0204 */
[----:B------:R-:W4:Y:S01]  /*18e20*/  @!P1 LDG.E R4, desc[UR52][R2.64] ;  /* 0x0000003402049981 */ /* 0x000f22000c1e1900 */
        /* <DEDUP_REMOVED lines=9> */
[----:B---3--:R-:W-:Y:S02]  /*18ec0*/  @!P1 IMAD.MOV.U32 R25, RZ, RZ, R7 ;  /* 0x000000ffff199224 */ /* 0x008fe400078e0007 */
[----:B----4-:R-:W-:Y:S01]  /*18ed0*/  @!P1 IMAD.MOV.U32 R5, RZ, RZ, R4 ;  /* 0x000000ffff059224 */ /* 0x010fe200078e0004 */
        /* <DEDUP_REMOVED lines=18> */
.L_x_1342:
[----:B------:R-:W-:Y:S02]  /*19000*/  ULDC UR4, c[0x0][0xc38] ;  /* 0x00030e0000047ab9 */ /* 0x000fe40000000800 */
[----:B------:R-:W-:-:S04]  /*19010*/  IMAD.U32 R4, RZ, RZ, UR4 ;  /* 0x00000004ff047e24 */ /* 0x000fc8000f8e00ff */
[----:B-1----:R-:W-:-:S04]  /*19020*/  IMAD R3, R14, R4, RZ ;  /* 0x000000040e037224 */ /* 0x002fc800078e02ff */
[----:B------:R-:W-:-:S05]  /*19030*/  IMAD.IADD R6, R6, 0x1, R3 ;  /* 0x0000000106067824 */ /* 0x000fca00078e0203 */
[----:B------:R-:W-:-:S13]  /*19040*/  ISETP.GT.AND P6, PT, R6, R0, PT ;  /* 0x000000000600720c */ /* 0x000fda0003fc4270 */
[----:B------:R-:W-:Y:S05]  /*19050*/  @P6 BRA `(.L_x_1281) ;  /* 0x0000000000a46947 */ /* 0x000fea0003800000 */
.L_x_1284:
[----:B0-----:R-:W0:Y:S01]  /*19060*/  LDC R2, c[0x0][0xc3c] ;  /* 0x00030f00ff027b82 */ /* 0x001e220000000800 */
[----:B------:R-:W-:-:S05]  /*19070*/  VIADD R27, R27, 0x1f ;  /* 0x0000001f1b1b7836 */ /* 0x000fca0000000000 */
[----:B0-----:R-:W-:-:S13]  /*19080*/  ISETP.GE.AND P6, PT, R27, R2, PT ;  /* 0x000000021b00720c */ /* 0x001fda0003fc6270 */
[----:B------:R-:W-:Y:S05]  /*19090*/  @P6 BRA `(.L_x_1282) ;  /* 0x0000000800bc6947 */ /* 0x000fea0003800000 */
[----:B------:R-:W0:Y:S01]  /*190a0*/  S2R R3, SR_TID.X ;  /* 0x0000000000037919 */ /* 0x000e220000002100 */
[----:B------:R-:W-:Y:S01]  /*190b0*/  IMAD.MOV.U32 R25, RZ, RZ, RZ ;  /* 0x000000ffff197224 */ /* 0x000fe200078e00ff */
[----:B0-----:R-:W-:-:S05]  /*190c0*/  LOP3.LUT R3, R3, 0x1f, RZ, 0xc0, !PT ;  /* 0x0000001f03037812 */ /* 0x001fca00078ec0ff */
[----:B------:R-:W-:-:S05]  /*190d0*/  IMAD.IADD R7, R27, 0x1, R3 ;  /* 0x000000011b077824 */ /* 0x000fca00078e0203 */
[----:B------:R-:W-:-:S13]  /*190e0*/  ISETP.GE.OR P6, PT, R7, R2, !P0 ;  /* 0x000000020700720c */ /* 0x000fda00047c6670 */
[----:B------:R-:W0:Y:S08]  /*190f0*/  @!P6 LDC.64 R2, c[0x0][0xc80] ;  /* 0x00032000ff02eb82 */ /* 0x000e300000000a00 */
[----:B------:R-:W1:Y:S01]  /*19100*/  @!P6 LDC.64 R4, c[0x0][0xc78] ;  /* 0x00031e00ff04eb82 */ /* 0x000e620000000a00 */
[----:B0-----:R-:W-:-:S05]  /*19110*/  @!P6 IMAD.WIDE R2, R7, 0x4, R2 ;  /* 0x000000040702e825 */ /* 0x001fca00078e0202 */
[----:B------:R1:W3:Y:S02]  /*19120*/  @!P6 LDG.E R25, desc[UR52][R2.64] ;  /* 0x000000340219e981 */ /* 0x0002e4000c1e1900 */
[----:B-1----:R-:W-:-:S04]  /*19130*/  @!P6 IMAD.WIDE R2, R7, 0x4, R4 ;  /* 0x000000040702e825 */ /* 0x002fc800078e0204 */
[----:B------:R-:W-:-:S06]  /*19140*/  IMAD.MOV.U32 R5, RZ, RZ, RZ ;  /* 0x000000ffff057224 */ /* 0x000fcc00078e00ff */
[----:B------:R-:W3:Y:S01]  /*19150*/  @!P6 LDG.E R5, desc[UR52][R2.64] ;  /* 0x000000340205e981 */ /* 0x000ee2000c1e1900 */
[----:B------:R-:W-:Y:S01]  /*19160*/  UMOV UR4, 0xffffffff ;  /* 0xffffffff00047882 */ /* 0x000fe20000000000 */
[----:B---3--:R-:W-:Y:S02]  /*19170*/  IMAD R13, R5, R25, RZ ;  /* 0x00000019050d7224 */ /* 0x008fe400078e02ff */
        /* <DEDUP_REMOVED lines=17> */
.L_x_1350:
[----:B------:R-:W-:Y:S02]  /*19290*/  ULDC UR4, c[0x0][0xc38] ;  /* 0x00030e0000047ab9 */ /* 0x000fe40000000800 */
[----:B------:R-:W-:-:S04]  /*192a0*/  IMAD.U32 R4, RZ, RZ, UR4 ;  /* 0x00000004ff047e24 */ /* 0x000fc8000f8e00ff */
[----:B-1----:R-:W-:-:S04]  /*192b0*/  IMAD R3, R14, R4, RZ ;  /* 0x000000040e037224 */ /* 0x002fc800078e02ff */
[----:B------:R-:W-:-:S05]  /*192c0*/  IMAD.IADD R6, R3, 0x1, R6 ;  /* 0x0000000103067824 */ /* 0x000fca00078e0206 */
[----:B------:R-:W-:-:S13]  /*192d0*/  ISETP.GT.AND P6, PT, R6, R0, PT ;  /* 0x000000000600720c */ /* 0x000fda0003fc4270 */
[----:B------:R-:W-:Y:S05]  /*192e0*/  @!P6 BRA `(.L_x_1284) ;  /* 0xfffffffc005ce947 */ /* 0x000fea000383ffff */
.L_x_1281:
[----:B------:R-:W-:Y:S01]  /*192f0*/  IMAD.IADD R6, R6, 0x1, -R3 ;  /* 0x0000000106067824 */ /* 0x000fe200078e0a03 */
[----:B------:R-:W-:-:S03]  /*19300*/  UMOV UR4, 0xffffffff ;  /* 0xffffffff00047882 */ /* 0x000fc60000000000 */
[----:B------:R-:W-:-:S05]  /*19310*/  IMAD R3, R2, R4, R6 ;  /* 0x0000000402037224 */ /* 0x000fca00078e0206 */
[----:B------:R-:W-:Y:S01]  /*19320*/  ISETP.GT.AND P6, PT, R3, R0, PT ;  /* 0x000000000300720c */ /* 0x000fe20003fc4270 */
[----:B------:R-:W-:-:S12]  /*19330*/  BRA.DIV UR4, `(.L_x_1285) ;  /* 0x0000002604407947 */ /* 0x000fd8000b800000 */
[----:B------:R-:W-:-:S04]  /*19340*/  VOTE.ANY R3, PT, !P6 ;  /* 0x0000000000037806 */ /* 0x000fc800070e0100 */
[----:B------:R-:W1:Y:S02]  /*19350*/  POPC R7, R3 ;  /* 0x0000000300077309 */ /* 0x000e640000000000 */
[----:B-1----:R1:W3:Y:S01]  /*19360*/  SHFL.IDX PT, R25, R25, R7, 0x1f ;  /* 0x00001f0719197589 */ /* 0x0022e200000e0000 */
[----:B------:R-:W-:-:S03]  /*19370*/  IMAD.IADD R27, R7, 0x1, R27 ;  /* 0x00000001071b7824 */ /* 0x000fc600078e021b */
[----:B------:R1:W4:Y:S04]  /*19380*/  SHFL.IDX PT, R5, R5, R7, 0x1f ;  /* 0x00001f0705057589 */ /* 0x00032800000e0000 */
.L_x_1355:
[----:B------:R-:W-:-:S13]  /*19390*/  ISETP.NE.AND P0, PT, R3, RZ, PT ;  /* 0x000000ff0300720c */ /* 0x000fda0003f05270 */
[----:B------:R-:W-:Y:S05]  /*193a0*/  @!P0 BRA `(.L_x_1286) ;  /* 0x0000000000108947 */ /* 0x000fea0003800000 */
[----:B------:R-:W-:Y:S01]  /*193b0*/  UMOV UR4, 0xffffffff ;  /* 0xffffffff00047882 */ /* 0x000fe20000000000 */
[----:B--2---:R-:W-:Y:S02]  /*193c0*/  VIADD R12, R7, 0xffffffff ;  /* 0xffffffff070c7836 */ /* 0x004fe40000000000 */
[----:B------:R-:W-:Y:S05]  /*193d0*/  BRA.DIV UR4, `(.L_x_1287) ;  /* 0x0000002604787947 */ /* 0x000fea000b800000 */
[----:B------:R2:W0:Y:S02]  /*193e0*/  SHFL.IDX PT, R24, R2, R12, 0x1f ;  /* 0x00001f0c02187589 */ /* 0x00042400000e0000 */
.L_x_1286:
[----:B----4-:R-:W-:Y:S01]  /*193f0*/  ISETP.NE.AND P0, PT, R5, 0x1, PT ;  /* 0x000000010500780c */ /* 0x010fe20003f05270 */
[----:B0-----:R-:W-:-:S04]  /*19400*/  IMAD R24, R24, R4, R6 ;  /* 0x0000000418187224 */ /* 0x001fc800078e0206 */
[----:B------:R-:W-:-:S08]  /*19410*/  IMAD.IADD R0, R0, 0x1, -R24 ;  /* 0x0000000100007824 */ /* 0x000fd000078e0a18 */
[----:B------:R-:W-:Y:S05]  /*19420*/  @!P0 BRA `(.L_x_1288) ;  /* 0x0000000000dc8947 */ /* 0x000fea0003800000 */
[----:B---3--:R-:W-:Y:S01]  /*19430*/  IABS R4, R25 ;  /* 0x0000001900047213 */ /* 0x008fe20000000000 */
[----:B--2---:R-:W-:Y:S01]  /*19440*/  IMAD.MOV.U32 R2, RZ, RZ, RZ ;  /* 0x000000ffff027224 */ /* 0x004fe200078e00ff */
[----:B------:R-:W-:Y:S02]  /*19450*/  IABS R6, R5 ;  /* 0x0000000500067213 */ /* 0x000fe40000000000 */
[----:B-1----:R-:W0:Y:S08]  /*19460*/  I2F.RP R7, R4 ;  /* 0x0000000400077306 */ /* 0x002e300000209400 */
[----:B------:R-:W-:Y:S08]  /*19470*/  I2F.RP R10, R6 ;  /* 0x00000006000a7306 */ /* 0x000ff00000209400 */
[----:B0-----:R-:W0:Y:S02]  /*19480*/  MUFU.RCP R7, R7 ;  /* 0x0000000700077308 */ /* 0x001e240000001000 */
[----:B0-----:R-:W-:-:S06]  /*19490*/  VIADD R3, R7, 0xffffffe ;  /* 0x0ffffffe07037836 */ /* 0x001fcc0000000000 */
[----:B------:R-:W0:Y:S02]  /*194a0*/  F2I.FTZ.U32.TRUNC.NTZ R3, R3 ;  /* 0x0000000300037305 */ /* 0x000e24000021f000 */
[----:B0-----:R-:W-:-:S04]  /*194b0*/  IMAD.MOV R9, RZ, RZ, -R3 ;  /* 0x000000ffff097224 */ /* 0x001fc800078e0a03 */
[----:B------:R-:W-:-:S04]  /*194c0*/  IMAD R9, R9, R4, RZ ;  /* 0x0000000409097224 */ /* 0x000fc800078e02ff */
[----:B------:R-:W-:Y:S01]  /*194d0*/  IMAD.HI.U32 R8, R3, R9, R2 ;  /* 0x0000000903087227 */ /* 0x000fe200078e0002 */
[----:B------:R-:W-:Y:S01]  /*194e0*/  IABS R9, R0 ;  /* 0x0000000000097213 */ /* 0x000fe20000000000 */
[----:B------:R-:W0:Y:S01]  /*194f0*/  MUFU.RCP R2, R10 ;  /* 0x0000000a00027308 */ /* 0x000e220000001000 */
[----:B------:R-:W-:-:S03]  /*19500*/  IABS R3, R25 ;  /* 0x0000001900037213 */ /* 0x000fc60000000000 */
[----:B------:R-:W-:-:S04]  /*19510*/  IMAD.HI.U32 R7, R8, R9, RZ ;  /* 0x0000000908077227 */ /* 0x000fc800078e00ff */
[----:B------:R-:W-:-:S04]  /*19520*/  IMAD.MOV R12, RZ, RZ, -R3 ;  /* 0x000000ffff0c7224 */ /* 0x000fc800078e0a03 */
[----:B------:R-:W-:Y:S02]  /*19530*/  IMAD R9, R7, R12, R9 ;  /* 0x0000000c07097224 */ /* 0x000fe400078e0209 */
[----:B0-----:R-:W-:-:S03]  /*19540*/  VIADD R3, R2, 0xffffffe ;  /* 0x0ffffffe02037836 */ /* 0x001fc60000000000 */
[----:B------:R-:W-:Y:S01]  /*19550*/  ISETP.GT.U32.AND P1, PT, R4, R9, PT ;  /* 0x000000090400720c */ /* 0x000fe20003f24070 */
[----:B------:R-:W-:Y:S02]  /*19560*/  IMAD.MOV.U32 R2, RZ, RZ, RZ ;  /* 0x000000ffff027224 */ /* 0x000fe400078e00ff */
[----:B------:R-:W0:Y:S10]  /*19570*/  F2I.FTZ.U32.TRUNC.NTZ R3, R3 ;  /* 0x0000000300037305 */ /* 0x000e34000021f000 */
[----:B------:R-:W-:-:S02]  /*19580*/  @!P1 IMAD.IADD R9, R9, 0x1, -R4 ;  /* 0x0000000109099824 */ /* 0x000fc400078e0a04 */
[----:B------:R-:W-:Y:S01]  /*19590*/  @!P1 VIADD R7, R7, 0x1 ;  /* 0x0000000107079836 */ /* 0x000fe20000000000 */
[----:B------:R-:W-:Y:S02]  /*195a0*/  ISETP.NE.AND P1, PT, R25, RZ, PT ;  /* 0x000000ff1900720c */ /* 0x000fe40003f25270 */
[----:B------:R-:W-:Y:S01]  /*195b0*/  ISETP.GE.U32.AND P0, PT, R9, R4, PT ;  /* 0x000000040900720c */ /* 0x000fe20003f06070 */
[----:B0-----:R-:W-:-:S04]  /*195c0*/  IMAD.MOV R9, RZ, RZ, -R3 ;  /* 0x000000ffff097224 */ /* 0x001fc800078e0a03 */
[----:B------:R-:W-:-:S04]  /*195d0*/  IMAD R9, R9, R6, RZ ;  /* 0x0000000609097224 */ /* 0x000fc800078e02ff */
[----:B------:R-:W-:Y:S01]  /*195e0*/  IMAD.HI.U32 R4, R3, R9, R2 ;  /* 0x0000000903047227 */ /* 0x000fe200078e0002 */
[----:B------:R-:W-:-:S03]  /*195f0*/  LOP3.LUT R2, R0, R25, RZ, 0x3c, !PT ;  /* 0x0000001900027212 */ /* 0x000fc600078e3cff */
[----:B------:R-:W-:Y:S01]  /*19600*/  @P0 VIADD R7, R7, 0x1 ;  /* 0x0000000107070836 */ /* 0x000fe20000000000 */
[----:B------:R-:W-:Y:S02]  /*19610*/  ISETP.GE.AND P2, PT, R2, RZ, PT ;  /* 0x000000ff0200720c */ /* 0x000fe40003f46270 */
[----:B------:R-:W-:-:S05]  /*19620*/  IABS R2, R5 ;  /* 0x0000000500027213 */ /* 0x000fca0000000000 */
[----:B------:R-:W-:-:S06]  /*19630*/  IMAD.MOV R2, RZ, RZ, -R2 ;  /* 0x000000ffff027224 */ /* 0x000fcc00078e0a02 */
[----:B------:R-:W-:Y:S01]  /*19640*/  @!P2 IMAD.MOV R7, RZ, RZ, -R7 ;  /* 0x000000ffff07a224 */ /* 0x000fe200078e0a07 */
[----:B------:R-:W-:-:S04]  /*19650*/  @!P1 LOP3.LUT R7, RZ, R25, RZ, 0x33, !PT ;  /* 0x00000019ff079212 */ /* 0x000fc800078e33ff */
[----:B------:R-:W-:-:S05]  /*19660*/  IABS R3, R7 ;  /* 0x0000000700037213 */ /* 0x000fca0000000000 */
        /* <DEDUP_REMOVED lines=9> */
[----:B------:R-:W-:-:S04]  /*19700*/  IMAD.MOV R3, RZ, RZ, -R7 ;  /* 0x000000ffff037224 */ /* 0x000fc800078e0a07 */
[----:B------:R-:W-:-:S08]  /*19710*/  IMAD R3, R25, R3, R0 ;  /* 0x0000000319037224 */ /* 0x000fd000078e0200 */
[----:B------:R-:W-:-:S04]  /*19720*/  @P0 VIADD R4, R4, 0x1 ;  /* 0x0000000104040836 */ /* 0x000fc80000000000 */
[----:B------:R-:W-:Y:S01]  /*19730*/  @!P2 IMAD.MOV R4, RZ, RZ, -R4 ;  /* 0x000000ffff04a224 */ /* 0x000fe200078e0a04 */
[----:B------:R-:W-:-:S05]  /*19740*/  @!P1 LOP3.LUT R4, RZ, R5, RZ, 0x33, !PT ;  /* 0x00000005ff049212 */ /* 0x000fca00078e33ff */
[--C-:B------:R-:W-:Y:S02]  /*19750*/  IMAD.MOV R2, RZ, RZ, -R4.reuse ;  /* 0x000000ffff027224 */ /* 0x100fe400078e0a04 */
[C---:B------:R-:W-:Y:S02]  /*19760*/  IMAD R4, R5.reuse, 0x1000000, R4 ;  /* 0x0100000005047824 */ /* 0x040fe400078e0204 */
[----:B------:R-:W-:-:S04]  /*19770*/  IMAD R5, R5, R2, R7 ;  /* 0x0000000205057224 */ /* 0x000fc800078e0207 */
[----:B------:R-:W-:Y:S01]  /*19780*/  IMAD R26, R5, 0x10000, R4 ;  /* 0x00010000051a7824 */ /* 0x000fe200078e0204 */
[----:B------:R-:W-:Y:S06]  /*19790*/  BRA `(.L_x_1289) ;  /* 0x0000000000f07947 */ /* 0x000fec0003800000 */
.L_x_1288:
[----:B--2---:R-:W0:Y:S02]  /*197a0*/  LDC.64 R2, c[0x0][0xc90] ;  /* 0x00032400ff027b82 */ /* 0x004e240000000a00 */
[----:B0-----:R-:W-:-:S05]  /*197b0*/  IMAD.WIDE R2, R27, 0x4, R2 ;  /* 0x000000041b027825 */ /* 0x001fca00078e0202 */
[----:B------:R0:W3:Y:S02]  /*197c0*/  LDG.E R6, desc[UR52][R2.64] ;  /* 0x0000003402067981 */ /* 0x0000e4000c1e1900 */
[----:B0-----:R-:W-:Y:S02]  /*197d0*/  IMAD.MOV.U32 R2, RZ, RZ, RZ ;  /* 0x000000ffff027224 */ /* 0x001fe400078e00ff */
[----:B---3--:R-:W-:-:S05]  /*197e0*/  IMAD R5, R25, R6, RZ ;  /* 0x0000000619057224 */ /* 0x008fca00078e02ff */
[----:B-1----:R-:W-:-:S04]  /*197f0*/  IABS R7, R5 ;  /* 0x0000000500077213 */ /* 0x002fc80000000000 */
[----:B------:R-:W0:Y:S08]  /*19800*/  I2F.RP R8, R7 ;  /* 0x0000000700087306 */ /* 0x000e300000209400 */
[----:B0-----:R-:W0:Y:S02]  /*19810*/  MUFU.RCP R8, R8 ;  /* 0x0000000800087308 */ /* 0x001e240000001000 */
[----:B0-----:R-:W-:-:S06]  /*19820*/  VIADD R9, R8, 0xffffffe ;  /* 0x0ffffffe08097836 */ /* 0x001fcc0000000000 */
[----:B------:R-:W0:Y:S02]  /*19830*/  F2I.FTZ.U32.TRUNC.NTZ R3, R9 ;  /* 0x0000000900037305 */ /* 0x000e24000021f000 */
[----:B0-----:R-:W-:-:S04]  /*19840*/  IMAD.MOV R10, RZ, RZ, -R3 ;  /* 0x000000ffff0a7224 */ /* 0x001fc800078e0a03 */
[----:B------:R-:W-:Y:S01]  /*19850*/  IMAD R11, R10, R7, RZ ;  /* 0x000000070a0b7224 */ /* 0x000fe200078e02ff */
[----:B------:R-:W-:-:S03]  /*19860*/  IABS R10, R5 ;  /* 0x00000005000a7213 */ /* 0x000fc60000000000 */
[----:B------:R-:W-:Y:S01]  /*19870*/  IMAD.HI.U32 R2, R3, R11, R2 ;  /* 0x0000000b03027227 */ /* 0x000fe200078e0002 */
[----:B------:R-:W-:-:S03]  /*19880*/  IABS R3, R0 ;  /* 0x0000000000037213 */ /* 0x000fc60000000000 */
        /* <DEDUP_REMOVED lines=16> */
[----:B------:R-:W-:-:S03]  /*19990*/  IMAD R0, R5, R9, R0 ;  /* 0x0000000905007224 */ /* 0x000fc600078e0200 */
[----:B------:R-:W-:-:S04]  /*199a0*/  VIADDMNMX R4, R3, R4, R6, PT ;  /* 0x0000000403047246 */ /* 0x000fc80003800106 */
[----:B------:R-:W-:-:S04]  /*199b0*/  IABS R6, R4 ;  /* 0x0000000400067213 */ /* 0x000fc80000000000 */
[----:B------:R-:W0:Y:S08]  /*199c0*/  I2F.RP R8, R6 ;  /* 0x0000000600087306 */ /* 0x000e300000209400 */
[----:B0-----:R-:W0:Y:S02]  /*199d0*/  MUFU.RCP R8, R8 ;  /* 0x0000000800087308 */ /* 0x001e240000001000 */
[----:B0-----:R-:W-:Y:S01]  /*199e0*/  VIADD R2, R8, 0xffffffe ;  /* 0x0ffffffe08027836 */ /* 0x001fe20000000000 */
[----:B------:R-:W-:-:S05]  /*199f0*/  IABS R8, R0 ;  /* 0x0000000000087213 */ /* 0x000fca0000000000 */
[----:B------:R0:W1:Y:S02]  /*19a00*/  F2I.FTZ.U32.TRUNC.NTZ R3, R2 ;  /* 0x0000000200037305 */ /* 0x000064000021f000 */
[----:B0-----:R-:W-:Y:S02]  /*19a10*/  IMAD.MOV.U32 R2, RZ, RZ, RZ ;  /* 0x000000ffff027224 */ /* 0x001fe400078e00ff */
[----:B-1----:R-:W-:-:S04]  /*19a20*/  IMAD.MOV R5, RZ, RZ, -R3 ;  /* 0x000000ffff057224 */ /* 0x002fc800078e0a03 */
[----:B------:R-:W-:-:S04]  /*19a30*/  IMAD R5, R5, R6, RZ ;  /* 0x0000000605057224 */ /* 0x000fc800078e02ff */
[----:B------:R-:W-:Y:S01]  /*19a40*/  IMAD.HI.U32 R3, R3, R5, R2 ;  /* 0x0000000503037227 */ /* 0x000fe200078e0002 */
[-C--:B------:R-:W-:Y:S02]  /*19a50*/  IABS R5, R4.reuse ;  /* 0x0000000400057213 */ /* 0x080fe40000000000 */
[----:B------:R-:W-:Y:S02]  /*19a60*/  LOP3.LUT R2, R0, R4, RZ, 0x3c, !PT ;  /* 0x0000000400027212 */ /* 0x000fe400078e3cff */
[----:B------:R-:W-:Y:S01]  /*19a70*/  IADD3 R0, R7, 0x1000000, R0 ;  /* 0x0100000007007810 */ /* 0x000fe20007ffe000 */
[----:B------:R-:W-:Y:S01]  /*19a80*/  IMAD.MOV R5, RZ, RZ, -R5 ;  /* 0x000000ffff057224 */ /* 0x000fe200078e0a05 */
[----:B------:R-:W-:Y:S01]  /*19a90*/  ISETP.GE.AND P2, PT, R2, RZ, PT ;  /* 0x000000ff0200720c */ /* 0x000fe20003f46270 */
        /* <DEDUP_REMOVED lines=9> */
[----:B------:R-:W-:Y:S01]  /*19b30*/  @!P1 LOP3.LUT R3, RZ, R4, RZ, 0x33, !PT ;  /* 0x00000004ff039212 */ /* 0x000fe200078e33ff */
[----:B------:R-:W-:-:S04]  /*19b40*/  IMAD.MOV R4, RZ, RZ, -R4 ;  /* 0x000000ffff047224 */ /* 0x000fc800078e0a04 */
[----:B------:R-:W-:-:S07]  /*19b50*/  IMAD R26, R3, R4, R0 ;  /* 0x00000004031a7224 */ /* 0x000fce00078e0200 */
.L_x_1289:
[----:B------:R-:W-:-:S05]  /*19b60*/  LOP3.LUT R0, RZ, R3, RZ, 0x33, !PT ;  /* 0x00000003ff007212 */ /* 0x000fca00078e33ff */
[----:B------:R-:W-:Y:S01]  /*19b70*/  IMAD.IADD R25, R25, 0x1, R0 ;  /* 0x0000000119197824 */ /* 0x000fe200078e0200 */
[----:B------:R-:W-:Y:S06]  /*19b80*/  BRA `(.L_x_1290) ;  /* 0x00000000001c7947 */ /* 0x000fec0003800000 */
.L_x_1282:
[----:B------:R-:W-:Y:S01]  /*19b90*/  UMOV UR4, URZ ;  /* 0x0000003f00047c82 */ /* 0x000fe20008000000 */
[----:B------:R-:W-:Y:S01]  /*19ba0*/  UMOV UR5, URZ ;  /* 0x0000003f00057c82 */ /* 0x000fe20008000000 */
[----:B------:R-:W-:Y:S01]  /*19bb0*/  ULDC UR6, c[0x0][0xc3c] ;  /* 0x00030f0000067ab9 */ /* 0x000fe20000000800 */
[----:B------:R-:W-:Y:S02]  /*19bc0*/  IMAD.MOV.U32 R24, RZ, RZ, R0 ;  /* 0x000000ffff187224 */ /* 0x000fe400078e0000 */
[----:B------:R-:W-:Y:S02]  /*19bd0*/  IMAD.U32 R25, RZ, RZ, UR4 ;  /* 0x00000004ff197e24 */ /* 0x000fe4000f8e00ff */
[----:B------:R-:W-:Y:S02]  /*19be0*/  IMAD.U32 R26, RZ, RZ, UR5 ;  /* 0x00000005ff1a7e24 */ /* 0x000fe4000f8e00ff */
[----:B------:R-:W-:-:S07]  /*19bf0*/  IMAD.U32 R27, RZ, RZ, UR6 ;  /* 0x00000006ff1b7e24 */ /* 0x000fce000f8e00ff */
.L_x_1290:
[----:B------:R-:W0:Y:S01]  /*19c00*/  S2R R0, SR_TID.X ;  /* 0x0000000000007919 */ /* 0x000e220000002100 */
[----:B------:R-:W-:Y:S05]  /*19c10*/  WARPSYNC.ALL ;  /* 0x0000000000007948 */ /* 0x000fea0003800000 */
[----:B------:R-:W-:Y:S01]  /*19c20*/  BAR.SYNC.DEFER_BLOCKING 0x4, 0x200 ;  /* 0x0108000000007b1d */ /* 0x000fe20000010000 */
[----:B0-----:R-:W-:-:S04]  /*19c30*/  LOP3.LUT R0, R0, 0x1f, RZ, 0xc0, !PT ;  /* 0x0000001f00007812 */ /* 0x001fc800078ec0ff */
[----:B------:R-:W-:-:S13]  /*19c40*/  ISETP.NE.AND P0, PT, R0, RZ, PT ;  /* 0x000000ff0000720c */ /* 0x000fda0003f05270 */
[----:B------:R-:W0:Y:S01]  /*19c50*/  @!P0 S2R R3, SR_CgaCtaId ;  /* 0x0000000000038919 */ /* 0x000e220000008800 */
[----:B------:R-:W-:-:S04]  /*19c60*/  @!P0 MOV R0, 0x400 ;  /* 0x0000040000008802 */ /* 0x000fc80000000f00 */
[----:B0-----:R-:W-:-:S05]  /*19c70*/  @!P0 LEA R17, R3, R0, 0x18 ;  /* 0x0000000003118211 */ /* 0x001fca00078ec0ff */
[----:B------:R0:W-:Y:S01]  /*19c80*/  @!P0 STS.128 [R17+0x2d8d0], R24 ;  /* 0x02d8d01811008388 */ /* 0x0001e20000000c00 */
[----:B------:R-:W-:Y:S06]  /*19c90*/  BAR.ARV 0x5, 0x200 ;  /* 0x0148000000007b1d */ /* 0x000fec0000002000 */
.L_x_1279:
[----:B------:R-:W-:Y:S02]  /*19ca0*/  ULDC UR4, c[0x0][0xc3c] ;  /* 0x00030f0000047ab9 */ /* 0x000fe40000000800 */
[----:B----4-:R-:W-:-:S13]  /*19cb0*/  ISETP.GE.AND P0, PT, R27, UR4, PT ;  /* 0x000000041b007c0c */ /* 0x010fda000bf06270 */
[----:B------:R-:W-:Y:S05]  /*19cc0*/  @!P0 BRA `(.L_x_1291) ;  /* 0xffffffa000988947 */ /* 0x000fea000383ffff */
[----:B------:R-:W-:Y:S05]  /*19cd0*/  BSYNC B8 ;  /* 0x0000000000087941 */ /* 0x000fea0003800000 */
.L_x_1177:
[----:B--2---:R-:W2:Y:S01]  /*19ce0*/  LDL.LU R0, [R1+0x24] ;  /* 0x0000240001007983 */ /* 0x004ea20000300800 */
[----:B------:R-:W-:Y:S01]  /*19cf0*/  BSSY B0, `(.L_x_1292) ;  /* 0x000000b000007945 */ /* 0x000fe20003800000 */
[----:B0-----:R-:W0:Y:S01]  /*19d00*/  S2R R5, SR_CgaCtaId ;  /* 0x0000000000057919 */ /* 0x001e220000008800 */
        /* <DEDUP_REMOVED lines=9> */
.L_x_1358:
[----:B------:R-:W-:Y:S05]  /*19da0*/  BSYNC B0 ;  /* 0x0000000000007941 */ /* 0x000fea0003800000 */
.L_x_1292:
[----:B------:R-:W-:-:S03]  /*19db0*/  UMOV UR4, 0xffffffff ;  /* 0xffffffff00047882 */ /* 0x000fc60000000000 */
[----:B------:R-:W-:Y:S05]  /*19dc0*/  BRA.DIV UR4, `(.L_x_1294) ;  /* 0x0000001e04387947 */ /* 0x000fea000b800000 */
[----:B0-----:R-:W0:Y:S02]  /*19dd0*/  S2R R0, SR_TID.X ;  /* 0x0000000000007919 */ /* 0x001e240000002100 */
[----:B0-----:R-:W-:-:S04]  /*19de0*/  SHF.R.U32.HI R0, RZ, 0x5, R0 ;  /* 0x00000005ff007819 */ /* 0x001fc80000011600 */
[----:B------:R-:W-:-:S05]  /*19df0*/  LOP3.LUT R0, R0, 0x3, RZ, 0xc0, !PT ;  /* 0x0000000300007812 */ /* 0x000fca00078ec0ff */
[----:B------:R0:W2:Y:S02]  /*19e00*/  SHFL.IDX PT, R14, R0, RZ, 0x1f ;  /* 0x00001fff000e7589 */ /* 0x0000a400000e0000 */
.L_x_1361:
[----:B--2---:R-:W-:Y:S01]  /*19e10*/  ISETP.NE.AND P0, PT, R14, RZ, PT ;  /* 0x000000ff0e00720c */ /* 0x004fe20003f05270 */
[----:B------:R-:W-:-:S12]  /*19e20*/  BSSY B0, `(.L_x_1295) ;  /* 0x0000024000007945 */ /* 0x000fd80003800000 */
[----:B------:R-:W-:Y:S05]  /*19e30*/  @P0 BRA `(.L_x_1296) ;  /* 0x0000000000880947 */ /* 0x000fea0003800000 */
[----:B------:R-:W-:-:S03]  /*19e40*/  UMOV UR4, 0xffffffff ;  /* 0xffffffff00047882 */ /* 0x000fc60000000000 */
[----:B------:R-:W-:Y:S05]  /*19e50*/  BRA.DIV UR4, `(.L_x_1297) ;  /* 0x0000001e04487947 */ /* 0x000fea000b800000 */
[----:B------:R-:W-:-:S13]  /*19e60*/  ELECT P6, URZ, PT ;  /* 0x00000000003f782f */ /* 0x000fda00038c0000 */
.L_x_1364:
[----:B------:R-:W-:Y:S05]  /*19e70*/  @!P6 BRA `(.L_x_1296) ;  /* 0x000000000078e947 */ /* 0x000fea0003800000 */
[----:B------:R-:W-:-:S06]  /*19e80*/  ULOP3.LUT UR4, UR36, 0x2, URZ, 0xfc, !UPT ;  /* 0x0000000224047892 */ /* 0x000fcc000f8efc3f */
[----:B0-----:R-:W-:-:S05]  /*19e90*/  IMAD.U32 R0, RZ, RZ, UR4 ;  /* 0x00000004ff007e24 */ /* 0x001fca000f8e00ff */
[----:B------:R-:W-:-:S13]  /*19ea0*/  ISETP.NE.AND P2, PT, R0, 0x3, PT ;  /* 0x000000030000780c */ /* 0x000fda0003f45270 */
[----:B------:R-:W-:Y:S05]  /*19eb0*/  @!P2 BRA `(.L_x_1298) ;  /* 0x000000000004a947 */ /* 0x000fea0003800000 */
[----:B------:R-:W-:Y:S01]  /*19ec0*/  BPT.TRAP 0x1 ;  /* 0x000000040000795c */ /* 0x000fe20000300000 */
.L_x_1298:
[----:B------:R-:W-:Y:S01]  /*19ed0*/  VIADD R3, R9, 0x2d840 ;  /* 0x0002d84009037836 */ /* 0x000fe20000000000 */
[----:B------:R-:W-:Y:S01]  /*19ee0*/  SHF.L.U32 R2, R28, 0x1f, RZ ;  /* 0x0000001f1c027819 */ /* 0x000fe200000006ff */
[C---:B------:R-:W-:Y:S02]  /*19ef0*/  VIADD R0, R18.reuse, 0x1 ;  /* 0x0000000112007836 */ /* 0x040fe40000000000 */
[----:B------:R-:W-:-:S03]  /*19f00*/  IMAD R7, R18, 0x8, R3 ;  /* 0x0000000812077824 */ /* 0x000fc600078e0203 */
[C---:B------:R-:W-:Y:S01]  /*19f10*/  ISETP.NE.AND P1, PT, R0.reuse, 0x2, PT ;  /* 0x000000020000780c */ /* 0x040fe20003f25270 */
[----:B------:R-:W0:Y:S03]  /*19f20*/  SYNCS.PHASECHK.TRANS64.TRYWAIT P0, [R7+URZ], R2 ;  /* 0x00000002070075a7 */ /* 0x000e26000800017f */
[----:B------:R-:W-:Y:S02]  /*19f30*/  SEL R5, RZ, 0x1, P1 ;  /* 0x00000001ff057807 */ /* 0x000fe40000800000 */
[----:B-1----:R-:W-:Y:S02]  /*19f40*/  SEL R4, R0, RZ, P1 ;  /* 0x000000ff00047207 */ /* 0x002fe40000800000 */
[----:B------:R-:W-:-:S03]  /*19f50*/  LOP3.LUT R0, R28, R5, RZ, 0x3c, !PT ;  /* 0x000000051c007212 */ /* 0x000fc600078e3cff */
[----:B------:R-:W-:Y:S01]  /*19f60*/  IMAD R3, R4, 0x8, R3 ;  /* 0x0000000804037824 */ /* 0x000fe200078e0203 */
[----:B------:R-:W-:Y:S01]  /*19f70*/  SHF.L.U32 R0, R0, 0x1f, RZ ;  /* 0x0000001f00007819 */ /* 0x000fe200000006ff */
[----:B0-----:R-:W-:Y:S06]  /*19f80*/  @!P0 BRA `(.L_x_1299) ;  /* 0x0000001c001c8947 */ /* 0x001fec0003800000 */
.L_x_1365:
[----:B------:R-:W1:Y:S02]  /*19f90*/  SYNCS.PHASECHK.TRANS64.TRYWAIT P0, [R3+URZ], R0 ;  /* 0x00000000030075a7 */ /* 0x000e64000800017f */
[----:B-1----:R-:W-:Y:S05]  /*19fa0*/  @!P0 BRA `(.L_x_1300) ;  /* 0x0000001c00288947 */ /* 0x002fea0003800000 */
.L_x_1366:
[----:B------:R-:W-:Y:S05]  /*19fb0*/  @!P2 BRA `(.L_x_1301) ;  /* 0x000000000004a947 */ /* 0x000fea0003800000 */
[----:B------:R-:W-:Y:S01]  /*19fc0*/  BPT.TRAP 0x1 ;  /* 0x000000040000795c */ /* 0x000fe20000300000 */
.L_x_1301:
[----:B-1----:R-:W-:-:S04]  /*19fd0*/  VIADD R3, R9, 0x2d860 ;  /* 0x0002d86009037836 */ /* 0x002fc80000000000 */
[----:B------:R-:W-:-:S04]  /*19fe0*/  IMAD R5, R18, 0x8, R3 ;  /* 0x0000000812057824 */ /* 0x000fc800078e0203 */
[----:B------:R-:W1:Y:S02]  /*19ff0*/  SYNCS.PHASECHK.TRANS64.TRYWAIT P0, [R5+URZ], R2 ;  /* 0x00000002050075a7 */ /* 0x000e64000800017f */
[----:B-1----:R-:W-:Y:S05]  /*1a000*/  @!P0 BRA `(.L_x_1302) ;  /* 0x0000001c00248947 */ /* 0x002fea0003800000 */
.L_x_1367:
[----:B------:R-:W-:-:S07]  /*1a010*/  IMAD R3, R4, 0x8, R3 ;  /* 0x0000000804037824 */ /* 0x000fce00078e0203 */
.L_x_1303:
[----:B--2---:R2:W4:Y:S02]  /*1a020*/  SYNCS.PHASECHK.TRANS64.TRYWAIT P0, [R3+URZ], R0 ;  /* 0x00000000030075a7 */ /* 0x004524000800017f */
[----:B----4-:R-:W-:Y:S05]  /*1a030*/  @!P0 NANOSLEEP.SYNCS 0x989680 ;  /* 0x009896800000895d */ /* 0x010fea0003900000 */
[----:B------:R-:W4:Y:S02]  /*1a040*/  @!P0 SYNCS.PHASECHK.TRANS64 P0, [R3+URZ], R0 ;  /* 0x00000000030085a7 */ /* 0x000f24000800007f */
[----:B----4-:R-:W-:Y:S05]  /*1a050*/  @!P0 BRA `(.L_x_1303) ;  /* 0xfffffffc00f08947 */ /* 0x010fea000383ffff */
.L_x_1296:
[----:B------:R-:W-:Y:S05]  /*1a060*/  BSYNC B0 ;  /* 0x0000000000007941 */ /* 0x000fea0003800000 */
.L_x_1295:
[----:B------:R-:W-:Y:S05]  /*1a070*/  EXIT ;  /* 0x000000000000794d */ /* 0x000fea0003800000 */
.L_x_1084:
[----:B0-----:R-:W-:-:S04]  /*1a080*/  IMAD.U32 R3, RZ, RZ, UR42 ;  /* 0x0000002aff037e24 */ /* 0x001fc8000f8e00ff */
[----:B------:R0:W1:Y:S03]  /*1a090*/  SYNCS.PHASECHK.TRANS64.TRYWAIT P1, [R3+URZ+0x2d800], R0 ;  /* 0x02d80000030075a7 */ /* 0x000066000802017f */
[----:B-1----:R-:W-:Y:S05]  /*1a0a0*/  @!P1 NANOSLEEP.SYNCS 0x989680 ;  /* 0x009896800000995d */ /* 0x002fea0003900000 */
[----:B------:R-:W1:Y:S02]  /*1a0b0*/  @!P1 SYNCS.PHASECHK.TRANS64 P1, [R3+URZ+0x2d800], R0 ;  /* 0x02d80000030095a7 */ /* 0x000e64000802007f */
[----:B-1----:R-:W-:Y:S05]  /*1a0c0*/  @!P1 BRA `(.L_x_1084) ;  /* 0xfffffffc00ec9947 */ /* 0x002fea000383ffff */
[----:B------:R-:W-:Y:S05]  /*1a0d0*/  BRA `(.L_x_1304) ;  /* 0xfffffe8000287947 */ /* 0x000fea000383ffff */
.L_x_1088:
[----:B-1----:R1:W2:Y:S02]  /*1a0e0*/  SYNCS.PHASECHK.TRANS64.TRYWAIT P2, [R90+URZ+0x2d830], R3 ;  /* 0x02d830035a0075a7 */ /* 0x0022a4000804017f */
[----:B--2---:R-:W-:Y:S05]  /*1a0f0*/  @!P2 NANOSLEEP.SYNCS 0x989680 ;  /* 0x009896800000a95d */ /* 0x004fea0003900000 */
[----:B------:R-:W2:Y:S02]  /*1a100*/  @!P2 SYNCS.PHASECHK.TRANS64 P2, [R90+URZ+0x2d830], R3 ;  /* 0x02d830035a00a5a7 */ /* 0x000ea4000804007f */
[----:B--2---:R-:W-:Y:S05]  /*1a110*/  @!P2 BRA `(.L_x_1088) ;  /* 0xfffffffc00f0a947 */ /* 0x004fea000383ffff */
[----:B------:R-:W-:Y:S05]  /*1a120*/  BRA `(.L_x_1087) ;  /* 0xfffffe80004c7947 */ /* 0x000fea000383ffff */
.L_x_1104:
[----:B-1----:R-:W-:-:S04]  /*1a130*/  IMAD.U32 R5, RZ, RZ, UR6 ;  /* 0x00000006ff057e24 */ /* 0x002fc8000f8e00ff */
[----:B------:R1:W2:Y:S03]  /*1a140*/  SYNCS.PHASECHK.TRANS64.TRYWAIT P2, [R5+URZ+0x2d830], R4 ;  /* 0x02d83004050075a7 */ /* 0x0002a6000804017f */
[----:B--2---:R-:W-:Y:S05]  /*1a150*/  @!P2 NANOSLEEP.SYNCS 0x989680 ;  /* 0x009896800000a95d */ /* 0x004fea0003900000 */
[----:B------:R-:W2:Y:S02]  /*1a160*/  @!P2 SYNCS.PHASECHK.TRANS64 P2, [R5+URZ+0x2d830], R4 ;  /* 0x02d830040500a5a7 */ /* 0x000ea4000804007f */
[----:B--2---:R-:W-:Y:S05]  /*1a170*/  @!P2 BRA `(.L_x_1104) ;  /* 0xfffffffc00eca947 */ /* 0x004fea000383ffff */
[----:B------:R-:W-:Y:S05]  /*1a180*/  BRA `(.L_x_1101) ;  /* 0xfffffebc00347947 */ /* 0x000fea000383ffff */
.L_x_1108:
[----:B-1----:R-:W-:-:S04]  /*1a190*/  IMAD.U32 R5, RZ, RZ, UR6 ;  /* 0x00000006ff057e24 */ /* 0x002fc8000f8e00ff */
[----:B------:R1:W2:Y:S03]  /*1a1a0*/  SYNCS.PHASECHK.TRANS64.TRYWAIT P2, [R5+URZ+0x2d850], R4 ;  /* 0x02d85004050075a7 */ /* 0x0002a6000804017f */
[----:B--2---:R-:W-:Y:S05]  /*1a1b0*/  @!P2 NANOSLEEP.SYNCS 0x989680 ;  /* 0x009896800000a95d */ /* 0x004fea0003900000 */
[----:B------:R-:W2:Y:S02]  /*1a1c0*/  @!P2 SYNCS.PHASECHK.TRANS64 P2, [R5+URZ+0x2d850], R4 ;  /* 0x02d850040500a5a7 */ /* 0x000ea4000804007f */
[----:B--2---:R-:W-:Y:S05]  /*1a1d0*/  @!P2 BRA `(.L_x_1108) ;  /* 0xfffffffc00eca947 */ /* 0x004fea000383ffff */
[----:B------:R-:W-:Y:S05]  /*1a1e0*/  BRA `(.L_x_1105) ;  /* 0xfffffebc00d47947 */ /* 0x000fea000383ffff */
.L_x_1125:
[----:B-1----:R-:W-:-:S04]  /*1a1f0*/  IMAD.U32 R7, RZ, RZ, UR6 ;  /* 0x00000006ff077e24 */ /* 0x002fc8000f8e00ff */
[----:B------:R1:W2:Y:S03]  /*1a200*/  SYNCS.PHASECHK.TRANS64.TRYWAIT P2, [R7+URZ+0x2d830], R6 ;  /* 0x02d83006070075a7 */ /* 0x0002a6000804017f */
[----:B--2---:R-:W-:Y:S05]  /*1a210*/  @!P2 NANOSLEEP.SYNCS 0x989680 ;  /* 0x009896800000a95d */ /* 0x004fea0003900000 */
[----:B------:R-:W2:Y:S02]  /*1a220*/  @!P2 SYNCS.PHASECHK.TRANS64 P2, [R7+URZ+0x2d830], R6 ;  /* 0x02d830060700a5a7 */ /* 0x000ea4000804007f */
[----:B--2---:R-:W-:Y:S05]  /*1a230*/  @!P2 BRA `(.L_x_1125) ;  /* 0xfffffffc00eca947 */ /* 0x004fea000383ffff */
[----:B------:R-:W-:Y:S05]  /*1a240*/  BRA `(.L_x_1122) ;  /* 0xfffffef800107947 */ /* 0x000fea000383ffff */
.L_x_1129:
[----:B-1----:R-:W-:-:S04]  /*1a250*/  IMAD.U32 R7, RZ, RZ, UR6 ;  /* 0x00000006ff077e24 */ /* 0x002fc8000f8e00ff */
[----:B------:R1:W2:Y:S03]  /*1a260*/  SYNCS.PHASECHK.TRANS64.TRYWAIT P2, [R7+URZ+0x2d850], R6 ;  /* 0x02d85006070075a7 */ /* 0x0002a6000804017f */
[----:B--2---:R-:W-:Y:S05]  /*1a270*/  @!P2 NANOSLEEP.SYNCS 0x989680 ;  /* 0x009896800000a95d */ /* 0x004fea0003900000 */
[----:B------:R-:W2:Y:S02]  /*1a280*/  @!P2 SYNCS.PHASECHK.TRANS64 P2, [R7+URZ+0x2d850], R6 ;  /* 0x02d850060700a5a7 */ /* 0x000ea4000804007f */
[----:B--2---:R-:W-:Y:S05]  /*1a290*/  @!P2 BRA `(.L_x_1129) ;  /* 0xfffffffc00eca947 */ /* 0x004fea000383ffff */
[----:B------:R-:W-:Y:S05]  /*1a2a0*/  BRA `(.L_x_1126) ;  /* 0xfffffef800b07947 */ /* 0x000fea000383ffff */
.L_x_1135:
[----:B-1----:R-:W-:-:S04]  /*1a2b0*/  IMAD.U32 R7, RZ, RZ, UR6 ;  /* 0x00000006ff077e24 */ /* 0x002fc8000f8e00ff */
[----:B------:R1:W2:Y:S03]  /*1a2c0*/  SYNCS.PHASECHK.TRANS64.TRYWAIT P2, [R7+URZ+0x2d830], R6 ;  /* 0x02d83006070075a7 */ /* 0x0002a6000804017f */
[----:B--2---:R-:W-:Y:S05]  /*1a2d0*/  @!P2 NANOSLEEP.SYNCS 0x989680 ;  /* 0x009896800000a95d */ /* 0x004fea0003900000 */
[----:B------:R-:W2:Y:S02]  /*1a2e0*/  @!P2 SYNCS.PHASECHK.TRANS64 P2, [R7+URZ+0x2d830], R6 ;  /* 0x02d830060700a5a7 */ /* 0x000ea4000804007f */
[----:B--2---:R-:W-:Y:S05]  /*1a2f0*/  @!P2 BRA `(.L_x_1135) ;  /* 0xfffffffc00eca947 */ /* 0x004fea000383ffff */
[----:B------:R-:W-:Y:S05]  /*1a300*/  BRA `(.L_x_1132) ;  /* 0xffffff2000187947 */ /* 0x000fea000383ffff */
.L_x_1139:
[----:B-1----:R-:W-:-:S04]  /*1a310*/  IMAD.U32 R7, RZ, RZ, UR6 ;  /* 0x00000006ff077e24 */ /* 0x002fc8000f8e00ff */
[----:B------:R1:W2:Y:S03]  /*1a320*/  SYNCS.PHASECHK.TRANS64.TRYWAIT P2, [R7+URZ+0x2d850], R6 ;  /* 0x02d85006070075a7 */ /* 0x0002a6000804017f */
[----:B--2---:R-:W-:Y:S05]  /*1a330*/  @!P2 NANOSLEEP.SYNCS 0x989680 ;  /* 0x009896800000a95d */ /* 0x004fea0003900000 */
[----:B------:R-:W2:Y:S02]  /*1a340*/  @!P2 SYNCS.PHASECHK.TRANS64 P2, [R7+URZ+0x2d850], R6 ;  /* 0x02d850060700a5a7 */ /* 0x000ea4000804007f */
[----:B--2---:R-:W-:Y:S05]  /*1a350*/  @!P2 BRA `(.L_x_1139) ;  /* 0xfffffffc00eca947 */ /* 0x004fea000383ffff */
[----:B------:R-:W-:Y:S05]  /*1a360*/  BRA `(.L_x_1136) ;  /* 0xffffff2000b87947 */ /* 0x000fea000383ffff */
.L_x_1152:
[----:B-123--:R-:W-:-:S04]  /*1a370*/  IMAD.U32 R5, RZ, RZ, UR9 ;  /* 0x00000009ff057e24 */ /* 0x00efc8000f8e00ff */
[----:B------:R1:W2:Y:S03]  /*1a380*/  SYNCS.PHASECHK.TRANS64.TRYWAIT P0, [R5+URZ+0x2d850], R0 ;  /* 0x02d85000050075a7 */ /* 0x0002a6000800017f */
[----:B--2---:R-:W-:Y:S05]  /*1a390*/  @!P0 NANOSLEEP.SYNCS 0x989680 ;  /* 0x009896800000895d */ /* 0x004fea0003900000 */
[----:B------:R-:W2:Y:S02]  /*1a3a0*/  @!P0 SYNCS.PHASECHK.TRANS64 P0, [R5+URZ+0x2d850], R0 ;  /* 0x02d85000050085a7 */ /* 0x000ea4000800007f */
[----:B--2---:R-:W-:Y:S05]  /*1a3b0*/  @!P0 BRA `(.L_x_1152) ;  /* 0xfffffffc00ec8947 */ /* 0x004fea000383ffff */
[----:B------:R-:W-:Y:S05]  /*1a3c0*/  BRA `(.L_x_1151) ;  /* 0xffffff5400f47947 */ /* 0x000fea000383ffff */
.L_x_1199:
[----:B------:R-:W3:Y:S01]  /*1a3d0*/  S2R R20, SR_TID.X ;  /* 0x0000000000147919 */ /* 0x000ee20000002100 */
[----:B------:R-:W-:Y:S01]  /*1a3e0*/  BSSY B0, `(.L_x_1305) ;  /* 0x000000a000007945 */ /* 0x000fe20003800000 */
[----:B--2---:R-:W-:Y:S02]  /*1a3f0*/  IMAD.MOV.U32 R12, RZ, RZ, RZ ;  /* 0x000000ffff0c7224 */ /* 0x004fe400078e00ff */
[----:B0-----:R-:W-:Y:S02]  /*1a400*/  IMAD.MOV.U32 R11, RZ, RZ, 0x1f ;  /* 0x0000001fff0b7424 */ /* 0x001fe400078e00ff */
[----:B------:R-:W-:Y:S01]  /*1a410*/  IMAD.MOV.U32 R15, RZ, RZ, -0x1 ;  /* 0xffffffffff0f7424 */ /* 0x000fe200078e00ff */
[----:B---3--:R-:W-:-:S04]  /*1a420*/  SHF.R.U32.HI R20, RZ, 0x5, R20 ;  /* 0x00000005ff147819 */ /* 0x008fc80000011614 */
[----:B------:R-:W-:-:S05]  /*1a430*/  LOP3.LUT R20, R20, 0x3, RZ, 0xc0, !PT ;  /* 0x0000000314147812 */ /* 0x000fca00078ec0ff */
[----:B------:R-:W-:-:S07]  /*1a440*/  IMAD.MOV.U32 R13, RZ, RZ, R20 ;  /* 0x000000ffff0d7224 */ /* 0x000fce00078e0014 */
[----:B-1----:R-:W-:Y:S05]  /*1a450*/  WARPSYNC.COLLECTIVE R15, `(.L_x_1306) ;  /* 0x000000000f087348 */ /* 0x002fea0003c00000 */
[----:B------:R0:W2:Y:S02]  /*1a460*/  SHFL.IDX P6, R14, R13, R12, R11 ;  /* 0x0000000c0d0e7389 */ /* 0x0000a400000c000b */
[----:B012---:R-:W-:Y:S01]  /*1a470*/  ENDCOLLECTIVE ;  /* 0x000000000000791b */ /* 0x007fe20003800000 */
.L_x_1306:
[----:B------:R-:W-:Y:S05]  /*1a480*/  BSYNC B0 ;  /* 0x0000000000007941 */ /* 0x000fea0003800000 */
.L_x_1305:
[----:B------:R-:W-:Y:S05]  /*1a490*/  BRA `(.L_x_1307) ;  /* 0xffffffac00087947 */ /* 0x000fea000383ffff */
.L_x_1201:
[----:B------:R-:W-:Y:S01]  /*1a4a0*/  BSSY B0, `(.L_x_1308) ;  /* 0x0000006000007945 */ /* 0x000fe20003800000 */
[----:B------:R-:W-:-:S07]  /*1a4b0*/  IMAD.MOV.U32 R15, RZ, RZ, -0x1 ;  /* 0xffffffffff0f7424 */ /* 0x000fce00078e00ff */
[----:B0123--:R-:W-:Y:S05]  /*1a4c0*/  WARPSYNC.COLLECTIVE R15, `(.L_x_1309) ;  /* 0x000000000f0c7348 */ /* 0x00ffea0003c00000 */
[----:B------:R-:W-:Y:S02]  /*1a4d0*/  ELECT P6, UR62, PT ;  /* 0x00000000003e782f */ /* 0x000fe400038c0000 */
[----:B------:R-:W-:Y:S01]  /*1a4e0*/  MOV R14, UR62 ;  /* 0x0000003e000e7c02 */ /* 0x000fe20008000f00 */
[----:B0123--:R-:W-:Y:S10]  /*1a4f0*/  ENDCOLLECTIVE ;  /* 0x000000000000791b */ /* 0x00fff40003800000 */
.L_x_1309:
[----:B------:R-:W-:Y:S05]  /*1a500*/  BSYNC B0 ;  /* 0x0000000000007941 */ /* 0x000fea0003800000 */
.L_x_1308:
[----:B------:R-:W-:Y:S05]  /*1a510*/  BRA `(.L_x_1310) ;  /* 0xffffffac00107947 */ /* 0x000fea000383ffff */
.L_x_1203:
[----:B---3--:R3:W4:Y:S02]  /*1a520*/  SYNCS.PHASECHK.TRANS64.TRYWAIT P0, [R0+URZ+0x2d840], R2 ;  /* 0x02d84002000075a7 */ /* 0x008724000800017f */
[----:B----4-:R-:W-:Y:S05]  /*1a530*/  @!P0 NANOSLEEP.SYNCS 0x989680 ;  /* 0x009896800000895d */ /* 0x010fea0003900000 */
[----:B------:R-:W4:Y:S02]  /*1a540*/  @!P0 SYNCS.PHASECHK.TRANS64 P0, [R0+URZ+0x2d840], R2 ;  /* 0x02d84002000085a7 */ /* 0x000f24000800007f */
[----:B----4-:R-:W-:Y:S05]  /*1a550*/  @!P0 BRA `(.L_x_1203) ;  /* 0xfffffffc00f08947 */ /* 0x010fea000383ffff */
[----:B------:R-:W-:Y:S05]  /*1a560*/  BRA `(.L_x_1311) ;  /* 0xffffffac00607947 */ /* 0x000fea000383ffff */
.L_x_1207:
[----:B------:R-:W2:Y:S01]  /*1a570*/  LDL.LU R11, [R1+0xc] ;  /* 0x00000c00010b7983 */ /* 0x000ea20000300800 */
[----:B------:R-:W-:Y:S02]  /*1a580*/  IMAD.MOV.U32 R13, RZ, RZ, R4 ;  /* 0x000000ffff0d7224 */ /* 0x000fe400078e0004 */
[----:B------:R-:W-:Y:S01]  /*1a590*/  IMAD.MOV.U32 R12, RZ, RZ, RZ ;  /* 0x000000ffff0c7224 */ /* 0x000fe200078e00ff */
[----:B------:R-:W0:Y:S01]  /*1a5a0*/  S2R R0, SR_TID.X ;  /* 0x0000000000007919 */ /* 0x000e220000002100 */
[----:B------:R-:W-:Y:S01]  /*1a5b0*/  IMAD.MOV.U32 R15, RZ, RZ, -0x1 ;  /* 0xffffffffff0f7424 */ /* 0x000fe200078e00ff */
[----:B0-----:R-:W-:-:S04]  /*1a5c0*/  LOP3.LUT R0, R0, 0x7f, RZ, 0xc0, !PT ;  /* 0x0000007f00007812 */ /* 0x001fc800078ec0ff */
[----:B------:R-:W-:-:S05]  /*1a5d0*/  SHF.R.U32.HI R0, RZ, 0x2, R0 ;  /* 0x00000002ff007819 */ /* 0x000fca0000011600 */
[----:B------:R-:W-:-:S04]  /*1a5e0*/  IMAD.IADD R0, R0, 0x1, R10 ;  /* 0x0000000100007824 */ /* 0x000fc800078e020a */
[----:B------:R-:W-:Y:S02]  /*1a5f0*/  VIADD R10, R0, 0x20 ;  /* 0x00000020000a7836 */ /* 0x000fe40000000000 */
[----:B--2---:R-:W-:Y:S02]  /*1a600*/  IMAD R5, R11, R9, RZ ;  /* 0x000000090b057224 */ /* 0x004fe400078e02ff */
[----:B------:R-:W-:-:S03]  /*1a610*/  IMAD.MOV.U32 R11, RZ, RZ, 0x1c1f ;  /* 0x00001c1fff0b7424 */ /* 0x000fc600078e00ff */
[----:B------:R-:W-:-:S13]  /*1a620*/  ISETP.GE.AND P4, PT, R0, R5, PT ;  /* 0x000000050000720c */ /* 0x000fda0003f86270 */
[----:B-----5:R-:W-:Y:S05]  /*1a630*/  WARPSYNC.COLLECTIVE R15, `(.L_x_1312) ;  /* 0x000000000f087348 */ /* 0x020fea0003c00000 */
[----:B------:R0:W1:Y:S02]  /*1a640*/  SHFL.IDX P6, R14, R13, R12, R11 ;  /* 0x0000000c0d0e7389 */ /* 0x00006400000c000b */
[----:B01---5:R-:W-:Y:S01]  /*1a650*/  ENDCOLLECTIVE ;  /* 0x000000000000791b */ /* 0x023fe20003800000 */
.L_x_1312:
[----:B------:R-:W-:Y:S02]  /*1a660*/  IMAD.MOV.U32 R13, RZ, RZ, R6 ;  /* 0x000000ffff0d7224 */ /* 0x000fe400078e0006 */
[----:B------:R-:W-:-:S07]  /*1a670*/  IMAD.MOV.U32 R2, RZ, RZ, R14 ;  /* 0x000000ffff027224 */ /* 0x000fce00078e000e */
[----:B------:R-:W-:Y:S05]  /*1a680*/  WARPSYNC.COLLECTIVE R15, `(.L_x_1313) ;  /* 0x000000000f087348 */ /* 0x000fea0003c00000 */
[----:B------:R0:W1:Y:S02]  /*1a690*/  SHFL.IDX P6, R14, R13, R12, R11 ;  /* 0x0000000c0d0e7389 */ /* 0x00006400000c000b */
[----:B01----:R-:W-:Y:S01]  /*1a6a0*/  ENDCOLLECTIVE ;  /* 0x000000000000791b */ /* 0x003fe20003800000 */
.L_x_1313:
[----:B------:R-:W-:Y:S02]  /*1a6b0*/  IMAD.MOV.U32 R13, RZ, RZ, R4 ;  /* 0x000000ffff0d7224 */ /* 0x000fe400078e0004 */
[----:B------:R-:W-:Y:S02]  /*1a6c0*/  IMAD.MOV.U32 R12, RZ, RZ, 0x1 ;  /* 0x00000001ff0c7424 */ /* 0x000fe400078e00ff */
[----:B------:R-:W-:-:S07]  /*1a6d0*/  IMAD.MOV.U32 R3, RZ, RZ, R14 ;  /* 0x000000ffff037224 */ /* 0x000fce00078e000e */
[----:B------:R-:W-:Y:S05]  /*1a6e0*/  WARPSYNC.COLLECTIVE R15, `(.L_x_1314) ;  /* 0x000000000f087348 */ /* 0x000fea0003c00000 */
[----:B------:R0:W1:Y:S02]  /*1a6f0*/  SHFL.IDX P6, R14, R13, R12, R11 ;  /* 0x0000000c0d0e7389 */ /* 0x00006400000c000b */
[----:B01----:R-:W-:Y:S01]  /*1a700*/  ENDCOLLECTIVE ;  /* 0x000000000000791b */ /* 0x003fe20003800000 */
.L_x_1314:
[----:B------:R-:W-:-:S05]  /*1a710*/  @!P4 LEA R3, P3, R21, R3, 0x1 ;  /* 0x000000031503c211 */ /* 0x000fca00078608ff */
[----:B------:R-:W-:Y:S01]  /*1a720*/  @!P4 IMAD.X R2, RZ, RZ, R2, P3 ;  /* 0x000000ffff02c224 */ /* 0x000fe200018e0602 */
[----:B------:R-:W-:-:S04]  /*1a730*/  ISETP.GE.AND P3, PT, R10, R5, PT ;  /* 0x000000050a00720c */ /* 0x000fc80003f66270 */
[----:B------:R-:W-:Y:S01]  /*1a740*/  @!P4 LOP3.LUT R3, R3, R2, RZ, 0x3c, !PT ;  /* 0x000000020303c212 */ /* 0x000fe200078e3cff */
[----:B------:R-:W-:-:S03]  /*1a750*/  IMAD.MOV.U32 R13, RZ, RZ, R6 ;  /* 0x000000ffff0d7224 */ /* 0x000fc600078e0006 */
        /* <DEDUP_REMOVED lines=8> */
[----:B0-----:R-:W-:-:S07]  /*1a7e0*/  IMAD.MOV.U32 R2, RZ, RZ, R14 ;  /* 0x000000ffff027224 */ /* 0x001fce00078e000e */
[----:B------:R-:W-:Y:S05]  /*1a7f0*/  WARPSYNC.COLLECTIVE R15, `(.L_x_1315) ;  /* 0x000000000f087348 */ /* 0x000fea0003c00000 */
[----:B------:R0:W1:Y:S02]  /*1a800*/  SHFL.IDX P6, R14, R13, R12, R11 ;  /* 0x0000000c0d0e7389 */ /* 0x00006400000c000b */
[----:B01----:R-:W-:Y:S01]  /*1a810*/  ENDCOLLECTIVE ;  /* 0x000000000000791b */ /* 0x003fe20003800000 */
.L_x_1315:
[----:B------:R-:W-:Y:S02]  /*1a820*/  IMAD.MOV.U32 R13, RZ, RZ, R4 ;  /* 0x000000ffff0d7224 */ /* 0x000fe400078e0004 */
[----:B------:R-:W-:Y:S02]  /*1a830*/  IMAD.MOV.U32 R12, RZ, RZ, 0x2 ;  /* 0x00000002ff0c7424 */ /* 0x000fe400078e00ff */
[----:B------:R-:W-:-:S07]  /*1a840*/  IMAD.MOV.U32 R3, RZ, RZ, R14 ;  /* 0x000000ffff037224 */ /* 0x000fce00078e000e */
[----:B------:R-:W-:Y:S05]  /*1a850*/  WARPSYNC.COLLECTIVE R15, `(.L_x_1316) ;  /* 0x000000000f087348 */ /* 0x000fea0003c00000 */
[----:B------:R0:W1:Y:S02]  /*1a860*/  SHFL.IDX P6, R14, R13, R12, R11 ;  /* 0x0000000c0d0e7389 */ /* 0x00006400000c000b */
[----:B01----:R-:W-:Y:S01]  /*1a870*/  ENDCOLLECTIVE ;  /* 0x000000000000791b */ /* 0x003fe20003800000 */
.L_x_1316:
[----:B------:R-:W-:-:S05]  /*1a880*/  @!P3 LEA R3, P4, R21, R3, 0x1 ;  /* 0x000000031503b211 */ /* 0x000fca00078808ff */
[----:B------:R-:W-:-:S05]  /*1a890*/  @!P3 IMAD.X R2, RZ, RZ, R2, P4 ;  /* 0x000000ffff02b224 */ /* 0x000fca00020e0602 */
        /* <DEDUP_REMOVED lines=16> */
.L_x_1317:
[----:B------:R-:W-:Y:S02]  /*1a9a0*/  IMAD.MOV.U32 R13, RZ, RZ, R4 ;  /* 0x000000ffff0d7224 */ /* 0x000fe400078e0004 */
[----:B------:R-:W-:Y:S02]  /*1a9b0*/  IMAD.MOV.U32 R12, RZ, RZ, 0x3 ;  /* 0x00000003ff0c7424 */ /* 0x000fe400078e00ff */
[----:B------:R-:W-:-:S07]  /*1a9c0*/  IMAD.MOV.U32 R3, RZ, RZ, R14 ;  /* 0x000000ffff037224 */ /* 0x000fce00078e000e */
[----:B------:R-:W-:Y:S05]  /*1a9d0*/  WARPSYNC.COLLECTIVE R15, `(.L_x_1318) ;  /* 0x000000000f087348 */ /* 0x000fea0003c00000 */
[----:B------:R0:W1:Y:S02]  /*1a9e0*/  SHFL.IDX P6, R14, R13, R12, R11 ;  /* 0x0000000c0d0e7389 */ /* 0x00006400000c000b */
[----:B01----:R-:W-:Y:S01]  /*1a9f0*/  ENDCOLLECTIVE ;  /* 0x000000000000791b */ /* 0x003fe20003800000 */
.L_x_1318:
        /* <DEDUP_REMOVED lines=10> */
.L_x_1319:
        /* <DEDUP_REMOVED lines=8> */
[----:B0-----:R-:W-:Y:S02]  /*1ab20*/  VIADD R2, R0, 0x60 ;  /* 0x0000006000027836 */ /* 0x001fe40000000000 */
[----:B------:R-:W-:-:S07]  /*1ab30*/  IMAD.MOV.U32 R3, RZ, RZ, R14 ;  /* 0x000000ffff037224 */ /* 0x000fce00078e000e */
[----:B------:R-:W-:Y:S05]  /*1ab40*/  WARPSYNC.COLLECTIVE R15, `(.L_x_1320) ;  /* 0x000000000f087348 */ /* 0x000fea0003c00000 */
[----:B------:R0:W1:Y:S02]  /*1ab50*/  SHFL.IDX P6, R14, R13, R12, R11 ;  /* 0x0000000c0d0e7389 */ /* 0x00006400000c000b */
[----:B01----:R-:W-:Y:S01]  /*1ab60*/  ENDCOLLECTIVE ;  /* 0x000000000000791b */ /* 0x003fe20003800000 */
.L_x_1320:
[----:B------:R-:W-:-:S13]  /*1ab70*/  ISETP.GE.AND P3, PT, R2, R5, PT ;  /* 0x000000050200720c */ /* 0x000fda0003f66270 */
[----:B------:R-:W-:Y:S01]  /*1ab80*/  @!P3 LEA R3, P5, R21, R3, 0x1 ;  /* 0x000000031503b211 */ /* 0x000fe200078a08ff */
[----:B------:R-:W-:-:S04]  /*1ab90*/  IMAD.MOV.U32 R13, RZ, RZ, R8 ;  /* 0x000000ffff0d7224 */ /* 0x000fc800078e0008 */
        /* <DEDUP_REMOVED lines=13> */
.L_x_1321:
[----:B------:R-:W-:-:S05]  /*1ac70*/  VIADD R3, R0, 0x80 ;  /* 0x0000008000037836 */ /* 0x000fca0000000000 */
[----:B------:R-:W-:Y:S01]  /*1ac80*/  ISETP.GE.AND P3, PT, R3, R5, PT ;  /* 0x000000050300720c */ /* 0x000fe20003f66270 */
[----:B------:R-:W-:Y:S02]  /*1ac90*/  IMAD.MOV.U32 R13, RZ, RZ, R7 ;  /* 0x000000ffff0d7224 */ /* 0x000fe400078e0007 */
[----:B------:R-:W-:Y:S02]  /*1aca0*/  IMAD.MOV.U32 R12, RZ, RZ, 0x1 ;  /* 0x00000001ff0c7424 */ /* 0x000fe400078e00ff */
[----:B------:R-:W-:-:S08]  /*1acb0*/  IMAD.MOV.U32 R4, RZ, RZ, R14 ;  /* 0x000000ffff047224 */ /* 0x000fd000078e000e */
[----:B------:R-:W-:Y:S05]  /*1acc0*/  WARPSYNC.COLLECTIVE R15, `(.L_x_1322) ;  /* 0x000000000f087348 */ /* 0x000fea0003c00000 */
[----:B------:R0:W1:Y:S02]  /*1acd0*/  SHFL.IDX P6, R14, R13, R12, R11 ;  /* 0x0000000c0d0e7389 */ /* 0x00006400000c000b */
[----:B01----:R-:W-:Y:S01]  /*1ace0*/  ENDCOLLECTIVE ;  /* 0x000000000000791b */ /* 0x003fe20003800000 */
.L_x_1322:
[----:B------:R-:W-:-:S05]  /*1acf0*/  @!P3 LEA R4, P5, R21, R4, 0x1 ;  /* 0x000000041504b211 */ /* 0x000fca00078a08ff */
[----:B------:R-:W-:Y:S02]  /*1ad00*/  @!P3 IMAD.X R6, RZ, RZ, R2, P5 ;  /* 0x000000ffff06b224 */ /* 0x000fe400028e0602 */
[----:B------:R-:W-:Y:S02]  /*1ad10*/  @!P3 IMAD.MOV.U32 R2, RZ, RZ, R4 ;  /* 0x000000ffff02b224 */ /* 0x000fe400078e0004 */
[----:B------:R-:W-:Y:S02]  /*1ad20*/  @!P3 IMAD.MOV.U32 R3, RZ, RZ, R6 ;  /* 0x000000ffff03b224 */ /* 0x000fe400078e0006 */
[----:B------:R-:W-:-:S03]  /*1ad30*/  IMAD.MOV.U32 R13, RZ, RZ, R8 ;  /* 0x000000ffff0d7224 */ /* 0x000fc600078e0008 */
[----:B------:R-:W-:Y:S01]  /*1ad40*/  @!PT LDS RZ, [RZ] ;  /* 0x00000000fffff984 */ /* 0x000fe20000000800 */
[----:B------:R-:W-:Y:S01]  /*1ad50*/  @!PT LDS RZ, [RZ] ;  /* 0x00000000fffff984 */ /* 0x000fe20000000800 */
[----:B------:R-:W-:Y:S01]  /*1ad60*/  @!PT LDS RZ, [RZ] ;  /* 0x00000000fffff984 */ /* 0x000fe20000000800 */
[----:B------:R0:W-:Y:S04]  /*1ad70*/  @!P3 LDGSTS.E.BYPASS.LTC128B.128 [R20+0xe400], desc[UR52][R2.64], !P2 ;  /* 0x0e4000000214bfae */ /* 0x0001e8000d101d74 */
[----:B------:R0:W-:Y:S01]  /*1ad80*/  @!P3 LDGSTS.E.BYPASS.LTC128B.128 [R20+0x11400], desc[UR52][R2.64+0x40], !P1 ;  /* 0x114000400214bfae */ /* 0x0001e2000c901d74 */
[----:B------:R-:W-:-:S03]  /*1ad90*/  IMAD.MOV.U32 R7, RZ, RZ, R14 ;  /* 0x000000ffff077224 */ /* 0x000fc600078e000e */
[----:B------:R0:W-:Y:S04]  /*1ada0*/  @!P3 LDGSTS.E.BYPASS.LTC128B.128 [R20+0x14400], desc[UR52][R2.64+0x80], !P0 ;  /* 0x144000800214bfae */ /* 0x0001e8000c101d74 */
[----:B0-----:R-:W-:Y:S05]  /*1adb0*/  WARPSYNC.COLLECTIVE R15, `(.L_x_1323) ;  /* 0x000000000f087348 */ /* 0x001fea0003c00000 */
[----:B------:R1:W2:Y:S02]  /*1adc0*/  SHFL.IDX P6, R14, R13, R12, R11 ;  /* 0x0000000c0d0e7389 */ /* 0x0002a400000c000b */
[----:B012---:R-:W-:Y:S01]  /*1add0*/  ENDCOLLECTIVE ;  /* 0x000000000000791b */ /* 0x007fe20003800000 */
.L_x_1323:
[----:B------:R-:W-:Y:S01]  /*1ade0*/  IMAD.MOV.U32 R2, RZ, RZ, R14 ;  /* 0x000000ffff027224 */ /* 0x000fe200078e000e */
[----:B------:R-:W-:Y:S06]  /*1adf0*/  BRA `(.L_x_1324) ;  /* 0xffffffb000d07947 */ /* 0x000fec000383ffff */
.L_x_1210:
[----:B0-----:R0:W1:Y:S02]  /*1ae00*/  SYNCS.PHASECHK.TRANS64.TRYWAIT P0, [R17+URZ+0x2d820], R0 ;  /* 0x02d82000110075a7 */ /* 0x001064000800017f */
[----:B-1----:R-:W-:Y:S05]  /*1ae10*/  @!P0 NANOSLEEP.SYNCS 0x989680 ;  /* 0x009896800000895d */ /* 0x002fea0003900000 */
[----:B------:R-:W1:Y:S02]  /*1ae20*/  @!P0 SYNCS.PHASECHK.TRANS64 P0, [R17+URZ+0x2d820], R0 ;  /* 0x02d82000110085a7 */ /* 0x000e64000800007f */
[----:B-1----:R-:W-:Y:S05]  /*1ae30*/  @!P0 BRA `(.L_x_1210) ;  /* 0xfffffffc00f08947 */ /* 0x002fea000383ffff */
[----:B------:R-:W-:Y:S05]  /*1ae40*/  BRA `(.L_x_1325) ;  /* 0xffffffb400387947 */ /* 0x000fea000383ffff */
.L_x_1219:
[----:B-1----:R1:W2:Y:S02]  /*1ae50*/  SYNCS.PHASECHK.TRANS64.TRYWAIT P0, [R3+URZ+0x2d840], R2 ;  /* 0x02d84002030075a7 */ /* 0x0022a4000800017f */
[----:B--2---:R-:W-:Y:S05]  /*1ae60*/  @!P0 NANOSLEEP.SYNCS 0x989680 ;  /* 0x009896800000895d */ /* 0x004fea0003900000 */
[----:B------:R-:W2:Y:S02]  /*1ae70*/  @!P0 SYNCS.PHASECHK.TRANS64 P0, [R3+URZ+0x2d840], R2 ;  /* 0x02d84002030085a7 */ /* 0x000ea4000800007f */
[----:B--2---:R-:W-:Y:S05]  /*1ae80*/  @!P0 BRA `(.L_x_1219) ;  /* 0xfffffffc00f08947 */ /* 0x004fea000383ffff */
[----:B------:R-:W-:Y:S05]  /*1ae90*/  BRA `(.L_x_1326) ;  /* 0xffffffb8001c7947 */ /* 0x000fea000383ffff */
.L_x_1226:
[----:B0-----:R0:W1:Y:S02]  /*1aea0*/  SYNCS.PHASECHK.TRANS64.TRYWAIT P0, [R3+URZ+0x60], R2 ;  /* 0x00006002030075a7 */ /* 0x001064000800017f */
[----:B-1----:R-:W-:Y:S05]  /*1aeb0*/  @!P0 NANOSLEEP.SYNCS 0x989680 ;  /* 0x009896800000895d */ /* 0x002fea0003900000 */
[----:B------:R-:W1:Y:S02]  /*1aec0*/  @!P0 SYNCS.PHASECHK.TRANS64 P0, [R3+URZ+0x60], R2 ;  /* 0x00006002030085a7 */ /* 0x000e64000800007f */
[----:B-1----:R-:W-:Y:S05]  /*1aed0*/  @!P0 BRA `(.L_x_1226) ;  /* 0xfffffffc00f08947 */ /* 0x002fea000383ffff */
[----:B------:R-:W-:Y:S05]  /*1aee0*/  BRA `(.L_x_1327) ;  /* 0xffffffbc00287947 */ /* 0x000fea000383ffff */
.L_x_1236:
[----:B-1----:R1:W2:Y:S02]  /*1aef0*/  SYNCS.PHASECHK.TRANS64.TRYWAIT P0, [R3+URZ+0x2d840], R2 ;  /* 0x02d84002030075a7 */ /* 0x0022a4000800017f */
[----:B--2---:R-:W-:Y:S05]  /*1af00*/  @!P0 NANOSLEEP.SYNCS 0x989680 ;  /* 0x009896800000895d */ /* 0x004fea0003900000 */
[----:B------:R-:W2:Y:S02]  /*1af10*/  @!P0 SYNCS.PHASECHK.TRANS64 P0, [R3+URZ+0x2d840], R2 ;  /* 0x02d84002030085a7 */ /* 0x000ea4000800007f */
[----:B--2---:R-:W-:Y:S05]  /*1af20*/  @!P0 BRA `(.L_x_1236) ;  /* 0xfffffffc00f08947 */ /* 0x004fea000383ffff */
[----:B------:R-:W-:Y:S05]  /*1af30*/  BRA `(.L_x_1328) ;  /* 0xffffffc000dc7947 */ /* 0x000fea000383ffff */
.L_x_1243:
[----:B0-----:R0:W1:Y:S02]  /*1af40*/  SYNCS.PHASECHK.TRANS64.TRYWAIT P0, [R12+URZ+0x60], R28 ;  /* 0x0000601c0c0075a7 */ /* 0x001064000800017f */
[----:B-1----:R-:W-:Y:S05]  /*1af50*/  @!P0 NANOSLEEP.SYNCS 0x989680 ;  /* 0x009896800000895d */ /* 0x002fea0003900000 */
[----:B------:R-:W1:Y:S02]  /*1af60*/  @!P0 SYNCS.PHASECHK.TRANS64 P0, [R12+URZ+0x60], R28 ;  /* 0x0000601c0c0085a7 */ /* 0x000e64000800007f */
[----:B-1----:R-:W-:Y:S05]  /*1af70*/  @!P0 BRA `(.L_x_1243) ;  /* 0xfffffffc00f08947 */ /* 0x002fea000383ffff */
[----:B------:R-:W-:Y:S05]  /*1af80*/  BRA `(.L_x_1329) ;  /* 0xffffffc400e87947 */ /* 0x000fea000383ffff */
.L_x_1253:
[----:B-1----:R1:W2:Y:S02]  /*1af90*/  SYNCS.PHASECHK.TRANS64.TRYWAIT P0, [R2+URZ+0x2d840], R3 ;  /* 0x02d84003020075a7 */ /* 0x0022a4000800017f */
[----:B--2---:R-:W-:Y:S05]  /*1afa0*/  @!P0 NANOSLEEP.SYNCS 0x989680 ;  /* 0x009896800000895d */ /* 0x004fea0003900000 */
[----:B------:R-:W2:Y:S02]  /*1afb0*/  @!P0 SYNCS.PHASECHK.TRANS64 P0, [R2+URZ+0x2d840], R3 ;  /* 0x02d84003020085a7 */ /* 0x000ea4000800007f */
[----:B--2---:R-:W-:Y:S05]  /*1afc0*/  @!P0 BRA `(.L_x_1253) ;  /* 0xfffffffc00f08947 */ /* 0x004fea000383ffff */
[----:B------:R-:W-:Y:S05]  /*1afd0*/  BRA `(.L_x_1330) ;  /* 0xffffffcc00707947 */ /* 0x000fea000383ffff */
.L_x_1260:
[----:B0-----:R0:W1:Y:S02]  /*1afe0*/  SYNCS.PHASECHK.TRANS64.TRYWAIT P0, [R7+URZ+0x60], R2 ;  /* 0x00006002070075a7 */ /* 0x001064000800017f */
[----:B-1----:R-:W-:Y:S05]  /*1aff0*/  @!P0 NANOSLEEP.SYNCS 0x989680 ;  /* 0x009896800000895d */ /* 0x002fea0003900000 */
[----:B------:R-:W1:Y:S02]  /*1b000*/  @!P0 SYNCS.PHASECHK.TRANS64 P0, [R7+URZ+0x60], R2 ;  /* 0x00006002070085a7 */ /* 0x000e64000800007f */
[----:B-1----:R-:W-:Y:S05]  /*1b010*/  @!P0 BRA `(.L_x_1260) ;  /* 0xfffffffc00f08947 */ /* 0x002fea000383ffff */
[----:B------:R-:W-:Y:S05]  /*1b020*/  BRA `(.L_x_1331) ;  /* 0xffffffd000807947 */ /* 0x000fea000383ffff */
.L_x_1272:
[----:B0-----:R0:W1:Y:S02]  /*1b030*/  SYNCS.PHASECHK.TRANS64.TRYWAIT P0, [R3+URZ+0x2d860], R0 ;  /* 0x02d86000030075a7 */ /* 0x001064000800017f */
[----:B-1----:R-:W-:Y:S05]  /*1b040*/  @!P0 NANOSLEEP.SYNCS 0x989680 ;  /* 0x009896800000895d */ /* 0x002fea0003900000 */
[----:B------:R-:W1:Y:S02]  /*1b050*/  @!P0 SYNCS.PHASECHK.TRANS64 P0, [R3+URZ+0x2d860], R0 ;  /* 0x02d86000030085a7 */ /* 0x000e64000800007f */
[----:B-1----:R-:W-:Y:S05]  /*1b060*/  @!P0 BRA `(.L_x_1272) ;  /* 0xfffffffc00f08947 */ /* 0x002fea000383ffff */
[----:B------:R-:W-:Y:S05]  /*1b070*/  BRA `(.L_x_1332) ;  /* 0xffffffd400f47947 */ /* 0x000fea000383ffff */
.L_x_1280:
[----:B------:R-:W-:Y:S01]  /*1b080*/  BSSY B0, `(.L_x_1333) ;  /* 0x0000008000007945 */ /* 0x000fe20003800000 */
[----:B------:R-:W-:Y:S02]  /*1b090*/  IMAD.MOV.U32 R13, RZ, RZ, R24 ;  /* 0x000000ffff0d7224 */ /* 0x000fe400078e0018 */
[----:B--2---:R-:W-:Y:S02]  /*1b0a0*/  IMAD.MOV.U32 R12, RZ, RZ, RZ ;  /* 0x000000ffff0c7224 */ /* 0x004fe400078e00ff */
[----:B0-----:R-:W-:Y:S02]  /*1b0b0*/  IMAD.MOV.U32 R11, RZ, RZ, 0x1f ;  /* 0x0000001fff0b7424 */ /* 0x001fe400078e00ff */
[----:B------:R-:W-:-:S07]  /*1b0c0*/  IMAD.MOV.U32 R15, RZ, RZ, -0x1 ;  /* 0xffffffffff0f7424 */ /* 0x000fce00078e00ff */
[----:B-1----:R-:W-:Y:S05]  /*1b0d0*/  WARPSYNC.COLLECTIVE R15, `(.L_x_1334) ;  /* 0x000000000f087348 */ /* 0x002fea0003c00000 */
[----:B------:R0:W2:Y:S02]  /*1b0e0*/  SHFL.IDX P6, R14, R13, R12, R11 ;  /* 0x0000000c0d0e7389 */ /* 0x0000a400000c000b */
[----:B012---:R-:W-:Y:S01]  /*1b0f0*/  ENDCOLLECTIVE ;  /* 0x000000000000791b */ /* 0x007fe20003800000 */
.L_x_1334:
[----:B------:R-:W-:Y:S05]  /*1b100*/  BSYNC B0 ;  /* 0x0000000000007941 */ /* 0x000fea0003800000 */
.L_x_1333:
        /* <DEDUP_REMOVED lines=9> */
.L_x_1335:
[----:B------:R-:W-:Y:S02]  /*1b1a0*/  ULDC UR4, c[0x0][0xc3c] ;  /* 0x00030f0000047ab9 */ /* 0x000fe40000000800 */
[----:B------:R-:W-:-:S13]  /*1b1b0*/  ISETP.GE.OR P1, PT, R9, UR4, !P0 ;  /* 0x0000000409007c0c */ /* 0x000fda000c726670 */
[----:B------:R-:W0:Y:S08]  /*1b1c0*/  @!P1 LDC.64 R2, c[0x0][0xc80] ;  /* 0x00032000ff029b82 */ /* 0x000e300000000a00 */
[----:B------:R-:W1:Y:S01]  /*1b1d0*/  @!P1 LDC.64 R4, c[0x0][0xc78] ;  /* 0x00031e00ff049b82 */ /* 0x000e620000000a00 */
[----:B------:R-:W-:Y:S01]  /*1b1e0*/  CS2R R24, SRZ ;  /* 0x0000000000187805 */ /* 0x000fe2000001ff00 */
[----:B------:R-:W-:-:S02]  /*1b1f0*/  IMAD.MOV.U32 R11, RZ, RZ, RZ ;  /* 0x000000ffff0b7224 */ /* 0x000fc400078e00ff */
[----:B------:R-:W-:Y:S02]  /*1b200*/  IMAD.MOV.U32 R6, RZ, RZ, R14 ;  /* 0x000000ffff067224 */ /* 0x000fe400078e000e */
[----:B0-----:R-:W-:-:S05]  /*1b210*/  @!P1 IMAD.WIDE R2, R9, 0x4, R2 ;  /* 0x0000000409029825 */ /* 0x001fca00078e0202 */
[----:B------:R1:W2:Y:S02]  /*1b220*/  @!P1 LDG.E R7, desc[UR52][R2.64] ;  /* 0x0000003402079981 */ /* 0x0002a4000c1e1900 */
[----:B-1----:R-:W-:-:S05]  /*1b230*/  @!P1 IMAD.WIDE R2, R9, 0x4, R4 ;  /* 0x0000000409029825 */ /* 0x002fca00078e0204 */
[----:B------:R-:W3:Y:S01]  /*1b240*/  @!P1 LDG.E R4, desc[UR52][R2.64] ;  /* 0x0000003402049981 */ /* 0x000ee2000c1e1900 */
[----:B------:R-:W-:Y:S01]  /*1b250*/  IMAD.MOV.U32 R5, RZ, RZ, RZ ;  /* 0x000000ffff057224 */ /* 0x000fe200078e00ff */
[C---:B------:R-:W-:Y:S02]  /*1b260*/  ISETP.GE.U32.AND P2, PT, R8.reuse, 0x2, PT ;  /* 0x000000020800780c */ /* 0x040fe40003f46070 */
[C---:B------:R-:W-:Y:S02]  /*1b270*/  ISETP.GE.U32.AND P3, PT, R8.reuse, 0x4, PT ;  /* 0x000000040800780c */ /* 0x040fe40003f66070 */
        /* <DEDUP_REMOVED lines=9> */
.L_x_1336:
[----:B------:R-:W-:Y:S01]  /*1b310*/  IMAD.MOV.U32 R12, RZ, RZ, 0x2 ;  /* 0x00000002ff0c7424 */ /* 0x000fe200078e00ff */
[----:B------:R-:W-:-:S05]  /*1b320*/  SEL R4, R14, RZ, P1 ;  /* 0x000000ff0e047207 */ /* 0x000fca0000800000 */
[----:B------:R-:W-:-:S04]  /*1b330*/  IMAD.IADD R4, R13, 0x1, R4 ;  /* 0x000000010d047824 */ /* 0x000fc800078e0204 */
[----:B------:R-:W-:-:S07]  /*1b340*/  IMAD.MOV.U32 R13, RZ, RZ, R4 ;  /* 0x000000ffff0d7224 */ /* 0x000fce00078e0004 */
[----:B------:R-:W-:Y:S05]  /*1b350*/  WARPSYNC.COLLECTIVE R15, `(.L_x_1337) ;  /* 0x000000000f087348 */ /* 0x000fea0003c00000 */
[----:B------:R0:W1:Y:S02]  /*1b360*/  SHFL.UP P6, R14, R13, R12, R11 ;  /* 0x0400000c0d0e7389 */ /* 0x00006400000c000b */
[----:B01----:R-:W-:Y:S01]  /*1b370*/  ENDCOLLECTIVE ;  /* 0x000000000000791b */ /* 0x003fe20003800000 */
.L_x_1337:
[----:B------:R-:W-:Y:S01]  /*1b380*/  IMAD.MOV.U32 R12, RZ, RZ, 0x4 ;  /* 0x00000004ff0c7424 */ /* 0x000fe200078e00ff */
[----:B------:R-:W-:-:S05]  /*1b390*/  SEL R3, R14, RZ, P2 ;  /* 0x000000ff0e037207 */ /* 0x000fca0001000000 */
[----:B------:R-:W-:-:S04]  /*1b3a0*/  IMAD.IADD R2, R4, 0x1, R3 ;  /* 0x0000000104027824 */ /* 0x000fc800078e0203 */
[----:B------:R-:W-:-:S07]  /*1b3b0*/  IMAD.MOV.U32 R13, RZ, RZ, R2 ;  /* 0x000000ffff0d7224 */ /* 0x000fce00078e0002 */
[----:B------:R-:W-:Y:S05]  /*1b3c0*/  WARPSYNC.COLLECTIVE R15, `(.L_x_1338) ;  /* 0x000000000f087348 */ /* 0x000fea0003c00000 */
[----:B------:R0:W1:Y:S02]  /*1b3d0*/  SHFL.UP P6, R14, R13, R12, R11 ;  /* 0x0400000c0d0e7389 */ /* 0x00006400000c000b */
[----:B01----:R-:W-:Y:S01]  /*1b3e0*/  ENDCOLLECTIVE ;  /* 0x000000000000791b */ /* 0x003fe20003800000 */
.L_x_1338:
[----:B------:R-:W-:Y:S01]  /*1b3f0*/  IMAD.MOV.U32 R12, RZ, RZ, 0x8 ;  /* 0x00000008ff0c7424 */ /* 0x000fe200078e00ff */
[----:B------:R-:W-:-:S05]  /*1b400*/  SEL R3, R14, RZ, P3 ;  /* 0x000000ff0e037207 */ /* 0x000fca0001800000 */
[----:B------:R-:W-:-:S04]  /*1b410*/  IMAD.IADD R3, R2, 0x1, R3 ;  /* 0x0000000102037824 */ /* 0x000fc800078e0203 */
[----:B------:R-:W-:-:S07]  /*1b420*/  IMAD.MOV.U32 R13, RZ, RZ, R3 ;  /* 0x000000ffff0d7224 */ /* 0x000fce00078e0003 */
[----:B------:R-:W-:Y:S05]  /*1b430*/  WARPSYNC.COLLECTIVE R15, `(.L_x_1339) ;  /* 0x000000000f087348 */ /* 0x000fea0003c00000 */
[----:B------:R0:W1:Y:S02]  /*1b440*/  SHFL.UP P6, R14, R13, R12, R11 ;  /* 0x0400000c0d0e7389 */ /* 0x00006400000c000b */
[----:B01----:R-:W-:Y:S01]  /*1b450*/  ENDCOLLECTIVE ;  /* 0x000000000000791b */ /* 0x003fe20003800000 */
.L_x_1339:
[----:B------:R-:W-:Y:S01]  /*1b460*/  IMAD.MOV.U32 R12, RZ, RZ, 0x10 ;  /* 0x00000010ff0c7424 */ /* 0x000fe200078e00ff */
[----:B------:R-:W-:-:S05]  /*1b470*/  SEL R4, R14, RZ, P4 ;  /* 0x000000ff0e047207 */ /* 0x000fca0002000000 */
[----:B------:R-:W-:-:S04]  /*1b480*/  IMAD.IADD R4, R3, 0x1, R4 ;  /* 0x0000000103047824 */ /* 0x000fc800078e0204 */
[----:B------:R-:W-:-:S07]  /*1b490*/  IMAD.MOV.U32 R13, RZ, RZ, R4 ;  /* 0x000000ffff0d7224 */ /* 0x000fce00078e0004 */
[----:B------:R-:W-:Y:S05]  /*1b4a0*/  WARPSYNC.COLLECTIVE R15, `(.L_x_1340) ;  /* 0x000000000f087348 */ /* 0x000fea0003c00000 */
[----:B------:R0:W1:Y:S02]  /*1b4b0*/  SHFL.UP P6, R14, R13, R12, R11 ;  /* 0x0400000c0d0e7389 */ /* 0x00006400000c000b */
[----:B01----:R-:W-:Y:S01]  /*1b4c0*/  ENDCOLLECTIVE ;  /* 0x000000000000791b */ /* 0x003fe20003800000 */
.L_x_1340:
        /* <DEDUP_REMOVED lines=8> */
.L_x_1341:
[----:B------:R-:W-:Y:S05]  /*1b550*/  BRA `(.L_x_1342) ;  /* 0xffffffd800a87947 */ /* 0x000fea000383ffff */
.L_x_1283:
[----:B------:R-:W-:Y:S01]  /*1b560*/  BSSY B0, `(.L_x_1343) ;  /* 0x0000007000007945 */ /* 0x000fe20003800000 */
[----:B--2---:R-:W-:Y:S02]  /*1b570*/  IMAD.MOV.U32 R12, RZ, RZ, 0x1 ;  /* 0x00000001ff0c7424 */ /* 0x004fe400078e00ff */
[----:B------:R-:W-:Y:S02]  /*1b580*/  IMAD.MOV.U32 R11, RZ, RZ, RZ ;  /* 0x000000ffff0b7224 */ /* 0x000fe400078e00ff */
[----:B------:R-:W-:-:S07]  /*1b590*/  IMAD.MOV.U32 R15, RZ, RZ, -0x1 ;  /* 0xffffffffff0f7424 */ /* 0x000fce00078e00ff */
[----:B------:R-:W-:Y:S05]  /*1b5a0*/  WARPSYNC.COLLECTIVE R15, `(.L_x_1344) ;  /* 0x000000000f087348 */ /* 0x000fea0003c00000 */
[----:B------:R0:W1:Y:S02]  /*1b5b0*/  SHFL.UP P6, R14, R13, R12, R11 ;  /* 0x0400000c0d0e7389 */ /* 0x00006400000c000b */
[----:B01----:R-:W-:Y:S01]  /*1b5c0*/  ENDCOLLECTIVE ;  /* 0x000000000000791b */ /* 0x003fe20003800000 */
.L_x_1344:
[----:B------:R-:W-:Y:S05]  /*1b5d0*/  BSYNC B0 ;  /* 0x0000000000007941 */ /* 0x000fea0003800000 */
.L_x_1343:
        /* <DEDUP_REMOVED lines=8> */
.L_x_1345:
[----:B------:R-:W-:Y:S01]  /*1b660*/  IMAD.MOV.U32 R12, RZ, RZ, 0x4 ;  /* 0x00000004ff0c7424 */ /* 0x000fe200078e00ff */
[----:B------:R-:W-:-:S05]  /*1b670*/  SEL R2, R14, RZ, P2 ;  /* 0x000000ff0e027207 */ /* 0x000fca0001000000 */
[----:B------:R-:W-:-:S04]  /*1b680*/  IMAD.IADD R2, R13, 0x1, R2 ;  /* 0x000000010d027824 */ /* 0x000fc800078e0202 */
[----:B------:R-:W-:-:S07]  /*1b690*/  IMAD.MOV.U32 R13, RZ, RZ, R2 ;  /* 0x000000ffff0d7224 */ /* 0x000fce00078e0002 */
[----:B------:R-:W-:Y:S05]  /*1b6a0*/  WARPSYNC.COLLECTIVE R15, `(.L_x_1346) ;  /* 0x000000000f087348 */ /* 0x000fea0003c00000 */
[----:B------:R0:W1:Y:S02]  /*1b6b0*/  SHFL.UP P6, R14, R13, R12, R11 ;  /* 0x0400000c0d0e7389 */ /* 0x00006400000c000b */
[----:B01----:R-:W-:Y:S01]  /*1b6c0*/  ENDCOLLECTIVE ;  /* 0x000000000000791b */ /* 0x003fe20003800000 */
.L_x_1346:
[----:B------:R-:W-:Y:S01]  /*1b6d0*/  IMAD.MOV.U32 R12, RZ, RZ, 0x8 ;  /* 0x00000008ff0c7424 */ /* 0x000fe200078e00ff */
[----:B------:R-:W-:-:S05]  /*1b6e0*/  SEL R3, R14, RZ, P3 ;  /* 0x000000ff0e037207 */ /* 0x000fca0001800000 */
[----:B------:R-:W-:-:S04]  /*1b6f0*/  IMAD.IADD R3, R2, 0x1, R3 ;  /* 0x0000000102037824 */ /* 0x000fc800078e0203 */
[----:B------:R-:W-:-:S07]  /*1b700*/  IMAD.MOV.U32 R13, RZ, RZ, R3 ;  /* 0x000000ffff0d7224 */ /* 0x000fce00078e0003 */
[----:B------:R-:W-:Y:S05]  /*1b710*/  WARPSYNC.COLLECTIVE R15, `(.L_x_1347) ;  /* 0x000000000f087348 */ /* 0x000fea0003c00000 */
[----:B------:R0:W1:Y:S02]  /*1b720*/  SHFL.UP P6, R14, R13, R12, R11 ;  /* 0x0400000c0d0e7389 */ /* 0x00006400000c000b */
[----:B01----:R-:W-:Y:S01]  /*1b730*/  ENDCOLLECTIVE ;  /* 0x000000000000791b */ /* 0x003fe20003800000 */
.L_x_1347:
[----:B------:R-:W-:Y:S01]  /*1b740*/  IMAD.MOV.U32 R12, RZ, RZ, 0x10 ;  /* 0x00000010ff0c7424 */ /* 0x000fe200078e00ff */
[----:B------:R-:W-:-:S05]  /*1b750*/  SEL R4, R14, RZ, P4 ;  /* 0x000000ff0e047207 */ /* 0x000fca0002000000 */
[----:B------:R-:W-:-:S04]  /*1b760*/  IMAD.IADD R4, R3, 0x1, R4 ;  /* 0x0000000103047824 */ /* 0x000fc800078e0204 */
[----:B------:R-:W-:-:S07]  /*1b770*/  IMAD.MOV.U32 R13, RZ, RZ, R4 ;  /* 0x000000ffff0d7224 */ /* 0x000fce00078e0004 */
[----:B------:R-:W-:Y:S05]  /*1b780*/  WARPSYNC.COLLECTIVE R15, `(.L_x_1348) ;  /* 0x000000000f087348 */ /* 0x000fea0003c00000 */
[----:B------:R0:W1:Y:S02]  /*1b790*/  SHFL.UP P6, R14, R13, R12, R11 ;  /* 0x0400000c0d0e7389 */ /* 0x00006400000c000b */
[----:B01----:R-:W-:Y:S01]  /*1b7a0*/  ENDCOLLECTIVE ;  /* 0x000000000000791b */ /* 0x003fe20003800000 */
.L_x_1348:
        /* <DEDUP_REMOVED lines=8> */
.L_x_1349:
[----:B------:R-:W-:Y:S05]  /*1b830*/  BRA `(.L_x_1350) ;  /* 0xffffffd800947947 */ /* 0x000fea000383ffff */
.L_x_1285:
[----:B------:R-:W-:Y:S01]  /*1b840*/  BSSY B0, `(.L_x_1351) ;  /* 0x0000006000007945 */ /* 0x000fe20003800000 */
[----:B------:R-:W-:Y:S01]  /*1b850*/  PLOP3.LUT P6, PT, P6, PT, PT, 0x8, 0x0 ;  /* 0x000000000000781c */ /* 0x000fe200037ce170 */
[----:B------:R-:W-:-:S12]  /*1b860*/  IMAD.MOV.U32 R15, RZ, RZ, -0x1 ;  /* 0xffffffffff0f7424 */ /* 0x000fd800078e00ff */
[----:B0-2---:R-:W-:Y:S05]  /*1b870*/  WARPSYNC.COLLECTIVE R15, `(.L_x_1352) ;  /* 0x000000000f087348 */ /* 0x005fea0003c00000 */
[----:B------:R-:W-:Y:S01]  /*1b880*/  VOTE.ANY R14, PT, P6 ;  /* 0x00000000000e7806 */ /* 0x000fe200030e0100 */
[----:B0-2---:R-:W-:Y:S06]  /*1b890*/  ENDCOLLECTIVE ;  /* 0x000000000000791b */ /* 0x005fec0003800000 */
.L_x_1352:
[----:B------:R-:W-:Y:S05]  /*1b8a0*/  BSYNC B0 ;  /* 0x0000000000007941 */ /* 0x000fea0003800000 */
.L_x_1351:
[----:B------:R-:W-:Y:S02]  /*1b8b0*/  IMAD.MOV.U32 R3, RZ, RZ, R14 ;  /* 0x000000ffff037224 */ /* 0x000fe400078e000e */
[----:B------:R-:W-:Y:S02]  /*1b8c0*/  IMAD.MOV.U32 R13, RZ, RZ, R25 ;  /* 0x000000ffff0d7224 */ /* 0x000fe400078e0019 */
[----:B------:R-:W0:Y:S01]  /*1b8d0*/  POPC R7, R3 ;  /* 0x0000000300077309 */ /* 0x000e220000000000 */
[----:B------:R-:W-:Y:S02]  /*1b8e0*/  IMAD.MOV.U32 R11, RZ, RZ, 0x1f ;  /* 0x0000001fff0b7424 */ /* 0x000fe400078e00ff */
[----:B------:R-:W-:Y:S02]  /*1b8f0*/  IMAD.MOV.U32 R15, RZ, RZ, -0x1 ;  /* 0xffffffffff0f7424 */ /* 0x000fe400078e00ff */
[----:B0-----:R-:W-:Y:S02]  /*1b900*/  IMAD.MOV.U32 R12, RZ, RZ, R7 ;  /* 0x000000ffff0c7224 */ /* 0x001fe400078e0007 */
[----:B------:R-:W-:-:S07]  /*1b910*/  IMAD.IADD R27, R7, 0x1, R27 ;  /* 0x00000001071b7824 */ /* 0x000fce00078e021b */
[----:B------:R-:W-:Y:S05]  /*1b920*/  WARPSYNC.COLLECTIVE R15, `(.L_x_1353) ;  /* 0x000000000f087348 */ /* 0x000fea0003c00000 */
[----:B------:R0:W1:Y:S02]  /*1b930*/  SHFL.IDX P6, R14, R13, R12, R11 ;  /* 0x0000000c0d0e7389 */ /* 0x00006400000c000b */
[----:B01----:R-:W-:Y:S01]  /*1b940*/  ENDCOLLECTIVE ;  /* 0x000000000000791b */ /* 0x003fe20003800000 */
.L_x_1353:
[----:B------:R-:W-:Y:S02]  /*1b950*/  IMAD.MOV.U32 R13, RZ, RZ, R5 ;  /* 0x000000ffff0d7224 */ /* 0x000fe400078e0005 */
[----:B------:R-:W-:-:S07]  /*1b960*/  IMAD.MOV.U32 R25, RZ, RZ, R14 ;  /* 0x000000ffff197224 */ /* 0x000fce00078e000e */
[----:B------:R-:W-:Y:S05]  /*1b970*/  WARPSYNC.COLLECTIVE R15, `(.L_x_1354) ;  /* 0x000000000f087348 */ /* 0x000fea0003c00000 */
[----:B------:R0:W1:Y:S02]  /*1b980*/  SHFL.IDX P6, R14, R13, R12, R11 ;  /* 0x0000000c0d0e7389 */ /* 0x00006400000c000b */
[----:B01----:R-:W-:Y:S01]  /*1b990*/  ENDCOLLECTIVE ;  /* 0x000000000000791b */ /* 0x003fe20003800000 */
.L_x_1354:
[----:B------:R-:W-:Y:S01]  /*1b9a0*/  IMAD.MOV.U32 R5, RZ, RZ, R14 ;  /* 0x000000ffff057224 */ /* 0x000fe200078e000e */
[----:B------:R-:W-:Y:S06]  /*1b9b0*/  BRA `(.L_x_1355) ;  /* 0xffffffd800747947 */ /* 0x000fec000383ffff */
.L_x_1287:
[----:B------:R-:W-:Y:S01]  /*1b9c0*/  BSSY B0, `(.L_x_1356) ;  /* 0x0000007000007945 */ /* 0x000fe20003800000 */
[----:B------:R-:W-:Y:S02]  /*1b9d0*/  IMAD.MOV.U32 R13, RZ, RZ, R2 ;  /* 0x000000ffff0d7224 */ /* 0x000fe400078e0002 */
[----:B------:R-:W-:Y:S02]  /*1b9e0*/  IMAD.MOV.U32 R11, RZ, RZ, 0x1f ;  /* 0x0000001fff0b7424 */ /* 0x000fe400078e00ff */
[----:B------:R-:W-:-:S07]  /*1b9f0*/  IMAD.MOV.U32 R15, RZ, RZ, -0x1 ;  /* 0xffffffffff0f7424 */ /* 0x000fce00078e00ff */
[----:B01-34-:R-:W-:Y:S05]  /*1ba00*/  WARPSYNC.COLLECTIVE R15, `(.L_x_1357) ;  /* 0x000000000f087348 */ /* 0x01bfea0003c00000 */
[----:B------:R2:W0:Y:S02]  /*1ba10*/  SHFL.IDX P6, R14, R13, R12, R11 ;  /* 0x0000000c0d0e7389 */ /* 0x00042400000c000b */
[----:B01234-:R-:W-:Y:S01]  /*1ba20*/  ENDCOLLECTIVE ;  /* 0x000000000000791b */ /* 0x01ffe20003800000 */
.L_x_1357:
[----:B------:R-:W-:Y:S05]  /*1ba30*/  BSYNC B0 ;  /* 0x0000000000007941 */ /* 0x000fea0003800000 */
.L_x_1356:
[----:B------:R-:W-:Y:S01]  /*1ba40*/  IMAD.MOV.U32 R24, RZ, RZ, R14 ;  /* 0x000000ffff187224 */ /* 0x000fe200078e000e */
[----:B------:R-:W-:Y:S06]  /*1ba50*/  BRA `(.L_x_1286) ;  /* 0xffffffd800647947 */ /* 0x000fec000383ffff */
.L_x_1293:
[----:B0-----:R0:W2:Y:S02]  /*1ba60*/  SYNCS.PHASECHK.TRANS64.TRYWAIT P0, [R9+URZ+0x2d820], R0 ;  /* 0x02d82000090075a7 */ /* 0x0010a4000800017f */
[----:B--2---:R-:W-:Y:S05]  /*1ba70*/  @!P0 NANOSLEEP.SYNCS 0x989680 ;  /* 0x009896800000895d */ /* 0x004fea0003900000 */
[----:B------:R-:W2:Y:S02]  /*1ba80*/  @!P0 SYNCS.PHASECHK.TRANS64 P0, [R9+URZ+0x2d820], R0 ;  /* 0x02d82000090085a7 */ /* 0x000ea4000800007f */
[----:B--2---:R-:W-:Y:S05]  /*1ba90*/  @!P0 BRA `(.L_x_1293) ;  /* 0xfffffffc00f08947 */ /* 0x004fea000383ffff */
[----:B------:R-:W-:Y:S05]  /*1baa0*/  BRA `(.L_x_1358) ;  /* 0xffffffe000bc7947 */ /* 0x000fea000383ffff */
.L_x_1294:
[----:B------:R-:W2:Y:S01]  /*1bab0*/  S2R R2, SR_TID.X ;  /* 0x0000000000027919 */ /* 0x000ea20000002100 */
[----:B------:R-:W-:Y:S01]  /*1bac0*/  BSSY B0, `(.L_x_1359) ;  /* 0x000000a000007945 */ /* 0x000fe20003800000 */
[----:B------:R-:W-:Y:S02]  /*1bad0*/  IMAD.MOV.U32 R12, RZ, RZ, RZ ;  /* 0x000000ffff0c7224 */ /* 0x000fe400078e00ff */
[----:B------:R-:W-:Y:S02]  /*1bae0*/  IMAD.MOV.U32 R11, RZ, RZ, 0x1f ;  /* 0x0000001fff0b7424 */ /* 0x000fe400078e00ff */
[----:B------:R-:W-:Y:S01]  /*1baf0*/  IMAD.MOV.U32 R15, RZ, RZ, -0x1 ;  /* 0xffffffffff0f7424 */ /* 0x000fe200078e00ff */
[----:B--2---:R-:W-:-:S04]  /*1bb00*/  SHF.R.U32.HI R2, RZ, 0x5, R2 ;  /* 0x00000005ff027819 */ /* 0x004fc80000011602 */
[----:B------:R-:W-:-:S05]  /*1bb10*/  LOP3.LUT R2, R2, 0x3, RZ, 0xc0, !PT ;  /* 0x0000000302027812 */ /* 0x000fca00078ec0ff */
[----:B------:R-:W-:-:S07]  /*1bb20*/  IMAD.MOV.U32 R13, RZ, RZ, R2 ;  /* 0x000000ffff0d7224 */ /* 0x000fce00078e0002 */
[----:B01-3--:R-:W-:Y:S05]  /*1bb30*/  WARPSYNC.COLLECTIVE R15, `(.L_x_1360) ;  /* 0x000000000f087348 */ /* 0x00bfea0003c00000 */
[----:B------:R2:W4:Y:S02]  /*1bb40*/  SHFL.IDX P6, R14, R13, R12, R11 ;  /* 0x0000000c0d0e7389 */ /* 0x00052400000c000b */
[----:B01234-:R-:W-:Y:S01]  /*1bb50*/  ENDCOLLECTIVE ;  /* 0x000000000000791b */ /* 0x01ffe20003800000 */
.L_x_1360:
[----:B------:R-:W-:Y:S05]  /*1bb60*/  BSYNC B0 ;  /* 0x0000000000007941 */ /* 0x000fea0003800000 */
.L_x_1359:
[----:B------:R-:W-:Y:S05]  /*1bb70*/  BRA `(.L_x_1361) ;  /* 0xffffffe000a47947 */ /* 0x000fea000383ffff */
.L_x_1297:
[----:B------:R-:W-:Y:S01]  /*1bb80*/  BSSY B1, `(.L_x_1362) ;  /* 0x0000006000017945 */ /* 0x000fe20003800000 */
[----:B------:R-:W-:-:S07]  /*1bb90*/  IMAD.MOV.U32 R15, RZ, RZ, -0x1 ;  /* 0xffffffffff0f7424 */ /* 0x000fce00078e00ff */
[----:B01-3--:R-:W-:Y:S05]  /*1bba0*/  WARPSYNC.COLLECTIVE R15, `(.L_x_1363) ;  /* 0x000000000f0c7348 */ /* 0x00bfea0003c00000 */
[----:B------:R-:W-:Y:S02]  /*1bbb0*/  ELECT P6, UR62, PT ;  /* 0x00000000003e782f */ /* 0x000fe400038c0000 */
[----:B------:R-:W-:Y:S01]  /*1bbc0*/  MOV R14, UR62 ;  /* 0x0000003e000e7c02 */ /* 0x000fe20008000f00 */
[----:B01-3--:R-:W-:Y:S10]  /*1bbd0*/  ENDCOLLECTIVE ;  /* 0x000000000000791b */ /* 0x00bff40003800000 */
.L_x_1363:
[----:B------:R-:W-:Y:S05]  /*1bbe0*/  BSYNC B1 ;  /* 0x0000000000017941 */ /* 0x000fea0003800000 */
.L_x_1362:
[----:B------:R-:W-:Y:S05]  /*1bbf0*/  BRA `(.L_x_1364) ;  /* 0xffffffe0009c7947 */ /* 0x000fea000383ffff */
.L_x_1299:
[----:B0-----:R0:W1:Y:S02]  /*1bc00*/  SYNCS.PHASECHK.TRANS64.TRYWAIT P0, [R7+URZ], R2 ;  /* 0x00000002070075a7 */ /* 0x001064000800017f */
[----:B-1----:R-:W-:Y:S05]  /*1bc10*/  @!P0 NANOSLEEP.SYNCS 0x989680 ;  /* 0x009896800000895d */ /* 0x002fea0003900000 */
[----:B------:R-:W1:Y:S02]  /*1bc20*/  @!P0 SYNCS.PHASECHK.TRANS64 P0, [R7+URZ], R2 ;  /* 0x00000002070085a7 */ /* 0x000e64000800007f */
[----:B-1----:R-:W-:Y:S05]  /*1bc30*/  @!P0 BRA `(.L_x_1299) ;  /* 0xfffffffc00f08947 */ /* 0x002fea000383ffff */
[----:B------:R-:W-:Y:S05]  /*1bc40*/  BRA `(.L_x_1365) ;  /* 0xffffffe000d07947 */ /* 0x000fea000383ffff */
.L_x_1300:
[----:B-1----:R1:W2:Y:S02]  /*1bc50*/  SYNCS.PHASECHK.TRANS64.TRYWAIT P0, [R3+URZ], R0 ;  /* 0x00000000030075a7 */ /* 0x0022a4000800017f */
[----:B--2---:R-:W-:Y:S05]  /*1bc60*/  @!P0 NANOSLEEP.SYNCS 0x989680 ;  /* 0x009896800000895d */ /* 0x004fea0003900000 */
[----:B------:R-:W2:Y:S02]  /*1bc70*/  @!P0 SYNCS.PHASECHK.TRANS64 P0, [R3+URZ], R0 ;  /* 0x00000000030085a7 */ /* 0x000ea4000800007f */
[----:B--2---:R-:W-:Y:S05]  /*1bc80*/  @!P0 BRA `(.L_x_1300) ;  /* 0xfffffffc00f08947 */ /* 0x004fea000383ffff */
[----:B------:R-:W-:Y:S05]  /*1bc90*/  BRA `(.L_x_1366) ;  /* 0xffffffe000c47947 */ /* 0x000fea000383ffff */
.L_x_1302:
[----:B-1----:R1:W2:Y:S02]  /*1bca0*/  SYNCS.PHASECHK.TRANS64.TRYWAIT P0, [R5+URZ], R2 ;  /* 0x00000002050075a7 */ /* 0x0022a4000800017f */
[----:B--2---:R-:W-:Y:S05]  /*1bcb0*/  @!P0 NANOSLEEP.SYNCS 0x989680 ;  /* 0x009896800000895d */ /* 0x004fea0003900000 */
[----:B------:R-:W2:Y:S02]  /*1bcc0*/  @!P0 SYNCS.PHASECHK.TRANS64 P0, [R5+URZ], R2 ;  /* 0x00000002050085a7 */ /* 0x000ea4000800007f */
[----:B--2---:R-:W-:Y:S05]  /*1bcd0*/  @!P0 BRA `(.L_x_1302) ;  /* 0xfffffffc00f08947 */ /* 0x004fea000383ffff */
[----:B------:R-:W-:Y:S05]  /*1bce0*/  BRA `(.L_x_1367) ;  /* 0xffffffe000c87947 */ /* 0x000fea000383ffff */
.L_x_1368:
        /* <DEDUP_REMOVED lines=9> */
.L_x_2780:


//--------------------- .text._ZN7cutlass13device_kernelIN5flash11enable_sm90INS1_16FlashAttnFwdSm90INS1_25CollectiveMainloopFwdSm90ILi2EN4cute5tupleIJNS5_1CILi1EEES8_S8_EEENS6_IJNS7_ILi192EEENS7_ILi128EEENS7_ILi96EEEEEELi96ENS_6half_tEfNS_4arch4Sm90ELb0ELb1ELb1ELb1ELb0ELb1ELb0ELb0ELb1ELb1ELb1ELb0EEENS1_21CollectiveEpilogueFwdINS6_IJSA_SC_SB_EEES9_SE_SG_Li384ELb1ELb1ELb1ELb0EEENS1_36VarlenDynamicPersistentTileSchedulerILi192ELi128ELi384ELi128ELb1ELb1ELb1ELb1ELb0ELb1EEEEEEEEEvNT_6ParamsE --------------------------
	.section	.text._ZN7cutlass13device_kernelIN5flash11enable_sm90INS1_16FlashAttnFwdSm90INS1_25CollectiveMainloopFwdSm90ILi2EN4cute5tupleIJNS5_1CILi1EEES8_S8_EEENS6_IJNS7_ILi192EEENS7_ILi128EEENS7_ILi96EEEEEELi96ENS_6half_tEfNS_4arch4Sm90ELb0ELb1ELb1ELb1ELb0ELb1ELb0ELb0ELb1ELb1ELb1ELb0EEENS1_21CollectiveEpilogueFwdINS6_IJSA_SC_SB_EEES9_SE_SG_Li384ELb1ELb1ELb1ELb0EEENS1_36VarlenDynamicPersistentTileSchedulerILi192ELi128ELi384ELi128ELb1ELb1ELb1ELb1ELb0ELb1EEEEEEEEEvNT_6ParamsE,"ax",@progbits
	.align	128
.text._ZN7cutlass13device_kernelIN5flash11enable_sm90INS1_16FlashAttnFwdSm90INS1_25CollectiveMainloopFwdSm90ILi2EN4cute5tupleIJNS5_1CILi1EEES8_S8_EEENS6_IJNS7_ILi192EEENS7_ILi128EEENS7_ILi96EEEEEELi96ENS_6half_tEfNS_4arch4Sm90ELb0ELb1ELb1ELb1ELb0ELb1ELb0ELb0ELb1ELb1ELb1ELb0EEENS1_21CollectiveEpilogueFwdINS6_IJSA_SC_SB_EEES9_SE_SG_Li384ELb1ELb1ELb1ELb0EEENS1_36VarlenDynamicPersistentTileSchedulerILi192ELi128ELi384ELi128ELb1ELb1ELb1ELb1ELb0ELb1EEEEEEEEEvNT_6ParamsE:
        .type           _ZN7cutlass13device_kernelIN5flash11enable_sm90INS1_16FlashAttnFwdSm90INS1_25CollectiveMainloopFwdSm90ILi2EN4cute5tupleIJNS5_1CILi1EEES8_S8_EEENS6_IJNS7_ILi192EEENS7_ILi128EEENS7_ILi96EEEEEELi96ENS_6half_tEfNS_4arch4Sm90ELb0ELb1ELb1ELb1ELb0ELb1ELb0ELb0ELb1ELb1ELb1ELb0EEENS1_21CollectiveEpilogueFwdINS6_IJSA_SC_SB_EEES9_SE_SG_Li384ELb1ELb1ELb1ELb0EEENS1_36VarlenDynamicPersistentTileSchedulerILi192ELi128ELi384ELi128ELb1ELb1ELb1ELb1ELb0ELb1EEEEEEEEEvNT_6ParamsE,@function
        .size           _ZN7cutlass13device_kernelIN5flash11enable_sm90INS1_16FlashAttnFwdSm90INS1_25CollectiveMainloopFwdSm90ILi2EN4cute5tupleIJNS5_1CILi1EEES8_S8_EEENS6_IJNS7_ILi192EEENS7_ILi128EEENS7_ILi96EEEEEELi96ENS_6half_tEfNS_4arch4Sm90ELb0ELb1ELb1ELb1ELb0ELb1ELb0ELb0ELb1ELb1ELb1ELb0EEENS1_21CollectiveEpilogueFwdINS6_IJSA_SC_SB_EEES9_SE_SG_Li384ELb1ELb1ELb1ELb0EEENS1_36VarlenDynamicPersistentTileSchedulerILi192ELi128ELi384ELi128ELb1ELb1ELb1ELb1ELb0ELb1EEEEEEEEEvNT_6ParamsE,(.L_x_2781 - _ZN7cutlass13device_kernelIN5flash11enable_sm90INS1_16FlashAttnFwdSm90INS1_25CollectiveMainloopFwdSm90ILi2EN4cute5tupleIJNS5_1CILi1EEES8_S8_EEENS6_IJNS7_ILi192EEENS7_ILi128EEENS7_ILi96EEEEEELi96ENS_6half_tEfNS_4arch4Sm90ELb0ELb1ELb1ELb1ELb0ELb1ELb0ELb0ELb1ELb1ELb1ELb0EEENS1_21CollectiveEpilogueFwdINS6_IJSA_SC_SB_EEES9_SE_SG_Li384ELb1ELb1ELb1ELb0EEENS1_36VarlenDynamicPersistentTileSchedulerILi192ELi128ELi384ELi128ELb1ELb1ELb1ELb1ELb0ELb1EEEEEEEEEvNT_6ParamsE)
        .other          _ZN7cutlass13device_kernelIN5flash11enable_sm90INS1_16FlashAttnFwdSm90INS1_25CollectiveMainloopFwdSm90ILi2EN4cute5tupleIJNS5_1CILi1EEES8_S8_EEENS6_IJNS7_ILi192EEENS7_ILi128EEENS7_ILi96EEEEEELi96ENS_6half_tEfNS_4arch4Sm90ELb0ELb1ELb1ELb1ELb0ELb1ELb0ELb0ELb1ELb1ELb1ELb0EEENS1_21CollectiveEpilogueFwdINS6_IJSA_SC_SB_EEES9_SE_SG_Li384ELb1ELb1ELb1ELb0EEENS1_36VarlenDynamicPersistentTileSchedulerILi192ELi128ELi384ELi128ELb1ELb1ELb1ELb1ELb0ELb1EEEEEEEEEvNT_6ParamsE,@"STO_CUDA_ENTRY STV_DEFAULT"
_ZN7cutlass13device_kernelIN5flash11enable_sm90INS1_16FlashAttnFwdSm90INS1_25CollectiveMainloopFwdSm90ILi2EN4cute5tupleIJNS5_1CILi1EEES8_S8_EEENS6_IJNS7_ILi192EEENS7_ILi128EEENS7_ILi96EEEEEELi96ENS_6half_tEfNS_4arch4Sm90ELb0ELb1ELb1ELb1ELb0ELb1ELb0ELb0ELb1ELb1ELb1ELb0EEENS1_21CollectiveEpilogueFwdINS6_IJSA_SC_SB_EEES9_SE_SG_Li384ELb1ELb1ELb1ELb0EEENS1_36VarlenDynamicPersistentTileSchedulerILi192ELi128ELi384ELi128ELb1ELb1ELb1ELb1ELb0ELb1EEEEEEEEEvNT_6ParamsE:
        /* <DEDUP_REMOVED lines=24> */
.L_x_1370:
[----:B------:R-:W-:Y:S05]  /*0180*/  BSYNC B0 ;  /* 0x0000000000007941 */ /* 0x000fea0003800000 */
.L_x_1369:
        /* <DEDUP_REMOVED lines=41> */
.L_x_1371:
        /* <DEDUP_REMOVED lines=22> */
.L_x_1372:
        /* <DEDUP_REMOVED lines=18> */
.L_x_1373:
        /* <DEDUP_REMOVED lines=22> */
.L_x_1374:
        /* <DEDUP_REMOVED lines=22> */
.L_x_1375:
[----:B------:R-:W-:Y:S01]  /*0960*/  PLOP3.LUT P0, PT, PT, PT, UP0, 0x80, 0x0 ;  /* 0x000000000000781c */ /* 0x000fe20003f0f008 */
[----:B------:R-:W-:Y:S01]  /*0970*/  UMOV UR36, 0x1 ;  /* 0x0000000100247882 */ /* 0x000fe20000000000 */
[----:B------:R-:W-:Y:S01]  /*0980*/  NOP ;  /* 0x0000000000007918 */ /* 0x000fe20000000000 */
[----:B------:R-:W-:Y:S01]  /*0990*/  USEL UR36, UR36, 0x2, !UP0 ;  /* 0x0000000224247887 */ /* 0x000fe2000c000000 */
[----:B------:R-:W-:Y:S01]  /*09a0*/  BSSY B9, `(.L_x_1376) ;  /* 0x00025ec000097945 */ /* 0x000fe20003800000 */
[----:B------:R-:W-:Y:S01]  /*09b0*/  ULDC.64 UR38, c[0x0][0x208] ;  /* 0x0000820000267ab9 */ /* 0x000fe20000000a00 */
[----:B012-4-:R-:W-:Y:S07]  /*09c0*/  BAR.SYNC.DEFER_BLOCKING 0x0 ;  /* 0x0000000000007b1d */ /* 0x017fee0000010000 */
[----:B------:R-:W-:Y:S05]  /*09d0*/  @!P0 BRA `(.L_x_1377) ;  /* 0x000001cc00d88947 */ /* 0x000fea0003800000 */
.L_x_1378:
[----:B------:R-:W-:-:S08]  /*09e0*/  NOP ;  /* 0x0000000000007918 */ /* 0x000fd00000000000 */
[----:B------:R-:W0:Y:S02]  /*09f0*/  USETMAXREG.TRY_ALLOC.CTAPOOL UP0, 0xa0 ;  /* 0x000000a0000079c8 */ /* 0x000e240008000600 */
[----:B0-----:R-:W-:-:S13]  /*0a00*/  PLOP3.LUT P0, PT, PT, PT, UP0, 0x80, 0x0 ;  /* 0x000000000000781c */ /* 0x001fda0003f0f008 */
[----:B------:R-:W-:Y:S05]  /*0a10*/  @!P0 BRA `(.L_x_1378) ;  /* 0xfffffffc00f08947 */ /* 0x000fea000383ffff */
[----:B------:R-:W0:Y:S01]  /*0a20*/  S2R R0, SR_TID.X ;  /* 0x0000000000007919 */ /* 0x000e220000002100 */
[----:B------:R-:W1:Y:S01]  /*0a30*/  S2UR UR5, SR_CgaCtaId ;  /* 0x00000000000579c3 */ /* 0x000e620000008800 */
[----:B------:R-:W-:Y:S01]  /*0a40*/  UMOV UR4, 0x400 ;  /* 0x0000040000047882 */ /* 0x000fe20000000000 */
[----:B------:R-:W-:-:S06]  /*0a50*/  LOP3.LUT R23, R23, 0xdfffffff, RZ, 0xc0, !PT ;  /* 0xdfffffff17177812 */ /* 0x000fcc00078ec0ff */
[----:B------:R-:W-:Y:S06]  /*0a60*/  BAR.ARV 0x8, 0x200 ;  /* 0x0208000000007b1d */ /* 0x000fec0000002000 */
[----:B-1----:R-:W-:-:S06]  /*0a70*/  ULEA UR4, UR5, UR4, 0x18 ;  /* 0x0000000405047291 */ /* 0x002fcc000f8ec03f */
[----:B------:R-:W-:Y:S01]  /*0a80*/  IMAD.U32 R2, RZ, RZ, UR4 ;  /* 0x00000004ff027e24 */ /* 0x000fe2000f8e00ff */
[----:B0-----:R-:W-:Y:S01]  /*0a90*/  SHF.R.U32.HI R0, RZ, 0x7, R0 ;  /* 0x00000007ff007819 */ /* 0x001fe20000011600 */
[----:B------:R-:W-:-:S03]  /*0aa0*/  ULDC UR4, c[0x0][0xc3c] ;  /* 0x00030f0000047ab9 */ /* 0x000fc60000000800 */
[----:B------:R-:W-:-:S13]  /*0ab0*/  ISETP.NE.AND P0, PT, R0, 0x1, PT ;  /* 0x000000010000780c */ /* 0x000fda0003f05270 */
[----:B------:R-:W-:Y:S01]  /*0ac0*/  @P0 LOP3.LUT R23, R23, 0x20000000, RZ, 0xfc, !PT ;  /* 0x2000000017170812 */ /* 0x000fe200078efcff */
[----:B------:R-:W-:Y:S08]  /*0ad0*/  @!P0 BAR.ARV 0x9, 0x100 ;  /* 0x0244000000008b1d */ /* 0x000ff00000002000 */
[----:B------:R-:W-:Y:S06]  /*0ae0*/  BAR.SYNC.DEFER_BLOCKING 0x5, 0x200 ;  /* 0x0148000000007b1d */ /* 0x000fec0000010000 */
[----:B------:R-:W0:Y:S02]  /*0af0*/  LDS.128 R72, [R2+0x2d8d0] ;  /* 0x02d8d00002487984 */ /* 0x000e240000000c00 */
[----:B------:R-:W-:Y:S06]  /*0b00*/  BAR.ARV 0x4, 0x200 ;  /* 0x0108000000007b1d */ /* 0x000fec0000002000 */
[----:B0-----:R-:W-:-:S13]  /*0b10*/  ISETP.GE.AND P0, PT, R75, UR4, PT ;  /* 0x000000044b007c0c */ /* 0x001fda000bf06270 */
[----:B------:R-:W-:Y:S05]  /*0b20*/  @P0 BRA `(.L_x_1379) ;  /* 0x0000025c004c0947 */ /* 0x000fea0003800000 */
[----:B------:R-:W0:Y:S01]  /*0b30*/  S2R R0, SR_TID.X ;  /* 0x0000000000007919 */ /* 0x000e220000002100 */
[----:B------:R-:W-:Y:S01]  /*0b40*/  IMAD.MOV.U32 R141, RZ, RZ, 0x40 ;  /* 0x00000040ff8d7424 */ /* 0x000fe200078e00ff */
[----:B------:R-:W-:Y:S01]  /*0b50*/  R2UR UR40, R2 ;  /* 0x00000000022872ca */ /* 0x000fe200000e0000 */
[----:B------:R-:W-:Y:S01]  /*0b60*/  IMAD.MOV.U32 R154, RZ, RZ, RZ ;  /* 0x000000ffff9a7224 */ /* 0x000fe200078e00ff */
[----:B------:R-:W-:Y:S01]  /*0b70*/  ULOP3.LUT UR37, UR36, 0x1, URZ, 0xfc, !UPT ;  /* 0x0000000124257892 */ /* 0x000fe2000f8efc3f */
[----:B------:R-:W-:-:S10]  /*0b80*/  IMAD.MOV.U32 R18, RZ, RZ, RZ ;  /* 0x000000ffff127224 */ /* 0x000fd400078e00ff */
[----:B------:R-:W-:Y:S01]  /*0b90*/  UIADD3 UR40, UR40, 0xc400, URZ ;  /* 0x0000c40028287890 */ /* 0x000fe2000fffe03f */
[----:B0-----:R-:W-:-:S05]  /*0ba0*/  VIADD R0, R0, 0xffffff80 ;  /* 0xffffff8000007836 */ /* 0x001fca0000000000 */
[----:B------:R-:W-:Y:S02]  /*0bb0*/  SHF.R.S32.HI R3, RZ, 0x1f, R0 ;  /* 0x0000001fff037819 */ /* 0x000fe40000011400 */
[-C--:B------:R-:W-:Y:S02]  /*0bc0*/  LEA.HI R10, R0, R0.reuse, RZ, 0x1 ;  /* 0x00000000000a7211 */ /* 0x080fe400078f08ff */
[CC--:B------:R-:W-:Y:S02]  /*0bd0*/  LEA.HI R5, R3.reuse, R0.reuse, RZ, 0x4 ;  /* 0x0000000003057211 */ /* 0x0c0fe400078f20ff */
[CC--:B------:R-:W-:Y:S02]  /*0be0*/  LEA.HI R4, R3.reuse, R0.reuse, RZ, 0x2 ;  /* 0x0000000003047211 */ /* 0x0c0fe400078f10ff */
[CC--:B------:R-:W-:Y:S02]  /*0bf0*/  LEA.HI R8, R3.reuse, R0.reuse, RZ, 0x5 ;  /* 0x0000000003087211 */ /* 0x0c0fe400078f28ff */
[----:B------:R-:W-:-:S02]  /*0c00*/  LEA.HI R3, R3, R0, RZ, 0x7 ;  /* 0x0000000003037211 */ /* 0x000fc400078f38ff */
[--C-:B------:R-:W-:Y:S02]  /*0c10*/  SHF.R.S32.HI R11, RZ, 0x2, R4.reuse ;  /* 0x00000002ff0b7819 */ /* 0x100fe40000011404 */
[----:B------:R-:W-:Y:S02]  /*0c20*/  SHF.R.S32.HI R6, RZ, 0x1f, R4 ;  /* 0x0000001fff067819 */ /* 0x000fe40000011404 */
[----:B------:R-:W-:Y:S02]  /*0c30*/  LOP3.LUT R13, R4, 0xfffffffc, RZ, 0xc0, !PT ;  /* 0xfffffffc040d7812 */ /* 0x000fe400078ec0ff */
[----:B------:R-:W-:Y:S02]  /*0c40*/  SHF.R.S32.HI R4, RZ, 0x7, R3 ;  /* 0x00000007ff047819 */ /* 0x000fe40000011403 */
[----:B------:R-:W-:Y:S01]  /*0c50*/  LOP3.LUT R9, R10, 0xfffffffe, RZ, 0xc0, !PT ;  /* 0xfffffffe0a097812 */ /* 0x000fe200078ec0ff */
[----:B------:R-:W-:Y:S01]  /*0c60*/  IMAD.IADD R13, R0, 0x1, -R13 ;  /* 0x00000001000d7824 */ /* 0x000fe200078e0a0d */
[----:B------:R-:W-:Y:S01]  /*0c70*/  LOP3.LUT R7, R5, 0xfffffff0, RZ, 0xc0, !PT ;  /* 0xfffffff005077812 */ /* 0x000fe200078ec0ff */
[----:B------:R-:W-:Y:S01]  /*0c80*/  IMAD.HI R12, R4, 0x55555556, RZ ;  /* 0x55555556040c7827 */ /* 0x000fe200078e02ff */
[----:B------:R-:W-:-:S02]  /*0c90*/  LOP3.LUT R3, R3, 0xffffff80, RZ, 0xc0, !PT ;  /* 0xffffff8003037812 */ /* 0x000fc400078ec0ff */
[----:B------:R-:W-:Y:S01]  /*0ca0*/  LEA.HI R6, R6, R11, RZ, 0x2 ;  /* 0x0000000b06067211 */ /* 0x000fe200078f10ff */
[C---:B------:R-:W-:Y:S01]  /*0cb0*/  IMAD.IADD R9, R0.reuse, 0x1, -R9 ;  /* 0x0000000100097824 */ /* 0x040fe200078e0a09 */
[----:B------:R-:W-:Y:S01]  /*0cc0*/  SHF.R.S32.HI R19, RZ, 0x1, R10 ;  /* 0x00000001ff137819 */ /* 0x000fe2000001140a */
[C---:B------:R-:W-:Y:S01]  /*0cd0*/  IMAD.IADD R7, R0.reuse, 0x1, -R7 ;  /* 0x0000000100077824 */ /* 0x040fe200078e0a07 */
[----:B------:R-:W-:Y:S01]  /*0ce0*/  SHF.R.S32.HI R8, RZ, 0x5, R8 ;  /* 0x00000005ff087819 */ /* 0x000fe20000011408 */
[----:B------:R-:W-:Y:S01]  /*0cf0*/  IMAD.IADD R21, R0, 0x1, -R3 ;  /* 0x0000000100157824 */ /* 0x000fe200078e0a03 */
[----:B------:R-:W-:Y:S01]  /*0d00*/  LOP3.LUT R0, R6, 0xfffffffc, RZ, 0xc0, !PT ;  /* 0xfffffffc06007812 */ /* 0x000fe200078ec0ff */
[C---:B------:R-:W-:Y:S01]  /*0d10*/  IMAD.SHL.U32 R156, R9.reuse, 0x4, RZ ;  /* 0x00000004099c7824 */ /* 0x040fe200078e00ff */
[----:B------:R-:W-:Y:S01]  /*0d20*/  LEA.HI R3, R12, R12, RZ, 0x1 ;  /* 0x0000000c0c037211 */ /* 0x000fe200078f08ff */
[----:B------:R-:W-:Y:S01]  /*0d30*/  IMAD.SHL.U32 R136, R9, 0x8, RZ ;  /* 0x0000000809887824 */ /* 0x000fe200078e00ff */
[----:B------:R-:W-:Y:S01]  /*0d40*/  SHF.R.S32.HI R14, RZ, 0x1f, R21 ;  /* 0x0000001fff0e7819 */ /* 0x000fe20000011415 */
[----:B------:R-:W-:Y:S01]  /*0d50*/  IMAD.IADD R11, R11, 0x1, -R0 ;  /* 0x000000010b0b7824 */ /* 0x000fe200078e0a00 */
[----:B------:R-:W-:Y:S01]  /*0d60*/  SHF.R.S32.HI R0, RZ, 0x1f, R7 ;  /* 0x0000001fff007819 */ /* 0x000fe20000011407 */
[----:B------:R-:W-:Y:S01]  /*0d70*/  IMAD R12, R3, -0x3, R4 ;  /* 0xfffffffd030c7824 */ /* 0x000fe200078e0204 */
[----:B------:R-:W-:Y:S01]  /*0d80*/  LEA.HI R10, R10, R19, RZ, 0x1 ;  /* 0x000000130a0a7211 */ /* 0x000fe200078f08ff */
[----:B------:R-:W-:Y:S01]  /*0d90*/  STL [R1+0x60], R21 ;  /* 0x0000601501007387 */ /* 0x000fe20000100800 */
[----:B------:R-:W-:Y:S01]  /*0da0*/  SHF.R.S32.HI R6, RZ, 0x4, R5 ;  /* 0x00000004ff067819 */ /* 0x000fe20000011405 */
[----:B------:R-:W-:Y:S01]  /*0db0*/  IMAD.SHL.U32 R11, R11, 0x40, RZ ;  /* 0x000000400b0b7824 */ /* 0x000fe200078e00ff */
[----:B------:R-:W-:-:S02]  /*0dc0*/  LEA.HI R0, R0, R7, RZ, 0x3 ;  /* 0x0000000700007211 */ /* 0x000fc400078f18ff */
[----:B------:R-:W-:Y:S02]  /*0dd0*/  LEA.HI R15, R14, R21, RZ, 0x2 ;  /* 0x000000150e0f7211 */ /* 0x000fe400078f10ff */
[----:B------:R-:W-:Y:S02]  /*0de0*/  LOP3.LUT R10, R10, 0x7fffffe, RZ, 0xc0, !PT ;  /* 0x07fffffe0a0a7812 */ /* 0x000fe400078ec0ff */
[----:B------:R-:W-:Y:S02]  /*0df0*/  LEA.HI R5, R5, R6, RZ, 0x1 ;  /* 0x0000000605057211 */ /* 0x000fe400078f08ff */
[----:B------:R-:W-:Y:S01]  /*0e00*/  LOP3.LUT R4, R0, 0xfffffff8, RZ, 0xc0, !PT ;  /* 0xfffffff800047812 */ /* 0x000fe200078ec0ff */
[----:B------:R-:W-:Y:S01]  /*0e10*/  IMAD.IADD R3, R19, 0x1, -R10 ;  /* 0x0000000113037824 */ /* 0x000fe200078e0a0a */
[--C-:B------:R-:W-:Y:S02]  /*0e20*/  SHF.R.S32.HI R16, RZ, 0x2, R15.reuse ;  /* 0x00000002ff107819 */ /* 0x100fe4000001140f */
[----:B------:R-:W-:Y:S01]  /*0e30*/  SHF.R.S32.HI R17, RZ, 0x1f, R15 ;  /* 0x0000001fff117819 */ /* 0x000fe2000001140f */
[----:B------:R-:W-:Y:S01]  /*0e40*/  IMAD.IADD R4, R7, 0x1, -R4 ;  /* 0x0000000107047824 */ /* 0x000fe200078e0a04 */
[----:B------:R-:W-:Y:S01]  /*0e50*/  LOP3.LUT R5, R5, 0x1ffffffe, RZ, 0xc0, !PT ;  /* 0x1ffffffe05057812 */ /* 0x000fe200078ec0ff */
[----:B------:R-:W-:Y:S01]  /*0e60*/  IMAD R20, R6, 0x8, R3 ;  /* 0x0000000806147824 */ /* 0x000fe200078e0203 */
[----:B------:R-:W-:Y:S01]  /*0e70*/  LEA.HI R17, R17, R16, RZ, 0x3 ;  /* 0x0000001011117211 */ /* 0x000fe200078f18ff */
[----:B------:R-:W-:Y:S01]  /*0e80*/  IMAD.SHL.U32 R3, R4, 0x40, RZ ;  /* 0x0000004004037824 */ /* 0x000fe200078e00ff */
[----:B------:R-:W-:Y:S01]  /*0e90*/  LEA.HI R10, R13, R13, RZ, 0x1 ;  /* 0x0000000d0d0a7211 */ /* 0x000fe200078f08ff */
[----:B------:R-:W-:Y:S01]  /*0ea0*/  IMAD.IADD R5, R6, 0x1, -R5 ;  /* 0x0000000106057824 */ /* 0x000fe200078e0a05 */
[----:B------:R-:W-:Y:S01]  /*0eb0*/  LOP3.LUT R17, R17, 0xfffffff8, RZ, 0xc0, !PT ;  /* 0xfffffff811117812 */ /* 0x000fe200078ec0ff */
[----:B------:R-:W-:Y:S01]  /*0ec0*/  IMAD.SHL.U32 R6, R0, 0x40, RZ ;  /* 0x0000004000067824 */ /* 0x000fe200078e00ff */
[----:B------:R-:W-:Y:S01]  /*0ed0*/  LEA.HI R14, R14, R21, RZ, 0x5 ;  /* 0x000000150e0e7211 */ /* 0x000fe200078f28ff */
[----:B------:R-:W-:Y:S01]  /*0ee0*/  IMAD.SHL.U32 R0, R5, 0x8, RZ ;  /* 0x0000000805007824 */ /* 0x000fe200078e00ff */
[----:B------:R-:W-:Y:S01]  /*0ef0*/  LOP3.LUT R10, R10, 0x1ffffffe, RZ, 0xc0, !PT ;  /* 0x1ffffffe0a0a7812 */ /* 0x000fe200078ec0ff */
[----:B------:R-:W-:Y:S01]  /*0f00*/  IMAD.IADD R17, R16, 0x1, -R17 ;  /* 0x0000000110117824 */ /* 0x000fe200078e0a11 */
[----:B------:R-:W-:Y:S01]  /*0f10*/  LOP3.LUT R3, R3, 0x1c0, RZ, 0xc0, !PT ;  /* 0x000001c003037812 */ /* 0x000fe200078ec0ff */
[----:B------:R-:W-:Y:S01]  /*0f20*/  IMAD R7, R8, 0x10, R7 ;  /* 0x0000001008077824 */ /* 0x000fe200078e0207 */
[----:B------:R-:W-:Y:S01]  /*0f30*/  SHF.R.S32.HI R14, RZ, 0x5, R14 ;  /* 0x00000005ff0e7819 */ /* 0x000fe2000001140e */
[----:B------:R-:W-:Y:S01]  /*0f40*/  IMAD.IADD R13, R13, 0x1, -R10 ;  /* 0x000000010d0d7824 */ /* 0x000fe200078e0a0a */
[--C-:B------:R-:W-:Y:S01]  /*0f50*/  LOP3.LUT R5, R3, 0x8, R0.reuse, 0xf8, !PT ;  /* 0x0000000803057812 */ /* 0x100fe200078ef800 */
[----:B------:R-:W-:Y:S01]  /*0f60*/  IMAD.U32 R0, R7, 0x20, R0 ;  /* 0x0000002007007824 */ /* 0x000fe200078e0000 */
[----:B------:R-:W-:Y:S01]  /*0f70*/  LOP3.LUT R6, R6, 0x7ffffe00, RZ, 0xc0, !PT ;  /* 0x7ffffe0006067812 */ /* 0x000fe200078ec0ff */
[----:B------:R-:W-:Y:S01]  /*0f80*/  IMAD R17, R14, 0x10, R17 ;  /* 0x000000100e117824 */ /* 0x000fe200078e0211 */
[----:B------:R-:W-:-:S02]  /*0f90*/  SHF.R.U32.HI R10, RZ, 0x3, R3 ;  /* 0x00000003ff0a7819 */ /* 0x000fc40000011603 */
[----:B------:R0:W-:Y:S01]  /*0fa0*/  STL [R1+0x68], R0 ;  /* 0x0000680001007387 */ /* 0x0001e20000100800 */
[----:B------:R-:W-:Y:S01]  /*0fb0*/  IMAD R3, R12, 0x40, R17 ;  /* 0x000000400c037824 */ /* 0x000fe200078e0211 */
[----:B------:R-:W-:Y:S01]  /*0fc0*/  LOP3.LUT R5, R5, R10, RZ, 0x3c, !PT ;  /* 0x0000000a05057212 */ /* 0x000fe200078e3cff */
[----:B------:R-:W-:Y:S01]  /*0fd0*/  IMAD R6, R8, 0x400, R6 ;  /* 0x0000040008067824 */ /* 0x000fe200078e0206 */
[----:B------:R-:W-:Y:S01]  /*0fe0*/  R2P PR, R4, 0x6 ;  /* 0x0000000604007804 */ /* 0x000fe20000000000 */
[----:B------:R-:W-:Y:S01]  /*0ff0*/  VIADD R4, R156, 0x10 ;  /* 0x000000109c047836 */ /* 0x000fe20000000000 */
[----:B------:R1:W-:Y:S01]  /*1000*/  STL [R1+0x64], R3 ;  /* 0x0000640301007387 */ /* 0x0003e20000100800 */
[----:B------:R-:W-:Y:S01]  /*1010*/  IMAD.IADD R5, R6, 0x1, R5 ;  /* 0x0000000106057824 */ /* 0x000fe200078e0205 */
[----:B------:R-:W-:Y:S01]  /*1020*/  LOP3.LUT R15, R15, 0x7ffffffc, RZ, 0xc0, !PT ;  /* 0x7ffffffc0f0f7812 */ /* 0x000fe200078ec0ff */
[C---:B------:R-:W-:Y:S01]  /*1030*/  VIADD R6, R156.reuse, 0x8 ;  /* 0x000000089c067836 */ /* 0x040fe20000000000 */
[----:B0-----:R-:W-:Y:S01]  /*1040*/  SHF.R.S32.HI R0, RZ, 0x1f, R19 ;  /* 0x0000001fff007819 */ /* 0x001fe20000011413 */
[----:B------:R-:W-:Y:S01]  /*1050*/  VIADD R0, R156, 0x20 ;  /* 0x000000209c007836 */ /* 0x000fe20000000000 */
[----:B------:R-:W-:Y:S01]  /*1060*/  STL [R1+0x58], RZ ;  /* 0x000058ff01007387 */ /* 0x000fe20000100800 */
[----:B------:R-:W-:Y:S01]  /*1070*/  IMAD.IADD R15, R21, 0x1, -R15 ;  /* 0x00000001150f7824 */ /* 0x000fe200078e0a0f */
[----:B------:R-:W-:Y:S01]  /*1080*/  SEL R141, R141, 0xffffffc0, !P2 ;  /* 0xffffffc08d8d7807 */ /* 0x000fe20005000000 */
[----:B------:R-:W-:Y:S01]  /*1090*/  IMAD.SHL.U32 R12, R20, 0x20, RZ ;  /* 0x00000020140c7824 */ /* 0x000fe200078e00ff */
[----:B------:R0:W-:Y:S01]  /*10a0*/  STL [R1+0x2c], R4 ;  /* 0x00002c0401007387 */ /* 0x0001e20000100800 */
[----:B------:R-:W-:Y:S01]  /*10b0*/  IMAD.SHL.U32 R22, R15, 0x2, RZ ;  /* 0x000000020f167824 */ /* 0x000fe200078e00ff */
[----:B------:R-:W-:Y:S01]  /*10c0*/  CS2R R16, SRZ ;  /* 0x0000000000107805 */ /* 0x000fe2000001ff00 */
[----:B------:R-:W-:Y:S01]  /*10d0*/  IMAD R140, R5, 0x2, R2 ;  /* 0x00000002058c7824 */ /* 0x000fe200078e0202 */
[----:B------:R2:W-:Y:S01]  /*10e0*/  STL [R1+0x28], R0 ;  /* 0x0000280001007387 */ /* 0x0005e20000100800 */
[----:B------:R-:W-:-:S02]  /*10f0*/  VIADD R10, R22, 0x10 ;  /* 0x00000010160a7836 */ /* 0x000fc40000000000 */
[----:B------:R-:W-:Y:S01]  /*1100*/  VIADD R142, R140, 0x21800 ;  /* 0x000218008c8e7836 */ /* 0x000fe20000000000 */
[----:B------:R3:W-:Y:S01]  /*1110*/  STL [R1+0x30], R6 ;  /* 0x0000300601007387 */ /* 0x0007e20000100800 */
[----:B-1----:R-:W-:Y:S01]  /*1120*/  IMAD R3, R13, 0x8, R3 ;  /* 0x000000080d037824 */ /* 0x002fe200078e0203 */
[----:B0-----:R-:W-:Y:S01]  /*1130*/  LOP3.LUT R4, R11, 0xc0, RZ, 0xc0, !PT ;  /* 0x000000c00b047812 */ /* 0x001fe200078ec0ff */
[C---:B------:R-:W-:Y:S02]  /*1140*/  VIADD R9, R22.reuse, 0x18 ;  /* 0x0000001816097836 */ /* 0x040fe40000000000 */
[----:B------:R-:W-:Y:S02]  /*1150*/  VIADD R11, R22, 0x8 ;  /* 0x00000008160b7836 */ /* 0x000fe40000000000 */
[----:B--2---:R-:W-:Y:S01]  /*1160*/  VIADD R0, R156, 0x18 ;  /* 0x000000189c007836 */ /* 0x004fe20000000000 */
[----:B------:R-:W-:Y:S01]  /*1170*/  STL [R1+0x8], R4 ;  /* 0x0000080401007387 */ /* 0x000fe20000100800 */
[----:B------:R-:W-:Y:S01]  /*1180*/  VIADD R8, R22, 0x20 ;  /* 0x0000002016087836 */ /* 0x000fe20000000000 */
[----:B------:R-:W-:Y:S01]  /*1190*/  SHF.R.S32.HI R5, RZ, 0x1f, R9 ;  /* 0x0000001fff057819 */ /* 0x000fe20000011409 */
[----:B---3--:R-:W-:Y:S01]  /*11a0*/  VIADD R6, R156, 0x28 ;  /* 0x000000289c067836 */ /* 0x008fe20000000000 */
[----:B------:R0:W-:Y:S01]  /*11b0*/  STL [R1+0x34], R0 ;  /* 0x0000340001007387 */ /* 0x0001e20000100800 */
[C---:B------:R-:W-:Y:S01]  /*11c0*/  VIADD R7, R22.reuse, 0x28 ;  /* 0x0000002816077836 */ /* 0x040fe20000000000 */
[----:B------:R-:W-:Y:S01]  /*11d0*/  SHF.R.S32.HI R11, RZ, 0x1f, R11 ;  /* 0x0000001fff0b7819 */ /* 0x000fe2000001140b */
[----:B------:R-:W-:Y:S01]  /*11e0*/  VIADD R14, R22, 0x40 ;  /* 0x00000040160e7836 */ /* 0x000fe20000000000 */
[----:B------:R1:W-:Y:S01]  /*11f0*/  STL [R1+0x38], R6 ;  /* 0x0000380601007387 */ /* 0x0003e20000100800 */
[----:B------:R-:W-:-:S02]  /*1200*/  SHF.R.S32.HI R8, RZ, 0x1f, R8 ;  /* 0x0000001fff087819 */ /* 0x000fc40000011408 */
[----:B------:R-:W-:Y:S02]  /*1210*/  SHF.R.S32.HI R7, RZ, 0x1f, R7 ;  /* 0x0000001fff077819 */ /* 0x000fe40000011407 */
[----:B0-----:R-:W-:Y:S02]  /*1220*/  LOP3.LUT R0, R4, 0x8, R136, 0xf8, !PT ;  /* 0x0000000804007812 */ /* 0x001fe400078ef888 */
[----:B------:R-:W-:Y:S01]  /*1230*/  SHF.R.U32.HI R4, RZ, 0x3, R4 ;  /* 0x00000003ff047819 */ /* 0x000fe20000011604 */
[----:B-1----:R-:W-:-:S03]  /*1240*/  VIADD R6, R22, 0x30 ;  /* 0x0000003016067836 */ /* 0x002fc60000000000 */
[----:B------:R-:W-:Y:S01]  /*1250*/  LOP3.LUT R0, R0, R4, RZ, 0x3c, !PT ;  /* 0x0000000400007212 */ /* 0x000fe200078e3cff */
[----:B------:R0:W-:Y:S01]  /*1260*/  STL [R1+0x10], R4 ;  /* 0x0000100401007387 */ /* 0x0001e20000100800 */
[----:B------:R-:W-:-:S03]  /*1270*/  SHF.R.S32.HI R5, RZ, 0x1f, R6 ;  /* 0x0000001fff057819 */ /* 0x000fc60000011406 */
[----:B------:R-:W-:Y:S01]  /*1280*/  IMAD.IADD R0, R12, 0x1, R0 ;  /* 0x000000010c007824 */ /* 0x000fe200078e0200 */
[----:B------:R-:W-:Y:S04]  /*1290*/  STL [R1+0x14], R12 ;  /* 0x0000140c01007387 */ /* 0x000fe80000100800 */
[----:B------:R1:W-:Y:S01]  /*12a0*/  STL [R1+0x48], R0 ;  /* 0x0000480001007387 */ /* 0x0003e20000100800 */
[----:B0-----:R-:W-:Y:S01]  /*12b0*/  SHF.R.S32.HI R4, RZ, 0x1f, R22 ;  /* 0x0000001fff047819 */ /* 0x001fe20000011416 */
[----:B------:R-:W-:-:S05]  /*12c0*/  VIADD R4, R22, 0x38 ;  /* 0x0000003816047836 */ /* 0x000fca0000000000 */
[----:B------:R-:W-:Y:S02]  /*12d0*/  SHF.R.S32.HI R4, RZ, 0x1f, R4 ;  /* 0x0000001fff047819 */ /* 0x000fe40000011404 */
[----:B-1----:R-:W-:Y:S01]  /*12e0*/  SHF.R.S32.HI R0, RZ, 0x1f, R10 ;  /* 0x0000001fff007819 */ /* 0x002fe2000001140a */
[----:B------:R-:W-:Y:S02]  /*12f0*/  VIADD R0, R140, 0x21820 ;  /* 0x000218208c007836 */ /* 0x000fe40000000000 */
[C---:B------:R-:W-:Y:S02]  /*1300*/  @P1 VIADD R0, R142.reuse, 0xffffffe0 ;  /* 0xffffffe08e001836 */ /* 0x040fe40000000000 */
[----:B------:R-:W-:Y:S02]  /*1310*/  IMAD.IADD R142, R142, 0x1, R141 ;  /* 0x000000018e8e7824 */ /* 0x000fe400078e028d */
[----:B------:R-:W-:Y:S01]  /*1320*/  IMAD.IADD R141, R141, 0x1, R0 ;  /* 0x000000018d8d7824 */ /* 0x000fe200078e0200 */
[----:B------:R0:W-:Y:S04]  /*1330*/  STL [R1+0x20], R0 ;  /* 0x0000200001007387 */ /* 0x0001e80000100800 */
[----:B------:R1:W-:Y:S01]  /*1340*/  STL [R1+0x40], R3 ;  /* 0x0000400301007387 */ /* 0x0003e20000100800 */
[----:B0-----:R-:W-:-:S05]  /*1350*/  VIADD R0, R0, 0x6000 ;  /* 0x0000600000007836 */ /* 0x001fca0000000000 */
[----:B------:R1:W-:Y:S02]  /*1360*/  STL [R1+0x24], R0 ;  /* 0x0000240001007387 */ /* 0x0003e40000100800 */
.L_x_1595:
[----:B------:R-:W-:Y:S05]  /*1370*/  YIELD ;  /* 0x0000000000007946 */ /* 0x000fea0003800000 */
[----:B------:R-:W-:Y:S01]  /*1380*/  ULDC.64 UR4, c[0x0][0xa28] ;  /* 0x00028a0000047ab9 */ /* 0x000fe20000000a00 */
[----:B0-23-5:R-:W0:Y:S01]  /*1390*/  LDC.64 R6, c[0x0][0xa08] ;  /* 0x00028200ff067b82 */ /* 0x02de220000000a00 */
[----:B------:R-:W-:Y:S01]  /*13a0*/  ISETP.NE.U32.AND P1, PT, RZ, UR4, PT ;  /* 0x00000004ff007c0c */ /* 0x000fe2000bf25070 */
[----:B----4-:R-:W-:Y:S02]  /*13b0*/  IMAD.MOV.U32 R13, RZ, RZ, RZ ;  /* 0x000000ffff0d7224 */ /* 0x010fe400078e00ff */
[----:B------:R-:W-:Y:S01]  /*13c0*/  IMAD.MOV.U32 R27, RZ, RZ, RZ ;  /* 0x000000ffff1b7224 */ /* 0x000fe200078e00ff */
[----:B------:R-:W-:Y:S01]  /*13d0*/  ISETP.NE.AND.EX P1, PT, RZ, UR5, PT, P1 ;  /* 0x00000005ff007c0c */ /* 0x000fe2000bf25310 */
[----:B------:R-:W-:-:S02]  /*13e0*/  ULDC.64 UR4, c[0x0][0xa18] ;  /* 0x0002860000047ab9 */ /* 0x000fc40000000a00 */
[----:B------:R-:W-:-:S04]  /*13f0*/  ISETP.NE.U32.AND P2, PT, RZ, UR4, PT ;  /* 0x00000004ff007c0c */ /* 0x000fc8000bf45070 */
[----:B------:R-:W-:Y:S01]  /*1400*/  ISETP.NE.AND.EX P2, PT, RZ, UR5, PT, P2 ;  /* 0x00000005ff007c0c */ /* 0x000fe2000bf45320 */
[----:B------:R-:W-:Y:S02]  /*1410*/  ULDC.64 UR4, c[0x0][0xa08] ;  /* 0x0002820000047ab9 */ /* 0x000fe40000000a00 */
[----:B------:R-:W-:-:S03]  /*1420*/  ISETP.NE.U32.AND P0, PT, RZ, UR4, PT ;  /* 0x00000004ff007c0c */ /* 0x000fc6000bf05070 */
[----:B------:R-:W2:Y:S01]  /*1430*/  @P1 LDC.64 R4, c[0x0][0xa28] ;  /* 0x00028a00ff041b82 */ /* 0x000ea20000000a00 */
[----:B------:R-:W-:Y:S01]  /*1440*/  ISETP.NE.AND.EX P0, PT, RZ, UR5, PT, P0 ;  /* 0x00000005ff007c0c */ /* 0x000fe2000bf05300 */
[----:B0-----:R-:W-:-:S06]  /*1450*/  IMAD.WIDE R10, R75, 0x4, R6 ;  /* 0x000000044b0a7825 */ /* 0x001fcc00078e0206 */
[----:B------:R-:W0:Y:S01]  /*1460*/  @P2 LDC.64 R8, c[0x0][0xa18] ;  /* 0x00028600ff082b82 */ /* 0x000e220000000a00 */
[----:B------:R-:W-:Y:S02]  /*1470*/  ULDC UR4, c[0x0][0x288] ;  /* 0x0000a20000047ab9 */ /* 0x000fe40000000800 */
[----:B------:R-:W-:Y:S01]  /*1480*/  IMAD.U32 R138, RZ, RZ, UR4 ;  /* 0x00000004ff8a7e24 */ /* 0x000fe2000f8e00ff */
[----:B------:R-:W-:Y:S02]  /*1490*/  ULDC.64 UR4, c[0x0][0x418] ;  /* 0x0001060000047ab9 */ /* 0x000fe40000000a00 */
[----:B------:R3:W5:Y:S01]  /*14a0*/  @P0 LDG.E R27, desc[UR38][R10.64] ;  /* 0x000000260a1b0981 */ /* 0x000762000c1e1900 */
[----:B--2---:R-:W-:-:S05]  /*14b0*/  @P1 IMAD.WIDE R4, R75, 0x4, R4 ;  /* 0x000000044b041825 */ /* 0x004fca00078e0204 */
[----:B------:R3:W5:Y:S01]  /*14c0*/  @P1 LDG.E R13, desc[UR38][R4.64] ;  /* 0x00000026040d1981 */ /* 0x000762000c1e1900 */
[----:B0-----:R-:W-:-:S05]  /*14d0*/  @P2 IMAD.WIDE R6, R75, 0x4, R8 ;  /* 0x000000044b062825 */ /* 0x001fca00078e0208 */
[----:B------:R3:W5:Y:S01]  /*14e0*/  @P2 LDG.E R138, desc[UR38][R6.64] ;  /* 0x00000026068a2981 */ /* 0x000762000c1e1900 */
[----:B------:R-:W-:-:S03]  /*14f0*/  UISETP.NE.U32.AND UP0, UPT, UR4, URZ, UPT ;  /* 0x0000003f0400728c */ /* 0x000fc6000bf05070 */
[----:B------:R-:W-:Y:S01]  /*1500*/  ULDC UR4, c[0x0][0x424] ;  /* 0x0001090000047ab9 */ /* 0x000fe20000000800 */
[----:B------:R-:W-:-:S03]  /*1510*/  UISETP.NE.AND.EX UP0, UPT, UR5, URZ, UPT, UP0 ;  /* 0x0000003f0500728c */ /* 0x000fc6000bf05300 */
[----:B------:R-:W-:Y:S01]  /*1520*/  ULDC UR5, c[0x0][0x2f0] ;  /* 0x0000bc0000057ab9 */ /* 0x000fe20000000800 */
[----:B------:R-:W-:-:S04]  /*1530*/  USEL UR4, UR4, 0x1, UP0 ;  /* 0x0000000104047887 */ /* 0x000fc80008000000 */
[----:B------:R-:W-:-:S03]  /*1540*/  UIMAD UR4, UR4, UR5, URZ ;  /* 0x00000005040472a4 */ /* 0x000fc6000f8e023f */
[----:B------:R-:W-:Y:S02]  /*1550*/  ULDC UR5, c[0x0][0x348] ;  /* 0x0000d20000057ab9 */ /* 0x000fe40000000800 */
[----:B------:R-:W-:Y:S02]  /*1560*/  IMAD.U32 R24, RZ, RZ, UR5 ;  /* 0x00000005ff187e24 */ /* 0x000fe4000f8e00ff */
[----:B------:R-:W-:Y:S01]  /*1570*/  IMAD.U32 R28, RZ, RZ, UR4 ;  /* 0x00000004ff1c7e24 */ /* 0x000fe2000f8e00ff */
[----:B---3--:R-:W-:Y:S06]  /*1580*/  @P2 BRA `(.L_x_1380) ;  /* 0x0000000000242947 */ /* 0x008fec0003800000 */
[----:B------:R-:W-:Y:S02]  /*1590*/  ULDC.64 UR4, c[0x0][0xa00] ;  /* 0x0002800000047ab9 */ /* 0x000fe40000000a00 */
[----:B------:R-:W-:-:S04]  /*15a0*/  ISETP.NE.U32.AND P1, PT, RZ, UR4, PT ;  /* 0x00000004ff007c0c */ /* 0x000fc8000bf25070 */
[----:B------:R-:W-:-:S13]  /*15b0*/  ISETP.NE.AND.EX P1, PT, RZ, UR5, PT, P1 ;  /* 0x00000005ff007c0c */ /* 0x000fda000bf25310 */
[----:B------:R-:W-:Y:S05]  /*15c0*/  @!P1 BRA `(.L_x_1380) ;  /* 0x0000000000149947 */ /* 0x000fea0003800000 */
[----:B------:R-:W0:Y:S02]  /*15d0*/  LDC.64 R4, c[0x0][0xa00] ;  /* 0x00028000ff047b82 */ /* 0x000e240000000a00 */
[----:B0-----:R-:W-:-:S05]  /*15e0*/  IMAD.WIDE R4, R75, 0x4, R4 ;  /* 0x000000044b047825 */ /* 0x001fca00078e0204 */
[----:B-----5:R-:W2:Y:S04]  /*15f0*/  LDG.E R138, desc[UR38][R4.64] ;  /* 0x00000026048a7981 */ /* 0x020ea8000c1e1900 */
[----:B-1----:R-:W2:Y:S02]  /*1600*/  LDG.E R3, desc[UR38][R4.64+0x4] ;  /* 0x0000042604037981 */ /* 0x002ea4000c1e1900 */
[----:B--2---:R-:W-:-:S07]  /*1610*/  IMAD.IADD R138, R3, 0x1, -R138 ;  /* 0x00000001038a7824 */ /* 0x004fce00078e0a8a */
.L_x_1380:
[C---:B------:R-:W-:Y:S01]  /*1620*/  LOP3.LUT R30, R74.reuse, 0xffff, RZ, 0xc0, !PT ;  /* 0x0000ffff4a1e7812 */ /* 0x040fe200078ec0ff */
[----:B------:R-:W-:Y:S01]  /*1630*/  ULDC.64 UR4, c[0x0][0xa20] ;  /* 0x0002880000047ab9 */ /* 0x000fe20000000a00 */
[----:B------:R0:W-:Y:S01]  /*1640*/  STL [R1+0x54], R75 ;  /* 0x0000544b01007387 */ /* 0x0001e20000100800 */
[----:B------:R-:W-:Y:S02]  /*1650*/  ISETP.NE.U32.AND P1, PT, RZ, UR4, PT ;  /* 0x00000004ff007c0c */ /* 0x000fe4000bf25070 */
[C---:B-1----:R-:W-:Y:S01]  /*1660*/  LOP3.LUT R3, R74.reuse, 0xff000000, RZ, 0xc0, !PT ;  /* 0xff0000004a037812 */ /* 0x042fe200078ec0ff */
[----:B------:R0:W-:Y:S01]  /*1670*/  STL [R1+0x4c], R30 ;  /* 0x00004c1e01007387 */ /* 0x0001e20000100800 */
[----:B------:R-:W-:Y:S02]  /*1680*/  ISETP.NE.AND.EX P1, PT, RZ, UR5, PT, P1 ;  /* 0x00000005ff007c0c */ /* 0x000fe4000bf25310 */
[----:B------:R-:W-:Y:S02]  /*1690*/  LOP3.LUT R0, R74, 0xff0000, RZ, 0xc0, !PT ;  /* 0x00ff00004a007812 */ /* 0x000fe400078ec0ff */
[----:B------:R-:W-:-:S04]  /*16a0*/  SHF.R.U32.HI R3, RZ, 0x8, R3 ;  /* 0x00000008ff037819 */ /* 0x000fc80000011603 */
[----:B------:R-:W-:-:S05]  /*16b0*/  LEA.HI R12, R0, R3, RZ, 0x10 ;  /* 0x00000003000c7211 */ /* 0x000fca00078f80ff */
[----:B0-----:R-:W-:Y:S05]  /*16c0*/  @!P1 BRA `(.L_x_1381) ;  /* 0x0000000000109947 */ /* 0x001fea0003800000 */
[----:B------:R-:W0:Y:S02]  /*16d0*/  LDC.64 R28, c[0x0][0xa20] ;  /* 0x00028800ff1c7b82 */ /* 0x000e240000000a00 */
[----:B0-----:R-:W-:-:S06]  /*16e0*/  IMAD.WIDE R28, R75, 0x4, R28 ;  /* 0x000000044b1c7825 */ /* 0x001fcc00078e021c */
[----:B------:R0:W5:Y:S01]  /*16f0*/  LDG.E R28, desc[UR38][R28.64] ;  /* 0x000000261c1c7981 */ /* 0x000162000c1e1900 */
[----:B------:R-:W-:Y:S05]  /*1700*/  BRA `(.L_x_1382) ;  /* 0x0000000000107947 */ /* 0x000fea0003800000 */
.L_x_1381:
[----:B------:R-:W-:Y:S05]  /*1710*/  @!P0 BRA `(.L_x_1382) ;  /* 0x00000000000c8947 */ /* 0x000fea0003800000 */
[----:B------:R-:W2:Y:S04]  /*1720*/  LDG.E R3, desc[UR38][R10.64] ;  /* 0x000000260a037981 */ /* 0x000ea8000c1e1900 */
[----:B------:R-:W2:Y:S02]  /*1730*/  LDG.E R28, desc[UR38][R10.64+0x4] ;  /* 0x000004260a1c7981 */ /* 0x000ea4000c1e1900 */
[----:B--2---:R-:W-:-:S07]  /*1740*/  IMAD.IADD R28, R28, 0x1, -R3 ;  /* 0x000000011c1c7824 */ /* 0x004fce00078e0a03 */
.L_x_1382:
[----:B------:R-:W-:Y:S01]  /*1750*/  ULDC.64 UR4, c[0x0][0xa10] ;  /* 0x0002840000047ab9 */ /* 0x000fe20000000a00 */
[----:B------:R-:W1:Y:S01]  /*1760*/  LDC R4, c[0x0][0x448] ;  /* 0x00011200ff047b82 */ /* 0x000e620000000800 */
[----:B------:R-:W-:-:S04]  /*1770*/  ISETP.NE.U32.AND P0, PT, RZ, UR4, PT ;  /* 0x00000004ff007c0c */ /* 0x000fc8000bf05070 */
[----:B------:R-:W-:Y:S01]  /*1780*/  ISETP.NE.AND.EX P0, PT, RZ, UR5, PT, P0 ;  /* 0x00000005ff007c0c */ /* 0x000fe2000bf05300 */
[----:B------:R-:W-:Y:S02]  /*1790*/  ULDC.64 UR4, c[0x0][0xa30] ;  /* 0x00028c0000047ab9 */ /* 0x000fe40000000a00 */
[----:B------:R-:W-:-:S04]  /*17a0*/  ISETP.NE.U32.AND P1, PT, RZ, UR4, PT ;  /* 0x00000004ff007c0c */ /* 0x000fc8000bf25070 */
[----:B------:R-:W-:-:S06]  /*17b0*/  ISETP.NE.AND.EX P1, PT, RZ, UR5, PT, P1 ;  /* 0x00000005ff007c0c */ /* 0x000fcc000bf25310 */
[----:B------:R-:W2:Y:S08]  /*17c0*/  @P0 LDC.64 R6, c[0x0][0xa10] ;  /* 0x00028400ff060b82 */ /* 0x000eb00000000a00 */
[----:B------:R-:W3:Y:S01]  /*17d0*/  @P1 LDC.64 R8, c[0x0][0xa30] ;  /* 0x00028c00ff081b82 */ /* 0x000ee20000000a00 */
[----:B--2---:R-:W-:-:S05]  /*17e0*/  @P0 IMAD.WIDE R6, R75, 0x4, R6 ;  /* 0x000000044b060825 */ /* 0x004fca00078e0206 */
[----:B------:R-:W2:Y:S04]  /*17f0*/  @P0 LDG.E R0, desc[UR38][R6.64] ;  /* 0x0000002606000981 */ /* 0x000ea8000c1e1900 */
[----:B------:R-:W2:Y:S01]  /*1800*/  @P0 LDG.E R3, desc[UR38][R6.64+0x4] ;  /* 0x0000042606030981 */ /* 0x000ea2000c1e1900 */
[----:B-----5:R-:W-:Y:S02]  /*1810*/  IMAD.MOV.U32 R106, RZ, RZ, R28 ;  /* 0x000000ffff6a7224 */ /* 0x020fe400078e001c */
[----:B---3--:R-:W-:-:S05]  /*1820*/  @P1 IMAD.WIDE R8, R75, 0x4, R8 ;  /* 0x000000044b081825 */ /* 0x008fca00078e0208 */
[----:B------:R3:W5:Y:S01]  /*1830*/  @P1 LDG.E R106, desc[UR38][R8.64] ;  /* 0x00000026086a1981 */ /* 0x000762000c1e1900 */
[----:B-1----:R-:W-:Y:S01]  /*1840*/  ISETP.NE.AND P1, PT, R4, 0x1, PT ;  /* 0x000000010400780c */ /* 0x002fe20003f25270 */
[----:B------:R-:W-:Y:S01]  /*1850*/  IMAD R14, R73, 0xc0, RZ ;  /* 0x000000c0490e7824 */ /* 0x000fe200078e02ff */
[----:B------:R-:W1:Y:S01]  /*1860*/  LDC.64 R4, c[0x0][0x9e0] ;  /* 0x00027800ff047b82 */ /* 0x000e620000000a00 */
[----:B------:R-:W-:-:S03]  /*1870*/  IMAD.IADD R13, R28, 0x1, -R13 ;  /* 0x000000011c0d7824 */ /* 0x000fc600078e0a0d */
[----:B------:R4:W-:Y:S07]  /*1880*/  STL [R1+0x18], R14 ;  /* 0x0000180e01007387 */ /* 0x0009ee0000100800 */
[----:B------:R-:W0:Y:S08]  /*1890*/  @P1 LDC R11, c[0x0][0x44c] ;  /* 0x00011300ff0b1b82 */ /* 0x000e300000000800 */
[----:B------:R-:W3:Y:S01]  /*18a0*/  @P1 LDC R10, c[0x0][0x450] ;  /* 0x00011400ff0a1b82 */ /* 0x000ee20000000800 */
[----:B-1----:R-:W-:Y:S01]  /*18b0*/  ISETP.GE.AND P2, PT, R5, 0x1, PT ;  /* 0x000000010500780c */ /* 0x002fe20003f46270 */
[----:B--2---:R-:W-:-:S02]  /*18c0*/  @P0 IMAD.IADD R24, R3, 0x1, -R0 ;  /* 0x0000000103180824 */ /* 0x004fc400078e0a00 */
[----:B------:R-:W-:Y:S02]  /*18d0*/  VIADD R0, R14, 0xbf ;  /* 0x000000bf0e007836 */ /* 0x000fe40000000000 */
[----:B------:R-:W-:Y:S02]  /*18e0*/  IMAD.IADD R139, R13, 0x1, R24 ;  /* 0x000000010d8b7824 */ /* 0x000fe400078e0218 */
[----:B0-----:R-:W-:-:S03]  /*18f0*/  @P1 IMAD.HI.U32 R3, R0, R11, RZ ;  /* 0x0000000b00031227 */ /* 0x001fc600078e00ff */
[C---:B------:R-:W-:Y:S01]  /*1900*/  IADD3 R7, R139.reuse, 0x1, -R138 ;  /* 0x000000018b077810 */ /* 0x040fe20007ffe88a */
[----:B------:R-:W-:Y:S01]  /*1910*/  IMAD.MOV.U32 R6, RZ, RZ, R0 ;  /* 0x000000ffff067224 */ /* 0x000fe200078e0000 */
[----:B---3--:R-:W-:Y:S01]  /*1920*/  @P1 SHF.R.U32.HI R6, RZ, R10, R3 ;  /* 0x0000000aff061219 */ /* 0x008fe20000011603 */
[----:B------:R-:W-:-:S04]  /*1930*/  VIADD R0, R139, 0x7f ;  /* 0x0000007f8b007836 */ /* 0x000fc80000000000 */
[----:B------:R-:W-:Y:S01]  /*1940*/  IMAD.IADD R9, R7, 0x1, R6 ;  /* 0x0000000107097824 */ /* 0x000fe200078e0206 */
[----:B------:R-:W-:-:S03]  /*1950*/  SHF.R.S32.HI R3, RZ, 0x1f, R0 ;  /* 0x0000001fff037819 */ /* 0x000fc60000011400 */
[----:B------:R-:W-:Y:S01]  /*1960*/  IMAD.IADD R4, R9, 0x1, R4 ;  /* 0x0000000109047824 */ /* 0x000fe200078e0204 */
[----:B------:R-:W-:-:S04]  /*1970*/  LEA.HI R3, R3, R0, RZ, 0x7 ;  /* 0x0000000003037211 */ /* 0x000fc800078f38ff */
[----:B------:R-:W-:Y:S01]  /*1980*/  SHF.R.S32.HI R112, RZ, 0x7, R3 ;  /* 0x00000007ff707819 */ /* 0x000fe20000011403 */
[----:B----4-:R-:W-:Y:S06]  /*1990*/  @!P2 BRA `(.L_x_1383) ;  /* 0x000000000048a947 */ /* 0x010fec0003800000 */
        /* <DEDUP_REMOVED lines=11> */
.L_x_1385:
[----:B------:R-:W-:-:S13]  /*1a50*/  ISETP.NE.AND P0, PT, R5, 0x1, PT ;  /* 0x000000010500780c */ /* 0x000fda0003f05270 */
[----:B------:R-:W0:Y:S02]  /*1a60*/  @P0 LDC.64 R6, c[0x0][0x9e8] ;  /* 0x00027a00ff060b82 */ /* 0x000e240000000a00 */
[----:B0-----:R-:W-:-:S05]  /*1a70*/  @P0 IMAD.HI.U32 R6, R0, R6, RZ ;  /* 0x0000000600060227 */ /* 0x001fca00078e00ff */
[----:B------:R-:W-:-:S07]  /*1a80*/  @P0 SHF.R.U32.HI R0, RZ, R7, R6 ;  /* 0x00000007ff000219 */ /* 0x000fce0000011606 */
.L_x_1386:
[----:B------:R-:W-:Y:S05]  /*1a90*/  BSYNC B0 ;  /* 0x0000000000007941 */ /* 0x000fea0003800000 */
.L_x_1384:
[----:B------:R-:W-:-:S05]  /*1aa0*/  IMAD R3, R0, R5, R5 ;  /* 0x0000000500037224 */ /* 0x000fca00078e0205 */
[----:B------:R-:W-:-:S07]  /*1ab0*/  VIMNMX R4, R4, R3, PT ;  /* 0x0000000304047248 */ /* 0x000fce0003fe0100 */
.L_x_1383:
[----:B------:R-:W0:Y:S01]  /*1ac0*/  @P1 LDC R6, c[0x0][0x44c] ;  /* 0x00011300ff061b82 */ /* 0x000e220000000800 */
[----:B------:R-:W-:Y:S01]  /*1ad0*/  VIADD R4, R4, 0x7f ;  /* 0x0000007f04047836 */ /* 0x000fe20000000000 */
[----:B------:R-:W-:Y:S01]  /*1ae0*/  ULDC UR4, c[0x0][0x9dc] ;  /* 0x0002770000047ab9 */ /* 0x000fe20000000800 */
[----:B------:R-:W-:Y:S02]  /*1af0*/  IMAD.MOV.U32 R0, RZ, RZ, R14 ;  /* 0x000000ffff007224 */ /* 0x000fe400078e000e */
[----:B------:R-:W-:Y:S01]  /*1b00*/  IMAD.IADD R113, R139, 0x1, -R138 ;  /* 0x000000018b717824 */ /* 0x000fe200078e0a8a */
[----:B------:R-:W-:Y:S02]  /*1b10*/  SHF.R.S32.HI R3, RZ, 0x1f, R4 ;  /* 0x0000001fff037819 */ /* 0x000fe40000011404 */
[----:B------:R-:W1:Y:S02]  /*1b20*/  @P1 LDC R7, c[0x0][0x450] ;  /* 0x00011400ff071b82 */ /* 0x000e640000000800 */
[----:B------:R-:W-:-:S04]  /*1b30*/  LEA.HI R3, R3, R4, RZ, 0x7 ;  /* 0x0000000403037211 */ /* 0x000fc800078f38ff */
[----:B------:R-:W-:-:S04]  /*1b40*/  SHF.R.S32.HI R3, RZ, 0x7, R3 ;  /* 0x00000007ff037819 */ /* 0x000fc80000011403 */
[----:B------:R-:W-:Y:S01]  /*1b50*/  VIMNMX R8, R112, R3, PT ;  /* 0x0000000370087248 */ /* 0x000fe20003fe0100 */
[----:B0-----:R-:W-:-:S05]  /*1b60*/  @P1 IMAD.HI.U32 R6, R14, R6, RZ ;  /* 0x000000060e061227 */ /* 0x001fca00078e00ff */
[----:B-1----:R-:W-:-:S05]  /*1b70*/  @P1 SHF.R.U32.HI R0, RZ, R7, R6 ;  /* 0x00000007ff001219 */ /* 0x002fca0000011606 */
[----:B------:R-:W-:-:S04]  /*1b80*/  IMAD.IADD R0, R113, 0x1, R0 ;  /* 0x0000000171007824 */ /* 0x000fc800078e0200 */
[----:B------:R-:W-:Y:S01]  /*1b90*/  VIADD R3, R0, -UR4 ;  /* 0x8000000400037c36 */ /* 0x000fe20008000000 */
[----:B------:R-:W-:Y:S06]  /*1ba0*/  @!P2 BRA `(.L_x_1387) ;  /* 0x000000000044a947 */ /* 0x000fec0003800000 */
[----:B------:R-:W-:Y:S01]  /*1bb0*/  ISETP.GT.AND P0, PT, R0, -0x1, PT ;  /* 0xffffffff0000780c */ /* 0x000fe20003f04270 */
[----:B------:R-:W-:-:S12]  /*1bc0*/  BSSY B0, `(.L_x_1388) ;  /* 0x000000d000007945 */ /* 0x000fd80003800000 */
[----:B------:R-:W-:Y:S05]  /*1bd0*/  @P0 BRA `(.L_x_1389) ;  /* 0x00000000001c0947 */ /* 0x000fea0003800000 */
[----:B------:R-:W-:Y:S02]  /*1be0*/  ISETP.NE.AND P0, PT, R5, 0x1, PT ;  /* 0x000000010500780c */ /* 0x000fe40003f05270 */
[----:B------:R-:W-:-:S11]  /*1bf0*/  LOP3.LUT R7, RZ, R0, RZ, 0x33, !PT ;  /* 0x00000000ff077212 */ /* 0x000fd600078e33ff */
[----:B------:R-:W0:Y:S02]  /*1c00*/  @P0 LDC.64 R10, c[0x0][0x9e8] ;  /* 0x00027a00ff0a0b82 */ /* 0x000e240000000a00 */
[----:B0-----:R-:W-:-:S05]  /*1c10*/  @P0 IMAD.HI.U32 R0, R7, R10, RZ ;  /* 0x0000000a07000227 */ /* 0x001fca00078e00ff */
[----:B------:R-:W-:-:S04]  /*1c20*/  @P0 SHF.R.U32.HI R7, RZ, R11, R0 ;  /* 0x0000000bff070219 */ /* 0x000fc80000011600 */
[----:B------:R-:W-:Y:S01]  /*1c30*/  LOP3.LUT R0, RZ, R7, RZ, 0x33, !PT ;  /* 0x00000007ff007212 */ /* 0x000fe200078e33ff */
[----:B------:R-:W-:Y:S06]  /*1c40*/  BRA `(.L_x_1390) ;  /* 0x0000000000107947 */ /* 0x000fec0003800000 */
.L_x_1389:
[----:B------:R-:W-:-:S13]  /*1c50*/  ISETP.NE.AND P0, PT, R5, 0x1, PT ;  /* 0x000000010500780c */ /* 0x000fda0003f05270 */
[----:B------:R-:W0:Y:S02]  /*1c60*/  @P0 LDC.64 R6, c[0x0][0x9e8] ;  /* 0x00027a00ff060b82 */ /* 0x000e240000000a00 */
[----:B0-----:R-:W-:-:S05]  /*1c70*/  @P0 IMAD.HI.U32 R4, R0, R6, RZ ;  /* 0x0000000600040227 */ /* 0x001fca00078e00ff */
[----:B------:R-:W-:-:S07]  /*1c80*/  @P0 SHF.R.U32.HI R0, RZ, R7, R4 ;  /* 0x00000007ff000219 */ /* 0x000fce0000011604 */
.L_x_1390:
[----:B------:R-:W-:Y:S05]  /*1c90*/  BSYNC B0 ;  /* 0x0000000000007941 */ /* 0x000fea0003800000 */
.L_x_1388:
[----:B------:R-:W-:-:S05]  /*1ca0*/  IMAD R0, R0, R5, RZ ;  /* 0x0000000500007224 */ /* 0x000fca00078e02ff */
[----:B------:R-:W-:-:S07]  /*1cb0*/  VIMNMX R3, R3, R0, !PT ;  /* 0x0000000003037248 */ /* 0x000fce0007fe0100 */
.L_x_1387:
[----:B------:R-:W-:Y:S01]  /*1cc0*/  SHF.R.S32.HI R0, RZ, 0x1f, R3 ;  /* 0x0000001fff007819 */ /* 0x000fe20000011403 */
[----:B------:R-:W-:Y:S01]  /*1cd0*/  BSSY B0, `(.L_x_1391) ;  /* 0x000002a000007945 */ /* 0x000fe20003800000 */
[----:B------:R-:W-:Y:S02]  /*1ce0*/  LOP3.LUT R14, R12, 0xff, RZ, 0xc0, !PT ;  /* 0x000000ff0c0e7812 */ /* 0x000fe400078ec0ff */
[----:B------:R-:W-:Y:S02]  /*1cf0*/  LEA.HI R0, R0, R3, RZ, 0x7 ;  /* 0x0000000300007211 */ /* 0x000fe400078f38ff */
[----:B------:R-:W-:Y:S01]  /*1d00*/  SHF.R.U32.HI R4, RZ, 0x10, R12 ;  /* 0x00000010ff047819 */ /* 0x000fe2000001160c */
[----:B------:R0:W-:Y:S01]  /*1d10*/  STL [R1+0x5c], R14 ;  /* 0x00005c0e01007387 */ /* 0x0001e20000100800 */
[----:B------:R-:W-:-:S03]  /*1d20*/  SHF.R.S32.HI R0, RZ, 0x7, R0 ;  /* 0x00000007ff007819 */ /* 0x000fc60000011400 */
[----:B------:R0:W-:Y:S01]  /*1d30*/  STL [R1+0x50], R4 ;  /* 0x0000500401007387 */ /* 0x0001e20000100800 */
[----:B------:R-:W-:Y:S01]  /*1d40*/  VIMNMX R9, RZ, R0, !PT ;  /* 0x00000000ff097248 */ /* 0x000fe20007fe0100 */
[----:B------:R-:W-:-:S03]  /*1d50*/  IMAD.MOV.U32 R0, RZ, RZ, RZ ;  /* 0x000000ffff007224 */ /* 0x000fc600078e00ff */
[----:B------:R-:W-:-:S13]  /*1d60*/  ISETP.GT.AND P0, PT, R8, R9, PT ;  /* 0x000000090800720c */ /* 0x000fda0003f04270 */
[----:B0-----:R-:W-:Y:S05]  /*1d70*/  @!P0 BRA `(.L_x_1392) ;  /* 0x00000000007c8947 */ /* 0x001fea0003800000 */
[----:B------:R-:W-:Y:S01]  /*1d80*/  ISETP.NE.AND P0, PT, R4, RZ, PT ;  /* 0x000000ff0400720c */ /* 0x000fe20003f05270 */
[----:B------:R-:W-:-:S03]  /*1d90*/  ULDC UR4, c[0x0][0x9f0] ;  /* 0x00027c0000047ab9 */ /* 0x000fc60000000800 */
[----:B------:R-:W-:-:S04]  /*1da0*/  SEL R11, R4, UR4, P0 ;  /* 0x00000004040b7c07 */ /* 0x000fc80008000000 */
[-C--:B------:R-:W-:Y:S02]  /*1db0*/  IABS R6, R11.reuse ;  /* 0x0000000b00067213 */ /* 0x080fe40000000000 */
[----:B------:R-:W-:Y:S02]  /*1dc0*/  IADD3 R0, R11, -0x1, R8 ;  /* 0xffffffff0b007810 */ /* 0x000fe40007ffe008 */
[----:B------:R-:W0:Y:S01]  /*1dd0*/  I2F.RP R3, R6 ;  /* 0x0000000600037306 */ /* 0x000e220000209400 */
[----:B------:R-:W-:Y:S02]  /*1de0*/  IABS R12, R11 ;  /* 0x0000000b000c7213 */ /* 0x000fe40000000000 */
[----:B------:R-:W-:-:S05]  /*1df0*/  IMAD.IADD R0, R0, 0x1, -R9 ;  /* 0x0000000100007824 */ /* 0x000fca00078e0a09 */
        /* <DEDUP_REMOVED lines=10> */
[----:B------:R-:W-:-:S04]  /*1ea0*/  IMAD.HI.U32 R5, R5, R7, R4 ;  /* 0x0000000705057227 */ /* 0x000fc800078e0004 */
[----:B------:R-:W-:-:S04]  /*1eb0*/  IMAD.MOV.U32 R4, RZ, RZ, R10 ;  /* 0x000000ffff047224 */ /* 0x000fc800078e000a */
        /* <DEDUP_REMOVED lines=11> */
.L_x_1392:
[----:B------:R-:W-:Y:S05]  /*1f70*/  BSYNC B0 ;  /* 0x0000000000007941 */ /* 0x000fea0003800000 */
.L_x_1391:
[----:B------:R-:W-:-:S05]  /*1f80*/  IMAD R3, R14, R0, R9 ;  /* 0x000000000e037224 */ /* 0x000fca00078e0209 */
[C---:B------:R-:W-:Y:S01]  /*1f90*/  VIADDMNMX R0, R3.reuse, R0, R8, PT ;  /* 0x0000000003007246 */ /* 0x040fe20003800108 */
[----:B------:R-:W-:-:S04]  /*1fa0*/  IMAD R3, R3, 0x80, -R13 ;  /* 0x0000008003037824 */ /* 0x000fc800078e0a0d */
[----:B------:R-:W-:Y:S01]  /*1fb0*/  IMAD R5, R0, 0x80, -R13 ;  /* 0x0000008000057824 */ /* 0x000fe200078e0a0d */
[----:B------:R-:W-:-:S04]  /*1fc0*/  VIMNMX R3, RZ, R3, !PT ;  /* 0x00000003ff037248 */ /* 0x000fc80007fe0100 */
[----:B------:R-:W-:Y:S02]  /*1fd0*/  VIMNMX R0, R5, R24, PT ;  /* 0x0000001805007248 */ /* 0x000fe40003fe0100 */
[----:B------:R-:W-:Y:S02]  /*1fe0*/  SHF.R.U32.HI R83, RZ, 0x7, R3 ;  /* 0x00000007ff537819 */ /* 0x000fe40000011603 */
[----:B------:R-:W-:-:S03]  /*1ff0*/  ISETP.GT.AND P0, PT, R0, R3, PT ;  /* 0x000000030000720c */ /* 0x000fc60003f04270 */
[----:B------:R-:W-:-:S10]  /*2000*/  IMAD.MOV.U32 R25, RZ, RZ, R83 ;  /* 0x000000ffff197224 */ /* 0x000fd400078e0053 */
[----:B------:R-:W-:-:S05]  /*2010*/  @P0 VIADD R0, R0, 0x7f ;  /* 0x0000007f00000836 */ /* 0x000fca0000000000 */
[----:B------:R-:W-:-:S04]  /*2020*/  @P0 SHF.R.S32.HI R3, RZ, 0x1f, R0 ;  /* 0x0000001fff030819 */ /* 0x000fc80000011400 */
[----:B------:R-:W-:-:S04]  /*2030*/  @P0 LEA.HI R3, R3, R0, RZ, 0x7 ;  /* 0x0000000003030211 */ /* 0x000fc800078f38ff */
[----:B------:R-:W-:Y:S02]  /*2040*/  @P0 SHF.R.S32.HI R25, RZ, 0x7, R3 ;  /* 0x00000007ff190819 */ /* 0x000fe40000011403 */
        /* <DEDUP_REMOVED lines=22> */
[----:B0----5:R-:W-:Y:S05]  /*21b0*/  CALL.ABS.NOINC R14 ;  /* 0x000000000e007343 */ /* 0x021fea0003c00000 */
.L_x_1395:
[----:B------:R-:W-:Y:S05]  /*21c0*/  BSYNC B6 ;  /* 0x0000000000067941 */ /* 0x000fea0003800000 */
.L_x_1394:
        /* <DEDUP_REMOVED lines=20> */
.L_x_1397:
[----:B------:R-:W-:Y:S05]  /*2310*/  BSYNC B6 ;  /* 0x0000000000067941 */ /* 0x000fea0003800000 */
.L_x_1396:
[----:B------:R-:W-:Y:S01]  /*2320*/  ULDC.64 UR4, c[0x0][0x9f8] ;  /* 0x00027e0000047ab9 */ /* 0x000fe20000000a00 */
[----:B------:R-:W2:Y:S01]  /*2330*/  LDL R32, [R1+0x8] ;  /* 0x0000080001207983 */ /* 0x000ea20000100800 */
[----:B------:R-:W-:Y:S01]  /*2340*/  ISETP.NE.U32.AND P0, PT, RZ, UR4, PT ;  /* 0x00000004ff007c0c */ /* 0x000fe2000bf05070 */
[----:B------:R-:W0:Y:S02]  /*2350*/  LDC.64 R10, c[0x0][0x300] ;  /* 0x0000c000ff0a7b82 */ /* 0x000e240000000a00 */
[----:B------:R-:W3:Y:S01]  /*2360*/  LDL R38, [R1+0x10] ;  /* 0x0000100001267983 */ /* 0x000ee20000100800 */
[----:B------:R-:W-:Y:S01]  /*2370*/  ISETP.NE.AND.EX P0, PT, RZ, UR5, PT, P0 ;  /* 0x00000005ff007c0c */ /* 0x000fe2000bf05300 */
[----:B------:R-:W1:Y:S01]  /*2380*/  S2R R20, SR_TID.X ;  /* 0x0000000000147919 */ /* 0x000e620000002100 */
[----:B------:R-:W-:Y:S01]  /*2390*/  IMAD.IADD R70, R27, 0x1, R28 ;  /* 0x000000011b467824 */ /* 0x000fe200078e021c */
[----:B------:R-:W-:Y:S01]  /*23a0*/  ULDC.64 UR4, c[0x0][0xa08] ;  /* 0x0002820000047ab9 */ /* 0x000fe20000000a00 */
[----:B------:R-:W-:Y:S01]  /*23b0*/  SHF.R.S32.HI R137, RZ, 0x1f, R136 ;  /* 0x0000001fff897819 */ /* 0x000fe20000011488 */
[----:B------:R-:W4:Y:S01]  /*23c0*/  LDL R37, [R1+0x14] ;  /* 0x0000140001257983 */ /* 0x000f220000100800 */
[----:B------:R-:W-:Y:S01]  /*23d0*/  SHF.R.S32.HI R34, RZ, 0x1f, R19 ;  /* 0x0000001fff227819 */ /* 0x000fe20000011413 */
[----:B------:R-:W0:Y:S08]  /*23e0*/  LDC R29, c[0x0][0x3f4] ;  /* 0x0000fd00ff1d7b82 */ /* 0x000e300000000800 */
[----:B------:R-:W1:Y:S02]  /*23f0*/  @P0 LDC.64 R4, c[0x0][0x9f8] ;  /* 0x00027e00ff040b82 */ /* 0x000e640000000a00 */
[----:B-1----:R-:W-:-:S05]  /*2400*/  @P0 IMAD.WIDE R4, R75, 0x4, R4 ;  /* 0x000000044b040825 */ /* 0x002fca00078e0204 */
[----:B------:R1:W2:Y:S01]  /*2410*/  @P0 LDG.E R75, desc[UR38][R4.64] ;  /* 0x00000026044b0981 */ /* 0x0002a2000c1e1900 */
[----:B------:R-:W-:Y:S01]  /*2420*/  SHF.R.S32.HI R13, RZ, 0x1f, R70 ;  /* 0x0000001fff0d7819 */ /* 0x000fe20000011446 */
[----:B------:R-:W-:Y:S01]  /*2430*/  VIADD R8, R20, 0xffffff80 ;  /* 0xffffff8014087836 */ /* 0x000fe20000000000 */
[----:B------:R-:W-:Y:S01]  /*2440*/  ISETP.NE.U32.AND P0, PT, RZ, UR4, PT ;  /* 0x00000004ff007c0c */ /* 0x000fe2000bf05070 */
[CC--:B0-----:R-:W-:Y:S01]  /*2450*/  IMAD.WIDE.U32 R6, R70.reuse, R10.reuse, RZ ;  /* 0x0000000a46067225 */ /* 0x0c1fe200078e00ff */
[----:B------:R-:W-:Y:S02]  /*2460*/  SHF.R.U32.HI R36, RZ, 0x7, R20 ;  /* 0x00000007ff247819 */ /* 0x000fe40000011614 */
[----:B------:R-:W-:Y:S01]  /*2470*/  SHF.R.S32.HI R9, RZ, 0x1f, R8 ;  /* 0x0000001fff097819 */ /* 0x000fe20000011408 */
[----:B------:R-:W-:Y:S01]  /*2480*/  IMAD R0, R13, R10, RZ ;  /* 0x0000000a0d007224 */ /* 0x000fe200078e02ff */
[----:B------:R-:W-:Y:S01]  /*2490*/  ISETP.NE.AND.EX P0, PT, RZ, UR5, PT, P0 ;  /* 0x00000005ff007c0c */ /* 0x000fe2000bf05300 */
[----:B------:R-:W-:Y:S01]  /*24a0*/  ULDC.64 UR4, c[0x0][0x308] ;  /* 0x0000c20000047ab9 */ /* 0x000fe20000000a00 */
[----:B------:R-:W-:Y:S01]  /*24b0*/  LEA.HI R9, R9, R8, RZ, 0x2 ;  /* 0x0000000809097211 */ /* 0x000fe200078f10ff */
[----:B------:R-:W-:Y:S01]  /*24c0*/  IMAD R3, R70, R11, R0 ;  /* 0x0000000b46037224 */ /* 0x000fe200078e0200 */
[----:B------:R-:W-:-:S02]  /*24d0*/  ISETP.NE.AND P6, PT, R36, 0x1, PT ;  /* 0x000000012400780c */ /* 0x000fc40003fc5270 */
[----:B------:R-:W-:Y:S01]  /*24e0*/  SHF.R.S32.HI R77, RZ, 0x2, R9 ;  /* 0x00000002ff4d7819 */ /* 0x000fe20000011409 */
[----:B------:R-:W-:Y:S01]  /*24f0*/  IMAD.IADD R7, R7, 0x1, R3 ;  /* 0x0000000107077824 */ /* 0x000fe200078e0203 */
[----:B------:R-:W-:Y:S01]  /*2500*/  SHF.R.S32.HI R8, RZ, 0x1f, R9 ;  /* 0x0000001fff087819 */ /* 0x000fe20000011409 */
[----:B-1----:R-:W-:-:S03]  /*2510*/  IMAD.WIDE.U32 R4, R30, UR4, R6 ;  /* 0x000000041e047c25 */ /* 0x002fc6000f8e0006 */
[----:B------:R-:W-:Y:S01]  /*2520*/  LEA.HI R8, R8, R77, RZ, 0x2 ;  /* 0x0000004d08087211 */ /* 0x000fe200078f10ff */
[----:B------:R-:W0:Y:S01]  /*2530*/  LDC.64 R6, c[0x0][0x408] ;  /* 0x00010200ff067b82 */ /* 0x000e220000000a00 */
[----:B------:R-:W-:Y:S01]  /*2540*/  IMAD R5, R30, UR5, R5 ;  /* 0x000000051e057c24 */ /* 0x000fe2000f8e0205 */
[----:B------:R-:W-:Y:S01]  /*2550*/  ULDC.64 UR4, c[0x0][0x310] ;  /* 0x0000c40000047ab9 */ /* 0x000fe20000000a00 */
[----:B------:R-:W-:-:S05]  /*2560*/  LOP3.LUT R8, R8, 0xfffffffc, RZ, 0xc0, !PT ;  /* 0xfffffffc08087812 */ /* 0x000fca00078ec0ff */
[----:B------:R-:W-:Y:S02]  /*2570*/  IMAD.IADD R77, R77, 0x1, -R8 ;  /* 0x000000014d4d7824 */ /* 0x000fe400078e0a08 */
[----:B------:R-:W-:-:S04]  /*2580*/  IMAD R8, R34, R10, RZ ;  /* 0x0000000a22087224 */ /* 0x000fc800078e02ff */
[----:B------:R-:W-:Y:S01]  /*2590*/  IMAD R95, R19, R11, R8 ;  /* 0x0000000b135f7224 */ /* 0x000fe200078e0208 */
[----:B------:R-:W-:Y:S01]  /*25a0*/  LOP3.LUT R23, R23, 0xfffffffd, RZ, 0xc0, !PT ;  /* 0xfffffffd17177812 */ /* 0x000fe200078ec0ff */
[C---:B------:R-:W-:Y:S02]  /*25b0*/  VIADD R72, R136.reuse, 0x30 ;  /* 0x0000003088487836 */ /* 0x040fe40000000000 */
[----:B------:R-:W-:Y:S02]  /*25c0*/  VIADD R27, R136, 0x40 ;  /* 0x00000040881b7836 */ /* 0x000fe40000000000 */
[----:B0-----:R-:W-:-:S04]  /*25d0*/  IMAD R12, R34, R6, RZ ;  /* 0x00000006220c7224 */ /* 0x001fc800078e02ff */
[C---:B------:R-:W-:Y:S01]  /*25e0*/  IMAD R31, R19.reuse, R7, R12 ;  /* 0x00000007131f7224 */ /* 0x040fe200078e020c */
[----:B------:R-:W-:Y:S01]  /*25f0*/  SHF.R.S32.HI R157, RZ, 0x1f, R156 ;  /* 0x0000001fff9d7819 */ /* 0x000fe2000001149c */
[----:B------:R-:W-:-:S04]  /*2600*/  IMAD.WIDE.U32 R62, R19, R6, R136 ;  /* 0x00000006133e7225 */ /* 0x000fc800078e0088 */
[----:B------:R-:W-:-:S04]  /*2610*/  IMAD.WIDE.U32 R64, R19, R6, R156 ;  /* 0x0000000613407225 */ /* 0x000fc800078e009c */
[----:B------:R-:W-:Y:S02]  /*2620*/  IMAD.IADD R63, R63, 0x1, R31 ;  /* 0x000000013f3f7824 */ /* 0x000fe400078e021f */
[----:B------:R-:W-:Y:S02]  /*2630*/  IMAD.IADD R65, R31, 0x1, R65 ;  /* 0x000000011f417824 */ /* 0x000fe400078e0241 */
[----:B------:R-:W-:Y:S01]  /*2640*/  VIADD R82, R136, 0x50 ;  /* 0x0000005088527836 */ /* 0x000fe20000000000 */
[----:B------:R-:W-:Y:S01]  /*2650*/  SHF.L.U64.HI R98, R6, 0x7, R7 ;  /* 0x0000000706627819 */ /* 0x000fe20000010207 */
[----:B-----5:R-:W-:Y:S01]  /*2660*/  IMAD.WIDE.U32 R62, R106, R6, R62 ;  /* 0x000000066a3e7225 */ /* 0x020fe200078e003e */
[----:B------:R-:W-:-:S03]  /*2670*/  SHF.L.U64.HI R97, R10, 0x7, R11 ;  /* 0x000000070a617819 */ /* 0x000fc6000001020b */
[----:B------:R-:W-:-:S04]  /*2680*/  IMAD.WIDE.U32 R64, R106, R6, R64 ;  /* 0x000000066a407225 */ /* 0x000fc800078e0040 */
[----:B------:R-:W-:Y:S02]  /*2690*/  VIADD R111, R36, 0x8 ;  /* 0x00000008246f7836 */ /* 0x000fe40000000000 */
[----:B------:R-:W-:Y:S01]  /*26a0*/  IMAD.SHL.U32 R108, R29, 0x2, RZ ;  /* 0x000000021d6c7824 */ /* 0x000fe200078e00ff */
[----:B--2---:R-:W-:Y:S02]  /*26b0*/  SHF.R.S32.HI R0, RZ, 0x1f, R75 ;  /* 0x0000001fff007819 */ /* 0x004fe4000001144b */
[----:B------:R-:W-:Y:S02]  /*26c0*/  SEL R75, R75, RZ, !P0 ;  /* 0x000000ff4b4b7207 */ /* 0x000fe40004000000 */
[----:B------:R-:W-:-:S03]  /*26d0*/  SEL R15, R0, RZ, !P0 ;  /* 0x000000ff000f7207 */ /* 0x000fc60004000000 */
[----:B------:R-:W-:-:S04]  /*26e0*/  IMAD.WIDE.U32 R20, R75, UR4, R4 ;  /* 0x000000044b147c25 */ /* 0x000fc8000f8e0004 */
[----:B------:R-:W-:-:S04]  /*26f0*/  IMAD R0, R15, UR4, RZ ;  /* 0x000000040f007c24 */ /* 0x000fc8000f8e02ff */
[----:B------:R-:W-:Y:S01]  /*2700*/  IMAD R3, R75, UR5, R0 ;  /* 0x000000054b037c24 */ /* 0x000fe2000f8e0200 */
[----:B------:R-:W-:Y:S05]  /*2710*/  @!P6 WARPSYNC.ALL ;  /* 0x000000000000e948 */ /* 0x000fea0003800000 */
[----:B------:R-:W-:Y:S01]  /*2720*/  ULDC.64 UR4, c[0x0][0x330] ;  /* 0x0000cc0000047ab9 */ /* 0x000fe20000000a00 */
[----:B------:R-:W-:Y:S01]  /*2730*/  VIADD R0, R136, 0x10 ;  /* 0x0000001088007836 */ /* 0x000fe20000000000 */
[----:B------:R-:W-:Y:S01]  /*2740*/  ULDC.64 UR6, c[0x0][0x338] ;  /* 0x0000ce0000067ab9 */ /* 0x000fe20000000a00 */
[--C-:B------:R-:W-:Y:S01]  /*2750*/  IMAD.WIDE.U32 R60, R30, UR4, R136.reuse ;  /* 0x000000041e3c7c25 */ /* 0x100fe2000f8e0088 */
[----:B------:R-:W-:Y:S01]  /*2760*/  ULDC UR4, c[0x0][0x2f4] ;  /* 0x0000bd0000047ab9 */ /* 0x000fe20000000800 */
[----:B------:R-:W-:Y:S01]  /*2770*/  @!P6 BAR.SYNC.DEFER_BLOCKING 0x9, 0x100 ;  /* 0x024400000000eb1d */ /* 0x000fe20000010000 */
[----:B------:R-:W-:Y:S01]  /*2780*/  ISETP.GE.AND P1, PT, R0, UR4, PT ;  /* 0x0000000400007c0c */ /* 0x000fe2000bf26270 */
[----:B------:R-:W-:Y:S01]  /*2790*/  IMAD.WIDE.U32 R4, R19, R10, R136 ;  /* 0x0000000a13047225 */ /* 0x000fe200078e0088 */
[----:B------:R-:W-:-:S02]  /*27a0*/  ISETP.GE.AND P0, PT, R136, UR4, PT ;  /* 0x0000000488007c0c */ /* 0x000fc4000bf06270 */
[----:B------:R-:W-:Y:S01]  /*27b0*/  SEL R8, RZ, 0xffffffff, P1 ;  /* 0xffffffffff087807 */ /* 0x000fe20000800000 */
[----:B------:R-:W-:Y:S01]  /*27c0*/  IMAD.IADD R3, R21, 0x1, R3 ;  /* 0x0000000115037824 */ /* 0x000fe200078e0203 */
[----:B------:R-:W-:Y:S01]  /*27d0*/  IADD3 R96, P1, R20, R4, RZ ;  /* 0x0000000414607210 */ /* 0x000fe20007f3e0ff */
[----:B------:R-:W-:Y:S01]  /*27e0*/  IMAD R61, R30, UR5, R61 ;  /* 0x000000051e3d7c24 */ /* 0x000fe2000f8e023d */
[----:B------:R-:W-:Y:S02]  /*27f0*/  SEL R4, RZ, 0x1, P0 ;  /* 0x00000001ff047807 */ /* 0x000fe40000000000 */
[----:B------:R-:W-:Y:S01]  /*2800*/  LOP3.LUT P0, RZ, R77, 0x2, RZ, 0xc0, !PT ;  /* 0x000000024dff7812 */ /* 0x000fe2000780c0ff */
[----:B------:R-:W-:Y:S01]  /*2810*/  IMAD.SHL.U32 R9, R8, 0x2, RZ ;  /* 0x0000000208097824 */ /* 0x000fe200078e00ff */
[----:B------:R-:W-:-:S04]  /*2820*/  IADD3.X R95, R3, R5, R95, P1, !PT ;  /* 0x00000005035f7210 */ /* 0x000fc80000ffe45f */
[----:B------:R-:W-:Y:S01]  /*2830*/  LOP3.LUT R5, R9, 0x2, R4, 0xe2, !PT ;  /* 0x0000000209057812 */ /* 0x000fe200078ee204 */
[----:B------:R-:W-:Y:S01]  /*2840*/  VIADD R4, R136, 0x20 ;  /* 0x0000002088047836 */ /* 0x000fe20000000000 */
[----:B------:R-:W0:Y:S01]  /*2850*/  LDC.64 R8, c[0x0][0x3f8] ;  /* 0x0000fe00ff087b82 */ /* 0x000e220000000a00 */
[----:B------:R-:W-:-:S04]  /*2860*/  ISETP.GE.AND P1, PT, R72, UR4, PT ;  /* 0x0000000448007c0c */ /* 0x000fc8000bf26270 */
[----:B------:R-:W-:Y:S02]  /*2870*/  @P0 LOP3.LUT R23, R23, 0x2, RZ, 0xfc, !PT ;  /* 0x0000000217170812 */ /* 0x000fe400078efcff */
[----:B------:R-:W-:Y:S02]  /*2880*/  ISETP.GE.AND P0, PT, R4, UR4, PT ;  /* 0x0000000404007c0c */ /* 0x000fe4000bf06270 */
[----:B------:R-:W-:Y:S02]  /*2890*/  SEL R14, RZ, 0x8, P1 ;  /* 0x00000008ff0e7807 */ /* 0x000fe40000800000 */
[----:B------:R-:W-:Y:S02]  /*28a0*/  SEL R12, RZ, 0x4, P0 ;  /* 0x00000004ff0c7807 */ /* 0x000fe40000000000 */
[----:B------:R-:W-:Y:S02]  /*28b0*/  ISETP.GE.AND P0, PT, R27, UR4, PT ;  /* 0x000000041b007c0c */ /* 0x000fe4000bf06270 */
[----:B------:R-:W-:-:S02]  /*28c0*/  LOP3.LUT R12, R14, R5, R12, 0xfe, !PT ;  /* 0x000000050e0c7212 */ /* 0x000fc400078efe0c */
[----:B------:R-:W-:Y:S02]  /*28d0*/  SEL R5, RZ, 0x10, P0 ;  /* 0x00000010ff057807 */ /* 0x000fe40000000000 */
[----:B------:R-:W-:Y:S02]  /*28e0*/  ISETP.GE.AND P0, PT, R136, R29, PT ;  /* 0x0000001d8800720c */ /* 0x000fe40003f06270 */
[----:B------:R-:W-:Y:S02]  /*28f0*/  LOP3.LUT R12, R12, R5, RZ, 0xfc, !PT ;  /* 0x000000050c0c7212 */ /* 0x000fe400078efcff */
[----:B------:R-:W-:Y:S01]  /*2900*/  SEL R5, R29, RZ, P0 ;  /* 0x000000ff1d057207 */ /* 0x000fe20000000000 */
[----:B0-----:R-:W-:-:S04]  /*2910*/  IMAD R14, R34, R8, RZ ;  /* 0x00000008220e7224 */ /* 0x001fc800078e02ff */
[----:B------:R-:W-:Y:S02]  /*2920*/  IMAD.IADD R5, R136, 0x1, R5 ;  /* 0x0000000188057824 */ /* 0x000fe400078e0205 */
[----:B------:R-:W-:Y:S01]  /*2930*/  IMAD R35, R19, R9, R14 ;  /* 0x0000000913237224 */ /* 0x000fe200078e020e */
[-C--:B------:R-:W-:Y:S02]  /*2940*/  ISETP.GE.AND P1, PT, R0, R29.reuse, PT ;  /* 0x0000001d0000720c */ /* 0x080fe40003f26270 */
[----:B------:R-:W-:Y:S02]  /*2950*/  SHF.R.S32.HI R14, RZ, 0x1f, R5 ;  /* 0x0000001fff0e7819 */ /* 0x000fe40000011405 */
[----:B------:R-:W-:Y:S02]  /*2960*/  ISETP.GE.AND P2, PT, R4, R29, PT ;  /* 0x0000001d0400720c */ /* 0x000fe40003f46270 */
[----:B------:R-:W-:Y:S02]  /*2970*/  LEA.HI R76, R14, R5, RZ, 0x3 ;  /* 0x000000050e4c7211 */ /* 0x000fe400078f18ff */
[----:B------:R-:W-:-:S02]  /*2980*/  SEL R31, R29, RZ, P1 ;  /* 0x000000ff1d1f7207 */ /* 0x000fc40000800000 */
[----:B------:R-:W-:Y:S02]  /*2990*/  LEA.HI R5, R14, R5, RZ, 0x5 ;  /* 0x000000050e057211 */ /* 0x000fe400078f28ff */
[----:B------:R-:W-:Y:S01]  /*29a0*/  SEL R33, R29, RZ, P2 ;  /* 0x000000ff1d217207 */ /* 0x000fe20001000000 */
[----:B------:R-:W-:Y:S01]  /*29b0*/  IMAD.WIDE.U32 R66, R19, R8, R136 ;  /* 0x0000000813427225 */ /* 0x000fe200078e0088 */
[----:B------:R-:W-:-:S03]  /*29c0*/  LOP3.LUT R23, R23, 0xfffffffe, RZ, 0xc0, !PT ;  /* 0xfffffffe17177812 */ /* 0x000fc600078ec0ff */
[----:B------:R-:W-:-:S04]  /*29d0*/  IMAD.WIDE.U32 R68, R19, R8, R156 ;  /* 0x0000000813447225 */ /* 0x000fc800078e009c */
[----:B------:R-:W-:Y:S02]  /*29e0*/  IMAD.IADD R31, R0, 0x1, R31 ;  /* 0x00000001001f7824 */ /* 0x000fe400078e021f */
[----:B------:R-:W-:Y:S01]  /*29f0*/  IMAD.SHL.U32 R14, R5, 0x80, RZ ;  /* 0x00000080050e7824 */ /* 0x000fe200078e00ff */
[----:B------:R-:W-:Y:S01]  /*2a00*/  LOP3.LUT R5, R32, 0x18, R76, 0xf8, !PT ;  /* 0x0000001820057812 */ /* 0x000fe200078ef84c */
[----:B------:R-:W-:Y:S01]  /*2a10*/  IMAD.IADD R33, R4, 0x1, R33 ;  /* 0x0000000104217824 */ /* 0x000fe200078e0221 */
[----:B------:R-:W-:Y:S01]  /*2a20*/  @P2 LOP3.LUT R23, R23, 0x1, RZ, 0xfc, !PT ;  /* 0x0000000117172812 */ /* 0x000fe200078efcff */
[----:B------:R-:W-:Y:S01]  /*2a30*/  IMAD R15, R15, UR6, RZ ;  /* 0x000000060f0f7c24 */ /* 0x000fe2000f8e02ff */
[----:B------:R-:W-:Y:S01]  /*2a40*/  SHF.R.S32.HI R28, RZ, 0x1f, R31 ;  /* 0x0000001fff1c7819 */ /* 0x000fe2000001141f */
[----:B------:R-:W-:Y:S01]  /*2a50*/  IMAD.IADD R67, R67, 0x1, R35 ;  /* 0x0000000143437824 */ /* 0x000fe200078e0223 */
[----:B------:R-:W-:Y:S01]  /*2a60*/  LOP3.LUT R14, R14, 0xfffff000, RZ, 0xc0, !PT ;  /* 0xfffff0000e0e7812 */ /* 0x000fe200078ec0ff */
[----:B------:R-:W-:Y:S01]  /*2a70*/  IMAD.IADD R69, R35, 0x1, R69 ;  /* 0x0000000123457824 */ /* 0x000fe200078e0245 */
[----:B------:R-:W-:-:S02]  /*2a80*/  SHF.R.S32.HI R35, RZ, 0x1f, R106 ;  /* 0x0000001fff237819 */ /* 0x000fc4000001146a */
[----:B---3--:R-:W-:Y:S02]  /*2a90*/  LOP3.LUT R5, R5, R38, RZ, 0x3c, !PT ;  /* 0x0000002605057212 */ /* 0x008fe400078e3cff */
[----:B------:R-:W-:Y:S02]  /*2aa0*/  SHF.R.S32.HI R30, RZ, 0x1f, R33 ;  /* 0x0000001fff1e7819 */ /* 0x000fe40000011421 */
[----:B------:R-:W-:Y:S01]  /*2ab0*/  IADD3 R70, P2, R19, R70, RZ ;  /* 0x0000004613467210 */ /* 0x000fe20007f5e0ff */
[----:B------:R-:W-:Y:S01]  /*2ac0*/  IMAD R15, R75, UR7, R15 ;  /* 0x000000074b0f7c24 */ /* 0x000fe2000f8e020f */
[----:B----4-:R-:W-:Y:S01]  /*2ad0*/  IADD3 R105, R5, R14, R37 ;  /* 0x0000000e05697210 */ /* 0x010fe20007ffe025 */
[----:B------:R-:W-:Y:S01]  /*2ae0*/  IMAD.WIDE.U32 R60, R75, UR6, R60 ;  /* 0x000000064b3c7c25 */ /* 0x000fe2000f8e003c */
[CC--:B------:R-:W-:Y:S02]  /*2af0*/  LEA.HI R75, R28.reuse, R31.reuse, RZ, 0x3 ;  /* 0x0000001f1c4b7211 */ /* 0x0c0fe400078f18ff */
[----:B------:R-:W-:Y:S01]  /*2b00*/  LEA.HI R28, R28, R31, RZ, 0x5 ;  /* 0x0000001f1c1c7211 */ /* 0x000fe200078f28ff */
[C---:B------:R-:W-:Y:S01]  /*2b10*/  IMAD R14, R35.reuse, R6, RZ ;  /* 0x00000006230e7224 */ /* 0x040fe200078e02ff */
[CC--:B------:R-:W-:Y:S01]  /*2b20*/  LEA.HI R74, R30.reuse, R33.reuse, RZ, 0x3 ;  /* 0x000000211e4a7211 */ /* 0x0c0fe200078f18ff */
[----:B------:R-:W-:Y:S01]  /*2b30*/  IMAD R35, R35, R8, RZ ;  /* 0x0000000823237224 */ /* 0x000fe200078e02ff */
[----:B------:R-:W-:Y:S01]  /*2b40*/  LEA.HI R33, R30, R33, RZ, 0x5 ;  /* 0x000000211e217211 */ /* 0x000fe200078f28ff */
[----:B------:R-:W-:Y:S01]  /*2b50*/  IMAD.X R71, R34, 0x1, R13, P2 ;  /* 0x0000000122477824 */ /* 0x000fe200010e060d */
[----:B------:R-:W-:Y:S01]  /*2b60*/  ISETP.GE.AND P2, PT, R82, UR4, PT ;  /* 0x0000000452007c0c */ /* 0x000fe2000bf46270 */
[----:B------:R-:W-:Y:S01]  /*2b70*/  IMAD.SHL.U32 R30, R28, 0x80, RZ ;  /* 0x000000801c1e7824 */ /* 0x000fe200078e00ff */
[----:B------:R-:W-:Y:S01]  /*2b80*/  SHF.L.U64.HI R99, R8, 0x7, R9 ;  /* 0x0000000708637819 */ /* 0x000fe20000010209 */
[----:B------:R-:W-:Y:S01]  /*2b90*/  IMAD R35, R106, R9, R35 ;  /* 0x000000096a237224 */ /* 0x000fe200078e0223 */
[----:B------:R-:W-:Y:S01]  /*2ba0*/  LOP3.LUT R28, R32, 0x18, R75, 0xf8, !PT ;  /* 0x00000018201c7812 */ /* 0x000fe200078ef84b */
[----:B------:R-:W-:Y:S01]  /*2bb0*/  IMAD.SHL.U32 R33, R33, 0x80, RZ ;  /* 0x0000008021217824 */ /* 0x000fe200078e00ff */
[----:B------:R-:W-:-:S02]  /*2bc0*/  SEL R9, RZ, 0x20, P2 ;  /* 0x00000020ff097807 */ /* 0x000fc40001000000 */
[----:B------:R-:W-:Y:S01]  /*2bd0*/  LOP3.LUT R32, R32, 0x18, R74, 0xf8, !PT ;  /* 0x0000001820207812 */ /* 0x000fe200078ef84a */
[----:B------:R-:W-:Y:S01]  /*2be0*/  IMAD R91, R106, R7, R14 ;  /* 0x000000076a5b7224 */ /* 0x000fe200078e020e */
[----:B------:R-:W-:Y:S01]  /*2bf0*/  LOP3.LUT R13, R12, R9, RZ, 0xfc, !PT ;  /* 0x000000090c0d7212 */ /* 0x000fe200078efcff */
[----:B------:R-:W-:Y:S01]  /*2c00*/  IMAD.WIDE.U32 R66, R106, R8, R66 ;  /* 0x000000086a427225 */ /* 0x000fe200078e0042 */
[----:B------:R-:W-:Y:S02]  /*2c10*/  LOP3.LUT R30, R30, 0xfffff000, RZ, 0xc0, !PT ;  /* 0xfffff0001e1e7812 */ /* 0x000fe400078ec0ff */
[----:B------:R-:W-:Y:S01]  /*2c20*/  LOP3.LUT R31, R28, R38, RZ, 0x3c, !PT ;  /* 0x000000261c1f7212 */ /* 0x000fe200078e3cff */
[----:B------:R-:W-:Y:S01]  /*2c30*/  IMAD.WIDE.U32 R68, R106, R8, R68 ;  /* 0x000000086a447225 */ /* 0x000fe200078e0044 */
[----:B------:R-:W-:Y:S02]  /*2c40*/  LOP3.LUT R33, R33, 0xfffff000, RZ, 0xc0, !PT ;  /* 0xfffff00021217812 */ /* 0x000fe400078ec0ff */
[----:B------:R-:W-:Y:S01]  /*2c50*/  LOP3.LUT R32, R32, R38, RZ, 0x3c, !PT ;  /* 0x0000002620207212 */ /* 0x000fe200078e3cff */
[----:B------:R-:W-:Y:S01]  /*2c60*/  IMAD.SHL.U32 R7, R8, 0x80, RZ ;  /* 0x0000008008077824 */ /* 0x000fe200078e00ff */
[----:B------:R-:W-:-:S02]  /*2c70*/  LOP3.LUT R81, R76, 0xfffffff8, RZ, 0xc0, !PT ;  /* 0xfffffff84c517812 */ /* 0x000fc400078ec0ff */
[----:B------:R-:W-:Y:S02]  /*2c80*/  LOP3.LUT R80, R75, 0xfffffff8, RZ, 0xc0, !PT ;  /* 0xfffffff84b507812 */ /* 0x000fe400078ec0ff */
[----:B------:R-:W-:Y:S01]  /*2c90*/  LOP3.LUT R79, R74, 0xfffffff8, RZ, 0xc0, !PT ;  /* 0xfffffff84a4f7812 */ /* 0x000fe200078ec0ff */
[----:B------:R-:W-:Y:S01]  /*2ca0*/  IMAD.SHL.U32 R5, R10, 0x80, RZ ;  /* 0x000000800a057824 */ /* 0x000fe200078e00ff */
[----:B------:R-:W-:Y:S01]  /*2cb0*/  LOP3.LUT R8, R12, 0x1, RZ, 0xc0, !PT ;  /* 0x000000010c087812 */ /* 0x000fe200078ec0ff */
[----:B------:R-:W-:Y:S01]  /*2cc0*/  IMAD.IADD R93, R63, 0x1, R91 ;  /* 0x000000013f5d7824 */ /* 0x000fe200078e025b */
[C---:B------:R-:W-:Y:S01]  /*2cd0*/  LOP3.LUT R9, R13.reuse, 0x2, RZ, 0xc0, !PT ;  /* 0x000000020d097812 */ /* 0x040fe200078ec0ff */
[----:B------:R-:W-:Y:S01]  /*2ce0*/  IMAD.SHL.U32 R6, R6, 0x80, RZ ;  /* 0x0000008006067824 */ /* 0x000fe200078e00ff */
[----:B------:R-:W-:Y:S01]  /*2cf0*/  LOP3.LUT R10, R13, 0x4, RZ, 0xc0, !PT ;  /* 0x000000040d0a7812 */ /* 0x000fe200078ec0ff */
[----:B------:R-:W-:Y:S01]  /*2d00*/  IMAD.IADD R91, R91, 0x1, R65 ;  /* 0x000000015b5b7824 */ /* 0x000fe200078e0241 */
[----:B------:R-:W-:Y:S01]  /*2d10*/  LOP3.LUT R11, R13, 0x8, RZ, 0xc0, !PT ;  /* 0x000000080d0b7812 */ /* 0x000fe200078ec0ff */
[----:B------:R-:W-:Y:S01]  /*2d20*/  IMAD.IADD R92, R67, 0x1, R35 ;  /* 0x00000001435c7824 */ /* 0x000fe200078e0223 */
[----:B------:R-:W-:Y:S01]  /*2d30*/  LOP3.LUT R12, R13, 0x10, RZ, 0xc0, !PT ;  /* 0x000000100d0c7812 */ /* 0x000fe200078ec0ff */
[----:B------:R-:W-:Y:S01]  /*2d40*/  IMAD.IADD R90, R35, 0x1, R69 ;  /* 0x00000001235a7824 */ /* 0x000fe200078e0245 */
[----:B------:R-:W-:Y:S01]  /*2d50*/  IADD3 R104, R31, R30, R37 ;  /* 0x0000001e1f687210 */ /* 0x000fe20007ffe025 */
[----:B------:R-:W-:Y:S01]  /*2d60*/  IMAD.IADD R94, R61, 0x1, R15 ;  /* 0x000000013d5e7824 */ /* 0x000fe200078e020f */
[----:B------:R-:W-:-:S02]  /*2d70*/  IADD3 R103, R32, R33, R37 ;  /* 0x0000002120677210 */ /* 0x000fc40007ffe025 */
[----:B------:R-:W-:Y:S02]  /*2d80*/  SHF.R.S32.HI R102, RZ, 0x1f, R81 ;  /* 0x0000001fff667819 */ /* 0x000fe40000011451 */
[----:B------:R-:W-:Y:S02]  /*2d90*/  SHF.R.S32.HI R101, RZ, 0x1f, R80 ;  /* 0x0000001fff657819 */ /* 0x000fe40000011450 */
[----:B------:R-:W-:Y:S02]  /*2da0*/  SHF.R.S32.HI R100, RZ, 0x1f, R79 ;  /* 0x0000001fff647819 */ /* 0x000fe4000001144f */
[----:B------:R-:W-:-:S07]  /*2db0*/  LOP3.LUT R13, R13, 0x20, RZ, 0xc0, !PT ;  /* 0x000000200d0d7812 */ /* 0x000fce00078ec0ff */
.L_x_1453:
[----:B---3--:R-:W2:Y:S01]  /*2dc0*/  LDL R29, [R1+0x48] ;  /* 0x00004800011d7983 */ /* 0x008ea20000100800 */
[----:B0-----:R-:W0:Y:S01]  /*2dd0*/  LDC.64 R86, c[0x0][0x2e8] ;  /* 0x0000ba00ff567b82 */ /* 0x001e220000000a00 */
[----:B-1----:R-:W-:Y:S01]  /*2de0*/  VIADD R28, R25, 0xffffffff ;  /* 0xffffffff191c7836 */ /* 0x002fe20000000000 */
[----:B------:R-:W-:Y:S01]  /*2df0*/  LOP3.LUT P4, RZ, R77, 0x2, RZ, 0xc0, !PT ;  /* 0x000000024dff7812 */ /* 0x000fe2000788c0ff */
[----:B------:R-:W-:Y:S05]  /*2e00*/  YIELD ;  /* 0x0000000000007946 */ /* 0x000fea0003800000 */
[----:B------:R-:W1:Y:S01]  /*2e10*/  LDC R107, c[0x0][0x3f4] ;  /* 0x0000fd00ff6b7b82 */ /* 0x000e620000000800 */
        /* <DEDUP_REMOVED lines=8> */
[----:B0-----:R-:W-:Y:S02]  /*2ea0*/  LEA R32, P3, R14, R86, 0x1 ;  /* 0x000000560e207211 */ /* 0x001fe400078608ff */
[----:B------:R-:W-:Y:S02]  /*2eb0*/  ISETP.GT.AND P2, PT, R28, R83, PT ;  /* 0x000000531c00720c */ /* 0x000fe40003f44270 */
[----:B------:R-:W-:Y:S01]  /*2ec0*/  LEA.HI.X R33, R14, R87, R25, 0x1, P3 ;  /* 0x000000570e217211 */ /* 0x000fe200018f0c19 */
[----:B------:R-:W-:Y:S01]  /*2ed0*/  IMAD.MOV.U32 R25, RZ, RZ, R28 ;  /* 0x000000ffff197224 */ /* 0x000fe200078e001c */
[----:B-1----:R-:W-:Y:S01]  /*2ee0*/  ISETP.GE.AND P3, PT, R107, 0x1, PT ;  /* 0x000000016b00780c */ /* 0x002fe20003f66270 */
[----:B--2---:R-:W-:-:S04]  /*2ef0*/  IMAD R15, R17, 0x3000, R29 ;  /* 0x00003000110f7824 */ /* 0x004fc800078e021d */
[C---:B------:R-:W-:Y:S02]  /*2f00*/  VIADD R29, R15.reuse, 0x10 ;  /* 0x000000100f1d7836 */ /* 0x040fe40000000000 */
[C---:B------:R-:W-:Y:S02]  /*2f10*/  @P4 VIADD R29, R15.reuse, 0xfffffff0 ;  /* 0xfffffff00f1d4836 */ /* 0x040fe40000000000 */
[--C-:B------:R-:W-:Y:S02]  /*2f20*/  IMAD R78, R15, 0x2, R26.reuse ;  /* 0x000000020f4e7824 */ /* 0x100fe400078e021a */
[----:B------:R-:W-:Y:S02]  /*2f30*/  IMAD R15, R29, 0x2, R26 ;  /* 0x000000021d0f7824 */ /* 0x000fe400078e021a */
[----:B------:R-:W-:Y:S05]  /*2f40*/  @!P3 BRA `(.L_x_1399) ;  /* 0x0000003800c4b947 */ /* 0x000fea0003800000 */
[----:B------:R-:W-:Y:S01]  /*2f50*/  ULDC.U8 UR4, c[0x0][0x410] ;  /* 0x0001040000047ab9 */ /* 0x000fe20000000000 */
[-C--:B------:R-:W-:Y:S01]  /*2f60*/  IMAD R14, R99, R28.reuse, RZ ;  /* 0x0000001c630e7224 */ /* 0x080fe200078e02ff */
[----:B------:R-:W-:Y:S01]  /*2f70*/  ISETP.NE.AND P3, PT, RZ, UR4, PT ;  /* 0x00000004ff007c0c */ /* 0x000fe2000bf65270 */
[----:B------:R-:W-:Y:S02]  /*2f80*/  IMAD R31, R98, R28, RZ ;  /* 0x0000001c621f7224 */ /* 0x000fe400078e02ff */
        /* <DEDUP_REMOVED lines=24> */
[----:B------:R-:W2:Y:S04]  /*3110*/  LDL R115, [R1+0x30] ;  /* 0x0000300001737983 */ /* 0x000ea80000100800 */
[----:B------:R-:W3:Y:S04]  /*3120*/  LDL R114, [R1+0x2c] ;  /* 0x00002c0001727983 */ /* 0x000ee80000100800 */
        /* <DEDUP_REMOVED lines=17> */
[----:B------:R-:W-:-:S09]  /*3240*/  CS2R R56, SRZ ;  /* 0x0000000000387805 */ /* 0x000fd2000001ff00 */
[----:B------:R0:W5:Y:S04]  /*3250*/  @!P3 LDG.E.64 R58, desc[UR38][R30.64] ;  /* 0x000000261e3ab981 */ /* 0x000168000c1e1b00 */
[----:B------:R0:W5:Y:S01]  /*3260*/  @!P3 LDG.E.64 R86, desc[UR38][R28.64] ;  /* 0x000000261c56b981 */ /* 0x000162000c1e1b00 */
        /* <DEDUP_REMOVED lines=23> */
.L_x_1402:
[----:B------:R-:W-:Y:S05]  /*33e0*/  BSYNC B1 ;  /* 0x0000000000017941 */ /* 0x000fea0003800000 */
.L_x_1401:
[----:B-----5:R-:W-:Y:S01]  /*33f0*/  IMAD.MOV.U32 R14, RZ, RZ, R34 ;  /* 0x000000ffff0e7224 */ /* 0x020fe200078e0022 */
[----:B------:R-:W-:Y:S01]  /*3400*/  UISETP.NE.AND UP0, UPT, UR37, 0x3, UPT ;  /* 0x000000032500788c */ /* 0x000fe2000bf05270 */
[----:B0-----:R-:W-:-:S05]  /*3410*/  IMAD.MOV.U32 R28, RZ, RZ, R35 ;  /* 0x000000ffff1c7224 */ /* 0x001fca00078e0023 */
[----:B------:R-:W-:Y:S01]  /*3420*/  PRMT R88, R14, 0x5410, R28 ;  /* 0x000054100e587816 */ /* 0x000fe2000000001c */
[----:B------:R-:W-:Y:S01]  /*3430*/  IMAD.MOV.U32 R14, RZ, RZ, R38 ;  /* 0x000000ffff0e7224 */ /* 0x000fe200078e0026 */
[----:B------:R-:W-:Y:S01]  /*3440*/  PLOP3.LUT P3, PT, PT, PT, UP0, 0x80, 0x0 ;  /* 0x000000000000781c */ /* 0x000fe20003f6f008 */
        /* <DEDUP_REMOVED lines=35> */
[----:B------:R-:W-:Y:S06]  /*3680*/  @!P3 BRA `(.L_x_1403) ;  /* 0x000000000004b947 */ /* 0x000fec0003800000 */
[----:B------:R-:W-:Y:S01]  /*3690*/  BPT.TRAP 0x1 ;  /* 0x000000040000795c */ /* 0x000fe20000300000 */
.L_x_1403:
[----:B------:R-:W-:Y:S01]  /*36a0*/  IMAD R14, R17, 0x8, R2 ;  /* 0x00000008110e7824 */ /* 0x000fe200078e0202 */
[----:B------:R-:W-:Y:S01]  /*36b0*/  SHF.L.U32 R85, R154, 0x1f, RZ ;  /* 0x0000001f9a557819 */ /* 0x000fe200000006ff */
[----:B------:R-:W-:Y:S03]  /*36c0*/  BSSY B1, `(.L_x_1404) ;  /* 0x0000003000017945 */ /* 0x000fe60003800000 */
[----:B------:R-:W0:Y:S02]  /*36d0*/  SYNCS.PHASECHK.TRANS64.TRYWAIT P5, [R14+URZ+0x2d890], R85 ;  /* 0x02d890550e0075a7 */ /* 0x000e2400080a017f */
[----:B0-----:R-:W-:Y:S05]  /*36e0*/  @!P5 BRA `(.L_x_1405) ;  /* 0x000002300064d947 */ /* 0x001fea0003800000 */
.L_x_1780:
[----:B------:R-:W-:Y:S05]  /*36f0*/  BSYNC B1 ;  /* 0x0000000000017941 */ /* 0x000fea0003800000 */
.L_x_1404:
[----:B------:R-:W-:Y:S05]  /*3700*/  @P4 BRA `(.L_x_1406) ;  /* 0x0000003400544947 */ /* 0x000fea0003800000 */
[----:B------:R-:W-:Y:S01]  /*3710*/  ISETP.NE.AND P4, PT, R8, RZ, PT ;  /* 0x000000ff0800720c */ /* 0x000fe20003f85270 */
[----:B------:R-:W-:-:S12]  /*3720*/  BSSY B1, `(.L_x_1407) ;  /* 0x0000031000017945 */ /* 0x000fd80003800000 */
[----:B------:R-:W-:Y:S05]  /*3730*/  @!P4 BRA `(.L_x_1408) ;  /* 0x0000000000bcc947 */ /* 0x000fea0003800000 */
[----:B------:R1:W2:Y:S01]  /*3740*/  LDS.128 R28, [R78+0x15000] ;  /* 0x015000004e1c7984 */ /* 0x0002a20000000c00 */
[----:B------:R-:W-:Y:S01]  /*3750*/  ISETP.GE.AND P4, PT, R156, R107, PT ;  /* 0x0000006b9c00720c */ /* 0x000fe20003f86270 */
[----:B------:R-:W-:-:S12]  /*3760*/  BSSY B2, `(.L_x_1409) ;  /* 0x000002b000027945 */ /* 0x000fd80003800000 */
[----:B-1----:R-:W-:Y:S05]  /*3770*/  @P4 BRA `(.L_x_1410) ;  /* 0x0000000000a44947 */ /* 0x002fea0003800000 */
[----:B------:R-:W-:Y:S01]  /*3780*/  SHF.R.U64 R53, R86, 0x10, R87 ;  /* 0x0000001056357819 */ /* 0x000fe20000001257 */
[--C-:B--2---:R-:W-:Y:S01]  /*3790*/  HADD2.F32 R54, -RZ, R29.reuse.H1_H1 ;  /* 0x3000001dff367230 */ /* 0x104fe20000004100 */
[----:B------:R-:W-:Y:S01]  /*37a0*/  SHF.R.U64 R52, R58, 0x10, R59 ;  /* 0x000000103a347819 */ /* 0x000fe2000000123b */
[----:B------:R-:W-:Y:S01]  /*37b0*/  HADD2.F32 R55, -RZ, R29.H0_H0 ;  /* 0x2000001dff377230 */ /* 0x000fe20000004100 */
[----:B------:R-:W-:Y:S01]  /*37c0*/  SHF.R.U32.HI R86, RZ, 0x10, R87 ;  /* 0x00000010ff567819 */ /* 0x000fe20000011657 */
[----:B------:R-:W-:Y:S01]  /*37d0*/  HADD2.F32 R53, -RZ, R53.H0_H0 ;  /* 0x20000035ff357230 */ /* 0x000fe20000004100 */
[----:B------:R-:W-:Y:S01]  /*37e0*/  SHF.R.U32.HI R58, RZ, 0x10, R59 ;  /* 0x00000010ff3a7819 */ /* 0x000fe2000001163b */
[----:B------:R-:W-:Y:S02]  /*37f0*/  HADD2.F32 R52, -RZ, R52.H0_H0 ;  /* 0x20000034ff347230 */ /* 0x000fe40000004100 */
[----:B------:R-:W-:Y:S02]  /*3800*/  HADD2.F32 R86, -RZ, R86.H0_H0 ;  /* 0x20000056ff567230 */ /* 0x000fe40000004100 */
[-C--:B------:R-:W-:Y:S01]  /*3810*/  FMUL.FTZ R29, R54, R53.reuse ;  /* 0x00000035361d7220 */ /* 0x080fe20000410000 */
[----:B------:R-:W-:Y:S01]  /*3820*/  FMUL.FTZ R53, R55, R53 ;  /* 0x0000003537357220 */ /* 0x000fe20000410000 */
[----:B------:R-:W-:-:S02]  /*3830*/  HADD2.F32 R58, -RZ, R58.H0_H0 ;  /* 0x2000003aff3a7230 */ /* 0x000fc40000004100 */
[-C--:B------:R-:W-:Y:S01]  /*3840*/  FFMA.FTZ R29, R55, R52.reuse, -R29 ;  /* 0x00000034371d7223 */ /* 0x080fe2000001081d */
[----:B------:R-:W-:Y:S01]  /*3850*/  FFMA.FTZ R52, R54, R52, R53 ;  /* 0x0000003436347223 */ /* 0x000fe20000010035 */
[--C-:B------:R-:W-:Y:S02]  /*3860*/  HADD2.F32 R53, -RZ, R31.reuse.H1_H1 ;  /* 0x3000001fff357230 */ /* 0x100fe40000004100 */
[----:B------:R-:W-:Y:S02]  /*3870*/  HADD2.F32 R54, -RZ, R31.H0_H0 ;  /* 0x2000001fff367230 */ /* 0x000fe40000004100 */
[----:B------:R-:W-:Y:S02]  /*3880*/  IMAD.MOV.U32 R59, RZ, RZ, R28 ;  /* 0x000000ffff3b7224 */ /* 0x000fe400078e001c */
[----:B------:R-:W-:Y:S01]  /*3890*/  FMUL.FTZ R31, R53, R86 ;  /* 0x00000056351f7220 */ /* 0x000fe20000410000 */
[----:B------:R-:W-:-:S03]  /*38a0*/  F2FP.F16.F32.PACK_AB R29, R52, R29 ;  /* 0x0000001d341d723e */ /* 0x000fc600000000ff */
[C---:B------:R-:W-:Y:S01]  /*38b0*/  FFMA.FTZ R31, R54.reuse, R58, -R31 ;  /* 0x0000003a361f7223 */ /* 0x040fe2000001081f */
[----:B------:R-:W-:Y:S01]  /*38c0*/  FMUL.FTZ R54, R54, R86 ;  /* 0x0000005636367220 */ /* 0x000fe20000410000 */
[--C-:B------:R-:W-:Y:S02]  /*38d0*/  HADD2.F32 R28, -RZ, R59.reuse.H1_H1 ;  /* 0x3000003bff1c7230 */ /* 0x100fe40000004100 */
[----:B------:R-:W-:Y:S02]  /*38e0*/  HADD2.F32 R59, -RZ, R59.H0_H0 ;  /* 0x2000003bff3b7230 */ /* 0x000fe40000004100 */
[----:B------:R-:W-:Y:S01]  /*38f0*/  FFMA.FTZ R53, R53, R58, R54 ;  /* 0x0000003a35357223 */ /* 0x000fe20000010036 */
[----:B------:R-:W-:Y:S02]  /*3900*/  HADD2.F32 R58, -RZ, R121.H1_H1 ;  /* 0x30000079ff3a7230 */ /* 0x000fe40000004100 */
[----:B------:R-:W-:Y:S02]  /*3910*/  HADD2.F32 R54, -RZ, R118.H0_H0 ;  /* 0x20000076ff367230 */ /* 0x000fe40000004100 */
[----:B------:R-:W-:Y:S01]  /*3920*/  F2FP.F16.F32.PACK_AB R31, R53, R31 ;  /* 0x0000001f351f723e */ /* 0x000fe200000000ff */
[-C--:B------:R-:W-:Y:S01]  /*3930*/  FMUL.FTZ R55, R28, R58.reuse ;  /* 0x0000003a1c377220 */ /* 0x080fe20000410000 */
[----:B------:R-:W-:-:S03]  /*3940*/  FMUL.FTZ R58, R59, R58 ;  /* 0x0000003a3b3a7220 */ /* 0x000fc60000410000 */
[-C--:B------:R-:W-:Y:S01]  /*3950*/  FFMA.FTZ R55, R59, R54.reuse, -R55 ;  /* 0x000000363b377223 */ /* 0x080fe20000010837 */
[----:B------:R-:W-:Y:S01]  /*3960*/  FFMA.FTZ R28, R28, R54, R58 ;  /* 0x000000361c1c7223 */ /* 0x000fe2000001003a */
[----:B------:R-:W-:Y:S02]  /*3970*/  HADD2.F32 R54, -RZ, R121.H0_H0 ;  /* 0x20000079ff367230 */ /* 0x000fe40000004100 */
[----:B------:R-:W-:Y:S02]  /*3980*/  HADD2.F32 R58, -RZ, R30.H1_H1 ;  /* 0x3000001eff3a7230 */ /* 0x000fe40000004100 */
[----:B------:R-:W-:Y:S01]  /*3990*/  HADD2.F32 R59, -RZ, R118.H1_H1 ;  /* 0x30000076ff3b7230 */ /* 0x000fe20000004100 */
[----:B------:R-:W-:Y:S01]  /*39a0*/  F2FP.F16.F32.PACK_AB R28, R28, R55 ;  /* 0x000000371c1c723e */ /* 0x000fe200000000ff */
[----:B------:R-:W-:Y:S02]  /*39b0*/  HADD2.F32 R30, -RZ, R30.H0_H0 ;  /* 0x2000001eff1e7230 */ /* 0x000fe40000004100 */
[----:B------:R-:W-:-:S04]  /*39c0*/  FMUL.FTZ R86, R58, R54 ;  /* 0x000000363a567220 */ /* 0x000fc80000410000 */
[C---:B------:R-:W-:Y:S01]  /*39d0*/  FFMA.FTZ R86, R30.reuse, R59, -R86 ;  /* 0x0000003b1e567223 */ /* 0x040fe20000010856 */
[----:B------:R-:W-:-:S04]  /*39e0*/  FMUL.FTZ R30, R30, R54 ;  /* 0x000000361e1e7220 */ /* 0x000fc80000410000 */
[----:B------:R-:W-:-:S05]  /*39f0*/  FFMA.FTZ R30, R58, R59, R30 ;  /* 0x0000003b3a1e7223 */ /* 0x000fca000001001e */
[----:B------:R-:W-:-:S07]  /*3a00*/  F2FP.F16.F32.PACK_AB R30, R30, R86 ;  /* 0x000000561e1e723e */ /* 0x000fce00000000ff */
.L_x_1410:
[----:B------:R-:W-:Y:S05]  /*3a10*/  BSYNC B2 ;  /* 0x0000000000027941 */ /* 0x000fea0003800000 */
.L_x_1409:
[----:B--2---:R1:W-:Y:S02]  /*3a20*/  STG.E.128 desc[UR38][R32.64], R28 ;  /* 0x0000001c20007986 */ /* 0x0043e4000c101d26 */
.L_x_1408:
[----:B------:R-:W-:Y:S05]  /*3a30*/  BSYNC B1 ;  /* 0x0000000000017941 */ /* 0x000fea0003800000 */
.L_x_1407:
        /* <DEDUP_REMOVED lines=8> */
[--C-:B------:R-:W-:Y:S01]  /*3ac0*/  SHF.R.U64 R52, R50, 0x10, R51.reuse ;  /* 0x0000001032347819 */ /* 0x100fe20000001233 */
[----:B------:R-:W-:Y:S01]  /*3ad0*/  IMAD.MOV.U32 R55, RZ, RZ, R28 ;  /* 0x000000ffff377224 */ /* 0x000fe200078e001c */
[----:B------:R-:W-:Y:S01]  /*3ae0*/  SHF.R.U32.HI R50, RZ, 0x10, R51 ;  /* 0x00000010ff327819 */ /* 0x000fe20000011633 */
[----:B------:R-:W-:Y:S01]  /*3af0*/  IMAD.MOV.U32 R51, RZ, RZ, R29 ;  /* 0x000000ffff337224 */ /* 0x000fe200078e001d */
[--C-:B------:R-:W-:Y:S01]  /*3b00*/  SHF.R.U64 R53, R56, 0x10, R57.reuse ;  /* 0x0000001038357819 */ /* 0x100fe20000001239 */
[----:B------:R-:W-:Y:S01]  /*3b10*/  HADD2.F32 R52, -RZ, R52.H0_H0 ;  /* 0x20000034ff347230 */ /* 0x000fe20000004100 */
[----:B------:R-:W-:Y:S01]  /*3b20*/  SHF.R.U32.HI R56, RZ, 0x10, R57 ;  /* 0x00000010ff387819 */ /* 0x000fe20000011639 */
[----:B------:R-:W-:Y:S02]  /*3b30*/  HADD2.F32 R28, -RZ, R55.H1_H1 ;  /* 0x30000037ff1c7230 */ /* 0x000fe40000004100 */
[----:B------:R-:W-:Y:S02]  /*3b40*/  HADD2.F32 R29, -RZ, R53.H0_H0 ;  /* 0x20000035ff1d7230 */ /* 0x000fe40000004100 */
[----:B------:R-:W-:-:S02]  /*3b50*/  HADD2.F32 R53, -RZ, R51.H1_H1 ;  /* 0x30000033ff357230 */ /* 0x000fc40000004100 */
[----:B------:R-:W-:Y:S02]  /*3b60*/  HADD2.F32 R54, -RZ, R51.H0_H0 ;  /* 0x20000033ff367230 */ /* 0x000fe40000004100 */
[----:B------:R-:W-:Y:S02]  /*3b70*/  HADD2.F32 R56, -RZ, R56.H0_H0 ;  /* 0x20000038ff387230 */ /* 0x000fe40000004100 */
[CC--:B------:R-:W-:Y:S01]  /*3b80*/  FMUL.FTZ R51, R53.reuse, R29.reuse ;  /* 0x0000001d35337220 */ /* 0x0c0fe20000410000 */
[----:B------:R-:W-:Y:S02]  /*3b90*/  HADD2.F32 R55, -RZ, R55.H0_H0 ;  /* 0x20000037ff377230 */ /* 0x000fe40000004100 */
[C---:B------:R-:W-:Y:S01]  /*3ba0*/  FMUL.FTZ R29, R54.reuse, R29 ;  /* 0x0000001d361d7220 */ /* 0x040fe20000410000 */
[-C--:B------:R-:W-:Y:S01]  /*3bb0*/  FFMA.FTZ R51, R54, R52.reuse, -R51 ;  /* 0x0000003436337223 */ /* 0x080fe20000010833 */
[----:B------:R-:W-:Y:S02]  /*3bc0*/  HADD2.F32 R54, -RZ, R120.H0_H0 ;  /* 0x20000078ff367230 */ /* 0x000fe40000004100 */
[----:B------:R-:W-:Y:S01]  /*3bd0*/  FFMA.FTZ R29, R53, R52, R29 ;  /* 0x00000034351d7223 */ /* 0x000fe2000001001d */
[----:B------:R-:W-:-:S02]  /*3be0*/  IMAD.MOV.U32 R52, RZ, RZ, R31 ;  /* 0x000000ffff347224 */ /* 0x000fc400078e001f */
[----:B------:R-:W-:Y:S02]  /*3bf0*/  HADD2.F32 R53, -RZ, R50.H0_H0 ;  /* 0x20000032ff357230 */ /* 0x000fe40000004100 */
[----:B------:R-:W-:Y:S01]  /*3c00*/  F2FP.F16.F32.PACK_AB R29, R29, R51 ;  /* 0x000000331d1d723e */ /* 0x000fe200000000ff */
[--C-:B------:R-:W-:Y:S02]  /*3c10*/  HADD2.F32 R31, -RZ, R52.reuse.H1_H1 ;  /* 0x30000034ff1f7230 */ /* 0x100fe40000004100 */
[----:B------:R-:W-:-:S03]  /*3c20*/  HADD2.F32 R52, -RZ, R52.H0_H0 ;  /* 0x20000034ff347230 */ /* 0x000fc60000004100 */
[----:B------:R-:W-:-:S04]  /*3c30*/  FMUL.FTZ R50, R31, R56 ;  /* 0x000000381f327220 */ /* 0x000fc80000410000 */
[C---:B------:R-:W-:Y:S01]  /*3c40*/  FFMA.FTZ R50, R52.reuse, R53, -R50 ;  /* 0x0000003534327223 */ /* 0x040fe20000010832 */
[----:B------:R-:W-:-:S04]  /*3c50*/  FMUL.FTZ R52, R52, R56 ;  /* 0x0000003834347220 */ /* 0x000fc80000410000 */
[----:B------:R-:W-:Y:S01]  /*3c60*/  FFMA.FTZ R31, R31, R53, R52 ;  /* 0x000000351f1f7223 */ /* 0x000fe20000010034 */
[----:B------:R-:W-:Y:S02]  /*3c70*/  HADD2.F32 R52, -RZ, R117.H0_H0 ;  /* 0x20000075ff347230 */ /* 0x000fe40000004100 */
[CC--:B------:R-:W-:Y:S01]  /*3c80*/  FMUL.FTZ R53, R28.reuse, R54.reuse ;  /* 0x000000361c357220 */ /* 0x0c0fe20000410000 */
[----:B------:R-:W-:Y:S01]  /*3c90*/  FMUL.FTZ R54, R55, R54 ;  /* 0x0000003637367220 */ /* 0x000fe20000410000 */
[----:B------:R-:W-:Y:S02]  /*3ca0*/  F2FP.F16.F32.PACK_AB R31, R31, R50 ;  /* 0x000000321f1f723e */ /* 0x000fe400000000ff */
[-C--:B------:R-:W-:Y:S01]  /*3cb0*/  FFMA.FTZ R53, R55, R52.reuse, -R53 ;  /* 0x0000003437357223 */ /* 0x080fe20000010835 */
[----:B------:R-:W-:Y:S01]  /*3cc0*/  FFMA.FTZ R28, R28, R52, R54 ;  /* 0x000000341c1c7223 */ /* 0x000fe20000010036 */
[----:B------:R-:W-:Y:S02]  /*3cd0*/  HADD2.F32 R52, -RZ, R120.H1_H1 ;  /* 0x30000078ff347230 */ /* 0x000fe40000004100 */
[----:B------:R-:W-:-:S02]  /*3ce0*/  HADD2.F32 R54, -RZ, R30.H1_H1 ;  /* 0x3000001eff367230 */ /* 0x000fc40000004100 */
        /* <DEDUP_REMOVED lines=8> */
.L_x_1414:
[----:B------:R-:W-:Y:S05]  /*3d70*/  BSYNC B2 ;  /* 0x0000000000027941 */ /* 0x000fea0003800000 */
.L_x_1413:
[----:B------:R2:W-:Y:S02]  /*3d80*/  STG.E.128 desc[UR38][R32.64+0x20], R28 ;  /* 0x0000201c20007986 */ /* 0x0005e4000c101d26 */
.L_x_1412:
[----:B------:R-:W-:Y:S05]  /*3d90*/  BSYNC B1 ;  /* 0x0000000000017941 */ /* 0x000fea0003800000 */
.L_x_1411:
        /* <DEDUP_REMOVED lines=8> */
[--C-:B------:R-:W-:Y:S01]  /*3e20*/  SHF.R.U64 R50, R46, 0x10, R47.reuse ;  /* 0x000000102e327819 */ /* 0x100fe2000000122f */
[----:B------:R-:W-:Y:S01]  /*3e30*/  HADD2.F32 R51, -RZ, R29.H0_H0 ;  /* 0x2000001dff337230 */ /* 0x000fe20000004100 */
[----:B------:R-:W-:Y:S01]  /*3e40*/  SHF.R.U32.HI R46, RZ, 0x10, R47 ;  /* 0x00000010ff2e7819 */ /* 0x000fe2000001162f */
[----:B------:R-:W-:Y:S01]  /*3e50*/  HADD2.F32 R52, -RZ, R119.H1_H1 ;  /* 0x30000077ff347230 */ /* 0x000fe20000004100 */
[--C-:B------:R-:W-:Y:S01]  /*3e60*/  SHF.R.U64 R47, R48, 0x10, R49.reuse ;  /* 0x00000010302f7819 */ /* 0x100fe20000001231 */
[----:B------:R-:W-:Y:S01]  /*3e70*/  HADD2.F32 R50, -RZ, R50.H0_H0 ;  /* 0x20000032ff327230 */ /* 0x000fe20000004100 */
[----:B------:R-:W-:Y:S01]  /*3e80*/  SHF.R.U32.HI R48, RZ, 0x10, R49 ;  /* 0x00000010ff307819 */ /* 0x000fe20000011631 */
[----:B------:R-:W-:Y:S02]  /*3e90*/  HADD2.F32 R49, -RZ, R29.H1_H1 ;  /* 0x3000001dff317230 */ /* 0x000fe40000004100 */
[----:B------:R-:W-:Y:S02]  /*3ea0*/  HADD2.F32 R47, -RZ, R47.H0_H0 ;  /* 0x2000002fff2f7230 */ /* 0x000fe40000004100 */
[----:B------:R-:W-:-:S03]  /*3eb0*/  HADD2.F32 R46, -RZ, R46.H0_H0 ;  /* 0x2000002eff2e7230 */ /* 0x000fc60000004100 */
[-C--:B------:R-:W-:Y:S01]  /*3ec0*/  FMUL.FTZ R29, R49, R47.reuse ;  /* 0x0000002f311d7220 */ /* 0x080fe20000410000 */
[----:B------:R-:W-:-:S03]  /*3ed0*/  FMUL.FTZ R47, R51, R47 ;  /* 0x0000002f332f7220 */ /* 0x000fc60000410000 */
[-C--:B------:R-:W-:Y:S01]  /*3ee0*/  FFMA.FTZ R29, R51, R50.reuse, -R29 ;  /* 0x00000032331d7223 */ /* 0x080fe2000001081d */
[----:B------:R-:W-:Y:S01]  /*3ef0*/  FFMA.FTZ R47, R49, R50, R47 ;  /* 0x00000032312f7223 */ /* 0x000fe2000001002f */
[----:B------:R-:W-:Y:S02]  /*3f00*/  HADD2.F32 R49, -RZ, R48.H0_H0 ;  /* 0x20000030ff317230 */ /* 0x000fe40000004100 */
[--C-:B------:R-:W-:Y:S02]  /*3f10*/  HADD2.F32 R48, -RZ, R31.reuse.H1_H1 ;  /* 0x3000001fff307230 */ /* 0x100fe40000004100 */
[----:B------:R-:W-:Y:S01]  /*3f20*/  HADD2.F32 R50, -RZ, R31.H0_H0 ;  /* 0x2000001fff327230 */ /* 0x000fe20000004100 */
[----:B------:R-:W-:Y:S02]  /*3f30*/  F2FP.F16.F32.PACK_AB R29, R47, R29 ;  /* 0x0000001d2f1d723e */ /* 0x000fe400000000ff */
[-C--:B------:R-:W-:Y:S02]  /*3f40*/  FMUL.FTZ R31, R48, R49.reuse ;  /* 0x00000031301f7220 */ /* 0x080fe40000410000 */
[----:B------:R-:W-:-:S02]  /*3f50*/  FMUL.FTZ R49, R50, R49 ;  /* 0x0000003132317220 */ /* 0x000fc40000410000 */
[-C--:B------:R-:W-:Y:S01]  /*3f60*/  FFMA.FTZ R31, R50, R46.reuse, -R31 ;  /* 0x0000002e321f7223 */ /* 0x080fe2000001081f */
[----:B------:R-:W-:Y:S02]  /*3f70*/  HADD2.F32 R50, -RZ, R119.H0_H0 ;  /* 0x20000077ff327230 */ /* 0x000fe40000004100 */
[----:B------:R-:W-:Y:S01]  /*3f80*/  FFMA.FTZ R46, R48, R46, R49 ;  /* 0x0000002e302e7223 */ /* 0x000fe20000010031 */
[----:B------:R-:W-:Y:S02]  /*3f90*/  IMAD.MOV.U32 R48, RZ, RZ, R30 ;  /* 0x000000ffff307224 */ /* 0x000fe400078e001e */
[--C-:B------:R-:W-:Y:S02]  /*3fa0*/  HADD2.F32 R30, -RZ, R28.reuse.H0_H0 ;  /* 0x2000001cff1e7230 */ /* 0x100fe40000004100 */
[----:B------:R-:W-:Y:S01]  /*3fb0*/  HADD2.F32 R28, -RZ, R28.H1_H1 ;  /* 0x3000001cff1c7230 */ /* 0x000fe20000004100 */
[----:B------:R-:W-:Y:S01]  /*3fc0*/  F2FP.F16.F32.PACK_AB R31, R46, R31 ;  /* 0x0000001f2e1f723e */ /* 0x000fe200000000ff */
[----:B------:R-:W-:-:S03]  /*3fd0*/  HADD2.F32 R49, -RZ, R116.H1_H1 ;  /* 0x30000074ff317230 */ /* 0x000fc60000004100 */
[-C--:B------:R-:W-:Y:S01]  /*3fe0*/  FMUL.FTZ R51, R28, R50.reuse ;  /* 0x000000321c337220 */ /* 0x080fe20000410000 */
[----:B------:R-:W-:-:S03]  /*3ff0*/  FMUL.FTZ R50, R30, R50 ;  /* 0x000000321e327220 */ /* 0x000fc60000410000 */
[-C--:B------:R-:W-:Y:S01]  /*4000*/  FFMA.FTZ R30, R30, R49.reuse, -R51 ;  /* 0x000000311e1e7223 */ /* 0x080fe20000010833 */
[----:B------:R-:W-:Y:S01]  /*4010*/  FFMA.FTZ R28, R28, R49, R50 ;  /* 0x000000311c1c7223 */ /* 0x000fe20000010032 */
[--C-:B------:R-:W-:Y:S02]  /*4020*/  HADD2.F32 R50, -RZ, R48.reuse.H0_H0 ;  /* 0x20000030ff327230 */ /* 0x100fe40000004100 */
[----:B------:R-:W-:Y:S02]  /*4030*/  HADD2.F32 R48, -RZ, R48.H1_H1 ;  /* 0x30000030ff307230 */ /* 0x000fe40000004100 */
[----:B------:R-:W-:Y:S01]  /*4040*/  HADD2.F32 R49, -RZ, R116.H0_H0 ;  /* 0x20000074ff317230 */ /* 0x000fe20000004100 */
[----:B------:R-:W-:Y:S02]  /*4050*/  F2FP.F16.F32.PACK_AB R28, R28, R30 ;  /* 0x0000001e1c1c723e */ /* 0x000fe400000000ff */
[-C--:B------:R-:W-:Y:S01]  /*4060*/  FMUL.FTZ R51, R48, R52.reuse ;  /* 0x0000003430337220 */ /* 0x080fe20000410000 */
[----:B------:R-:W-:-:S03]  /*4070*/  FMUL.FTZ R52, R50, R52 ;  /* 0x0000003432347220 */ /* 0x000fc60000410000 */
[-C--:B------:R-:W-:Y:S01]  /*4080*/  FFMA.FTZ R51, R50, R49.reuse, -R51 ;  /* 0x0000003132337223 */ /* 0x080fe20000010833 */
[----:B------:R-:W-:-:S05]  /*4090*/  FFMA.FTZ R52, R48, R49, R52 ;  /* 0x0000003130347223 */ /* 0x000fca0000010034 */
[----:B------:R-:W-:-:S05]  /*40a0*/  F2FP.F16.F32.PACK_AB R51, R52, R51 ;  /* 0x000000333433723e */ /* 0x000fca00000000ff */
[----:B------:R-:W-:-:S07]  /*40b0*/  IMAD.MOV.U32 R30, RZ, RZ, R51 ;  /* 0x000000ffff1e7224 */ /* 0x000fce00078e0033 */
.L_x_1418:
[----:B------:R-:W-:Y:S05]  /*40c0*/  BSYNC B2 ;  /* 0x0000000000027941 */ /* 0x000fea0003800000 */
.L_x_1417:
[----:B------:R3:W-:Y:S02]  /*40d0*/  STG.E.128 desc[UR38][R32.64+0x40], R28 ;  /* 0x0000401c20007986 */ /* 0x0007e4000c101d26 */
.L_x_1416:
[----:B------:R-:W-:Y:S05]  /*40e0*/  BSYNC B1 ;  /* 0x0000000000017941 */ /* 0x000fea0003800000 */
.L_x_1415:
        /* <DEDUP_REMOVED lines=10> */
[----:B------:R-:W-:-:S03]  /*4190*/  SHF.R.U64 R42, R42, 0x10, R43 ;  /* 0x000000102a2a7819 */ /* 0x000fc6000000122b */
[----:B------:R-:W-:Y:S02]  /*41a0*/  HADD2.F32 R47, -RZ, R47.H0_H0 ;  /* 0x2000002fff2f7230 */ /* 0x000fe40000004100 */
[--C-:B------:R-:W-:Y:S02]  /*41b0*/  HADD2.F32 R29, -RZ, R44.reuse.H1_H1 ;  /* 0x3000002cff1d7230 */ /* 0x100fe40000004100 */
[----:B------:R-:W-:Y:S02]  /*41c0*/  HADD2.F32 R44, -RZ, R44.H0_H0 ;  /* 0x2000002cff2c7230 */ /* 0x000fe40000004100 */
[----:B------:R-:W-:Y:S02]  /*41d0*/  HADD2.F32 R42, -RZ, R42.H0_H0 ;  /* 0x2000002aff2a7230 */ /* 0x000fe40000004100 */
[-C--:B------:R-:W-:Y:S01]  /*41e0*/  FMUL.FTZ R46, R29, R47.reuse ;  /* 0x0000002f1d2e7220 */ /* 0x080fe20000410000 */
[----:B------:R-:W-:-:S03]  /*41f0*/  FMUL.FTZ R47, R44, R47 ;  /* 0x0000002f2c2f7220 */ /* 0x000fc60000410000 */
[-C--:B------:R-:W-:Y:S01]  /*4200*/  FFMA.FTZ R46, R44, R42.reuse, -R46 ;  /* 0x0000002a2c2e7223 */ /* 0x080fe2000001082e */
[----:B------:R-:W-:Y:S01]  /*4210*/  FFMA.FTZ R47, R29, R42, R47 ;  /* 0x0000002a1d2f7223 */ /* 0x000fe2000001002f */
[----:B------:R-:W-:Y:S01]  /*4220*/  SHF.R.U32.HI R42, RZ, 0x10, R43 ;  /* 0x00000010ff2a7819 */ /* 0x000fe2000001162b */
[--C-:B------:R-:W-:Y:S01]  /*4230*/  HADD2.F32 R29, -RZ, R31.reuse.H1_H1 ;  /* 0x3000001fff1d7230 */ /* 0x100fe20000004100 */
[----:B------:R-:W-:Y:S01]  /*4240*/  SHF.R.U32.HI R43, RZ, 0x10, R45 ;  /* 0x00000010ff2b7819 */ /* 0x000fe2000001162d */
[----:B------:R-:W-:Y:S01]  /*4250*/  HADD2.F32 R31, -RZ, R31.H0_H0 ;  /* 0x2000001fff1f7230 */ /* 0x000fe20000004100 */
[----:B------:R-:W-:Y:S01]  /*4260*/  F2FP.F16.F32.PACK_AB R46, R47, R46 ;  /* 0x0000002e2f2e723e */ /* 0x000fe200000000ff */
[----:B------:R-:W-:Y:S02]  /*4270*/  HADD2.F32 R42, -RZ, R42.H0_H0 ;  /* 0x2000002aff2a7230 */ /* 0x000fe40000004100 */
[----:B------:R-:W-:-:S05]  /*4280*/  HADD2.F32 R43, -RZ, R43.H0_H0 ;  /* 0x2000002bff2b7230 */ /* 0x000fca0000004100 */
[-C--:B------:R-:W-:Y:S01]  /*4290*/  FMUL.FTZ R44, R29, R43.reuse ;  /* 0x0000002b1d2c7220 */ /* 0x080fe20000410000 */
[----:B------:R-:W-:-:S03]  /*42a0*/  FMUL.FTZ R43, R31, R43 ;  /* 0x0000002b1f2b7220 */ /* 0x000fc60000410000 */
[-C--:B------:R-:W-:Y:S01]  /*42b0*/  FFMA.FTZ R44, R31, R42.reuse, -R44 ;  /* 0x0000002a1f2c7223 */ /* 0x080fe2000001082c */
[----:B------:R-:W-:Y:S01]  /*42c0*/  FFMA.FTZ R43, R29, R42, R43 ;  /* 0x0000002a1d2b7223 */ /* 0x000fe2000001002b */
[--C-:B------:R-:W-:Y:S02]  /*42d0*/  HADD2.F32 R31, -RZ, R28.reuse.H0_H0 ;  /* 0x2000001cff1f7230 */ /* 0x100fe40000004100 */
[----:B------:R-:W-:Y:S02]  /*42e0*/  HADD2.F32 R29, -RZ, R28.H1_H1 ;  /* 0x3000001cff1d7230 */ /* 0x000fe40000004100 */
[--C-:B------:R-:W-:Y:S01]  /*42f0*/  HADD2.F32 R28, -RZ, R115.reuse.H0_H0 ;  /* 0x20000073ff1c7230 */ /* 0x100fe20000004100 */
[----:B------:R-:W-:Y:S01]  /*4300*/  F2FP.F16.F32.PACK_AB R43, R43, R44 ;  /* 0x0000002c2b2b723e */ /* 0x000fe200000000ff */
[----:B------:R-:W-:Y:S02]  /*4310*/  HADD2.F32 R42, -RZ, R114.H1_H1 ;  /* 0x30000072ff2a7230 */ /* 0x000fe40000004100 */
[----:B------:R-:W-:-:S02]  /*4320*/  HADD2.F32 R115, -RZ, R115.H1_H1 ;  /* 0x30000073ff737230 */ /* 0x000fc40000004100 */
[-C--:B------:R-:W-:Y:S01]  /*4330*/  FMUL.FTZ R48, R29, R28.reuse ;  /* 0x0000001c1d307220 */ /* 0x080fe20000410000 */
[C---:B------:R-:W-:Y:S01]  /*4340*/  FMUL.FTZ R50, R31.reuse, R28 ;  /* 0x0000001c1f327220 */ /* 0x040fe20000410000 */
[----:B------:R-:W-:Y:S02]  /*4350*/  HADD2.F32 R114, -RZ, R114.H0_H0 ;  /* 0x20000072ff727230 */ /* 0x000fe40000004100 */
[-C--:B------:R-:W-:Y:S01]  /*4360*/  FFMA.FTZ R28, R31, R42.reuse, -R48 ;  /* 0x0000002a1f1c7223 */ /* 0x080fe20000010830 */
[--C-:B------:R-:W-:Y:S02]  /*4370*/  HADD2.F32 R31, -RZ, R30.reuse.H0_H0 ;  /* 0x2000001eff1f7230 */ /* 0x100fe40000004100 */
[----:B------:R-:W-:Y:S01]  /*4380*/  FFMA.FTZ R29, R29, R42, R50 ;  /* 0x0000002a1d1d7223 */ /* 0x000fe20000010032 */
[----:B------:R-:W-:-:S04]  /*4390*/  HADD2.F32 R30, -RZ, R30.H1_H1 ;  /* 0x3000001eff1e7230 */ /* 0x000fc80000004100 */
[----:B------:R-:W-:Y:S01]  /*43a0*/  F2FP.F16.F32.PACK_AB R28, R29, R28 ;  /* 0x0000001c1d1c723e */ /* 0x000fe200000000ff */
[CC--:B------:R-:W-:Y:S01]  /*43b0*/  FMUL.FTZ R42, R30.reuse, R115.reuse ;  /* 0x000000731e2a7220 */ /* 0x0c0fe20000410000 */
[C---:B------:R-:W-:Y:S01]  /*43c0*/  FMUL.FTZ R115, R31.reuse, R115 ;  /* 0x000000731f737220 */ /* 0x040fe20000410000 */
[----:B------:R-:W-:Y:S02]  /*43d0*/  IMAD.MOV.U32 R29, RZ, RZ, R46 ;  /* 0x000000ffff1d7224 */ /* 0x000fe400078e002e */
[-C--:B------:R-:W-:Y:S01]  /*43e0*/  FFMA.FTZ R31, R31, R114.reuse, -R42 ;  /* 0x000000721f1f7223 */ /* 0x080fe2000001082a */
[----:B------:R-:W-:-:S05]  /*43f0*/  FFMA.FTZ R30, R30, R114, R115 ;  /* 0x000000721e1e7223 */ /* 0x000fca0000010073 */
[----:B------:R-:W-:Y:S01]  /*4400*/  F2FP.F16.F32.PACK_AB R30, R30, R31 ;  /* 0x0000001f1e1e723e */ /* 0x000fe200000000ff */
[----:B------:R-:W-:-:S07]  /*4410*/  IMAD.MOV.U32 R31, RZ, RZ, R43 ;  /* 0x000000ffff1f7224 */ /* 0x000fce00078e002b */
.L_x_1422:
[----:B------:R-:W-:Y:S05]  /*4420*/  BSYNC B2 ;  /* 0x0000000000027941 */ /* 0x000fea0003800000 */
.L_x_1421:
[----:B------:R4:W-:Y:S02]  /*4430*/  STG.E.128 desc[UR38][R32.64+0x60], R28 ;  /* 0x0000601c20007986 */ /* 0x0009e4000c101d26 */
.L_x_1420:
[----:B------:R-:W-:Y:S05]  /*4440*/  BSYNC B1 ;  /* 0x0000000000017941 */ /* 0x000fea0003800000 */
.L_x_1419:
        /* <DEDUP_REMOVED lines=8> */
[--C-:B------:R-:W-:Y:S02]  /*44d0*/  SHF.R.U64 R42, R38, 0x10, R39.reuse ;  /* 0x00000010262a7819 */ /* 0x100fe40000001227 */
[----:B------:R-:W-:Y:S01]  /*44e0*/  SHF.R.U32.HI R38, RZ, 0x10, R39 ;  /* 0x00000010ff267819 */ /* 0x000fe20000011627 */
[----:B------:R-:W-:Y:S01]  /*44f0*/  IMAD.MOV.U32 R39, RZ, RZ, R31 ;  /* 0x000000ffff277224 */ /* 0x000fe200078e001f */
[--C-:B------:R-:W-:Y:S01]  /*4500*/  SHF.R.U64 R44, R40, 0x10, R41.reuse ;  /* 0x00000010282c7819 */ /* 0x100fe20000001229 */
[--C-:B------:R-:W-:Y:S01]  /*4510*/  HADD2.F32 R31, -RZ, R29.reuse.H1_H1 ;  /* 0x3000001dff1f7230 */ /* 0x100fe20000004100 */
[----:B------:R-:W-:Y:S01]  /*4520*/  SHF.R.U32.HI R43, RZ, 0x10, R41 ;  /* 0x00000010ff2b7819 */ /* 0x000fe20000011629 */
[----:B------:R-:W-:Y:S02]  /*4530*/  HADD2.F32 R29, -RZ, R29.H0_H0 ;  /* 0x2000001dff1d7230 */ /* 0x000fe40000004100 */
[----:B------:R-:W-:Y:S02]  /*4540*/  HADD2.F32 R44, -RZ, R44.H0_H0 ;  /* 0x2000002cff2c7230 */ /* 0x000fe40000004100 */
[----:B------:R-:W-:-:S02]  /*4550*/  HADD2.F32 R43, -RZ, R43.H0_H0 ;  /* 0x2000002bff2b7230 */ /* 0x000fc40000004100 */
[--C-:B------:R-:W-:Y:S02]  /*4560*/  HADD2.F32 R40, -RZ, R39.reuse.H1_H1 ;  /* 0x30000027ff287230 */ /* 0x100fe40000004100 */
[----:B------:R-:W-:Y:S02]  /*4570*/  HADD2.F32 R39, -RZ, R39.H0_H0 ;  /* 0x20000027ff277230 */ /* 0x000fe40000004100 */
[----:B------:R-:W-:Y:S02]  /*4580*/  HADD2.F32 R42, -RZ, R42.H0_H0 ;  /* 0x2000002aff2a7230 */ /* 0x000fe40000004100 */
[-C--:B------:R-:W-:Y:S01]  /*4590*/  FMUL.FTZ R46, R40, R43.reuse ;  /* 0x0000002b282e7220 */ /* 0x080fe20000410000 */
[----:B------:R-:W-:Y:S02]  /*45a0*/  HADD2.F32 R41, -RZ, R38.H0_H0 ;  /* 0x20000026ff297230 */ /* 0x000fe40000004100 */
[-C--:B------:R-:W-:Y:S01]  /*45b0*/  FMUL.FTZ R38, R31, R44.reuse ;  /* 0x0000002c1f267220 */ /* 0x080fe20000410000 */
[----:B------:R-:W-:Y:S01]  /*45c0*/  FMUL.FTZ R44, R29, R44 ;  /* 0x0000002c1d2c7220 */ /* 0x000fe20000410000 */
[----:B------:R-:W-:-:S02]  /*45d0*/  FMUL.FTZ R43, R39, R43 ;  /* 0x0000002b272b7220 */ /* 0x000fc40000410000 */
[-C--:B------:R-:W-:Y:S01]  /*45e0*/  FFMA.FTZ R29, R29, R42.reuse, -R38 ;  /* 0x0000002a1d1d7223 */ /* 0x080fe20000010826 */
[----:B------:R-:W-:Y:S01]  /*45f0*/  FFMA.FTZ R38, R31, R42, R44 ;  /* 0x0000002a1f267223 */ /* 0x000fe2000001002c */
[-C--:B------:R-:W-:Y:S01]  /*4600*/  FFMA.FTZ R40, R40, R41.reuse, R43 ;  /* 0x0000002928287223 */ /* 0x080fe2000001002b */
[----:B------:R-:W-:Y:S01]  /*4610*/  FFMA.FTZ R31, R39, R41, -R46 ;  /* 0x00000029271f7223 */ /* 0x000fe2000001082e */
[--C-:B------:R-:W-:Y:S02]  /*4620*/  HADD2.F32 R43, -RZ, R110.reuse.H0_H0 ;  /* 0x2000006eff2b7230 */ /* 0x100fe40000004100 */
[----:B------:R-:W-:Y:S01]  /*4630*/  HADD2.F32 R110, -RZ, R110.H1_H1 ;  /* 0x3000006eff6e7230 */ /* 0x000fe20000004100 */
[----:B------:R-:W-:Y:S01]  /*4640*/  F2FP.F16.F32.PACK_AB R29, R38, R29 ;  /* 0x0000001d261d723e */ /* 0x000fe200000000ff */
[----:B------:R-:W-:Y:S01]  /*4650*/  HADD2.F32 R42, -RZ, R28.H1_H1 ;  /* 0x3000001cff2a7230 */ /* 0x000fe20000004100 */
[----:B------:R-:W-:Y:S01]  /*4660*/  F2FP.F16.F32.PACK_AB R31, R40, R31 ;  /* 0x0000001f281f723e */ /* 0x000fe200000000ff */
[----:B------:R-:W-:-:S02]  /*4670*/  HADD2.F32 R41, -RZ, R30.H1_H1 ;  /* 0x3000001eff297230 */ /* 0x000fc40000004100 */
[----:B------:R-:W-:Y:S02]  /*4680*/  HADD2.F32 R28, -RZ, R28.H0_H0 ;  /* 0x2000001cff1c7230 */ /* 0x000fe40000004100 */
[-C--:B------:R-:W-:Y:S01]  /*4690*/  FMUL.FTZ R45, R42, R43.reuse ;  /* 0x0000002b2a2d7220 */ /* 0x080fe20000410000 */
[----:B------:R-:W-:Y:S02]  /*46a0*/  HADD2.F32 R30, -RZ, R30.H0_H0 ;  /* 0x2000001eff1e7230 */ /* 0x000fe40000004100 */
[CC--:B------:R-:W-:Y:S01]  /*46b0*/  FMUL.FTZ R47, R41.reuse, R110.reuse ;  /* 0x0000006e292f7220 */ /* 0x0c0fe20000410000 */
[--C-:B------:R-:W-:Y:S02]  /*46c0*/  HADD2.F32 R39, -RZ, R109.reuse.H0_H0 ;  /* 0x2000006dff277230 */ /* 0x100fe40000004100 */
[----:B------:R-:W-:Y:S01]  /*46d0*/  FMUL.FTZ R43, R28, R43 ;  /* 0x0000002b1c2b7220 */ /* 0x000fe20000410000 */
        /* <DEDUP_REMOVED lines=8> */
.L_x_1426:
[----:B------:R-:W-:Y:S05]  /*4760*/  BSYNC B2 ;  /* 0x0000000000027941 */ /* 0x000fea0003800000 */
.L_x_1425:
[----:B------:R1:W-:Y:S02]  /*4770*/  STG.E.128 desc[UR38][R32.64+0x80], R28 ;  /* 0x0000801c20007986 */ /* 0x0003e4000c101d26 */
.L_x_1424:
[----:B------:R-:W-:Y:S05]  /*4780*/  BSYNC B1 ;  /* 0x0000000000017941 */ /* 0x000fea0003800000 */
.L_x_1423:
[----:B------:R-:W-:-:S13]  /*4790*/  ISETP.NE.AND P4, PT, R13, RZ, PT ;  /* 0x000000ff0d00720c */ /* 0x000fda0003f85270 */
        /* <DEDUP_REMOVED lines=8> */
[----:B------:R-:W-:Y:S01]  /*4820*/  IMAD.MOV.U32 R34, RZ, RZ, R28 ;  /* 0x000000ffff227224 */ /* 0x000fe200078e001c */
[----:B------:R-:W-:Y:S01]  /*4830*/  SHF.R.U32.HI R38, RZ, 0x10, R35 ;  /* 0x00000010ff267819 */ /* 0x000fe20000011623 */
[----:B------:R-:W-:Y:S01]  /*4840*/  IMAD.MOV.U32 R35, RZ, RZ, R31 ;  /* 0x000000ffff237224 */ /* 0x000fe200078e001f */
[----:B------:R-:W-:Y:S01]  /*4850*/  SHF.R.U32.HI R40, RZ, 0x10, R37 ;  /* 0x00000010ff287819 */ /* 0x000fe20000011625 */
[----:B------:R-:W-:Y:S02]  /*4860*/  HADD2.F32 R39, -RZ, R39.H0_H0 ;  /* 0x20000027ff277230 */ /* 0x000fe40000004100 */
[--C-:B------:R-:W-:Y:S02]  /*4870*/  HADD2.F32 R31, -RZ, R29.reuse.H1_H1 ;  /* 0x3000001dff1f7230 */ /* 0x100fe40000004100 */
[----:B------:R-:W-:-:S02]  /*4880*/  HADD2.F32 R28, -RZ, R29.H0_H0 ;  /* 0x2000001dff1c7230 */ /* 0x000fc40000004100 */
[----:B------:R-:W-:Y:S02]  /*4890*/  HADD2.F32 R40, -RZ, R40.H0_H0 ;  /* 0x20000028ff287230 */ /* 0x000fe40000004100 */
[-C--:B------:R-:W-:Y:S01]  /*48a0*/  FMUL.FTZ R29, R31, R39.reuse ;  /* 0x000000271f1d7220 */ /* 0x080fe20000410000 */
[----:B------:R-:W-:Y:S02]  /*48b0*/  HADD2.F32 R36, -RZ, R35.H1_H1 ;  /* 0x30000023ff247230 */ /* 0x000fe40000004100 */
[----:B------:R-:W-:Y:S01]  /*48c0*/  FMUL.FTZ R42, R28, R39 ;  /* 0x000000271c2a7220 */ /* 0x000fe20000410000 */
[----:B------:R-:W-:Y:S02]  /*48d0*/  HADD2.F32 R37, -RZ, R41.H0_H0 ;  /* 0x20000029ff257230 */ /* 0x000fe40000004100 */
[----:B------:R-:W-:Y:S02]  /*48e0*/  HADD2.F32 R35, -RZ, R35.H0_H0 ;  /* 0x20000023ff237230 */ /* 0x000fe40000004100 */
[----:B------:R-:W-:Y:S01]  /*48f0*/  FMUL.FTZ R44, R36, R40 ;  /* 0x00000028242c7220 */ /* 0x000fe20000410000 */
[----:B------:R-:W-:-:S02]  /*4900*/  HADD2.F32 R38, -RZ, R38.H0_H0 ;  /* 0x20000026ff267230 */ /* 0x000fc40000004100 */
[-C--:B------:R-:W-:Y:S01]  /*4910*/  FFMA.FTZ R28, R28, R37.reuse, -R29 ;  /* 0x000000251c1c7223 */ /* 0x080fe2000001081d */
[----:B------:R-:W-:Y:S01]  /*4920*/  FFMA.FTZ R29, R31, R37, R42 ;  /* 0x000000251f1d7223 */ /* 0x000fe2000001002a */
[C---:B------:R-:W-:Y:S01]  /*4930*/  FMUL.FTZ R39, R35.reuse, R40 ;  /* 0x0000002823277220 */ /* 0x040fe20000410000 */
[--C-:B------:R-:W-:Y:S02]  /*4940*/  HADD2.F32 R31, -RZ, R34.reuse.H1_H1 ;  /* 0x30000022ff1f7230 */ /* 0x100fe40000004100 */
[-C--:B------:R-:W-:Y:S01]  /*4950*/  FFMA.FTZ R44, R35, R38.reuse, -R44 ;  /* 0x00000026232c7223 */ /* 0x080fe2000001082c */
[----:B------:R-:W-:Y:S02]  /*4960*/  HADD2.F32 R37, -RZ, R89.H0_H0 ;  /* 0x20000059ff257230 */ /* 0x000fe40000004100 */
[----:B------:R-:W-:Y:S01]  /*4970*/  FFMA.FTZ R41, R36, R38, R39 ;  /* 0x0000002624297223 */ /* 0x000fe20000010027 */
[----:B------:R-:W-:Y:S01]  /*4980*/  HADD2.F32 R34, -RZ, R34.H0_H0 ;  /* 0x20000022ff227230 */ /* 0x000fe20000004100 */
[----:B------:R-:W-:Y:S01]  /*4990*/  F2FP.F16.F32.PACK_AB R29, R29, R28 ;  /* 0x0000001c1d1d723e */ /* 0x000fe200000000ff */
[----:B------:R-:W-:-:S02]  /*49a0*/  HADD2.F32 R35, -RZ, R30.H1_H1 ;  /* 0x3000001eff237230 */ /* 0x000fc40000004100 */
[-C--:B------:R-:W-:Y:S01]  /*49b0*/  FMUL.FTZ R39, R31, R37.reuse ;  /* 0x000000251f277220 */ /* 0x080fe20000410000 */
[----:B------:R-:W-:Y:S02]  /*49c0*/  HADD2.F32 R89, -RZ, R89.H1_H1 ;  /* 0x30000059ff597230 */ /* 0x000fe40000004100 */
[----:B------:R-:W-:Y:S01]  /*49d0*/  FMUL.FTZ R38, R34, R37 ;  /* 0x0000002522267220 */ /* 0x000fe20000410000 */
[----:B------:R-:W-:Y:S02]  /*49e0*/  HADD2.F32 R30, -RZ, R30.H0_H0 ;  /* 0x2000001eff1e7230 */ /* 0x000fe40000004100 */
[--C-:B------:R-:W-:Y:S02]  /*49f0*/  HADD2.F32 R36, -RZ, R88.reuse.H0_H0 ;  /* 0x20000058ff247230 */ /* 0x100fe40000004100 */
[-C--:B------:R-:W-:Y:S01]  /*4a00*/  FMUL.FTZ R37, R35, R89.reuse ;  /* 0x0000005923257220 */ /* 0x080fe20000410000 */
[----:B------:R-:W-:Y:S02]  /*4a10*/  HADD2.F32 R88, -RZ, R88.H1_H1 ;  /* 0x30000058ff587230 */ /* 0x000fe40000004100 */
[----:B------:R-:W-:Y:S01]  /*4a20*/  FMUL.FTZ R40, R30, R89 ;  /* 0x000000591e287220 */ /* 0x000fe20000410000 */
[-C--:B------:R-:W-:Y:S01]  /*4a30*/  FFMA.FTZ R39, R34, R36.reuse, -R39 ;  /* 0x0000002422277223 */ /* 0x080fe20000010827 */
[----:B------:R-:W-:Y:S01]  /*4a40*/  FFMA.FTZ R38, R31, R36, R38 ;  /* 0x000000241f267223 */ /* 0x000fe20000010026 */
[-C--:B------:R-:W-:Y:S01]  /*4a50*/  FFMA.FTZ R37, R30, R88.reuse, -R37 ;  /* 0x000000581e257223 */ /* 0x080fe20000010825 */
[----:B------:R-:W-:Y:S01]  /*4a60*/  FFMA.FTZ R40, R35, R88, R40 ;  /* 0x0000005823287223 */ /* 0x000fe20000010028 */
[----:B------:R-:W-:-:S02]  /*4a70*/  F2FP.F16.F32.PACK_AB R31, R41, R44 ;  /* 0x0000002c291f723e */ /* 0x000fc400000000ff */
[----:B------:R-:W-:Y:S02]  /*4a80*/  F2FP.F16.F32.PACK_AB R28, R38, R39 ;  /* 0x00000027261c723e */ /* 0x000fe400000000ff */
[----:B------:R-:W-:-:S07]  /*4a90*/  F2FP.F16.F32.PACK_AB R30, R40, R37 ;  /* 0x00000025281e723e */ /* 0x000fce00000000ff */
.L_x_1428:
[----:B------:R-:W-:Y:S05]  /*4aa0*/  BSYNC B1 ;  /* 0x0000000000017941 */ /* 0x000fea0003800000 */
.L_x_1427:
[----:B------:R1:W-:Y:S01]  /*4ab0*/  STG.E.128 desc[UR38][R32.64+0xa0], R28 ;  /* 0x0000a01c20007986 */ /* 0x0003e2000c101d26 */
[----:B------:R-:W-:Y:S05]  /*4ac0*/  BRA `(.L_x_1406) ;  /* 0x0000002000647947 */ /* 0x000fea0003800000 */
.L_x_1400:
        /* <DEDUP_REMOVED lines=19> */
[----:B------:R-:W-:Y:S01]  /*4c00*/  CS2R R50, SRZ ;  /* 0x0000000000327805 */ /* 0x000fe2000001ff00 */
[----:B------:R-:W-:Y:S01]  /*4c10*/  IMAD.X R29, R14, 0x1, R92, P3 ;  /* 0x000000010e1d7824 */ /* 0x000fe200018e065c */
[----:B------:R-:W-:Y:S02]  /*4c20*/  IADD3 R53, P3, R62, R52, RZ ;  /* 0x000000343e357210 */ /* 0x000fe40007f7e0ff */
        /* <DEDUP_REMOVED lines=24> */
.L_x_1430:
[----:B------:R-:W-:Y:S05]  /*4db0*/  BSYNC B1 ;  /* 0x0000000000017941 */ /* 0x000fea0003800000 */
.L_x_1429:
        /* <DEDUP_REMOVED lines=47> */
.L_x_1431:
[----:B------:R-:W-:Y:S01]  /*50b0*/  IMAD R14, R17, 0x8, R2 ;  /* 0x00000008110e7824 */ /* 0x000fe200078e0202 */
[----:B------:R-:W-:Y:S01]  /*50c0*/  SHF.L.U32 R85, R154, 0x1f, RZ ;  /* 0x0000001f9a557819 */ /* 0x000fe200000006ff */
[----:B------:R-:W-:Y:S03]  /*50d0*/  BSSY B1, `(.L_x_1432) ;  /* 0x0000003000017945 */ /* 0x000fe60003800000 */
[----:B------:R-:W0:Y:S02]  /*50e0*/  SYNCS.PHASECHK.TRANS64.TRYWAIT P5, [R14+URZ+0x2d890], R85 ;  /* 0x02d890550e0075a7 */ /* 0x000e2400080a017f */
[----:B0-----:R-:W-:Y:S05]  /*50f0*/  @!P5 BRA `(.L_x_1433) ;  /* 0x0000021400f4d947 */ /* 0x001fea0003800000 */
.L_x_1781:
[----:B------:R-:W-:Y:S05]  /*5100*/  BSYNC B1 ;  /* 0x0000000000017941 */ /* 0x000fea0003800000 */
.L_x_1432:
        /* <DEDUP_REMOVED lines=17> */
[----:B------:R-:W-:Y:S01]  /*5220*/  SEL R52, R108, R114, !P0 ;  /* 0x000000726c347207 */ /* 0x000fe20004000000 */
[----:B------:R-:W-:Y:S01]  /*5230*/  BSSY B2, `(.L_x_1436) ;  /* 0x000006f000027945 */ /* 0x000fe20003800000 */
[----:B------:R-:W-:-:S02]  /*5240*/  ISETP.GE.AND P4, PT, R136, R107, PT ;  /* 0x0000006b8800720c */ /* 0x000fc40003f86270 */
[----:B------:R-:W-:-:S04]  /*5250*/  SHF.R.S32.HI R53, RZ, 0x1f, R52 ;  /* 0x0000001fff357819 */ /* 0x000fc80000011434 */
[----:B------:R-:W-:-:S04]  /*5260*/  LEA.HI R53, R53, R52, RZ, 0x4 ;  /* 0x0000003435357211 */ /* 0x000fc800078f20ff */
[----:B------:R-:W-:-:S04]  /*5270*/  SHF.R.S32.HI R53, RZ, 0x4, R53 ;  /* 0x00000004ff357819 */ /* 0x000fc80000011435 */
[----:B------:R-:W-:-:S04]  /*5280*/  LEA.HI.SX32 R115, R76, R53, 0x1d ;  /* 0x000000354c737211 */ /* 0x000fc800078feaff */
[----:B------:R-:W-:-:S04]  /*5290*/  SHF.R.S32.HI R52, RZ, 0x1f, R115 ;  /* 0x0000001fff347819 */ /* 0x000fc80000011473 */
[----:B------:R-:W-:Y:S01]  /*52a0*/  LEA.HI R52, R52, R115, RZ, 0x2 ;  /* 0x0000007334347211 */ /* 0x000fe200078f10ff */
[----:B------:R-:W-:-:S04]  /*52b0*/  IMAD.SHL.U32 R115, R115, 0x8, RZ ;  /* 0x0000000873737824 */ /* 0x000fc800078e00ff */
[----:B------:R-:W-:-:S05]  /*52c0*/  IMAD.SHL.U32 R52, R52, 0x400, RZ ;  /* 0x0000040034347824 */ /* 0x000fca00078e00ff */
[----:B------:R-:W-:Y:S02]  /*52d0*/  LOP3.LUT R52, R52, 0x7ffff000, RZ, 0xc0, !PT ;  /* 0x7ffff00034347812 */ /* 0x000fe400078ec0ff */
[----:B--2---:R-:W-:-:S04]  /*52e0*/  LOP3.LUT R53, R58, 0x18, R115, 0xf8, !PT ;  /* 0x000000183a357812 */ /* 0x004fc800078ef873 */
[----:B---3--:R-:W-:-:S04]  /*52f0*/  LOP3.LUT R53, R53, R55, RZ, 0x3c, !PT ;  /* 0x0000003735357212 */ /* 0x008fc800078e3cff */
[----:B----4-:R-:W-:-:S05]  /*5300*/  IADD3 R52, R53, R52, R54 ;  /* 0x0000003435347210 */ /* 0x010fca0007ffe036 */
        /* <DEDUP_REMOVED lines=16> */
[CC--:B------:R-:W-:Y:S01]  /*5410*/  FMUL.FTZ R57, R53.reuse, R116.reuse ;  /* 0x0000007435397220 */ /* 0x0c0fe20000410000 */
        /* <DEDUP_REMOVED lines=21> */
[--C-:B------:R-:W-:Y:S01]  /*5570*/  HADD2.F32 R120, -RZ, R48.reuse.H0_H0 ;  /* 0x20000030ff787230 */ /* 0x100fe20000004100 */
[----:B------:R-:W-:Y:S01]  /*5580*/  F2FP.F16.F32.PACK_AB R37, R37, R53 ;  /* 0x000000352525723e */ /* 0x000fe200000000ff */
[----:B------:R-:W-:Y:S02]  /*5590*/  HADD2.F32 R48, -RZ, R48.H1_H1 ;  /* 0x30000030ff307230 */ /* 0x000fe40000004100 */
[----:B------:R-:W-:-:S02]  /*55a0*/  IMAD.MOV.U32 R53, RZ, RZ, R49 ;  /* 0x000000ffff357224 */ /* 0x000fc400078e0031 */
        /* <DEDUP_REMOVED lines=9> */
[----:B------:R-:W-:-:S02]  /*5640*/  HADD2.F32 R117, -RZ, R117.H0_H0 ;  /* 0x20000075ff757230 */ /* 0x000fc40000004100 */
[----:B------:R-:W-:Y:S02]  /*5650*/  HADD2.F32 R39, -RZ, R39.H0_H0 ;  /* 0x20000027ff277230 */ /* 0x000fe40000004100 */
[----:B------:R-:W-:-:S05]  /*5660*/  HADD2.F32 R51, -RZ, R51.H0_H0 ;  /* 0x20000033ff337230 */ /* 0x000fca0000004100 */
[----:B------:R-:W-:-:S04]  /*5670*/  FMUL.FTZ R59, R50, R51 ;  /* 0x00000033323b7220 */ /* 0x000fc80000410000 */
[C---:B------:R-:W-:Y:S01]  /*5680*/  FFMA.FTZ R59, R48.reuse, R117, -R59 ;  /* 0x00000075303b7223 */ /* 0x040fe2000001083b */
[----:B------:R-:W-:Y:S01]  /*5690*/  FMUL.FTZ R48, R48, R51 ;  /* 0x0000003330307220 */ /* 0x000fe20000410000 */
[----:B------:R-:W-:-:S03]  /*56a0*/  HADD2.F32 R51, -RZ, R130.H0_H0 ;  /* 0x20000082ff337230 */ /* 0x000fc60000004100 */
[----:B------:R-:W-:Y:S01]  /*56b0*/  FFMA.FTZ R48, R50, R117, R48 ;  /* 0x0000007532307223 */ /* 0x000fe20000010030 */
[----:B------:R-:W-:Y:S01]  /*56c0*/  HADD2.F32 R50, -RZ, R56.H0_H0 ;  /* 0x20000038ff327230 */ /* 0x000fe20000004100 */
[----:B------:R-:W-:Y:S01]  /*56d0*/  F2FP.F16.F32.PACK_AB R55, R59, R55 ;  /* 0x000000373b37723e */ /* 0x000fe200000000ff */
[--C-:B------:R-:W-:Y:S02]  /*56e0*/  HADD2.F32 R117, -RZ, R52.reuse.H0_H0 ;  /* 0x20000034ff757230 */ /* 0x100fe40000004100 */
[----:B------:R-:W-:Y:S02]  /*56f0*/  HADD2.F32 R52, -RZ, R52.H1_H1 ;  /* 0x30000034ff347230 */ /* 0x000fe40000004100 */
[----:B------:R-:W-:Y:S01]  /*5700*/  FMUL.FTZ R119, R50, R120 ;  /* 0x0000007832777220 */ /* 0x000fe20000410000 */
[----:B------:R-:W-:Y:S01]  /*5710*/  F2FP.F16.F32.PACK_AB R48, R48, R118 ;  /* 0x000000763030723e */ /* 0x000fe200000000ff */
[C---:B------:R-:W-:Y:S02]  /*5720*/  FMUL.FTZ R120, R117.reuse, R120 ;  /* 0x0000007875787220 */ /* 0x040fe40000410000 */
[----:B------:R-:W-:Y:S01]  /*5730*/  FFMA.FTZ R119, R117, R51, -R119 ;  /* 0x0000003375777223 */ /* 0x000fe20000010877 */
[----:B------:R-:W-:-:S02]  /*5740*/  HADD2.F32 R117, -RZ, R130.H1_H1 ;  /* 0x30000082ff757230 */ /* 0x000fc40000004100 */
[----:B------:R-:W-:Y:S01]  /*5750*/  FFMA.FTZ R120, R50, R51, R120 ;  /* 0x0000003332787223 */ /* 0x000fe20000010078 */
[----:B------:R-:W-:Y:S02]  /*5760*/  HADD2.F32 R50, -RZ, R56.H1_H1 ;  /* 0x30000038ff327230 */ /* 0x000fe40000004100 */
[----:B------:R-:W-:Y:S02]  /*5770*/  HADD2.F32 R51, -RZ, R36.H0_H0 ;  /* 0x20000024ff337230 */ /* 0x000fe40000004100 */
[--C-:B------:R-:W-:Y:S02]  /*5780*/  HADD2.F32 R56, -RZ, R54.reuse.H0_H0 ;  /* 0x20000036ff387230 */ /* 0x100fe40000004100 */
[-C--:B------:R-:W-:Y:S01]  /*5790*/  FMUL.FTZ R36, R50, R116.reuse ;  /* 0x0000007432247220 */ /* 0x080fe20000410000 */
[C---:B------:R-:W-:Y:S01]  /*57a0*/  FMUL.FTZ R116, R52.reuse, R116 ;  /* 0x0000007434747220 */ /* 0x040fe20000410000 */
[----:B------:R-:W-:Y:S02]  /*57b0*/  HADD2.F32 R54, -RZ, R54.H1_H1 ;  /* 0x30000036ff367230 */ /* 0x000fe40000004100 */
[-C--:B------:R-:W-:Y:S01]  /*57c0*/  FFMA.FTZ R36, R52, R51.reuse, -R36 ;  /* 0x0000003334247223 */ /* 0x080fe20000010824 */
[----:B------:R-:W-:Y:S01]  /*57d0*/  FFMA.FTZ R50, R50, R51, R116 ;  /* 0x0000003332327223 */ /* 0x000fe20000010074 */
[----:B------:R-:W-:-:S02]  /*57e0*/  HADD2.F32 R51, -RZ, R58.H0_H0 ;  /* 0x2000003aff337230 */ /* 0x000fc40000004100 */
[----:B------:R-:W-:Y:S01]  /*57f0*/  HADD2.F32 R52, -RZ, R129.H0_H0 ;  /* 0x20000081ff347230 */ /* 0x000fe20000004100 */
[----:B------:R-:W-:Y:S01]  /*5800*/  F2FP.F16.F32.PACK_AB R36, R36, R119 ;  /* 0x000000772424723e */ /* 0x000fe200000000ff */
[----:B------:R-:W-:Y:S02]  /*5810*/  HADD2.F32 R58, -RZ, R58.H1_H1 ;  /* 0x3000003aff3a7230 */ /* 0x000fe40000004100 */
[CC--:B------:R-:W-:Y:S01]  /*5820*/  FMUL.FTZ R116, R51.reuse, R117.reuse ;  /* 0x0000007533747220 */ /* 0x0c0fe20000410000 */
[----:B------:R-:W-:Y:S01]  /*5830*/  FMUL.FTZ R117, R56, R117 ;  /* 0x0000007538757220 */ /* 0x000fe20000410000 */
[----:B------:R-:W-:Y:S01]  /*5840*/  F2FP.F16.F32.PACK_AB R50, R50, R120 ;  /* 0x000000783232723e */ /* 0x000fe200000000ff */
[----:B------:R-:W-:Y:S02]  /*5850*/  IMAD.MOV.U32 R59, RZ, RZ, R48 ;  /* 0x000000ffff3b7224 */ /* 0x000fe400078e0030 */
[-C--:B------:R-:W-:Y:S01]  /*5860*/  FFMA.FTZ R116, R56, R52.reuse, -R116 ;  /* 0x0000003438747223 */ /* 0x080fe20000010874 */
[----:B------:R-:W-:Y:S01]  /*5870*/  FFMA.FTZ R117, R51, R52, R117 ;  /* 0x0000003433757223 */ /* 0x000fe20000010075 */
[-C--:B------:R-:W-:Y:S01]  /*5880*/  FMUL.FTZ R51, R58, R39.reuse ;  /* 0x000000273a337220 */ /* 0x080fe20000410000 */
[----:B------:R-:W-:Y:S01]  /*5890*/  FMUL.FTZ R39, R54, R39 ;  /* 0x0000002736277220 */ /* 0x000fe20000410000 */
[----:B------:R-:W-:-:S02]  /*58a0*/  IMAD.MOV.U32 R52, RZ, RZ, R36 ;  /* 0x000000ffff347224 */ /* 0x000fc400078e0024 */
[-C--:B------:R-:W-:Y:S01]  /*58b0*/  FFMA.FTZ R51, R54, R38.reuse, -R51 ;  /* 0x0000002636337223 */ /* 0x080fe20000010833 */
[----:B------:R-:W-:Y:S01]  /*58c0*/  FFMA.FTZ R39, R58, R38, R39 ;  /* 0x000000263a277223 */ /* 0x000fe20000010027 */
[----:B------:R-:W-:-:S03]  /*58d0*/  IMAD.MOV.U32 R56, RZ, RZ, R50 ;  /* 0x000000ffff387224 */ /* 0x000fc600078e0032 */
[----:B------:R-:W-:Y:S02]  /*58e0*/  F2FP.F16.F32.PACK_AB R51, R51, R116 ;  /* 0x000000743333723e */ /* 0x000fe400000000ff */
[----:B------:R-:W-:-:S03]  /*58f0*/  F2FP.F16.F32.PACK_AB R39, R39, R117 ;  /* 0x000000752727723e */ /* 0x000fc600000000ff */
[----:B------:R-:W-:Y:S02]  /*5900*/  IMAD.MOV.U32 R54, RZ, RZ, R51 ;  /* 0x000000ffff367224 */ /* 0x000fe400078e0033 */
[----:B------:R-:W-:-:S07]  /*5910*/  IMAD.MOV.U32 R58, RZ, RZ, R39 ;  /* 0x000000ffff3a7224 */ /* 0x000fce00078e0027 */
.L_x_1437:
[----:B------:R-:W-:Y:S05]  /*5920*/  BSYNC B2 ;  /* 0x0000000000027941 */ /* 0x000fea0003800000 */
.L_x_1436:
        /* <DEDUP_REMOVED lines=12> */
.L_x_1435:
[----:B------:R-:W-:Y:S05]  /*59f0*/  BSYNC B1 ;  /* 0x0000000000017941 */ /* 0x000fea0003800000 */
.L_x_1434:
[----:B------:R-:W-:Y:S01]  /*5a00*/  ISETP.NE.AND P4, PT, R9, RZ, PT ;  /* 0x000000ff0900720c */ /* 0x000fe20003f85270 */
[----:B------:R-:W-:-:S12]  /*5a10*/  BSSY B1, `(.L_x_1438) ;  /* 0x0000082000017945 */ /* 0x000fd80003800000 */
[----:B------:R-:W-:Y:S05]  /*5a20*/  @!P4 BRA `(.L_x_1439) ;  /* 0x000000080000c947 */ /* 0x000fea0003800000 */
[----:B------:R-:W3:Y:S04]  /*5a30*/  LDL R48, [R1+0x8] ;  /* 0x0000080001307983 */ /* 0x000ee80000100800 */
[----:B--2---:R-:W2:Y:S04]  /*5a40*/  LDL R39, [R1+0x10] ;  /* 0x0000100001277983 */ /* 0x004ea80000100800 */
        /* <DEDUP_REMOVED lines=13> */
[----:B---3--:R-:W-:-:S04]  /*5b20*/  LOP3.LUT R37, R48, 0x18, R52, 0xf8, !PT ;  /* 0x0000001830257812 */ /* 0x008fc800078ef834 */
[----:B--2---:R-:W-:-:S04]  /*5b30*/  LOP3.LUT R37, R37, R39, RZ, 0x3c, !PT ;  /* 0x0000002725257212 */ /* 0x004fc800078e3cff */
        /* <DEDUP_REMOVED lines=12> */
[----:B------:R-:W-:Y:S01]  /*5c00*/  HADD2.F32 R55, -RZ, R128.H1_H1 ;  /* 0x30000080ff377230 */ /* 0x000fe20000004100 */
[----:B------:R-:W-:Y:S01]  /*5c10*/  SHF.R.U64 R34, R34, 0x10, R35 ;  /* 0x0000001022227819 */ /* 0x000fe20000001223 */
[----:B------:R-:W-:Y:S02]  /*5c20*/  HADD2.F32 R37, -RZ, R54.H0_H0 ;  /* 0x20000036ff257230 */ /* 0x000fe40000004100 */
[----:B------:R-:W-:Y:S02]  /*5c30*/  HADD2.F32 R57, -RZ, R53.H0_H0 ;  /* 0x20000035ff397230 */ /* 0x000fe40000004100 */
[----:B------:R-:W-:-:S02]  /*5c40*/  HADD2.F32 R56, -RZ, R128.H0_H0 ;  /* 0x20000080ff387230 */ /* 0x000fc40000004100 */
[-C--:B------:R-:W-:Y:S01]  /*5c50*/  FMUL.FTZ R49, R37, R55.reuse ;  /* 0x0000003725317220 */ /* 0x080fe20000410000 */
[----:B------:R-:W-:Y:S02]  /*5c60*/  HADD2.F32 R54, -RZ, R54.H1_H1 ;  /* 0x30000036ff367230 */ /* 0x000fe40000004100 */
        /* <DEDUP_REMOVED lines=10> */
[----:B------:R-:W-:Y:S02]  /*5d10*/  HADD2.F32 R45, -RZ, R45.H0_H0 ;  /* 0x2000002dff2d7230 */ /* 0x000fe40000004100 */
[----:B------:R-:W-:Y:S02]  /*5d20*/  HADD2.F32 R34, -RZ, R34.H0_H0 ;  /* 0x20000022ff227230 */ /* 0x000fe40000004100 */
        /* <DEDUP_REMOVED lines=29> */
[----:B------:R-:W-:Y:S01]  /*5f00*/  HADD2.F32 R53, -RZ, R126.H1_H1 ;  /* 0x3000007eff357230 */ /* 0x000fe20000004100 */
        /* <DEDUP_REMOVED lines=37> */
.L_x_1441:
[----:B------:R-:W-:Y:S05]  /*6160*/  BSYNC B2 ;  /* 0x0000000000027941 */ /* 0x000fea0003800000 */
.L_x_1440:
        /* <DEDUP_REMOVED lines=12> */
.L_x_1439:
[----:B------:R-:W-:Y:S05]  /*6230*/  BSYNC B1 ;  /* 0x0000000000017941 */ /* 0x000fea0003800000 */
.L_x_1438:
[----:B------:R-:W-:-:S13]  /*6240*/  ISETP.NE.AND P4, PT, R10, RZ, PT ;  /* 0x000000ff0a00720c */ /* 0x000fda0003f85270 */
[----:B------:R-:W-:Y:S05]  /*6250*/  @!P4 BRA `(.L_x_1406) ;  /* 0x000000080080c947 */ /* 0x000fea0003800000 */
[----:B--23--:R-:W2:Y:S04]  /*6260*/  LDL R36, [R1+0x8] ;  /* 0x0000080001247983 */ /* 0x00cea80000100800 */
[----:B------:R-:W3:Y:S04]  /*6270*/  LDL R35, [R1+0x10] ;  /* 0x0000100001237983 */ /* 0x000ee80000100800 */
[----:B------:R-:W4:Y:S01]  /*6280*/  LDL R34, [R1+0x14] ;  /* 0x0000140001227983 */ /* 0x000f220000100800 */
[----:B------:R-:W-:Y:S01]  /*6290*/  LOP3.LUT P5, RZ, R23, 0x1, RZ, 0xc0, !PT ;  /* 0x0000000117ff7812 */ /* 0x000fe200078ac0ff */
[----:B------:R-:W-:Y:S01]  /*62a0*/  BSSY B1, `(.L_x_1442) ;  /* 0x000006d000017945 */ /* 0x000fe20003800000 */
[----:B------:R-:W-:-:S02]  /*62b0*/  ISETP.GE.AND P4, PT, R4, R107, PT ;  /* 0x0000006b0400720c */ /* 0x000fc40003f86270 */
[----:B------:R-:W-:-:S04]  /*62c0*/  SEL R114, R108, R114, !P5 ;  /* 0x000000726c727207 */ /* 0x000fc80006800000 */
[----:B------:R-:W-:-:S04]  /*62d0*/  SHF.R.S32.HI R33, RZ, 0x1f, R114 ;  /* 0x0000001fff217819 */ /* 0x000fc80000011472 */
[----:B------:R-:W-:-:S04]  /*62e0*/  LEA.HI R33, R33, R114, RZ, 0x4 ;  /* 0x0000007221217211 */ /* 0x000fc800078f20ff */
[----:B------:R-:W-:-:S04]  /*62f0*/  SHF.R.S32.HI R33, RZ, 0x4, R33 ;  /* 0x00000004ff217819 */ /* 0x000fc80000011421 */
[----:B------:R-:W-:-:S04]  /*6300*/  LEA.HI.SX32 R33, R74, R33, 0x1d ;  /* 0x000000214a217211 */ /* 0x000fc800078feaff */
[----:B------:R-:W-:Y:S01]  /*6310*/  SHF.R.S32.HI R32, RZ, 0x1f, R33 ;  /* 0x0000001fff207819 */ /* 0x000fe20000011421 */
[----:B------:R-:W-:-:S03]  /*6320*/  IMAD.SHL.U32 R44, R33, 0x8, RZ ;  /* 0x00000008212c7824 */ /* 0x000fc600078e00ff */
[----:B------:R-:W-:-:S05]  /*6330*/  LEA.HI R33, R32, R33, RZ, 0x2 ;  /* 0x0000002120217211 */ /* 0x000fca00078f10ff */
[----:B------:R-:W-:-:S05]  /*6340*/  IMAD.SHL.U32 R33, R33, 0x400, RZ ;  /* 0x0000040021217824 */ /* 0x000fca00078e00ff */
[----:B------:R-:W-:Y:S02]  /*6350*/  LOP3.LUT R33, R33, 0x7ffff000, RZ, 0xc0, !PT ;  /* 0x7ffff00021217812 */ /* 0x000fe400078ec0ff */
[----:B--2---:R-:W-:-:S04]  /*6360*/  LOP3.LUT R32, R36, 0x18, R44, 0xf8, !PT ;  /* 0x0000001824207812 */ /* 0x004fc800078ef82c */
[----:B---3--:R-:W-:-:S04]  /*6370*/  LOP3.LUT R32, R32, R35, RZ, 0x3c, !PT ;  /* 0x0000002320207212 */ /* 0x008fc800078e3cff */
[----:B----4-:R-:W-:Y:S01]  /*6380*/  IADD3 R32, R32, R33, R34 ;  /* 0x0000002120207210 */ /* 0x010fe20007ffe022 */
[----:B------:R-:W-:-:S04]  /*6390*/  IMAD R33, R17, 0x3000, R103 ;  /* 0x0000300011217824 */ /* 0x000fc800078e0267 */
[----:B------:R-:W-:Y:S02]  /*63a0*/  IMAD R35, R17, 0x3000, R32 ;  /* 0x0000300011237824 */ /* 0x000fe400078e0220 */
[--C-:B------:R-:W-:Y:S02]  /*63b0*/  IMAD R33, R33, 0x2, R2.reuse ;  /* 0x0000000221217824 */ /* 0x100fe400078e0202 */
[----:B------:R-:W-:-:S04]  /*63c0*/  IMAD R36, R35, 0x2, R2 ;  /* 0x0000000223247824 */ /* 0x000fc800078e0202 */
[----:B------:R-:W1:Y:S04]  /*63d0*/  LDS.128 R32, [R33+0x15400] ;  /* 0x0154000021207984 */ /* 0x000e680000000c00 */
[----:B------:R-:W2:Y:S01]  /*63e0*/  LDS.128 R36, [R36+0x15400] ;  /* 0x0154000024247984 */ /* 0x000ea20000000c00 */
[----:B------:R-:W-:Y:S05]  /*63f0*/  @P4 BRA `(.L_x_1443) ;  /* 0x00000004005c4947 */ /* 0x000fea0003800000 */
[----:B------:R-:W-:Y:S01]  /*6400*/  HADD2.F32 R47, -RZ, R124.H1_H1 ;  /* 0x3000007cff2f7230 */ /* 0x000fe20000004100 */
[----:B------:R-:W-:Y:S01]  /*6410*/  SHF.R.U64 R28, R28, 0x10, R29 ;  /* 0x000000101c1c7819 */ /* 0x000fe2000000121d */
[----:B--2---:R-:W-:Y:S01]  /*6420*/  HADD2.F32 R45, -RZ, R37.H0_H0 ;  /* 0x20000025ff2d7230 */ /* 0x004fe20000004100 */
[----:B------:R-:W-:Y:S01]  /*6430*/  SHF.R.U64 R40, R40, 0x10, R41 ;  /* 0x0000001028287819 */ /* 0x000fe20000001229 */
[----:B-1----:R-:W-:Y:S01]  /*6440*/  HADD2.F32 R46, -RZ, R33.H0_H0 ;  /* 0x20000021ff2e7230 */ /* 0x002fe20000004100 */
[----:B------:R-:W-:Y:S01]  /*6450*/  SHF.R.U64 R42, R42, 0x10, R43 ;  /* 0x000000102a2a7819 */ /* 0x000fe2000000122b */
[----:B------:R-:W-:Y:S02]  /*6460*/  HADD2.F32 R48, -RZ, R122.H1_H1 ;  /* 0x3000007aff307230 */ /* 0x000fe40000004100 */
[-C--:B------:R-:W-:Y:S01]  /*6470*/  FMUL.FTZ R49, R45, R47.reuse ;  /* 0x0000002f2d317220 */ /* 0x080fe20000410000 */
[----:B------:R-:W-:Y:S02]  /*6480*/  HADD2.F32 R37, -RZ, R37.H1_H1 ;  /* 0x30000025ff257230 */ /* 0x000fe40000004100 */
[----:B------:R-:W-:Y:S01]  /*6490*/  FMUL.FTZ R47, R46, R47 ;  /* 0x0000002f2e2f7220 */ /* 0x000fe20000410000 */
[----:B------:R-:W-:-:S02]  /*64a0*/  HADD2.F32 R124, -RZ, R124.H0_H0 ;  /* 0x2000007cff7c7230 */ /* 0x000fc40000004100 */
[-C--:B------:R-:W-:Y:S01]  /*64b0*/  FFMA.FTZ R49, R46, R48.reuse, -R49 ;  /* 0x000000302e317223 */ /* 0x080fe20000010831 */
[----:B------:R-:W-:Y:S02]  /*64c0*/  HADD2.F32 R46, -RZ, R33.H1_H1 ;  /* 0x30000021ff2e7230 */ /* 0x000fe40000004100 */
[----:B------:R-:W-:Y:S01]  /*64d0*/  FFMA.FTZ R47, R45, R48, R47 ;  /* 0x000000302d2f7223 */ /* 0x000fe2000001002f */
[----:B------:R-:W-:Y:S01]  /*64e0*/  SHF.R.U32.HI R45, RZ, 0x10, R41 ;  /* 0x00000010ff2d7819 */ /* 0x000fe20000011629 */
[----:B------:R-:W-:Y:S01]  /*64f0*/  HADD2.F32 R122, -RZ, R122.H0_H0 ;  /* 0x2000007aff7a7230 */ /* 0x000fe20000004100 */
[----:B------:R-:W-:Y:S01]  /*6500*/  SHF.R.U32.HI R48, RZ, 0x10, R29 ;  /* 0x00000010ff307819 */ /* 0x000fe2000001161d */
[----:B------:R-:W-:Y:S02]  /*6510*/  IMAD.MOV.U32 R29, RZ, RZ, R39 ;  /* 0x000000ffff1d7224 */ /* 0x000fe400078e0027 */
[----:B------:R-:W-:Y:S02]  /*6520*/  HADD2.F32 R45, -RZ, R45.H0_H0 ;  /* 0x2000002dff2d7230 */ /* 0x000fe40000004100 */
[----:B------:R-:W-:-:S02]  /*6530*/  HADD2.F32 R33, -RZ, R48.H0_H0 ;  /* 0x20000030ff217230 */ /* 0x000fc40000004100 */
[----:B------:R-:W-:Y:S02]  /*6540*/  HADD2.F32 R39, -RZ, R121.H1_H1 ;  /* 0x30000079ff277230 */ /* 0x000fe40000004100 */
[CC--:B------:R-:W-:Y:S01]  /*6550*/  FMUL.FTZ R48, R37.reuse, R45.reuse ;  /* 0x0000002d25307220 */ /* 0x0c0fe20000410000 */
[C---:B------:R-:W-:Y:S01]  /*6560*/  FMUL.FTZ R45, R46.reuse, R45 ;  /* 0x0000002d2e2d7220 */ /* 0x040fe20000410000 */
[----:B------:R-:W-:Y:S02]  /*6570*/  HADD2.F32 R40, -RZ, R40.H0_H0 ;  /* 0x20000028ff287230 */ /* 0x000fe40000004100 */
[-C--:B------:R-:W-:Y:S01]  /*6580*/  FFMA.FTZ R48, R46, R33.reuse, -R48 ;  /* 0x000000212e307223 */ /* 0x080fe20000010830 */
[----:B------:R-:W-:Y:S01]  /*6590*/  FFMA.FTZ R45, R37, R33, R45 ;  /* 0x00000021252d7223 */ /* 0x000fe2000001002d */
[----:B------:R-:W-:Y:S02]  /*65a0*/  IMAD.MOV.U32 R33, RZ, RZ, R35 ;  /* 0x000000ffff217224 */ /* 0x000fe400078e0023 */
[----:B------:R-:W-:Y:S01]  /*65b0*/  HADD2.F32 R37, -RZ, R123.H1_H1 ;  /* 0x3000007bff257230 */ /* 0x000fe20000004100 */
[----:B------:R-:W-:Y:S01]  /*65c0*/  F2FP.F16.F32.PACK_AB R48, R48, R49 ;  /* 0x000000313030723e */ /* 0x000fe200000000ff */
[----:B------:R-:W-:Y:S01]  /*65d0*/  HADD2.F32 R35, -RZ, R29.H0_H0 ;  /* 0x2000001dff237230 */ /* 0x000fe20000004100 */
[----:B------:R-:W-:Y:S01]  /*65e0*/  F2FP.F16.F32.PACK_AB R45, R45, R47 ;  /* 0x0000002f2d2d723e */ /* 0x000fe200000000ff */
[----:B------:R-:W-:-:S02]  /*65f0*/  HADD2.F32 R41, -RZ, R33.H0_H0 ;  /* 0x20000021ff297230 */ /* 0x000fc40000004100 */
[----:B------:R-:W-:Y:S02]  /*6600*/  HADD2.F32 R29, -RZ, R29.H1_H1 ;  /* 0x3000001dff1d7230 */ /* 0x000fe40000004100 */
[-C--:B------:R-:W-:Y:S01]  /*6610*/  FMUL.FTZ R46, R35, R37.reuse ;  /* 0x00000025232e7220 */ /* 0x080fe20000410000 */
[----:B------:R-:W-:Y:S02]  /*6620*/  HADD2.F32 R123, -RZ, R123.H0_H0 ;  /* 0x2000007bff7b7230 */ /* 0x000fe40000004100 */
[C---:B------:R-:W-:Y:S01]  /*6630*/  FMUL.FTZ R37, R41.reuse, R37 ;  /* 0x0000002529257220 */ /* 0x040fe20000410000 */
[----:B------:R-:W-:Y:S02]  /*6640*/  HADD2.F32 R121, -RZ, R121.H0_H0 ;  /* 0x20000079ff797230 */ /* 0x000fe40000004100 */
[-C--:B------:R-:W-:Y:S01]  /*6650*/  FFMA.FTZ R46, R41, R39.reuse, -R46 ;  /* 0x00000027292e7223 */ /* 0x080fe2000001082e */
[----:B------:R-:W-:Y:S01]  /*6660*/  SHF.R.U32.HI R41, RZ, 0x10, R31 ;  /* 0x00000010ff297819 */ /* 0x000fe2000001161f */
[----:B------:R-:W-:Y:S01]  /*6670*/  FFMA.FTZ R37, R35, R39, R37 ;  /* 0x0000002723257223 */ /* 0x000fe20000010025 */
[----:B------:R-:W-:Y:S01]  /*6680*/  SHF.R.U32.HI R35, RZ, 0x10, R43 ;  /* 0x00000010ff237819 */ /* 0x000fe2000001162b */
[----:B------:R-:W-:Y:S01]  /*6690*/  HADD2.F32 R39, -RZ, R33.H1_H1 ;  /* 0x30000021ff277230 */ /* 0x000fe20000004100 */
[----:B------:R-:W-:Y:S01]  /*66a0*/  SHF.R.U64 R31, R30, 0x10, R31 ;  /* 0x000000101e1f7819 */ /* 0x000fe2000000121f */
[----:B------:R-:W-:-:S02]  /*66b0*/  HADD2.F32 R33, -RZ, R41.H0_H0 ;  /* 0x20000029ff217230 */ /* 0x000fc40000004100 */
[----:B------:R-:W-:Y:S02]  /*66c0*/  HADD2.F32 R35, -RZ, R35.H0_H0 ;  /* 0x20000023ff237230 */ /* 0x000fe40000004100 */
[----:B------:R-:W-:-:S03]  /*66d0*/  HADD2.F32 R31, -RZ, R31.H0_H0 ;  /* 0x2000001fff1f7230 */ /* 0x000fc60000004100 */
[-C--:B------:R-:W-:Y:S01]  /*66e0*/  FMUL.FTZ R41, R29, R35.reuse ;  /* 0x000000231d297220 */ /* 0x080fe20000410000 */
[----:B------:R-:W-:-:S03]  /*66f0*/  FMUL.FTZ R35, R39, R35 ;  /* 0x0000002327237220 */ /* 0x000fc60000410000 */
[-C--:B------:R-:W-:Y:S01]  /*6700*/  FFMA.FTZ R41, R39, R33.reuse, -R41 ;  /* 0x0000002127297223 */ /* 0x080fe20000010829 */
[----:B------:R-:W-:Y:S01]  /*6710*/  FFMA.FTZ R35, R29, R33, R35 ;  /* 0x000000211d237223 */ /* 0x000fe20000010023 */
[----:B------:R-:W-:Y:S02]  /*6720*/  HADD2.F32 R29, -RZ, R36.H0_H0 ;  /* 0x20000024ff1d7230 */ /* 0x000fe40000004100 */
[--C-:B------:R-:W-:Y:S01]  /*6730*/  HADD2.F32 R33, -RZ, R32.reuse.H0_H0 ;  /* 0x20000020ff217230 */ /* 0x100fe20000004100 */
[----:B------:R-:W-:Y:S01]  /*6740*/  F2FP.F16.F32.PACK_AB R41, R41, R46 ;  /* 0x0000002e2929723e */ /* 0x000fe200000000ff */
[----:B------:R-:W-:Y:S02]  /*6750*/  HADD2.F32 R32, -RZ, R32.H1_H1 ;  /* 0x30000020ff207230 */ /* 0x000fe40000004100 */
[-C--:B------:R-:W-:Y:S01]  /*6760*/  FMUL.FTZ R39, R29, R124.reuse ;  /* 0x0000007c1d277220 */ /* 0x080fe20000410000 */
[----:B------:R-:W-:Y:S01]  /*6770*/  F2FP.F16.F32.PACK_AB R30, R35, R37 ;  /* 0x00000025231e723e */ /* 0x000fe200000000ff */
[----:B------:R-:W-:Y:S01]  /*6780*/  FMUL.FTZ R124, R33, R124 ;  /* 0x0000007c217c7220 */ /* 0x000fe20000410000 */
[----:B------:R-:W-:-:S02]  /*6790*/  IMAD.MOV.U32 R37, RZ, RZ, R45 ;  /* 0x000000ffff257224 */ /* 0x000fc400078e002d */
[-C--:B------:R-:W-:Y:S01]  /*67a0*/  FFMA.FTZ R39, R33, R122.reuse, -R39 ;  /* 0x0000007a21277223 */ /* 0x080fe20000010827 */
[----:B------:R-:W-:Y:S02]  /*67b0*/  HADD2.F32 R33, -RZ, R28.H0_H0 ;  /* 0x2000001cff217230 */ /* 0x000fe40000004100 */
[----:B------:R-:W-:Y:S01]  /*67c0*/  FFMA.FTZ R124, R29, R122, R124 ;  /* 0x0000007a1d7c7223 */ /* 0x000fe2000001007c */
[----:B------:R-:W-:Y:S02]  /*67d0*/  HADD2.F32 R29, -RZ, R36.H1_H1 ;  /* 0x30000024ff1d7230 */ /* 0x000fe40000004100 */
[----:B------:R-:W-:-:S03]  /*67e0*/  IMAD.MOV.U32 R35, RZ, RZ, R41 ;  /* 0x000000ffff237224 */ /* 0x000fc600078e0029 */
[-C--:B------:R-:W-:Y:S01]  /*67f0*/  FMUL.FTZ R43, R29, R40.reuse ;  /* 0x000000281d2b7220 */ /* 0x080fe20000410000 */
[----:B------:R-:W-:-:S03]  /*6800*/  FMUL.FTZ R40, R32, R40 ;  /* 0x0000002820287220 */ /* 0x000fc60000410000 */
        /* <DEDUP_REMOVED lines=9> */
[----:B------:R-:W-:Y:S01]  /*68a0*/  FFMA.FTZ R32, R32, R121, -R43 ;  /* 0x0000007920207223 */ /* 0x000fe2000001082b */
[----:B------:R-:W-:-:S02]  /*68b0*/  HADD2.F32 R43, -RZ, R42.H0_H0 ;  /* 0x2000002aff2b7230 */ /* 0x000fc40000004100 */
[----:B------:R-:W-:Y:S01]  /*68c0*/  FFMA.FTZ R33, R33, R121, R36 ;  /* 0x0000007921217223 */ /* 0x000fe20000010024 */
[----:B------:R-:W-:Y:S02]  /*68d0*/  F2FP.F16.F32.PACK_AB R36, R29, R124 ;  /* 0x0000007c1d24723e */ /* 0x000fe400000000ff */
[-C--:B------:R-:W-:Y:S01]  /*68e0*/  FMUL.FTZ R51, R38, R43.reuse ;  /* 0x0000002b26337220 */ /* 0x080fe20000410000 */
[----:B------:R-:W-:-:S03]  /*68f0*/  FMUL.FTZ R43, R34, R43 ;  /* 0x0000002b222b7220 */ /* 0x000fc60000410000 */
[-C--:B------:R-:W-:Y:S01]  /*6900*/  FFMA.FTZ R51, R34, R31.reuse, -R51 ;  /* 0x0000001f22337223 */ /* 0x080fe20000010833 */
[----:B------:R-:W-:-:S04]  /*6910*/  FFMA.FTZ R38, R38, R31, R43 ;  /* 0x0000001f26267223 */ /* 0x000fc8000001002b */
[----:B------:R-:W-:Y:S01]  /*6920*/  F2FP.F16.F32.PACK_AB R34, R51, R32 ;  /* 0x000000203322723e */ /* 0x000fe200000000ff */
[----:B------:R-:W-:Y:S01]  /*6930*/  IMAD.MOV.U32 R32, RZ, RZ, R39 ;  /* 0x000000ffff207224 */ /* 0x000fe200078e0027 */
[----:B------:R-:W-:Y:S01]  /*6940*/  F2FP.F16.F32.PACK_AB R38, R38, R33 ;  /* 0x000000212626723e */ /* 0x000fe200000000ff */
[----:B------:R-:W-:Y:S02]  /*6950*/  IMAD.MOV.U32 R33, RZ, RZ, R48 ;  /* 0x000000ffff217224 */ /* 0x000fe400078e0030 */
[----:B------:R-:W-:-:S07]  /*6960*/  IMAD.MOV.U32 R39, RZ, RZ, R30 ;  /* 0x000000ffff277224 */ /* 0x000fce00078e001e */
.L_x_1443:
[----:B------:R-:W-:Y:S05]  /*6970*/  BSYNC B1 ;  /* 0x0000000000017941 */ /* 0x000fea0003800000 */
.L_x_1442:
[----:B------:R-:W-:-:S04]  /*6980*/  IADD3 R29, P4, P5, R20, R88, R79 ;  /* 0x00000058141d7210 */ /* 0x000fc80007d9e04f */
[----:B------:R-:W-:Y:S02]  /*6990*/  IADD3.X R30, R3, R110, R100, P4, P5 ;  /* 0x0000006e031e7210 */ /* 0x000fe400027ea464 */
[----:B------:R-:W-:-:S04]  /*69a0*/  LEA R28, P4, R29, R86, 0x1 ;  /* 0x000000561d1c7211 */ /* 0x000fc800078808ff */
[----:B------:R-:W-:Y:S02]  /*69b0*/  LEA.HI.X R29, R29, R87, R30, 0x1, P4 ;  /* 0x000000571d1d7211 */ /* 0x000fe400020f0c1e */
[----:B------:R-:W-:-:S03]  /*69c0*/  ISETP.GE.AND P4, PT, R44, R109, PT ;  /* 0x0000006d2c00720c */ /* 0x000fc60003f86270 */
[----:B-1----:R4:W-:Y:S10]  /*69d0*/  STG.E.128 desc[UR38][R28.64], R32 ;  /* 0x000000201c007986 */ /* 0x0029f4000c101d26 */
[----:B------:R-:W-:Y:S05]  /*69e0*/  @P4 BRA `(.L_x_1406) ;  /* 0x00000000009c4947 */ /* 0x000fea0003800000 */
[--C-:B----4-:R-:W-:Y:S02]  /*69f0*/  SHF.R.S32.HI R28, RZ, 0x1f, R44.reuse ;  /* 0x0000001fff1c7819 */ /* 0x110fe4000001142c */
[----:B------:R-:W-:-:S04]  /*6a00*/  IADD3 R44, P4, P5, R20, R88, R44 ;  /* 0x00000058142c7210 */ /* 0x000fc80007d9e02c */
[----:B------:R-:W-:Y:S02]  /*6a10*/  IADD3.X R28, R3, R110, R28, P4, P5 ;  /* 0x0000006e031c7210 */ /* 0x000fe400027ea41c */
[----:B------:R-:W-:-:S04]  /*6a20*/  LEA R86, P4, R44, R86, 0x1 ;  /* 0x000000562c567211 */ /* 0x000fc800078808ff */
[----:B------:R-:W-:-:S05]  /*6a30*/  LEA.HI.X R87, R44, R87, R28, 0x1, P4 ;  /* 0x000000572c577211 */ /* 0x000fca00020f0c1c */
[----:B--2---:R1:W-:Y:S01]  /*6a40*/  STG.E.128 desc[UR38][R86.64], R36 ;  /* 0x0000002456007986 */ /* 0x0043e2000c101d26 */
[----:B------:R-:W-:Y:S05]  /*6a50*/  BRA `(.L_x_1406) ;  /* 0x0000000000807947 */ /* 0x000fea0003800000 */
.L_x_1399:
[----:B------:R-:W-:-:S06]  /*6a60*/  UISETP.NE.AND UP0, UPT, UR37, 0x3, UPT ;  /* 0x000000032500788c */ /* 0x000fcc000bf05270 */
[----:B------:R-:W-:-:S13]  /*6a70*/  PLOP3.LUT P3, PT, PT, PT, UP0, 0x80, 0x0 ;  /* 0x000000000000781c */ /* 0x000fda0003f6f008 */
[----:B------:R-:W-:Y:S05]  /*6a80*/  @!P3 BRA `(.L_x_1444) ;  /* 0x000000000004b947 */ /* 0x000fea0003800000 */
[----:B------:R-:W-:Y:S01]  /*6a90*/  BPT.TRAP 0x1 ;  /* 0x000000040000795c */ /* 0x000fe20000300000 */
.L_x_1444:
[----:B------:R-:W-:Y:S01]  /*6aa0*/  IMAD R14, R17, 0x8, R2 ;  /* 0x00000008110e7824 */ /* 0x000fe200078e0202 */
[----:B------:R-:W-:Y:S01]  /*6ab0*/  SHF.L.U32 R85, R154, 0x1f, RZ ;  /* 0x0000001f9a557819 */ /* 0x000fe200000006ff */
[----:B------:R-:W-:Y:S01]  /*6ac0*/  IMAD R84, R25, -0x80, R24 ;  /* 0xffffff8019547824 */ /* 0x000fe200078e0218 */
[----:B------:R-:W-:Y:S02]  /*6ad0*/  BSSY B1, `(.L_x_1445) ;  /* 0x0000004000017945 */ /* 0x000fe40003800000 */
[----:B------:R-:W0:Y:S02]  /*6ae0*/  SYNCS.PHASECHK.TRANS64.TRYWAIT P4, [R14+URZ+0x2d890], R85 ;  /* 0x02d890550e0075a7 */ /* 0x000e24000808017f */
[----:B------:R-:W-:Y:S01]  /*6af0*/  VIMNMX R84, R84, 0x80, PT ;  /* 0x0000008054547848 */ /* 0x000fe20003fe0100 */
[----:B0-----:R-:W-:Y:S06]  /*6b00*/  @!P4 BRA `(.L_x_1446) ;  /* 0x000001fc0084c947 */ /* 0x001fec0003800000 */
.L_x_1782:
[----:B------:R-:W-:Y:S05]  /*6b10*/  BSYNC B1 ;  /* 0x0000000000017941 */ /* 0x000fea0003800000 */
.L_x_1445:
        /* <DEDUP_REMOVED lines=20> */
.L_x_1406:
[----:B------:R-:W-:Y:S05]  /*6c60*/  BSYNC B0 ;  /* 0x0000000000007941 */ /* 0x000fea0003800000 */
.L_x_1398:
        /* <DEDUP_REMOVED lines=17> */
.L_x_1448:
[----:B------:R-:W-:Y:S05]  /*6d80*/  BSYNC B0 ;  /* 0x0000000000007941 */ /* 0x000fea0003800000 */
.L_x_1447:
[----:B------:R-:W2:Y:S01]  /*6d90*/  SYNCS.PHASECHK.TRANS64.TRYWAIT P3, [R14+URZ+0x2d8b0], R85 ;  /* 0x02d8b0550e0075a7 */ /* 0x000ea2000806017f */
[----:B------:R-:W-:Y:S04]  /*6da0*/  BSSY B0, `(.L_x_1449) ;  /* 0x0000002000007945 */ /* 0x000fe80003800000 */
[----:B--2---:R-:W-:Y:S05]  /*6db0*/  @!P3 BRA `(.L_x_1450) ;  /* 0x000001f800ecb947 */ /* 0x004fea0003800000 */
.L_x_1783:
[----:B------:R-:W-:Y:S05]  /*6dc0*/  BSYNC B0 ;  /* 0x0000000000007941 */ /* 0x000fea0003800000 */
.L_x_1449:
        /* <DEDUP_REMOVED lines=10> */
[----:B------:R-:W-:-:S03]  /*6e70*/  ULDC.64 UR4, c[0x0][0x318] ;  /* 0x0000c60000047ab9 */ /* 0x000fc60000000a00 */
[----:B------:R-:W-:Y:S01]  /*6e80*/  IMAD.IADD R29, R29, 0x1, R31 ;  /* 0x000000011d1d7824 */ /* 0x000fe200078e021f */
        /* <DEDUP_REMOVED lines=21> */
.L_x_1452:
[----:B------:R-:W-:Y:S05]  /*6fe0*/  BSYNC B0 ;  /* 0x0000000000007941 */ /* 0x000fea0003800000 */
.L_x_1451:
        /* <DEDUP_REMOVED lines=21> */
.L_x_1393:
[----:B------:R-:W2:Y:S01]  /*7140*/  LDL R8, [R1+0x18] ;  /* 0x0000180001087983 */ /* 0x000ea20000100800 */
[----:B------:R-:W1:Y:S01]  /*7150*/  LDC R0, c[0x0][0x448] ;  /* 0x00011200ff007b82 */ /* 0x000e620000000800 */
[----:B------:R-:W-:-:S07]  /*7160*/  IADD3 R7, R139, 0x1, -R138 ;  /* 0x000000018b077810 */ /* 0x000fce0007ffe88a */
[----:B------:R-:W3:Y:S01]  /*7170*/  LDC.64 R4, c[0x0][0x9e0] ;  /* 0x00027800ff047b82 */ /* 0x000ee20000000a00 */
[----:B-1----:R-:W-:Y:S02]  /*7180*/  ISETP.NE.AND P1, PT, R0, 0x1, PT ;  /* 0x000000010000780c */ /* 0x002fe40003f25270 */
[----:B---3--:R-:W-:-:S11]  /*7190*/  ISETP.GE.AND P2, PT, R5, 0x1, PT ;  /* 0x000000010500780c */ /* 0x008fd60003f46270 */
[----:B------:R-:W1:Y:S08]  /*71a0*/  @P1 LDC R3, c[0x0][0x44c] ;  /* 0x00011300ff031b82 */ /* 0x000e700000000800 */
[----:B------:R-:W3:Y:S01]  /*71b0*/  @P1 LDC R6, c[0x0][0x450] ;  /* 0x00011400ff061b82 */ /* 0x000ee20000000800 */
[----:B--2---:R-:W-:-:S04]  /*71c0*/  VIADD R0, R8, 0xbf ;  /* 0x000000bf08007836 */ /* 0x004fc80000000000 */
[----:B-1----:R-:W-:-:S05]  /*71d0*/  @P1 IMAD.HI.U32 R3, R0, R3, RZ ;  /* 0x0000000300031227 */ /* 0x002fca00078e00ff */
[----:B---3--:R-:W-:-:S05]  /*71e0*/  @P1 SHF.R.U32.HI R0, RZ, R6, R3 ;  /* 0x00000006ff001219 */ /* 0x008fca0000011603 */
[----:B------:R-:W-:Y:S01]  /*71f0*/  IMAD.IADD R3, R7, 0x1, R0 ;  /* 0x0000000107037824 */ /* 0x000fe200078e0200 */
[----:B------:R-:W-:Y:S06]  /*7200*/  @P0 BRA `(.L_x_1454) ;  /* 0x00000000000c0947 */ /* 0x000fec0003800000 */
[----:B------:R-:W1:Y:S01]  /*7210*/  FENCE.VIEW.ASYNC.G ;  /* 0x00000000000073c6 */ /* 0x000e620000000100 */
[----:B------:R-:W-:Y:S05]  /*7220*/  WARPSYNC.ALL ;  /* 0x0000000000007948 */ /* 0x000fea0003800000 */
[----:B-1----:R-:W-:Y:S06]  /*7230*/  BAR.ARV 0xc, 0x200 ;  /* 0x0308000000007b1d */ /* 0x002fec0000002000 */
.L_x_1454:
[----:B------:R-:W-:Y:S01]  /*7240*/  IMAD.IADD R4, R3, 0x1, R4 ;  /* 0x0000000103047824 */ /* 0x000fe200078e0204 */
[----:B------:R-:W-:Y:S06]  /*7250*/  @!P2 BRA `(.L_x_1455) ;  /* 0x000000000048a947 */ /* 0x000fec0003800000 */
[C---:B------:R-:W-:Y:S01]  /*7260*/  ISETP.GT.AND P0, PT, R3.reuse, RZ, PT ;  /* 0x000000ff0300720c */ /* 0x040fe20003f04270 */
[----:B------:R-:W-:Y:S01]  /*7270*/  BSSY B0, `(.L_x_1456) ;  /* 0x000000e000007945 */ /* 0x000fe20003800000 */
[----:B------:R-:W-:-:S11]  /*7280*/  VIADD R0, R3, 0xffffffff ;  /* 0xffffffff03007836 */ /* 0x000fd60000000000 */
[----:B------:R-:W-:Y:S05]  /*7290*/  @P0 BRA `(.L_x_1457) ;  /* 0x00000000001c0947 */ /* 0x000fea0003800000 */
[----:B------:R-:W-:Y:S01]  /*72a0*/  ISETP.NE.AND P0, PT, R5, 0x1, PT ;  /* 0x000000010500780c */ /* 0x000fe20003f05270 */
[----:B------:R-:W-:-:S12]  /*72b0*/  IMAD.MOV R3, RZ, RZ, -R3 ;  /* 0x000000ffff037224 */ /* 0x000fd800078e0a03 */
[----:B------:R-:W1:Y:S02]  /*72c0*/  @P0 LDC.64 R6, c[0x0][0x9e8] ;  /* 0x00027a00ff060b82 */ /* 0x000e640000000a00 */
[----:B-1----:R-:W-:-:S05]  /*72d0*/  @P0 IMAD.HI.U32 R0, R3, R6, RZ ;  /* 0x0000000603000227 */ /* 0x002fca00078e00ff */
[----:B------:R-:W-:-:S04]  /*72e0*/  @P0 SHF.R.U32.HI R3, RZ, R7, R0 ;  /* 0x00000007ff030219 */ /* 0x000fc80000011600 */
[----:B------:R-:W-:Y:S01]  /*72f0*/  LOP3.LUT R0, RZ, R3, RZ, 0x33, !PT ;  /* 0x00000003ff007212 */ /* 0x000fe200078e33ff */
[----:B------:R-:W-:Y:S06]  /*7300*/  BRA `(.L_x_1458) ;  /* 0x0000000000107947 */ /* 0x000fec0003800000 */
.L_x_1457:
[----:B------:R-:W-:-:S13]  /*7310*/  ISETP.NE.AND P0, PT, R5, 0x1, PT ;  /* 0x000000010500780c */ /* 0x000fda0003f05270 */
[----:B------:R-:W1:Y:S02]  /*7320*/  @P0 LDC.64 R6, c[0x0][0x9e8] ;  /* 0x00027a00ff060b82 */ /* 0x000e640000000a00 */
[----:B-1----:R-:W-:-:S05]  /*7330*/  @P0 IMAD.HI.U32 R6, R0, R6, RZ ;  /* 0x0000000600060227 */ /* 0x002fca00078e00ff */
[----:B------:R-:W-:-:S07]  /*7340*/  @P0 SHF.R.U32.HI R0, RZ, R7, R6 ;  /* 0x00000007ff000219 */ /* 0x000fce0000011606 */
.L_x_1458:
[----:B------:R-:W-:Y:S05]  /*7350*/  BSYNC B0 ;  /* 0x0000000000007941 */ /* 0x000fea0003800000 */
.L_x_1456:
[----:B------:R-:W-:-:S05]  /*7360*/  IMAD R3, R0, R5, R5 ;  /* 0x0000000500037224 */ /* 0x000fca00078e0205 */
[----:B------:R-:W-:-:S07]  /*7370*/  VIMNMX R4, R4, R3, PT ;  /* 0x0000000304047248 */ /* 0x000fce0003fe0100 */
.L_x_1455:
[----:B------:R-:W1:Y:S01]  /*7380*/  @P1 LDC R0, c[0x0][0x44c] ;  /* 0x00011300ff001b82 */ /* 0x000e620000000800 */
[----:B------:R-:W-:Y:S01]  /*7390*/  VIADD R4, R4, 0x7f ;  /* 0x0000007f04047836 */ /* 0x000fe20000000000 */
[----:B------:R-:W-:-:S04]  /*73a0*/  ULDC UR4, c[0x0][0x9dc] ;  /* 0x0002770000047ab9 */ /* 0x000fc80000000800 */
[----:B------:R-:W-:Y:S02]  /*73b0*/  SHF.R.S32.HI R3, RZ, 0x1f, R4 ;  /* 0x0000001fff037819 */ /* 0x000fe40000011404 */
[----:B------:R-:W2:Y:S02]  /*73c0*/  @P1 LDC R7, c[0x0][0x450] ;  /* 0x00011400ff071b82 */ /* 0x000ea40000000800 */
[----:B------:R-:W-:-:S04]  /*73d0*/  LEA.HI R3, R3, R4, RZ, 0x7 ;  /* 0x0000000403037211 */ /* 0x000fc800078f38ff */
[----:B------:R-:W-:-:S04]  /*73e0*/  SHF.R.S32.HI R3, RZ, 0x7, R3 ;  /* 0x00000007ff037819 */ /* 0x000fc80000011403 */
[----:B------:R-:W-:Y:S01]  /*73f0*/  VIMNMX R9, R112, R3, PT ;  /* 0x0000000370097248 */ /* 0x000fe20003fe0100 */
[----:B-1----:R-:W-:-:S04]  /*7400*/  @P1 IMAD.HI.U32 R6, R8, R0, RZ ;  /* 0x0000000008061227 */ /* 0x002fc800078e00ff */
[----:B------:R-:W-:Y:S01]  /*7410*/  IMAD.MOV.U32 R0, RZ, RZ, R8 ;  /* 0x000000ffff007224 */ /* 0x000fe200078e0008 */
[----:B--2---:R-:W-:-:S05]  /*7420*/  @P1 SHF.R.U32.HI R0, RZ, R7, R6 ;  /* 0x00000007ff001219 */ /* 0x004fca0000011606 */
        /* <DEDUP_REMOVED lines=8> */
[----:B------:R-:W1:Y:S02]  /*74b0*/  @P0 LDC.64 R10, c[0x0][0x9e8] ;  /* 0x00027a00ff0a0b82 */ /* 0x000e640000000a00 */
[----:B-1----:R-:W-:-:S05]  /*74c0*/  @P0 IMAD.HI.U32 R0, R7, R10, RZ ;  /* 0x0000000a07000227 */ /* 0x002fca00078e00ff */
[----:B------:R-:W-:-:S04]  /*74d0*/  @P0 SHF.R.U32.HI R7, RZ, R11, R0 ;  /* 0x0000000bff070219 */ /* 0x000fc80000011600 */
[----:B------:R-:W-:Y:S01]  /*74e0*/  LOP3.LUT R0, RZ, R7, RZ, 0x33, !PT ;  /* 0x00000007ff007212 */ /* 0x000fe200078e33ff */
[----:B------:R-:W-:Y:S06]  /*74f0*/  BRA `(.L_x_1462) ;  /* 0x0000000000107947 */ /* 0x000fec0003800000 */
.L_x_1461:
[----:B------:R-:W-:-:S13]  /*7500*/  ISETP.NE.AND P0, PT, R5, 0x1, PT ;  /* 0x000000010500780c */ /* 0x000fda0003f05270 */
[----:B------:R-:W1:Y:S02]  /*7510*/  @P0 LDC.64 R6, c[0x0][0x9e8] ;  /* 0x00027a00ff060b82 */ /* 0x000e640000000a00 */
[----:B-1----:R-:W-:-:S05]  /*7520*/  @P0 IMAD.HI.U32 R4, R0, R6, RZ ;  /* 0x0000000600040227 */ /* 0x002fca00078e00ff */
[----:B------:R-:W-:-:S07]  /*7530*/  @P0 SHF.R.U32.HI R0, RZ, R7, R4 ;  /* 0x00000007ff000219 */ /* 0x000fce0000011604 */
.L_x_1462:
[----:B------:R-:W-:Y:S05]  /*7540*/  BSYNC B0 ;  /* 0x0000000000007941 */ /* 0x000fea0003800000 */
.L_x_1460:
[----:B------:R-:W-:-:S05]  /*7550*/  IMAD R0, R0, R5, RZ ;  /* 0x0000000500007224 */ /* 0x000fca00078e02ff */
[----:B------:R-:W-:-:S07]  /*7560*/  VIMNMX R3, R3, R0, !PT ;  /* 0x0000000003037248 */ /* 0x000fce0007fe0100 */
.L_x_1459:
[----:B------:R-:W-:Y:S01]  /*7570*/  SHF.R.S32.HI R0, RZ, 0x1f, R3 ;  /* 0x0000001fff007819 */ /* 0x000fe20000011403 */
[----:B------:R-:W-:Y:S01]  /*7580*/  BSSY B0, `(.L_x_1463) ;  /* 0x0000027000007945 */ /* 0x000fe20003800000 */
[----:B------:R-:W-:Y:S02]  /*7590*/  IMAD.MOV.U32 R88, RZ, RZ, RZ ;  /* 0x000000ffff587224 */ /* 0x000fe400078e00ff */
[----:B------:R-:W-:-:S04]  /*75a0*/  LEA.HI R0, R0, R3, RZ, 0x7 ;  /* 0x0000000300007211 */ /* 0x000fc800078f38ff */
[----:B------:R-:W-:-:S04]  /*75b0*/  SHF.R.S32.HI R0, RZ, 0x7, R0 ;  /* 0x00000007ff007819 */ /* 0x000fc80000011400 */
[----:B------:R-:W-:-:S04]  /*75c0*/  VIMNMX R11, RZ, R0, !PT ;  /* 0x00000000ff0b7248 */ /* 0x000fc80007fe0100 */
[----:B------:R-:W-:-:S13]  /*75d0*/  ISETP.GT.AND P0, PT, R9, R11, PT ;  /* 0x0000000b0900720c */ /* 0x000fda0003f04270 */
[----:B------:R-:W-:Y:S05]  /*75e0*/  @!P0 BRA `(.L_x_1464) ;  /* 0x0000000000808947 */ /* 0x000fea0003800000 */
[----:B------:R-:W2:Y:S01]  /*75f0*/  LDL R4, [R1+0x50] ;  /* 0x0000500001047983 */ /* 0x000ea20000100800 */
[----:B------:R-:W-:Y:S01]  /*7600*/  ULDC UR4, c[0x0][0x9f0] ;  /* 0x00027c0000047ab9 */ /* 0x000fe20000000800 */
[----:B--2---:R-:W-:-:S04]  /*7610*/  ISETP.NE.AND P0, PT, R4, RZ, PT ;  /* 0x000000ff0400720c */ /* 0x004fc80003f05270 */
[----:B------:R-:W-:-:S04]  /*7620*/  SEL R8, R4, UR4, P0 ;  /* 0x0000000404087c07 */ /* 0x000fc80008000000 */
[-C--:B------:R-:W-:Y:S02]  /*7630*/  IABS R6, R8.reuse ;  /* 0x0000000800067213 */ /* 0x080fe40000000000 */
[----:B------:R-:W-:Y:S02]  /*7640*/  IADD3 R0, R8, -0x1, R9 ;  /* 0xffffffff08007810 */ /* 0x000fe40007ffe009 */
[----:B------:R-:W1:Y:S01]  /*7650*/  I2F.RP R3, R6 ;  /* 0x0000000600037306 */ /* 0x000e620000209400 */
[----:B------:R-:W-:Y:S02]  /*7660*/  IABS R12, R8 ;  /* 0x00000008000c7213 */ /* 0x000fe40000000000 */
[----:B------:R-:W-:-:S05]  /*7670*/  IMAD.IADD R0, R0, 0x1, -R11 ;  /* 0x0000000100007824 */ /* 0x000fca00078e0a0b */
[----:B------:R-:W-:Y:S02]  /*7680*/  IABS R10, R0 ;  /* 0x00000000000a7213 */ /* 0x000fe40000000000 */
[----:B------:R-:W-:-:S04]  /*7690*/  LOP3.LUT R0, R0, R8, RZ, 0x3c, !PT ;  /* 0x0000000800007212 */ /* 0x000fc800078e3cff */
[----:B------:R-:W-:Y:S01]  /*76a0*/  ISETP.GE.AND P2, PT, R0, RZ, PT ;  /* 0x000000ff0000720c */ /* 0x000fe20003f46270 */
[----:B-1----:R-:W1:Y:S02]  /*76b0*/  MUFU.RCP R3, R3 ;  /* 0x0000000300037308 */ /* 0x002e640000001000 */
[----:B-1----:R-:W-:Y:S02]  /*76c0*/  VIADD R4, R3, 0xffffffe ;  /* 0x0ffffffe03047836 */ /* 0x002fe40000000000 */
[----:B------:R-:W-:-:S04]  /*76d0*/  IMAD.MOV R3, RZ, RZ, -R12 ;  /* 0x000000ffff037224 */ /* 0x000fc800078e0a0c */
[----:B------:R1:W2:Y:S02]  /*76e0*/  F2I.FTZ.U32.TRUNC.NTZ R5, R4 ;  /* 0x0000000400057305 */ /* 0x0002a4000021f000 */
[----:B-1----:R-:W-:Y:S02]  /*76f0*/  IMAD.MOV.U32 R4, RZ, RZ, RZ ;  /* 0x000000ffff047224 */ /* 0x002fe400078e00ff */
[----:B--2---:R-:W-:-:S04]  /*7700*/  IMAD.MOV R7, RZ, RZ, -R5 ;  /* 0x000000ffff077224 */ /* 0x004fc800078e0a05 */
        /* <DEDUP_REMOVED lines=14> */
.L_x_1464:
[----:B------:R-:W-:Y:S05]  /*77f0*/  BSYNC B0 ;  /* 0x0000000000007941 */ /* 0x000fea0003800000 */
.L_x_1463:
[----:B------:R-:W2:Y:S01]  /*7800*/  LDL R0, [R1+0x5c] ;  /* 0x00005c0001007983 */ /* 0x000ea20000100800 */
[----:B------:R-:W-:Y:S01]  /*7810*/  PLOP3.LUT P0, PT, PT, PT, PT, 0x80, 0x0 ;  /* 0x000000000000781c */ /* 0x000fe20003f0f070 */
        /* <DEDUP_REMOVED lines=13> */
[----:B0-----:R-:W-:Y:S02]  /*78f0*/  CS2R R110, SRZ ;  /* 0x00000000006e7805 */ /* 0x001fe4000001ff00 */
        /* <DEDUP_REMOVED lines=10> */
[----:B--2---:R-:W-:-:S02]  /*79a0*/  IMAD R4, R0, R88, R11 ;  /* 0x0000005800047224 */ /* 0x004fc400078e020b */
[----:B------:R-:W-:-:S03]  /*79b0*/  IMAD.MOV.U32 R0, RZ, RZ, RZ ;  /* 0x000000ffff007224 */ /* 0x000fc600078e00ff */
[----:B------:R-:W-:Y:S01]  /*79c0*/  VIADDMNMX R88, R4, R88, R9, PT ;  /* 0x0000005804587246 */ /* 0x000fe20003800109 */
[----:B------:R0:W-:Y:S03]  /*79d0*/  STL [R1+0x44], R4 ;  /* 0x0000440401007387 */ /* 0x0001e60000100800 */
[----:B------:R-:W-:Y:S02]  /*79e0*/  ISETP.GT.AND P1, PT, R88, R4, PT ;  /* 0x000000045800720c */ /* 0x000fe40003f24270 */
[----:B0-----:R-:W-:-:S11]  /*79f0*/  CS2R R4, SRZ ;  /* 0x0000000000047805 */ /* 0x001fd6000001ff00 */
[----:B------:R-:W-:Y:S05]  /*7a00*/  @!P1 BRA `(.L_x_1465) ;  /* 0x0000013000909947 */ /* 0x000fea0003800000 */
        /* <DEDUP_REMOVED lines=8> */
[----:B0-----:R1:W-:Y:S02]  /*7a90*/  STL [R1], R0 ;  /* 0x0000000001007387 */ /* 0x0013e40000100800 */
.L_x_1786:
[----:B------:R-:W1:Y:S01]  /*7aa0*/  LDL R3, [R1] ;  /* 0x0000000001037983 */ /* 0x000e620000100800 */
[----:B------:R-:W-:Y:S01]  /*7ab0*/  BSSY B6, `(.L_x_1467) ;  /* 0x0000020000067945 */ /* 0x000fe20003800000 */
[----:B-1----:R-:W-:-:S05]  /*7ac0*/  IMAD.HI R0, R3, 0x55555556, RZ ;  /* 0x5555555603007827 */ /* 0x002fca00078e02ff */
[----:B------:R-:W-:-:S05]  /*7ad0*/  LEA.HI R0, R0, R0, RZ, 0x1 ;  /* 0x0000000000007211 */ /* 0x000fca00078f08ff */
[----:B------:R-:W-:Y:S02]  /*7ae0*/  IMAD R4, R0, -0x3, R3 ;  /* 0xfffffffd00047824 */ /* 0x000fe400078e0203 */
[----:B------:R-:W-:Y:S02]  /*7af0*/  VIADD R3, R2, 0x21800 ;  /* 0x0002180002037836 */ /* 0x000fe40000000000 */
[----:B------:R-:W-:Y:S01]  /*7b00*/  IMAD R0, R4, 0x1000, R2 ;  /* 0x0000100004007824 */ /* 0x000fe200078e0202 */
[----:B------:R1:W-:Y:S02]  /*7b10*/  STL [R1+0x1c], R4 ;  /* 0x00001c0401007387 */ /* 0x0003e40000100800 */
[----:B------:R-:W-:Y:S01]  /*7b20*/  LOP3.LUT P0, RZ, R3, 0x3ff, RZ, 0xc0, !PT ;  /* 0x000003ff03ff7812 */ /* 0x000fe2000780c0ff */
[----:B------:R-:W-:-:S05]  /*7b30*/  VIADD R0, R0, 0xc400 ;  /* 0x0000c40000007836 */ /* 0x000fca0000000000 */
[----:B------:R-:W-:Y:S01]  /*7b40*/  SHF.R.U32.HI R0, RZ, 0x4, R0 ;  /* 0x00000004ff007819 */ /* 0x000fe20000011600 */
[----:B-1----:R-:W-:-:S03]  /*7b50*/  IMAD R4, R4, 0x2000, R3 ;  /* 0x0000200004047824 */ /* 0x002fc600078e0203 */
[----:B------:R-:W-:Y:S02]  /*7b60*/  LOP3.LUT R44, R0, 0x3fff, RZ, 0xc0, !PT ;  /* 0x00003fff002c7812 */ /* 0x000fe400078ec0ff */
[----:B------:R-:W-:-:S04]  /*7b70*/  SHF.R.U32.HI R4, RZ, 0x4, R4 ;  /* 0x00000004ff047819 */ /* 0x000fc80000011604 */
[----:B------:R-:W-:-:S05]  /*7b80*/  LOP3.LUT R3, R4, 0x3fff, RZ, 0xc0, !PT ;  /* 0x00003fff04037812 */ /* 0x000fca00078ec0ff */
[----:B------:R1:W-:Y:S01]  /*7b90*/  STL [R1+0x3c], R3 ;  /* 0x00003c0301007387 */ /* 0x0003e20000100800 */
[----:B------:R-:W-:Y:S05]  /*7ba0*/  @!P0 BRA `(.L_x_1468) ;  /* 0x0000000000408947 */ /* 0x000fea0003800000 */
[----:B0-----:R-:W-:Y:S01]  /*7bb0*/  MOV R14, 0x0 ;  /* 0x00000000000e7802 */ /* 0x001fe20000000f00 */
        /* <DEDUP_REMOVED lines=14> */
[----:B01---5:R-:W-:Y:S05]  /*7ca0*/  CALL.ABS.NOINC R14 ;  /* 0x000000000e007343 */ /* 0x023fea0003c00000 */
.L_x_1468:
[----:B------:R-:W-:Y:S05]  /*7cb0*/  BSYNC B6 ;  /* 0x0000000000067941 */ /* 0x000fea0003800000 */
.L_x_1467:
[----:B------:R-:W-:Y:S02]  /*7cc0*/  ULDC UR4, c[0x0][0x3f4] ;  /* 0x0000fd0000047ab9 */ /* 0x000fe40000000800 */
[----:B------:R-:W-:-:S13]  /*7cd0*/  ISETP.LT.AND P0, PT, RZ, UR4, PT ;  /* 0x00000004ff007c0c */ /* 0x000fda000bf01270 */
[----:B------:R-:W-:Y:S05]  /*7ce0*/  @P0 BRA `(.L_x_1469) ;  /* 0x0000000000400947 */ /* 0x000fea0003800000 */
[----:B------:R-:W2:Y:S02]  /*7cf0*/  LDL R20, [R1+0x58] ;  /* 0x0000580001147983 */ /* 0x000ea40000100800 */
[----:B--2---:R-:W-:-:S04]  /*7d00*/  LEA.HI R0, R20, R20, RZ, 0x1 ;  /* 0x0000001414007211 */ /* 0x004fc800078f08ff */
[----:B------:R-:W-:-:S05]  /*7d10*/  LOP3.LUT R0, R0, 0xfffffffe, RZ, 0xc0, !PT ;  /* 0xfffffffe00007812 */ /* 0x000fca00078ec0ff */
[----:B------:R-:W-:-:S05]  /*7d20*/  IMAD.IADD R0, R20, 0x1, -R0 ;  /* 0x0000000114007824 */ /* 0x000fca00078e0a00 */
[----:B-1----:R-:W-:-:S04]  /*7d30*/  SHF.L.U32 R3, R0, 0x1f, RZ ;  /* 0x0000001f00037819 */ /* 0x002fc800000006ff */
[----:B------:R1:W2:Y:S03]  /*7d40*/  SYNCS.PHASECHK.TRANS64.TRYWAIT P0, [R2+URZ+0x2d800], R3 ;  /* 0x02d80003020075a7 */ /* 0x0002a6000800017f */
[----:B--2---:R-:W-:Y:S05]  /*7d50*/  @!P0 NANOSLEEP.SYNCS 0x989680 ;  /* 0x009896800000895d */ /* 0x004fea0003900000 */
[----:B------:R-:W2:Y:S01]  /*7d60*/  @!P0 SYNCS.PHASECHK.TRANS64 P0, [R2+URZ+0x2d800], R3 ;  /* 0x02d80003020085a7 */ /* 0x000ea2000800007f */
[----:B------:R-:W-:Y:S04]  /*7d70*/  BSSY B0, `(.L_x_1470) ;  /* 0x0000006000007945 */ /* 0x000fe80003800000 */
[----:B--2---:R-:W-:Y:S05]  /*7d80*/  @P0 BRA `(.L_x_1471) ;  /* 0x0000000000100947 */ /* 0x004fea0003800000 */
.L_x_1472:
[----:B--2---:R2:W3:Y:S02]  /*7d90*/  SYNCS.PHASECHK.TRANS64.TRYWAIT P0, [R2+URZ+0x2d800], R3 ;  /* 0x02d80003020075a7 */ /* 0x0044e4000800017f */
[----:B---3--:R-:W-:Y:S05]  /*7da0*/  @!P0 NANOSLEEP.SYNCS 0x989680 ;  /* 0x009896800000895d */ /* 0x008fea0003900000 */
[----:B------:R-:W3:Y:S02]  /*7db0*/  @!P0 SYNCS.PHASECHK.TRANS64 P0, [R2+URZ+0x2d800], R3 ;  /* 0x02d80003020085a7 */ /* 0x000ee4000800007f */
[----:B---3--:R-:W-:Y:S05]  /*7dc0*/  @!P0 BRA `(.L_x_1472) ;  /* 0xfffffffc00f08947 */ /* 0x008fea000383ffff */
.L_x_1471:
[----:B------:R-:W-:Y:S05]  /*7dd0*/  BSYNC B0 ;  /* 0x0000000000007941 */ /* 0x000fea0003800000 */
.L_x_1470:
[----:B------:R-:W-:Y:S05]  /*7de0*/  BRA `(.L_x_1473) ;  /* 0x0000003c008c7947 */ /* 0x000fea0003800000 */
.L_x_1469:
[----:B------:R-:W-:Y:S01]  /*7df0*/  ULOP3.LUT UP0, URZ, UR40, 0x1bf, URZ, 0xc0, !UPT ;  /* 0x000001bf283f7892 */ /* 0x000fe2000f80c03f */
[----:B-----5:R-:W-:Y:S01]  /*7e00*/  SHF.R.S32.HI R0, RZ, 0x1f, R106 ;  /* 0x0000001fff007819 */ /* 0x020fe2000001146a */
[----:B------:R-:W-:Y:S01]  /*7e10*/  ULDC.64 UR4, c[0x0][0x3f8] ;  /* 0x0000fe0000047ab9 */ /* 0x000fe20000000a00 */
[----:B------:R-:W-:Y:S01]  /*7e20*/  ULDC.64 UR6, c[0x0][0x408] ;  /* 0x0001020000067ab9 */ /* 0x000fe20000000a00 */
[----:B------:R-:W-:Y:S02]  /*7e30*/  IMAD.WIDE.U32 R24, R106, UR4, RZ ;  /* 0x000000046a187c25 */ /* 0x000fe4000f8e00ff */
[----:B------:R-:W-:Y:S02]  /*7e40*/  PLOP3.LUT P0, PT, PT, PT, UP0, 0x80, 0x0 ;  /* 0x000000000000781c */ /* 0x000fe40003f0f008 */
[C---:B-1----:R-:W-:Y:S02]  /*7e50*/  IMAD R3, R0.reuse, UR4, RZ ;  /* 0x0000000400037c24 */ /* 0x042fe4000f8e02ff */
[----:B------:R-:W-:-:S02]  /*7e60*/  IMAD R5, R0, UR6, RZ ;  /* 0x0000000600057c24 */ /* 0x000fc4000f8e02ff */
[C---:B------:R-:W-:Y:S02]  /*7e70*/  IMAD R3, R106.reuse, UR5, R3 ;  /* 0x000000056a037c24 */ /* 0x040fe4000f8e0203 */
[C---:B------:R-:W-:Y:S02]  /*7e80*/  IMAD R5, R106.reuse, UR7, R5 ;  /* 0x000000076a057c24 */ /* 0x040fe4000f8e0205 */
[----:B------:R-:W-:-:S04]  /*7e90*/  IMAD.WIDE.U32 R106, R106, UR6, RZ ;  /* 0x000000066a6a7c25 */ /* 0x000fc8000f8e00ff */
[----:B------:R-:W-:Y:S02]  /*7ea0*/  IMAD.IADD R27, R3, 0x1, R25 ;  /* 0x00000001031b7824 */ /* 0x000fe400078e0219 */
[----:B------:R-:W-:Y:S01]  /*7eb0*/  IMAD.IADD R29, R5, 0x1, R107 ;  /* 0x00000001051d7824 */ /* 0x000fe200078e026b */
[----:B------:R-:W-:Y:S06]  /*7ec0*/  @!P0 BRA `(.L_x_1474) ;  /* 0x0000000000408947 */ /* 0x000fec0003800000 */
        /* <DEDUP_REMOVED lines=16> */
.L_x_1474:
[----:B------:R-:W2:Y:S01]  /*7fd0*/  LDL R20, [R1+0x18] ;  /* 0x0000180001147983 */ /* 0x000ea20000100800 */
[----:B------:R-:W-:Y:S01]  /*7fe0*/  ULDC.U8 UR4, c[0x0][0x410] ;  /* 0x0001040000047ab9 */ /* 0x000fe20000000000 */
[----:B------:R-:W-:Y:S01]  /*7ff0*/  BSSY B0, `(.L_x_1475) ;  /* 0x00003ba000007945 */ /* 0x000fe20003800000 */
[----:B------:R-:W-:Y:S01]  /*8000*/  ISETP.NE.AND P0, PT, RZ, UR4, PT ;  /* 0x00000004ff007c0c */ /* 0x000fe2000bf05270 */
[----:B--2---:R-:W-:-:S12]  /*8010*/  IMAD.IADD R10, R19, 0x1, R20 ;  /* 0x00000001130a7824 */ /* 0x004fd800078e0214 */
[----:B------:R-:W-:Y:S05]  /*8020*/  @!P0 BRA `(.L_x_1476) ;  /* 0x0000001c00648947 */ /* 0x000fea0003800000 */
[----:B------:R-:W1:Y:S01]  /*8030*/  LDC R7, c[0x0][0x448] ;  /* 0x00011200ff077b82 */ /* 0x000e620000000800 */
[----:B------:R-:W-:Y:S01]  /*8040*/  ULDC.64 UR4, c[0x0][0x3f8] ;  /* 0x0000fe0000047ab9 */ /* 0x000fe20000000a00 */
[----:B------:R-:W-:Y:S01]  /*8050*/  ULDC.64 UR6, c[0x0][0x408] ;  /* 0x0001020000067ab9 */ /* 0x000fe20000000a00 */
[----:B------:R-:W-:Y:S02]  /*8060*/  IMAD.MOV.U32 R4, RZ, RZ, R24 ;  /* 0x000000ffff047224 */ /* 0x000fe400078e0018 */
[----:B------:R-:W-:Y:S02]  /*8070*/  IMAD.MOV.U32 R8, RZ, RZ, R106 ;  /* 0x000000ffff087224 */ /* 0x000fe400078e006a */
[----:B------:R-:W-:Y:S01]  /*8080*/  IMAD.MOV.U32 R9, RZ, RZ, R29 ;  /* 0x000000ffff097224 */ /* 0x000fe200078e001d */
[----:B-1----:R-:W-:-:S13]  /*8090*/  ISETP.NE.AND P0, PT, R7, 0x1, PT ;  /* 0x000000010700780c */ /* 0x002fda0003f05270 */
[----:B------:R-:W1:Y:S08]  /*80a0*/  @P0 LDC R3, c[0x0][0x44c] ;  /* 0x00011300ff030b82 */ /* 0x000e700000000800 */
[----:B------:R-:W2:Y:S01]  /*80b0*/  @P0 LDC R5, c[0x0][0x450] ;  /* 0x00011400ff050b82 */ /* 0x000ea20000000800 */
[----:B-1----:R-:W-:-:S04]  /*80c0*/  @P0 IMAD.HI.U32 R0, R10, R3, RZ ;  /* 0x000000030a000227 */ /* 0x002fc800078e00ff */
[----:B------:R-:W-:Y:S01]  /*80d0*/  IMAD.MOV.U32 R3, RZ, RZ, R10 ;  /* 0x000000ffff037224 */ /* 0x000fe200078e000a */
[----:B--2---:R-:W-:Y:S01]  /*80e0*/  @P0 SHF.R.U32.HI R3, RZ, R5, R0 ;  /* 0x00000005ff030219 */ /* 0x004fe20000011600 */
[----:B------:R-:W-:-:S03]  /*80f0*/  IMAD.MOV.U32 R5, RZ, RZ, R27 ;  /* 0x000000ffff057224 */ /* 0x000fc600078e001b */
[----:B------:R-:W-:Y:S01]  /*8100*/  SHF.R.S32.HI R0, RZ, 0x1f, R3 ;  /* 0x0000001fff007819 */ /* 0x000fe20000011403 */
[----:B------:R-:W-:-:S04]  /*8110*/  IMAD.WIDE.U32 R4, R3, UR4, R4 ;  /* 0x0000000403047c25 */ /* 0x000fc8000f8e0004 */
[C---:B------:R-:W-:Y:S02]  /*8120*/  IMAD R6, R0.reuse, UR4, RZ ;  /* 0x0000000400067c24 */ /* 0x040fe4000f8e02ff */
[----:B------:R-:W-:Y:S02]  /*8130*/  IMAD R0, R0, UR6, RZ ;  /* 0x0000000600007c24 */ /* 0x000fe4000f8e02ff */
[C---:B------:R-:W-:Y:S01]  /*8140*/  IMAD R13, R3.reuse, UR5, R6 ;  /* 0x00000005030d7c24 */ /* 0x040fe2000f8e0206 */
[----:B------:R-:W-:Y:S01]  /*8150*/  ULDC.64 UR4, c[0x0][0x3e8] ;  /* 0x0000fa0000047ab9 */ /* 0x000fe20000000a00 */
[C---:B------:R-:W-:Y:S01]  /*8160*/  IMAD.WIDE.U32 R8, R3.reuse, UR6, R8 ;  /* 0x0000000603087c25 */ /* 0x040fe2000f8e0008 */
[----:B------:R-:W-:Y:S01]  /*8170*/  LEA R6, P0, R4, UR4, 0x1 ;  /* 0x0000000404067c11 */ /* 0x000fe2000f8008ff */
[----:B------:R-:W-:Y:S02]  /*8180*/  UMOV UR4, 0xffffffff ;  /* 0xffffffff00047882 */ /* 0x000fe40000000000 */
[----:B------:R-:W-:Y:S01]  /*8190*/  IMAD R3, R3, UR7, R0 ;  /* 0x0000000703037c24 */ /* 0x000fe2000f8e0200 */
[----:B------:R-:W-:Y:S01]  /*81a0*/  ULDC.64 UR6, c[0x0][0x400] ;  /* 0x0001000000067ab9 */ /* 0x000fe20000000a00 */
[----:B------:R-:W-:Y:S01]  /*81b0*/  IMAD.IADD R13, R5, 0x1, R13 ;  /* 0x00000001050d7824 */ /* 0x000fe200078e020d */
[----:B------:R-:W-:Y:S01]  /*81c0*/  LEA R39, P1, R8, UR6, 0x1 ;  /* 0x0000000608277c11 */ /* 0x000fe2000f8208ff */
[----:B------:R-:W-:-:S03]  /*81d0*/  IMAD.IADD R3, R9, 0x1, R3 ;  /* 0x0000000109037824 */ /* 0x000fc600078e0203 */
[----:B------:R-:W-:Y:S02]  /*81e0*/  LEA.HI.X R13, R4, UR5, R13, 0x1, P0 ;  /* 0x00000005040d7c11 */ /* 0x000fe400080f0c0d */
[----:B------:R-:W-:Y:S01]  /*81f0*/  LEA.HI.X R0, R8, UR7, R3, 0x1, P1 ;  /* 0x0000000708007c11 */ /* 0x000fe200088f0c03 */
[----:B------:R-:W-:Y:S06]  /*8200*/  BRA.DIV UR4, `(.L_x_1477) ;  /* 0x000001ea04147947 */ /* 0x000fec000b800000 */
[----:B------:R1:W2:Y:S04]  /*8210*/  SHFL.IDX PT, R3, R13, RZ, 0x1e1f ;  /* 0x001e1fff0d037589 */ /* 0x0002a800000e0000 */
[----:B------:R-:W3:Y:S04]  /*8220*/  SHFL.IDX PT, R6, R6, RZ, 0x1e1f ;  /* 0x001e1fff06067589 */ /* 0x000ee800000e0000 */
[----:B------:R-:W4:Y:S04]  /*8230*/  SHFL.IDX PT, R0, R0, RZ, 0x1e1f ;  /* 0x001e1fff00007589 */ /* 0x000f2800000e0000 */
[----:B-1----:R-:W0:Y:S02]  /*8240*/  SHFL.IDX PT, R39, R39, RZ, 0x1e1f ;  /* 0x001e1fff27277589 */ /* 0x002e2400000e0000 */
.L_x_1792:
[----:B------:R-:W5:Y:S01]  /*8250*/  LDL R54, [R1+0x58] ;  /* 0x0000580001367983 */ /* 0x000f620000100800 */
[----:B------:R-:W-:Y:S01]  /*8260*/  IMAD R5, R138, R7, RZ ;  /* 0x000000078a057224 */ /* 0x000fe200078e02ff */
[----:B------:R-:W-:Y:S01]  /*8270*/  BSSY B1, `(.L_x_1478) ;  /* 0x000005f000017945 */ /* 0x000fe20003800000 */
[----:B------:R-:W-:Y:S02]  /*8280*/  CS2R R34, SRZ ;  /* 0x0000000000227805 */ /* 0x000fe4000001ff00 */
[----:B------:R-:W-:Y:S01]  /*8290*/  CS2R R30, SRZ ;  /* 0x00000000001e7805 */ /* 0x000fe2000001ff00 */
[----:B------:R-:W-:Y:S01]  /*82a0*/  IMAD R73, R73, -0xc0, R5 ;  /* 0xffffff4049497824 */ /* 0x000fe200078e0205 */
[----:B------:R-:W-:Y:S02]  /*82b0*/  ISETP.GE.AND P1, PT, R10, R5, PT ;  /* 0x000000050a00720c */ /* 0x000fe40003f26270 */
[----:B------:R-:W-:Y:S02]  /*82c0*/  CS2R R26, SRZ ;  /* 0x00000000001a7805 */ /* 0x000fe4000001ff00 */
        /* <DEDUP_REMOVED lines=28> */
[C---:B--2---:R-:W-:Y:S01]  /*8490*/  ISETP.GE.AND P4, PT, R42.reuse, UR4, PT ;  /* 0x000000042a007c0c */ /* 0x044fe2000bf86270 */
[C---:B------:R-:W-:Y:S01]  /*84a0*/  IMAD.SHL.U32 R8, R42.reuse, 0x2, RZ ;  /* 0x000000022a087824 */ /* 0x040fe200078e00ff */
[----:B------:R-:W-:Y:S02]  /*84b0*/  SHF.R.S32.HI R4, RZ, 0x1f, R42 ;  /* 0x0000001fff047819 */ /* 0x000fe4000001142a */
[----:B---3--:R-:W-:Y:S02]  /*84c0*/  ISETP.GE.AND P3, PT, R41, UR4, PT ;  /* 0x0000000429007c0c */ /* 0x008fe4000bf66270 */
[----:B------:R-:W-:-:S07]  /*84d0*/  SHF.L.U64.HI R7, R42, 0x1, R4 ;  /* 0x000000012a077819 */ /* 0x000fce0000010204 */
[-C--:B------:R-:W-:Y:S02]  /*84e0*/  @!P4 IADD3 R4, P1, R6, R8.reuse, RZ ;  /* 0x000000080604c210 */ /* 0x080fe40007f3e0ff */
[----:B------:R-:W-:Y:S01]  /*84f0*/  @!P4 IADD3 R8, P2, R39, R8, RZ ;  /* 0x000000082708c210 */ /* 0x000fe20007f5e0ff */
[----:B------:R-:W-:-:S04]  /*8500*/  IMAD.SHL.U32 R48, R41, 0x2, RZ ;  /* 0x0000000229307824 */ /* 0x000fc800078e00ff */
[--C-:B----4-:R-:W-:Y:S01]  /*8510*/  @!P4 IMAD.X R9, R0, 0x1, R7.reuse, P2 ;  /* 0x000000010009c824 */ /* 0x110fe200010e0607 */
[C---:B------:R-:W-:Y:S01]  /*8520*/  ISETP.GE.AND P2, PT, R40.reuse, UR4, PT ;  /* 0x0000000428007c0c */ /* 0x040fe2000bf46270 */
[----:B------:R-:W-:Y:S01]  /*8530*/  @!P4 IMAD.X R5, R3, 0x1, R7, P1 ;  /* 0x000000010305c824 */ /* 0x000fe200008e0607 */
[----:B------:R-:W-:Y:S01]  /*8540*/  SHF.R.S32.HI R7, RZ, 0x1f, R41 ;  /* 0x0000001fff077819 */ /* 0x000fe20000011429 */
[----:B------:R-:W-:Y:S01]  /*8550*/  IMAD.SHL.U32 R42, R40, 0x2, RZ ;  /* 0x00000002282a7824 */ /* 0x000fe200078e00ff */
[----:B------:R-:W5:Y:S01]  /*8560*/  @!P4 LD.E.64 R30, desc[UR38][R8.64] ;  /* 0x00000026081ec980 */ /* 0x000f62000c101b00 */
[----:B------:R-:W-:Y:S02]  /*8570*/  ISETP.GE.AND P1, PT, R38, UR4, PT ;  /* 0x0000000426007c0c */ /* 0x000fe4000bf26270 */
        /* <DEDUP_REMOVED lines=8> */
[----:B------:R-:W-:Y:S01]  /*8600*/  SHF.L.U64.HI R11, R40, 0x1, R11 ;  /* 0x00000001280b7819 */ /* 0x000fe2000001020b */
[----:B0-----:R-:W-:Y:S01]  /*8610*/  IMAD.SHL.U32 R4, R38, 0x2, RZ ;  /* 0x0000000226047824 */ /* 0x001fe200078e00ff */
[----:B------:R-:W-:Y:S01]  /*8620*/  @!P2 IADD3 R42, P4, R39, R42, RZ ;  /* 0x0000002a272aa210 */ /* 0x000fe20007f9e0ff */
[----:B------:R-:W5:Y:S01]  /*8630*/  @!P3 LD.E.64 R28, desc[UR38][R50.64] ;  /* 0x00000026321cb980 */ /* 0x000f62000c101b00 */
[----:B------:R-:W-:Y:S01]  /*8640*/  SHF.R.S32.HI R10, RZ, 0x1f, R38 ;  /* 0x0000001fff0a7819 */ /* 0x000fe20000011426 */
[----:B------:R-:W-:-:S02]  /*8650*/  @!P2 IMAD.X R47, R3, 0x1, R11, P5 ;  /* 0x00000001032fa824 */ /* 0x000fc400028e060b */
[----:B------:R-:W-:Y:S01]  /*8660*/  @!P2 IMAD.X R43, R0, 0x1, R11, P4 ;  /* 0x00000001002ba824 */ /* 0x000fe200020e060b */
[----:B------:R-:W-:Y:S01]  /*8670*/  SHF.L.U64.HI R10, R38, 0x1, R10 ;  /* 0x00000001260a7819 */ /* 0x000fe2000001020a */
[----:B------:R-:W5:Y:S01]  /*8680*/  @!P3 LD.E.64 R26, desc[UR38][R48.64] ;  /* 0x00000026301ab980 */ /* 0x000f62000c101b00 */
[-C--:B------:R-:W-:Y:S02]  /*8690*/  @!P1 IADD3 R40, P4, R6, R4.reuse, RZ ;  /* 0x0000000406289210 */ /* 0x080fe40007f9e0ff */
[----:B------:R-:W-:Y:S01]  /*86a0*/  ISETP.GE.AND P5, PT, R156, UR4, PT ;  /* 0x000000049c007c0c */ /* 0x000fe2000bfa6270 */
[----:B------:R-:W5:Y:S02]  /*86b0*/  @!P2 LD.E.64 R24, desc[UR38][R46.64] ;  /* 0x000000262e18a980 */ /* 0x000f64000c101b00 */
[--C-:B------:R-:W-:Y:S01]  /*86c0*/  @!P1 IMAD.X R41, R3, 0x1, R10.reuse, P4 ;  /* 0x0000000103299824 */ /* 0x100fe200020e060a */
[----:B------:R-:W-:Y:S01]  /*86d0*/  @!P1 IADD3 R4, P4, R39, R4, RZ ;  /* 0x0000000427049210 */ /* 0x000fe20007f9e0ff */
[----:B------:R-:W-:Y:S01]  /*86e0*/  IMAD.SHL.U32 R38, R12, 0x2, RZ ;  /* 0x000000020c267824 */ /* 0x000fe200078e00ff */
[----:B------:R-:W5:Y:S03]  /*86f0*/  @!P2 LD.E.64 R20, desc[UR38][R42.64] ;  /* 0x000000262a14a980 */ /* 0x000f66000c101b00 */
[----:B------:R-:W-:Y:S01]  /*8700*/  @!P1 IMAD.X R5, R0, 0x1, R10, P4 ;  /* 0x0000000100059824 */ /* 0x000fe200020e060a */
[----:B------:R-:W-:Y:S01]  /*8710*/  ISETP.GE.AND P4, PT, R12, UR4, PT ;  /* 0x000000040c007c0c */ /* 0x000fe2000bf86270 */
[----:B------:R-:W5:Y:S02]  /*8720*/  @!P1 LD.E.64 R14, desc[UR38][R40.64] ;  /* 0x00000026280e9980 */ /* 0x000f64000c101b00 */
[----:B------:R-:W-:-:S02]  /*8730*/  @!P5 IMAD.MOV.U32 R7, RZ, RZ, R3 ;  /* 0x000000ffff07d224 */ /* 0x000fc400078e0003 */
[----:B------:R-:W-:Y:S02]  /*8740*/  @!P5 IMAD.MOV.U32 R8, RZ, RZ, R39 ;  /* 0x000000ffff08d224 */ /* 0x000fe400078e0027 */
[----:B------:R-:W-:Y:S02]  /*8750*/  @!P5 IMAD.MOV.U32 R9, RZ, RZ, R0 ;  /* 0x000000ffff09d224 */ /* 0x000fe400078e0000 */
        /* <DEDUP_REMOVED lines=9> */
[----:B0-----:R-:W-:Y:S02]  /*87f0*/  CS2R R10, SRZ ;  /* 0x00000000000a7805 */ /* 0x001fe4000001ff00 */
[----:B-1----:R-:W-:Y:S01]  /*8800*/  CS2R R8, SRZ ;  /* 0x0000000000087805 */ /* 0x002fe2000001ff00 */
[----:B------:R-:W-:Y:S01]  /*8810*/  @!P4 IMAD.X R39, R0, 0x1, R12, P5 ;  /* 0x000000010027c824 */ /* 0x000fe200028e060c */
[----:B------:R-:W-:Y:S02]  /*8820*/  CS2R R12, SRZ ;  /* 0x00000000000c7805 */ /* 0x000fe4000001ff00 */
[----:B------:R0:W5:Y:S04]  /*8830*/  @!P4 LD.E.64 R10, desc[UR38][R6.64] ;  /* 0x00000026060ac980 */ /* 0x000168000c101b00 */
[----:B------:R0:W5:Y:S04]  /*8840*/  @!P4 LD.E.64 R8, desc[UR38][R38.64] ;  /* 0x000000262608c980 */ /* 0x000168000c101b00 */
[----:B------:R0:W5:Y:S02]  /*8850*/  @!P1 LD.E.64 R12, desc[UR38][R4.64] ;  /* 0x00000026040c9980 */ /* 0x000164000c101b00 */
.L_x_1479:
[----:B------:R-:W-:Y:S05]  /*8860*/  BSYNC B1 ;  /* 0x0000000000017941 */ /* 0x000fea0003800000 */
.L_x_1478:
[----:B--2--5:R-:W-:Y:S01]  /*8870*/  IMAD.MOV.U32 R3, RZ, RZ, R35 ;  /* 0x000000ffff037224 */ /* 0x024fe200078e0023 */
[----:B------:R-:W-:Y:S01]  /*8880*/  LOP3.LUT R53, R53, 0xfffffffe, RZ, 0xc0, !PT ;  /* 0xfffffffe35357812 */ /* 0x000fe200078ec0ff */
[----:B----4-:R-:W-:Y:S01]  /*8890*/  IMAD.MOV.U32 R0, RZ, RZ, R34 ;  /* 0x000000ffff007224 */ /* 0x010fe200078e0022 */
        /* <DEDUP_REMOVED lines=13> */
[----:B------:R-:W-:Y:S01]  /*8970*/  PRMT R47, R4, 0x7610, R47 ;  /* 0x00007610042f7816 */ /* 0x000fe2000000002f */
[----:B------:R-:W-:Y:S01]  /*8980*/  IMAD.MOV.U32 R4, RZ, RZ, R21 ;  /* 0x000000ffff047224 */ /* 0x000fe200078e0015 */
[----:B------:R-:W-:Y:S01]  /*8990*/  PRMT R46, R46, 0x5410, R5 ;  /* 0x000054102e2e7816 */ /* 0x000fe20000000005 */
[----:B------:R-:W-:-:S02]  /*89a0*/  IMAD.MOV.U32 R5, RZ, RZ, R12 ;  /* 0x000000ffff057224 */ /* 0x000fc400078e000c */
[----:B---3--:R-:W-:Y:S01]  /*89b0*/  IMAD.MOV.U32 R6, RZ, RZ, R13 ;  /* 0x000000ffff067224 */ /* 0x008fe200078e000d */
        /* <DEDUP_REMOVED lines=21> */
[----:B------:R-:W-:-:S02]  /*8b10*/  IMAD.MOV.U32 R0, RZ, RZ, R10 ;  /* 0x000000ffff007224 */ /* 0x000fc400078e000a */
[----:B------:R-:W-:Y:S01]  /*8b20*/  IMAD.MOV.U32 R4, RZ, RZ, R11 ;  /* 0x000000ffff047224 */ /* 0x000fe200078e000b */
[----:B------:R-:W-:Y:S01]  /*8b30*/  PRMT R41, R5, 0x5410, R6 ;  /* 0x0000541005297816 */ /* 0x000fe20000000006 */
[----:B0-----:R-:W-:Y:S06]  /*8b40*/  @!P1 BRA `(.L_x_1481) ;  /* 0x000001e000349947 */ /* 0x001fec0003800000 */
.L_x_1793:
[----:B------:R-:W-:Y:S05]  /*8b50*/  BSYNC B1 ;  /* 0x0000000000017941 */ /* 0x000fea0003800000 */
.L_x_1480:
[----:B------:R-:W-:Y:S01]  /*8b60*/  PRMT R39, R0, 0x5410, R4 ;  /* 0x0000541000277816 */ /* 0x000fe20000000004 */
[----:B------:R-:W-:Y:S06]  /*8b70*/  @P0 BRA `(.L_x_1482) ;  /* 0x0000003000040947 */ /* 0x000fec0003800000 */
[----:B------:R-:W0:Y:S01]  /*8b80*/  LDL R54, [R1+0x48] ;  /* 0x0000480001367983 */ /* 0x000e220000100800 */
[----:B------:R-:W1:Y:S03]  /*8b90*/  LDC R5, c[0x0][0x3f4] ;  /* 0x0000fd00ff057b82 */ /* 0x000e660000000800 */
[----:B------:R-:W2:Y:S04]  /*8ba0*/  LDL R53, [R1+0x30] ;  /* 0x0000300001357983 */ /* 0x000ea80000100800 */
[----:B------:R-:W3:Y:S04]  /*8bb0*/  LDL R51, [R1+0x2c] ;  /* 0x00002c0001337983 */ /* 0x000ee80000100800 */
[----:B------:R-:W4:Y:S04]  /*8bc0*/  LDL R49, [R1+0x34] ;  /* 0x0000340001317983 */ /* 0x000f280000100800 */
[----:B------:R-:W5:Y:S04]  /*8bd0*/  LDL R7, [R1+0x28] ;  /* 0x0000280001077983 */ /* 0x000f680000100800 */
[----:B------:R-:W5:Y:S01]  /*8be0*/  LDL R6, [R1+0x38] ;  /* 0x0000380001067983 */ /* 0x000f620000100800 */
[----:B------:R-:W-:Y:S01]  /*8bf0*/  LEA.HI R45, R52, R45, RZ, 0x2 ;  /* 0x0000002d342d7211 */ /* 0x000fe200078f10ff */
[----:B------:R-:W-:Y:S03]  /*8c00*/  BSSY B1, `(.L_x_1483) ;  /* 0x000003a000017945 */ /* 0x000fe60003800000 */
[----:B------:R-:W-:-:S02]  /*8c10*/  SHF.R.S32.HI R0, RZ, 0x2, R45 ;  /* 0x00000002ff007819 */ /* 0x000fc4000001142d */
[----:B------:R-:W-:Y:S02]  /*8c20*/  SHF.R.S32.HI R45, RZ, 0x1f, R45 ;  /* 0x0000001fff2d7819 */ /* 0x000fe4000001142d */
[----:B-1----:R-:W-:Y:S02]  /*8c30*/  ISETP.GE.AND P6, PT, R156, R5, PT ;  /* 0x000000059c00720c */ /* 0x002fe40003fc6270 */
[----:B------:R-:W-:-:S04]  /*8c40*/  LEA.HI R45, R45, R0, RZ, 0x2 ;  /* 0x000000002d2d7211 */ /* 0x000fc800078f10ff */
[----:B------:R-:W-:-:S05]  /*8c50*/  LOP3.LUT R45, R45, 0xfffffffc, RZ, 0xc0, !PT ;  /* 0xfffffffc2d2d7812 */ /* 0x000fca00078ec0ff */
[----:B------:R-:W-:-:S05]  /*8c60*/  IMAD.IADD R45, R0, 0x1, -R45 ;  /* 0x00000001002d7824 */ /* 0x000fca00078e0a2d */
[----:B------:R-:W-:Y:S01]  /*8c70*/  LOP3.LUT P0, RZ, R45, 0x2, RZ, 0xc0, !PT ;  /* 0x000000022dff7812 */ /* 0x000fe2000780c0ff */
[----:B0-----:R-:W-:-:S04]  /*8c80*/  IMAD R3, R54, 0x2, R2 ;  /* 0x0000000236037824 */ /* 0x001fc800078e0202 */
[----:B------:R-:W-:Y:S01]  /*8c90*/  VIADD R0, R3, 0x20 ;  /* 0x0000002003007836 */ /* 0x000fe20000000000 */
[-C--:B--2---:R-:W-:Y:S02]  /*8ca0*/  ISETP.GE.AND P1, PT, R53, R5.reuse, PT ;  /* 0x000000053500720c */ /* 0x084fe40003f26270 */
[-C--:B---3--:R-:W-:Y:S02]  /*8cb0*/  ISETP.GE.AND P2, PT, R51, R5.reuse, PT ;  /* 0x000000053300720c */ /* 0x088fe40003f46270 */
[-C--:B----4-:R-:W-:Y:S02]  /*8cc0*/  ISETP.GE.AND P3, PT, R49, R5.reuse, PT ;  /* 0x000000053100720c */ /* 0x090fe40003f66270 */
[-C--:B-----5:R-:W-:Y:S02]  /*8cd0*/  ISETP.GE.AND P4, PT, R7, R5.reuse, PT ;  /* 0x000000050700720c */ /* 0x0a0fe40003f86270 */
        /* <DEDUP_REMOVED lines=16> */
[----:B------:R-:W-:Y:S01]  /*8de0*/  FMUL.FTZ R53, R37, R51 ;  /* 0x0000003325357220 */ /* 0x000fe20000410000 */
[--C-:B------:R-:W-:Y:S02]  /*8df0*/  HADD2.F32 R34, -RZ, R6.reuse.H0_H0 ;  /* 0x20000006ff227230 */ /* 0x100fe40000004100 */
[----:B------:R-:W-:Y:S01]  /*8e00*/  FMUL.FTZ R52, R4, R50 ;  /* 0x0000003204347220 */ /* 0x000fe20000410000 */
[----:B------:R-:W-:-:S02]  /*8e10*/  HADD2.F32 R35, -RZ, R6.H1_H1 ;  /* 0x30000006ff237230 */ /* 0x000fc40000004100 */
[C---:B------:R-:W-:Y:S01]  /*8e20*/  FFMA.FTZ R56, R36.reuse, R51, R54 ;  /* 0x0000003324387223 */ /* 0x040fe20000010036 */
[--C-:B------:R-:W-:Y:S02]  /*8e30*/  HADD2.F32 R6, -RZ, R5.reuse.H0_H0 ;  /* 0x20000005ff067230 */ /* 0x100fe40000004100 */
[----:B------:R-:W-:Y:S01]  /*8e40*/  FFMA.FTZ R53, R36, R49, -R53 ;  /* 0x0000003124357223 */ /* 0x000fe20000010835 */
[-C--:B------:R-:W-:Y:S01]  /*8e50*/  FMUL.FTZ R54, R4, R45.reuse ;  /* 0x0000002d04367220 */ /* 0x080fe20000410000 */
[C---:B------:R-:W-:Y:S01]  /*8e60*/  FFMA.FTZ R52, R7.reuse, R45, -R52 ;  /* 0x0000002d07347223 */ /* 0x040fe20000010834 */
[----:B------:R-:W-:Y:S02]  /*8e70*/  HADD2.F32 R5, -RZ, R5.H1_H1 ;  /* 0x30000005ff057230 */ /* 0x000fe40000004100 */
[----:B------:R-:W-:Y:S02]  /*8e80*/  HADD2.F32 R45, -RZ, R48.H1_H1 ;  /* 0x30000030ff2d7230 */ /* 0x000fe40000004100 */
[----:B------:R-:W-:Y:S01]  /*8e90*/  FFMA.FTZ R49, R7, R50, R54 ;  /* 0x0000003207317223 */ /* 0x000fe20000010036 */
[----:B------:R-:W-:-:S02]  /*8ea0*/  HADD2.F32 R36, -RZ, R58.H1_H1 ;  /* 0x3000003aff247230 */ /* 0x000fc40000004100 */
[----:B------:R-:W-:Y:S02]  /*8eb0*/  HADD2.F32 R37, -RZ, R55.H0_H0 ;  /* 0x20000037ff257230 */ /* 0x000fe40000004100 */
[C---:B------:R-:W-:Y:S01]  /*8ec0*/  FMUL.FTZ R51, R35.reuse, R45 ;  /* 0x0000002d23337220 */ /* 0x040fe20000410000 */
[----:B------:R-:W-:Y:S02]  /*8ed0*/  HADD2.F32 R4, -RZ, R57.H0_H0 ;  /* 0x20000039ff047230 */ /* 0x000fe40000004100 */
[-C--:B------:R-:W-:Y:S01]  /*8ee0*/  FMUL.FTZ R54, R35, R36.reuse ;  /* 0x0000002423367220 */ /* 0x080fe20000410000 */
        /* <DEDUP_REMOVED lines=11> */
.L_x_1484:
[----:B------:R-:W-:Y:S05]  /*8fa0*/  BSYNC B1 ;  /* 0x0000000000017941 */ /* 0x000fea0003800000 */
.L_x_1483:
[----:B------:R-:W-:Y:S01]  /*8fb0*/  BSSY B1, `(.L_x_1485) ;  /* 0x000002d000017945 */ /* 0x000fe20003800000 */
[----:B------:R-:W-:-:S03]  /*8fc0*/  @P0 VIADD R0, R3, 0xffffffe0 ;  /* 0xffffffe003000836 */ /* 0x000fc60000000000 */
[----:B------:R-:W-:Y:S05]  /*8fd0*/  @P1 BRA `(.L_x_1486) ;  /* 0x0000000000a81947 */ /* 0x000fea0003800000 */
[----:B0-----:R-:W0:Y:S01]  /*8fe0*/  LDS.128 R4, [R0+0xc400] ;  /* 0x00c4000000047984 */ /* 0x001e220000000c00 */
[----:B------:R-:W-:Y:S01]  /*8ff0*/  SHF.R.U32.HI R35, RZ, 0x10, R33 ;  /* 0x00000010ff237819 */ /* 0x000fe20000011621 */
[----:B------:R-:W-:Y:S01]  /*9000*/  HADD2.F32 R34, -RZ, R59.H0_H0 ;  /* 0x2000003bff227230 */ /* 0x000fe20000004100 */
[----:B------:R-:W-:Y:S01]  /*9010*/  SHF.R.U32.HI R37, RZ, 0x10, R31 ;  /* 0x00000010ff257819 */ /* 0x000fe2000001161f */
[----:B------:R-:W-:Y:S01]  /*9020*/  HADD2.F32 R36, -RZ, R58.H0_H0 ;  /* 0x2000003aff247230 */ /* 0x000fe20000004100 */
[----:B------:R-:W-:Y:S01]  /*9030*/  SHF.R.U64 R51, R32, 0x10, R33 ;  /* 0x0000001020337819 */ /* 0x000fe20000001221 */
[----:B------:R-:W-:Y:S01]  /*9040*/  HADD2.F32 R35, -RZ, R35.H0_H0 ;  /* 0x20000023ff237230 */ /* 0x000fe20000004100 */
[----:B------:R-:W-:Y:S01]  /*9050*/  SHF.R.U64 R49, R30, 0x10, R31 ;  /* 0x000000101e317819 */ /* 0x000fe2000000121f */
[----:B------:R-:W-:Y:S02]  /*9060*/  HADD2.F32 R37, -RZ, R37.H0_H0 ;  /* 0x20000025ff257230 */ /* 0x000fe40000004100 */
[----:B------:R-:W-:-:S02]  /*9070*/  HADD2.F32 R48, -RZ, R48.H0_H0 ;  /* 0x20000030ff307230 */ /* 0x000fc40000004100 */
        /* <DEDUP_REMOVED lines=15> */
[----:B------:R-:W-:-:S02]  /*9170*/  HADD2.F32 R32, -RZ, R59.H1_H1 ;  /* 0x3000003bff207230 */ /* 0x000fc40000004100 */
[----:B------:R-:W-:Y:S01]  /*9180*/  FFMA.FTZ R35, R7, R36, R52 ;  /* 0x0000002407237223 */ /* 0x000fe20000010034 */
[----:B------:R-:W-:Y:S02]  /*9190*/  HADD2.F32 R33, -RZ, R49.H0_H0 ;  /* 0x20000031ff217230 */ /* 0x000fe40000004100 */
[C---:B------:R-:W-:Y:S01]  /*91a0*/  FMUL.FTZ R37, R31.reuse, R48 ;  /* 0x000000301f257220 */ /* 0x040fe20000410000 */
[----:B------:R-:W-:Y:S02]  /*91b0*/  HADD2.F32 R4, -RZ, R51.H0_H0 ;  /* 0x20000033ff047230 */ /* 0x000fe40000004100 */
[-C--:B------:R-:W-:Y:S01]  /*91c0*/  FMUL.FTZ R31, R31, R32.reuse ;  /* 0x000000201f1f7220 */ /* 0x080fe20000410000 */
[C---:B------:R-:W-:Y:S01]  /*91d0*/  FMUL.FTZ R7, R5.reuse, R33 ;  /* 0x0000002105077220 */ /* 0x040fe20000410000 */
[C---:B------:R-:W-:Y:S01]  /*91e0*/  FFMA.FTZ R37, R30.reuse, R32, -R37 ;  /* 0x000000201e257223 */ /* 0x040fe20000010825 */
[----:B------:R-:W-:Y:S01]  /*91f0*/  FMUL.FTZ R34, R5, R4 ;  /* 0x0000000405227220 */ /* 0x000fe20000410000 */
        /* <DEDUP_REMOVED lines=8> */
.L_x_1486:
[----:B------:R-:W-:Y:S05]  /*9280*/  BSYNC B1 ;  /* 0x0000000000017941 */ /* 0x000fea0003800000 */
.L_x_1485:
[----:B------:R-:W-:Y:S04]  /*9290*/  BSSY B1, `(.L_x_1487) ;  /* 0x000002c000017945 */ /* 0x000fe80003800000 */
[----:B------:R-:W-:Y:S05]  /*92a0*/  @P2 BRA `(.L_x_1488) ;  /* 0x0000000000a82947 */ /* 0x000fea0003800000 */
[----:B01----:R-:W0:Y:S01]  /*92b0*/  LDS.128 R4, [R3+0xf400] ;  /* 0x00f4000003047984 */ /* 0x003e220000000c00 */
[----:B------:R-:W-:Y:S01]  /*92c0*/  SHF.R.U32.HI R32, RZ, 0x10, R27 ;  /* 0x00000010ff207819 */ /* 0x000fe2000001161b */
[--C-:B------:R-:W-:Y:S01]  /*92d0*/  HADD2.F32 R30, -RZ, R47.reuse.H1_H1 ;  /* 0x3000002fff1e7230 */ /* 0x100fe20000004100 */
        /* <DEDUP_REMOVED lines=39> */
.L_x_1488:
[----:B------:R-:W-:Y:S05]  /*9550*/  BSYNC B1 ;  /* 0x0000000000017941 */ /* 0x000fea0003800000 */
.L_x_1487:
        /* <DEDUP_REMOVED lines=44> */
.L_x_1490:
[----:B------:R-:W-:Y:S05]  /*9820*/  BSYNC B1 ;  /* 0x0000000000017941 */ /* 0x000fea0003800000 */
.L_x_1489:
        /* <DEDUP_REMOVED lines=44> */
.L_x_1492:
[----:B------:R-:W-:Y:S05]  /*9af0*/  BSYNC B1 ;  /* 0x0000000000017941 */ /* 0x000fea0003800000 */
.L_x_1491:
        /* <DEDUP_REMOVED lines=44> */
.L_x_1476:
        /* <DEDUP_REMOVED lines=34> */
.L_x_1799:
        /* <DEDUP_REMOVED lines=11> */
[----:B0-----:R-:W-:Y:S02]  /*a090*/  CS2R R14, SRZ ;  /* 0x00000000000e7805 */ /* 0x001fe4000001ff00 */
[----:B------:R-:W-:Y:S02]  /*a0a0*/  CS2R R24, SRZ ;  /* 0x0000000000187805 */ /* 0x000fe4000001ff00 */
[----:B------:R-:W-:Y:S02]  /*a0b0*/  CS2R R26, SRZ ;  /* 0x00000000001a7805 */ /* 0x000fe4000001ff00 */
[----:B------:R-:W-:-:S02]  /*a0c0*/  ISETP.GE.AND P0, PT, R19, R0, PT ;  /* 0x000000001300720c */ /* 0x000fc40003f06270 */
[----:B------:R-:W-:Y:S02]  /*a0d0*/  CS2R R28, SRZ ;  /* 0x00000000001c7805 */ /* 0x000fe4000001ff00 */
[----:B------:R-:W-:Y:S02]  /*a0e0*/  CS2R R30, SRZ ;  /* 0x00000000001e7805 */ /* 0x000fe4000001ff00 */
[----:B------:R-:W-:Y:S02]  /*a0f0*/  CS2R R32, SRZ ;  /* 0x0000000000207805 */ /* 0x000fe4000001ff00 */
[----:B------:R-:W-:Y:S02]  /*a100*/  CS2R R34, SRZ ;  /* 0x0000000000227805 */ /* 0x000fe4000001ff00 */
[----:B-----5:R-:W-:Y:S01]  /*a110*/  LEA.HI R0, R48, R48, RZ, 0x1 ;  /* 0x0000003030007211 */ /* 0x020fe200078f08ff */
[----:B------:R-:W-:Y:S06]  /*a120*/  @P1 BRA `(.L_x_1495) ;  /* 0x0000000000a81947 */ /* 0x000fec0003800000 */
[----:B------:R-:W4:Y:S04]  /*a130*/  LDL R21, [R1+0x2c] ;  /* 0x00002c0001157983 */ /* 0x000f280000100800 */
[----:B------:R-:W4:Y:S01]  /*a140*/  LDL R20, [R1+0x28] ;  /* 0x0000280001147983 */ /* 0x000f220000100800 */
[C---:B------:R-:W-:Y:S01]  /*a150*/  VIADD R3, R136.reuse, 0x10 ;  /* 0x0000001088037836 */ /* 0x040fe20000000000 */
[----:B------:R-:W-:Y:S01]  /*a160*/  ULDC UR4, c[0x0][0x3f4] ;  /* 0x0000fd0000047ab9 */ /* 0x000fe20000000800 */
[C---:B------:R-:W-:Y:S01]  /*a170*/  VIADD R4, R136.reuse, 0x20 ;  /* 0x0000002088047836 */ /* 0x040fe20000000000 */
[----:B------:R-:W-:Y:S02]  /*a180*/  ISETP.GE.AND P1, PT, R136, UR4, PT ;  /* 0x0000000488007c0c */ /* 0x000fe4000bf26270 */
[----:B------:R-:W-:-:S02]  /*a190*/  CS2R R24, SRZ ;  /* 0x0000000000187805 */ /* 0x000fc4000001ff00 */
[----:B------:R-:W-:Y:S02]  /*a1a0*/  ISETP.GE.AND P2, PT, R3, UR4, PT ;  /* 0x0000000403007c0c */ /* 0x000fe4000bf46270 */
[----:B------:R-:W-:Y:S02]  /*a1b0*/  CS2R R26, SRZ ;  /* 0x00000000001a7805 */ /* 0x000fe4000001ff00 */
[----:B------:R-:W-:Y:S02]  /*a1c0*/  ISETP.GE.AND P3, PT, R4, UR4, PT ;  /* 0x0000000404007c0c */ /* 0x000fe4000bf66270 */
[----:B------:R-:W-:Y:S02]  /*a1d0*/  CS2R R28, SRZ ;  /* 0x00000000001c7805 */ /* 0x000fe4000001ff00 */
[----:B------:R-:W-:Y:S02]  /*a1e0*/  CS2R R30, SRZ ;  /* 0x00000000001e7805 */ /* 0x000fe4000001ff00 */
[----:B------:R-:W-:Y:S01]  /*a1f0*/  CS2R R8, SRZ ;  /* 0x0000000000087805 */ /* 0x000fe2000001ff00 */
[----:B--23--:R-:W-:Y:S01]  /*a200*/  @!P1 IMAD.WIDE R12, R136, 0x2, R36 ;  /* 0x00000002880c9825 */ /* 0x00cfe200078e0224 */
[----:B------:R-:W-:-:S02]  /*a210*/  CS2R R10, SRZ ;  /* 0x00000000000a7805 */ /* 0x000fc4000001ff00 */
[----:B------:R-:W-:Y:S02]  /*a220*/  CS2R R32, SRZ ;  /* 0x0000000000207805 */ /* 0x000fe4000001ff00 */
[----:B------:R-:W-:Y:S02]  /*a230*/  CS2R R34, SRZ ;  /* 0x0000000000227805 */ /* 0x000fe4000001ff00 */
[----:B------:R-:W-:Y:S01]  /*a240*/  CS2R R14, SRZ ;  /* 0x00000000000e7805 */ /* 0x000fe2000001ff00 */
[----:B------:R0:W5:Y:S02]  /*a250*/  @!P1 LD.E.128 R24, desc[UR38][R12.64] ;  /* 0x000000260c189980 */ /* 0x000164000c101d00 */
[----:B0-----:R-:W-:Y:S01]  /*a260*/  CS2R R12, SRZ ;  /* 0x00000000000c7805 */ /* 0x001fe2000001ff00 */
[C---:B----4-:R-:W-:Y:S02]  /*a270*/  IMAD.IADD R3, R156.reuse, 0x1, R21 ;  /* 0x000000019c037824 */ /* 0x050fe400078e0215 */
[----:B------:R-:W-:-:S03]  /*a280*/  IMAD.IADD R5, R156, 0x1, R20 ;  /* 0x000000019c057824 */ /* 0x000fc600078e0214 */
[----:B------:R-:W-:Y:S02]  /*a290*/  SHF.R.S32.HI R4, RZ, 0x1f, R3 ;  /* 0x0000001fff047819 */ /* 0x000fe40000011403 */
[----:B------:R-:W-:Y:S02]  /*a2a0*/  SHF.R.S32.HI R6, RZ, 0x1f, R5 ;  /* 0x0000001fff067819 */ /* 0x000fe40000011405 */
[----:B------:R-:W-:Y:S02]  /*a2b0*/  LEA.HI R3, R4, R3, RZ, 0x3 ;  /* 0x0000000304037211 */ /* 0x000fe400078f18ff */
[----:B------:R-:W-:Y:S02]  /*a2c0*/  LEA.HI R6, R6, R5, RZ, 0x3 ;  /* 0x0000000506067211 */ /* 0x000fe400078f18ff */
[----:B------:R-:W-:Y:S02]  /*a2d0*/  SHF.R.S32.HI R3, RZ, 0x3, R3 ;  /* 0x00000003ff037819 */ /* 0x000fe40000011403 */
[----:B------:R-:W-:-:S03]  /*a2e0*/  SHF.R.S32.HI R41, RZ, 0x3, R6 ;  /* 0x00000003ff297819 */ /* 0x000fc60000011406 */
[----:B------:R-:W-:Y:S02]  /*a2f0*/  @!P2 IMAD.SHL.U32 R39, R3, 0x8, RZ ;  /* 0x000000080327a824 */ /* 0x000fe400078e00ff */
[----:B------:R-:W-:Y:S02]  /*a300*/  @!P3 IMAD.SHL.U32 R41, R41, 0x8, RZ ;  /* 0x000000082929b824 */ /* 0x000fe400078e00ff */
[--C-:B------:R-:W-:Y:S01]  /*a310*/  @!P2 IMAD.WIDE R20, R39, 0x2, R36.reuse ;  /* 0x000000022714a825 */ /* 0x100fe200078e0224 */
[----:B------:R-:W-:Y:S02]  /*a320*/  CS2R R4, SRZ ;  /* 0x0000000000047805 */ /* 0x000fe4000001ff00 */
[----:B------:R-:W-:Y:S01]  /*a330*/  CS2R R6, SRZ ;  /* 0x0000000000067805 */ /* 0x000fe2000001ff00 */
        /* <DEDUP_REMOVED lines=9> */
.L_x_1495:
[----:B------:R-:W-:Y:S05]  /*a3d0*/  BSYNC B1 ;  /* 0x0000000000017941 */ /* 0x000fea0003800000 */
.L_x_1494:
        /* <DEDUP_REMOVED lines=10> */
[----:B---3--:R-:W-:Y:S01]  /*a480*/  IMAD.MOV.U32 R36, RZ, RZ, R9 ;  /* 0x000000ffff247224 */ /* 0x008fe200078e0009 */
[----:B------:R-:W-:Y:S01]  /*a490*/  PRMT R67, R21, 0x7610, R67 ;  /* 0x0000761015437816 */ /* 0x000fe20000000043 */
[----:B------:R-:W-:Y:S01]  /*a4a0*/  IMAD.MOV.U32 R21, RZ, RZ, R8 ;  /* 0x000000ffff157224 */ /* 0x000fe200078e0008 */
[----:B------:R-:W0:Y:S01]  /*a4b0*/  SYNCS.PHASECHK.TRANS64.TRYWAIT P1, [R2+URZ+0x2d800], R3 ;  /* 0x02d80003020075a7 */ /* 0x000e22000802017f */
        /* <DEDUP_REMOVED lines=13> */
[----:B--2---:R-:W-:Y:S01]  /*a590*/  IMAD.MOV.U32 R37, RZ, RZ, R25 ;  /* 0x000000ffff257224 */ /* 0x004fe200078e0019 */
        /* <DEDUP_REMOVED lines=19> */
.L_x_1800:
[----:B------:R-:W-:Y:S05]  /*a6d0*/  BSYNC B1 ;  /* 0x0000000000017941 */ /* 0x000fea0003800000 */
.L_x_1496:
[----:B------:R-:W-:Y:S01]  /*a6e0*/  PRMT R48, R0, 0x5410, R20 ;  /* 0x0000541000307816 */ /* 0x000fe20000000014 */
[----:B------:R-:W-:Y:S06]  /*a6f0*/  @P0 BRA `(.L_x_1482) ;  /* 0x0000001400240947 */ /* 0x000fec0003800000 */
[----:B------:R1:W5:Y:S01]  /*a700*/  LDL R71, [R1+0x8] ;  /* 0x0000080001477983 */ /* 0x0003620000100800 */
[----:B0-----:R-:W0:Y:S03]  /*a710*/  LDC R3, c[0x0][0x3f4] ;  /* 0x0000fd00ff037b82 */ /* 0x001e260000000800 */
        /* <DEDUP_REMOVED lines=11> */
[----:B-----5:R-:W-:Y:S02]  /*a7d0*/  LOP3.LUT R20, R71, 0x18, R136, 0xf8, !PT ;  /* 0x0000001847147812 */ /* 0x020fe400078ef888 */
[----:B------:R-:W-:Y:S02]  /*a7e0*/  LOP3.LUT R0, R0, 0xfffffffe, RZ, 0xc0, !PT ;  /* 0xfffffffe00007812 */ /* 0x000fe400078ec0ff */
[----:B------:R-:W-:Y:S02]  /*a7f0*/  LOP3.LUT R20, R20, R69, RZ, 0x3c, !PT ;  /* 0x0000004514147212 */ /* 0x000fe400078e3cff */
[--C-:B------:R-:W-:Y:S01]  /*a800*/  SHF.R.U64 R24, R24, 0x10, R25.reuse ;  /* 0x0000001018187819 */ /* 0x100fe20000001219 */
[----:B------:R-:W-:Y:S01]  /*a810*/  IMAD.IADD R0, R45, 0x1, -R0 ;  /* 0x000000012d007824 */ /* 0x000fe200078e0a00 */
[----:B------:R-:W-:Y:S01]  /*a820*/  SHF.R.U32.HI R64, RZ, 0x10, R25 ;  /* 0x00000010ff407819 */ /* 0x000fe20000011619 */
[----:B------:R-:W-:Y:S01]  /*a830*/  IMAD.IADD R36, R70, 0x1, R20 ;  /* 0x0000000146247824 */ /* 0x000fe200078e0214 */
[----:B------:R-:W-:-:S02]  /*a840*/  SHF.R.U64 R25, R4, 0x10, R5 ;  /* 0x0000001004197819 */ /* 0x000fc40000001205 */
[----:B------:R-:W-:Y:S02]  /*a850*/  LEA.HI R0, R3, R0, RZ, 0x1d ;  /* 0x0000000003007211 */ /* 0x000fe400078fe8ff */
[----:B------:R-:W-:Y:S01]  /*a860*/  SHF.R.U32.HI R63, RZ, 0x10, R5 ;  /* 0x00000010ff3f7819 */ /* 0x000fe20000011605 */
[----:B------:R-:W-:Y:S01]  /*a870*/  HADD2.F32 R25, -RZ, R25.H0_H0 ;  /* 0x20000019ff197230 */ /* 0x000fe20000004100 */
[----:B------:R-:W-:Y:S02]  /*a880*/  SHF.R.S32.HI R37, RZ, 0x1f, R0 ;  /* 0x0000001fff257819 */ /* 0x000fe40000011400 */
[----:B------:R-:W-:Y:S01]  /*a890*/  SHF.R.U64 R5, R6, 0x10, R7 ;  /* 0x0000001006057819 */ /* 0x000fe20000001207 */
[----:B------:R-:W-:Y:S01]  /*a8a0*/  HADD2.F32 R63, -RZ, R63.H0_H0 ;  /* 0x2000003fff3f7230 */ /* 0x000fe20000004100 */
[----:B------:R-:W-:Y:S01]  /*a8b0*/  LEA.HI R37, R37, R0, RZ, 0x2 ;  /* 0x0000000025257211 */ /* 0x000fe200078f10ff */
[----:B------:R-:W-:Y:S01]  /*a8c0*/  IMAD.SHL.U32 R0, R0, 0x8, RZ ;  /* 0x0000000800007824 */ /* 0x000fe200078e00ff */
[----:B------:R-:W-:-:S02]  /*a8d0*/  SHF.R.U64 R4, R26, 0x10, R27 ;  /* 0x000000101a047819 */ /* 0x000fc4000000121b */
[----:B------:R-:W-:Y:S02]  /*a8e0*/  SHF.R.S32.HI R37, RZ, 0x2, R37 ;  /* 0x00000002ff257819 */ /* 0x000fe40000011425 */
[----:B------:R-:W-:Y:S02]  /*a8f0*/  LOP3.LUT R20, R71, 0x18, R0, 0xf8, !PT ;  /* 0x0000001847147812 */ /* 0x000fe400078ef800 */
[----:B------:R-:W-:Y:S01]  /*a900*/  LEA R0, R36, UR40, 0x1 ;  /* 0x0000002824007c11 */ /* 0x000fe2000f8e08ff */
[----:B------:R-:W-:Y:S01]  /*a910*/  IMAD R40, R37, 0x1800, R70 ;  /* 0x0000180025287824 */ /* 0x000fe200078e0246 */
[----:B------:R-:W-:Y:S02]  /*a920*/  LOP3.LUT R41, R20, R69, RZ, 0x3c, !PT ;  /* 0x0000004514297212 */ /* 0x000fe400078e3cff */
[----:B------:R-:W-:Y:S01]  /*a930*/  SHF.R.U32.HI R26, RZ, 0x10, R27 ;  /* 0x00000010ff1a7819 */ /* 0x000fe2000001161b */
[----:B------:R-:W0:Y:S01]  /*a940*/  LDS.128 R36, [R0] ;  /* 0x0000000000247984 */ /* 0x000e220000000c00 */
[----:B------:R-:W-:Y:S01]  /*a950*/  SHF.R.U32.HI R53, RZ, 0x10, R7 ;  /* 0x00000010ff357819 */ /* 0x000fe20000011607 */
[----:B------:R-:W-:-:S02]  /*a960*/  IMAD.IADD R41, R40, 0x1, R41 ;  /* 0x0000000128297824 */ /* 0x000fc400078e0229 */
[----:B------:R-:W-:Y:S02]  /*a970*/  HADD2.F32 R26, -RZ, R26.H0_H0 ;  /* 0x2000001aff1a7230 */ /* 0x000fe40000004100 */
[----:B------:R-:W-:-:S05]  /*a980*/  IMAD R20, R41, 0x2, R2 ;  /* 0x0000000229147824 */ /* 0x000fca00078e0202 */
[----:B----4-:R-:W1:Y:S01]  /*a990*/  LDS.128 R40, [R20+0xc400] ;  /* 0x00c4000014287984 */ /* 0x010e620000000c00 */
[--C-:B0-----:R-:W-:Y:S02]  /*a9a0*/  HADD2.F32 R27, -RZ, R37.reuse.H0_H0 ;  /* 0x20000025ff1b7230 */ /* 0x101fe40000004100 */
[----:B------:R-:W-:Y:S02]  /*a9b0*/  HADD2.F32 R54, -RZ, R37.H1_H1 ;  /* 0x30000025ff367230 */ /* 0x000fe40000004100 */
[----:B------:R-:W-:Y:S02]  /*a9c0*/  HADD2.F32 R37, -RZ, R55.H0_H0 ;  /* 0x20000037ff257230 */ /* 0x000fe40000004100 */
[----:B------:R-:W-:Y:S02]  /*a9d0*/  HADD2.F32 R57, -RZ, R36.H0_H0 ;  /* 0x20000024ff397230 */ /* 0x000fe40000004100 */
[----:B------:R-:W-:Y:S02]  /*a9e0*/  HADD2.F32 R45, -RZ, R38.H0_H0 ;  /* 0x20000026ff2d7230 */ /* 0x000fe40000004100 */
[----:B------:R-:W-:-:S02]  /*a9f0*/  HADD2.F32 R7, -RZ, R39.H0_H0 ;  /* 0x20000027ff077230 */ /* 0x000fc40000004100 */
[--C-:B-1----:R-:W-:Y:S02]  /*aa00*/  HADD2.F32 R6, -RZ, R41.reuse.H0_H0 ;  /* 0x20000029ff067230 */ /* 0x102fe40000004100 */
[----:B------:R-:W-:Y:S02]  /*aa10*/  HADD2.F32 R59, -RZ, R41.H1_H1 ;  /* 0x30000029ff3b7230 */ /* 0x000fe40000004100 */
[--C-:B------:R-:W-:Y:S02]  /*aa20*/  HADD2.F32 R56, -RZ, R43.reuse.H0_H0 ;  /* 0x2000002bff387230 */ /* 0x100fe40000004100 */
[C---:B------:R-:W-:Y:S01]  /*aa30*/  FMUL.FTZ R62, R6.reuse, R61 ;  /* 0x0000003d063e7220 */ /* 0x040fe20000410000 */
[----:B------:R-:W-:Y:S02]  /*aa40*/  HADD2.F32 R55, -RZ, R43.H1_H1 ;  /* 0x3000002bff377230 */ /* 0x000fe40000004100 */
[----:B------:R-:W-:Y:S01]  /*aa50*/  FMUL.FTZ R66, R6, R37 ;  /* 0x0000002506427220 */ /* 0x000fe20000410000 */
[----:B------:R-:W-:-:S02]  /*aa60*/  HADD2.F32 R43, -RZ, R64.H0_H0 ;  /* 0x20000040ff2b7230 */ /* 0x000fc40000004100 */
[----:B------:R-:W-:Y:S01]  /*aa70*/  FFMA.FTZ R6, R27, R37, -R62 ;  /* 0x000000251b067223 */ /* 0x000fe2000001083e */
[----:B------:R-:W-:Y:S02]  /*aa80*/  HADD2.F32 R41, -RZ, R40.H0_H0 ;  /* 0x20000028ff297230 */ /* 0x000fe40000004100 */
[----:B------:R-:W-:Y:S01]  /*aa90*/  FMUL.FTZ R65, R59, R63 ;  /* 0x0000003f3b417220 */ /* 0x000fe20000410000 */
[----:B------:R-:W-:Y:S02]  /*aaa0*/  HADD2.F32 R64, -RZ, R58.H1_H1 ;  /* 0x3000003aff407230 */ /* 0x000fe40000004100 */
[----:B------:R-:W-:Y:S01]  /*aab0*/  FFMA.FTZ R37, R27, R61, R66 ;  /* 0x0000003d1b257223 */ /* 0x000fe20000010042 */
[----:B------:R-:W-:Y:S02]  /*aac0*/  HADD2.F32 R62, -RZ, R67.H1_H1 ;  /* 0x30000043ff3e7230 */ /* 0x000fe40000004100 */
[-C--:B------:R-:W-:Y:S01]  /*aad0*/  FMUL.FTZ R59, R59, R43.reuse ;  /* 0x0000002b3b3b7220 */ /* 0x080fe20000410000 */
[----:B------:R-:W-:Y:S01]  /*aae0*/  FFMA.FTZ R27, R54, R43, -R65 ;  /* 0x0000002b361b7223 */ /* 0x000fe20000010841 */
[----:B------:R-:W-:Y:S01]  /*aaf0*/  FMUL.FTZ R66, R41, R64 ;  /* 0x0000004029427220 */ /* 0x000fe20000410000 */
[----:B------:R-:W-:-:S02]  /*ab00*/  HADD2.F32 R60, -RZ, R42.H0_H0 ;  /* 0x2000002aff3c7230 */ /* 0x000fc40000004100 */
[-C--:B------:R-:W-:Y:S01]  /*ab10*/  FMUL.FTZ R43, R41, R62.reuse ;  /* 0x0000003e292b7220 */ /* 0x080fe20000410000 */
[----:B------:R-:W-:Y:S01]  /*ab20*/  FFMA.FTZ R54, R54, R63, R59 ;  /* 0x0000003f36367223 */ /* 0x000fe2000001003b */
[----:B------:R-:W-:Y:S02]  /*ab30*/  HADD2.F32 R61, -RZ, R67.H0_H0 ;  /* 0x20000043ff3d7230 */ /* 0x000fe40000004100 */
[C---:B------:R-:W-:Y:S01]  /*ab40*/  FFMA.FTZ R41, R57.reuse, R62, -R66 ;  /* 0x0000003e39297223 */ /* 0x040fe20000010842 */
[--C-:B------:R-:W-:Y:S02]  /*ab50*/  HADD2.F32 R59, -RZ, R68.reuse.H0_H0 ;  /* 0x20000044ff3b7230 */ /* 0x100fe40000004100 */
[----:B------:R-:W-:Y:S01]  /*ab60*/  FFMA.FTZ R43, R57, R64, R43 ;  /* 0x00000040392b7223 */ /* 0x000fe2000001002b */
[----:B------:R-:W-:Y:S02]  /*ab70*/  HADD2.F32 R57, -RZ, R68.H1_H1 ;  /* 0x30000044ff397230 */ /* 0x000fe40000004100 */
[----:B------:R-:W-:Y:S01]  /*ab80*/  FMUL.FTZ R62, R60, R61 ;  /* 0x0000003d3c3e7220 */ /* 0x000fe20000410000 */
[----:B------:R-:W-:-:S02]  /*ab90*/  HADD2.F32 R58, -RZ, R58.H0_H0 ;  /* 0x2000003aff3a7230 */ /* 0x000fc40000004100 */
[----:B------:R-:W-:Y:S01]  /*aba0*/  FMUL.FTZ R64, R60, R59 ;  /* 0x0000003b3c407220 */ /* 0x000fe20000410000 */
[----:B------:R-:W-:Y:S02]  /*abb0*/  HADD2.F32 R60, -RZ, R53.H0_H0 ;  /* 0x20000035ff3c7230 */ /* 0x000fe40000004100 */
[C---:B------:R-:W-:Y:S01]  /*abc0*/  FMUL.FTZ R53, R56.reuse, R57 ;  /* 0x0000003938357220 */ /* 0x040fe20000410000 */
[----:B------:R-:W-:Y:S02]  /*abd0*/  HADD2.F32 R39, -RZ, R39.H1_H1 ;  /* 0x30000027ff277230 */ /* 0x000fe40000004100 */
[----:B------:R-:W-:Y:S01]  /*abe0*/  FMUL.FTZ R66, R56, R58 ;  /* 0x0000003a38427220 */ /* 0x000fe20000410000 */
[C---:B------:R-:W-:Y:S01]  /*abf0*/  FFMA.FTZ R62, R45.reuse, R59, -R62 ;  /* 0x0000003b2d3e7223 */ /* 0x040fe2000001083e */
[----:B------:R-:W-:Y:S01]  /*ac00*/  FFMA.FTZ R64, R45, R61, R64 ;  /* 0x0000003d2d407223 */ /* 0x000fe20000010040 */
[----:B------:R-:W-:Y:S02]  /*ac10*/  HADD2.F32 R40, -RZ, R40.H1_H1 ;  /* 0x30000028ff287230 */ /* 0x000fe40000004100 */
[----:B------:R-:W-:Y:S01]  /*ac20*/  FMUL.FTZ R56, R55, R60 ;  /* 0x0000003c37387220 */ /* 0x000fe20000410000 */
[----:B------:R-:W-:-:S02]  /*ac30*/  HADD2.F32 R42, -RZ, R42.H1_H1 ;  /* 0x3000002aff2a7230 */ /* 0x000fc40000004100 */
[C---:B------:R-:W-:Y:S01]  /*ac40*/  FFMA.FTZ R66, R7.reuse, R57, -R66 ;  /* 0x0000003907427223 */ /* 0x040fe20000010842 */
[----:B------:R-:W-:Y:S01]  /*ac50*/  FFMA.FTZ R58, R7, R58, R53 ;  /* 0x0000003a073a7223 */ /* 0x000fe20000010035 */
[-C--:B------:R-:W-:Y:S01]  /*ac60*/  FMUL.FTZ R68, R55, R26.reuse ;  /* 0x0000001a37447220 */ /* 0x080fe20000410000 */
[----:B------:R-:W-:Y:S02]  /*ac70*/  HADD2.F32 R45, -RZ, R5.H0_H0 ;  /* 0x20000005ff2d7230 */ /* 0x000fe40000004100 */
[C---:B------:R-:W-:Y:S01]  /*ac80*/  FFMA.FTZ R55, R39.reuse, R26, -R56 ;  /* 0x0000001a27377223 */ /* 0x040fe20000010838 */
[----:B------:R-:W-:Y:S02]  /*ac90*/  HADD2.F32 R7, -RZ, R24.H0_H0 ;  /* 0x20000018ff077230 */ /* 0x000fe40000004100 */
[----:B------:R-:W-:Y:S01]  /*aca0*/  FFMA.FTZ R57, R39, R60, R68 ;  /* 0x0000003c27397223 */ /* 0x000fe20000010044 */
[----:B------:R-:W-:Y:S02]  /*acb0*/  HADD2.F32 R5, -RZ, R4.H0_H0 ;  /* 0x20000004ff057230 */ /* 0x000fe40000004100 */
[----:B------:R-:W-:Y:S01]  /*acc0*/  FMUL.FTZ R39, R40, R25 ;  /* 0x0000001928277220 */ /* 0x000fe20000410000 */
[----:B------:R-:W-:-:S02]  /*acd0*/  HADD2.F32 R36, -RZ, R36.H1_H1 ;  /* 0x30000024ff247230 */ /* 0x000fc40000004100 */
        /* <DEDUP_REMOVED lines=18> */
.L_x_1499:
[----:B------:R-:W-:Y:S05]  /*ae00*/  BSYNC B1 ;  /* 0x0000000000017941 */ /* 0x000fea0003800000 */
.L_x_1498:
[----:B------:R-:W-:Y:S04]  /*ae10*/  BSSY B1, `(.L_x_1500) ;  /* 0x000006c000017945 */ /* 0x000fe80003800000 */
[----:B------:R-:W-:Y:S05]  /*ae20*/  @P1 BRA `(.L_x_1501) ;  /* 0x0000000400a81947 */ /* 0x000fea0003800000 */
[----:B0-----:R-:W2:Y:S01]  /*ae30*/  LDL R0, [R1+0x2c] ;  /* 0x00002c0001007983 */ /* 0x001ea20000100800 */
[--C-:B------:R-:W-:Y:S01]  /*ae40*/  SHF.R.U64 R28, R28, 0x10, R29.reuse ;  /* 0x000000101c1c7819 */ /* 0x100fe2000000121d */
[--C-:B------:R-:W-:Y:S01]  /*ae50*/  HADD2.F32 R40, -RZ, R52.reuse.H1_H1 ;  /* 0x30000034ff287230 */ /* 0x100fe20000004100 */
[----:B----4-:R-:W-:Y:S01]  /*ae60*/  SHF.R.U32.HI R43, RZ, 0x10, R29 ;  /* 0x00000010ff2b7819 */ /* 0x010fe2000001161d */
[----:B------:R-:W-:Y:S01]  /*ae70*/  HADD2.F32 R52, -RZ, R52.H0_H0 ;  /* 0x20000034ff347230 */ /* 0x000fe20000004100 */
[----:B------:R-:W-:Y:S02]  /*ae80*/  SHF.R.U64 R29, R8, 0x10, R9 ;  /* 0x00000010081d7819 */ /* 0x000fe40000001209 */
[--C-:B------:R-:W-:Y:S02]  /*ae90*/  SHF.R.U64 R8, R30, 0x10, R31.reuse ;  /* 0x000000101e087819 */ /* 0x100fe4000000121f */
[----:B------:R-:W-:Y:S01]  /*aea0*/  SHF.R.U32.HI R55, RZ, 0x10, R31 ;  /* 0x00000010ff377819 */ /* 0x000fe2000001161f */
[----:B------:R-:W-:Y:S01]  /*aeb0*/  HADD2.F32 R29, -RZ, R29.H0_H0 ;  /* 0x2000001dff1d7230 */ /* 0x000fe20000004100 */
[----:B------:R-:W-:-:S02]  /*aec0*/  SHF.R.U32.HI R41, RZ, 0x10, R9 ;  /* 0x00000010ff297819 */ /* 0x000fc40000011609 */
[--C-:B------:R-:W-:Y:S02]  /*aed0*/  SHF.R.U64 R9, R10, 0x10, R11.reuse ;  /* 0x000000100a097819 */ /* 0x100fe4000000120b */
[----:B------:R-:W-:Y:S01]  /*aee0*/  SHF.R.U32.HI R53, RZ, 0x10, R11 ;  /* 0x00000010ff357819 */ /* 0x000fe2000001160b */
[----:B------:R-:W-:Y:S02]  /*aef0*/  HADD2.F32 R41, -RZ, R41.H0_H0 ;  /* 0x20000029ff297230 */ /* 0x000fe40000004100 */
        /* <DEDUP_REMOVED lines=15> */
[----:B------:R-:W-:-:S02]  /*aff0*/  LOP3.LUT R4, R71, 0x18, R0, 0xf8, !PT ;  /* 0x0000001847047812 */ /* 0x000fc400078ef800 */
[----:B------:R-:W-:Y:S01]  /*b000*/  LEA R0, R6, UR40, 0x1 ;  /* 0x0000002806007c11 */ /* 0x000fe2000f8e08ff */
[----:B------:R-:W-:Y:S01]  /*b010*/  IMAD R20, R5, 0x1800, R70 ;  /* 0x0000180005147824 */ /* 0x000fe200078e0246 */
[----:B------:R-:W-:-:S03]  /*b020*/  LOP3.LUT R25, R4, R69, RZ, 0x3c, !PT ;  /* 0x0000004504197212 */ /* 0x000fc600078e3cff */
[----:B------:R-:W0:Y:S02]  /*b030*/  LDS.128 R4, [R0] ;  /* 0x0000000000047984 */ /* 0x000e240000000c00 */
        /* <DEDUP_REMOVED lines=11> */
[--C-:B------:R-:W-:Y:S02]  /*b0f0*/  HADD2.F32 R38, -RZ, R27.reuse.H0_H0 ;  /* 0x2000001bff267230 */ /* 0x100fe40000004100 */
[C---:B------:R-:W-:Y:S01]  /*b100*/  FMUL.FTZ R42, R7.reuse, R52 ;  /* 0x00000034072a7220 */ /* 0x040fe20000410000 */
[-C--:B------:R-:W-:Y:S01]  /*b110*/  FMUL.FTZ R54, R7, R40.reuse ;  /* 0x0000002807367220 */ /* 0x080fe20000410000 */
[----:B------:R-:W-:Y:S02]  /*b120*/  HADD2.F32 R39, -RZ, R27.H1_H1 ;  /* 0x3000001bff277230 */ /* 0x000fe40000004100 */
[----:B------:R-:W-:Y:S01]  /*b130*/  FFMA.FTZ R7, R11, R40, -R42 ;  /* 0x000000280b077223 */ /* 0x000fe2000001082a */
[----:B------:R-:W-:-:S02]  /*b140*/  HADD2.F32 R40, -RZ, R43.H0_H0 ;  /* 0x2000002bff287230 */ /* 0x000fc40000004100 */
[----:B------:R-:W-:Y:S01]  /*b150*/  FMUL.FTZ R43, R37, R41 ;  /* 0x00000029252b7220 */ /* 0x000fe20000410000 */
[----:B------:R-:W-:Y:S02]  /*b160*/  HADD2.F32 R42, -RZ, R50.H0_H0 ;  /* 0x20000032ff2a7230 */ /* 0x000fe40000004100 */
[----:B------:R-:W-:Y:S01]  /*b170*/  FFMA.FTZ R54, R11, R52, R54 ;  /* 0x000000340b367223 */ /* 0x000fe20000010036 */
[----:B------:R-:W-:Y:S02]  /*b180*/  HADD2.F32 R11, -RZ, R51.H1_H1 ;  /* 0x30000033ff0b7230 */ /* 0x000fe40000004100 */
[-C--:B------:R-:W-:Y:S01]  /*b190*/  FMUL.FTZ R45, R37, R40.reuse ;  /* 0x00000028252d7220 */ /* 0x080fe20000410000 */
[----:B------:R-:W-:Y:S01]  /*b1a0*/  FFMA.FTZ R52, R30, R40, -R43 ;  /* 0x000000281e347223 */ /* 0x000fe2000001082b */
[C---:B------:R-:W-:Y:S01]  /*b1b0*/  FMUL.FTZ R40, R38.reuse, R42 ;  /* 0x0000002a26287220 */ /* 0x040fe20000410000 */
[----:B------:R-:W-:Y:S02]  /*b1c0*/  HADD2.F32 R37, -RZ, R53.H0_H0 ;  /* 0x20000035ff257230 */ /* 0x000fe40000004100 */
[----:B------:R-:W-:Y:S01]  /*b1d0*/  FMUL.FTZ R43, R38, R11 ;  /* 0x0000000b262b7220 */ /* 0x000fe20000410000 */
[----:B------:R-:W-:Y:S01]  /*b1e0*/  FFMA.FTZ R45, R30, R41, R45 ;  /* 0x000000291e2d7223 */ /* 0x000fe2000001002d */
[----:B------:R-:W-:Y:S01]  /*b1f0*/  FFMA.FTZ R41, R31, R11, -R40 ;  /* 0x0000000b1f297223 */ /* 0x000fe20000010828 */
[----:B------:R-:W-:-:S02]  /*b200*/  HADD2.F32 R11, -RZ, R55.H0_H0 ;  /* 0x20000037ff0b7230 */ /* 0x000fc40000004100 */
[----:B------:R-:W-:Y:S01]  /*b210*/  FFMA.FTZ R43, R31, R42, R43 ;  /* 0x0000002a1f2b7223 */ /* 0x000fe2000001002b */
[----:B------:R-:W-:Y:S02]  /*b220*/  HADD2.F32 R25, -RZ, R24.H0_H0 ;  /* 0x20000018ff197230 */ /* 0x000fe40000004100 */
[C---:B------:R-:W-:Y:S01]  /*b230*/  FMUL.FTZ R53, R39.reuse, R37 ;  /* 0x0000002527357220 */ /* 0x040fe20000410000 */
[----:B------:R-:W-:Y:S02]  /*b240*/  HADD2.F32 R50, -RZ, R50.H1_H1 ;  /* 0x30000032ff327230 */ /* 0x000fe40000004100 */
[-C--:B------:R-:W-:Y:S01]  /*b250*/  FMUL.FTZ R39, R39, R11.reuse ;  /* 0x0000000b27277220 */ /* 0x080fe20000410000 */
[----:B------:R-:W-:Y:S02]  /*b260*/  HADD2.F32 R31, -RZ, R49.H0_H0 ;  /* 0x20000031ff1f7230 */ /* 0x000fe40000004100 */
[----:B------:R-:W-:Y:S01]  /*b270*/  FFMA.FTZ R42, R36, R11, -R53 ;  /* 0x0000000b242a7223 */ /* 0x000fe20000010835 */
[----:B------:R-:W-:-:S02]  /*b280*/  HADD2.F32 R27, -RZ, R26.H0_H0 ;  /* 0x2000001aff1b7230 */ /* 0x000fc40000004100 */
[CC--:B------:R-:W-:Y:S01]  /*b290*/  FMUL.FTZ R40, R25.reuse, R50.reuse ;  /* 0x0000003219287220 */ /* 0x0c0fe20000410000 */
[----:B------:R-:W-:Y:S02]  /*b2a0*/  HADD2.F32 R38, -RZ, R49.H1_H1 ;  /* 0x30000031ff267230 */ /* 0x000fe40000004100 */
[----:B------:R-:W-:Y:S01]  /*b2b0*/  FMUL.FTZ R11, R25, R31 ;  /* 0x0000001f190b7220 */ /* 0x000fe20000410000 */
[----:B------:R-:W-:Y:S02]  /*b2c0*/  HADD2.F32 R30, -RZ, R51.H0_H0 ;  /* 0x20000033ff1e7230 */ /* 0x000fe40000004100 */
[----:B------:R-:W-:Y:S01]  /*b2d0*/  FFMA.FTZ R56, R36, R37, R39 ;  /* 0x0000002524387223 */ /* 0x000fe20000010027 */
[C---:B------:R-:W-:Y:S01]  /*b2e0*/  FFMA.FTZ R40, R10.reuse, R31, R40 ;  /* 0x0000001f0a287223 */ /* 0x040fe20000010028 */
[----:B------:R-:W-:Y:S01]  /*b2f0*/  FFMA.FTZ R50, R10, R50, -R11 ;  /* 0x000000320a327223 */ /* 0x000fe2000001080b */
[----:B------:R-:W-:Y:S02]  /*b300*/  HADD2.F32 R24, -RZ, R24.H1_H1 ;  /* 0x30000018ff187230 */ /* 0x000fe40000004100 */
        /* <DEDUP_REMOVED lines=28> */
.L_x_1501:
[----:B------:R-:W-:Y:S05]  /*b4d0*/  BSYNC B1 ;  /* 0x0000000000017941 */ /* 0x000fea0003800000 */
.L_x_1500:
[----:B------:R-:W-:Y:S05]  /*b4e0*/  @P2 BRA `(.L_x_1482) ;  /* 0x0000000400a82947 */ /* 0x000fea0003800000 */
[----:B01----:R-:W2:Y:S01]  /*b4f0*/  LDL R0, [R1+0x28] ;  /* 0x0000280001007983 */ /* 0x003ea20000100800 */
[----:B------:R-:W-:Y:S01]  /*b500*/  SHF.R.U32.HI R28, RZ, 0x10, R13 ;  /* 0x00000010ff1c7819 */ /* 0x000fe2000001160d */
[----:B------:R-:W-:Y:S01]  /*b510*/  HADD2.F32 R27, -RZ, R47.H1_H1 ;  /* 0x3000002fff1b7230 */ /* 0x000fe20000004100 */
[----:B------:R-:W-:Y:S01]  /*b520*/  SHF.R.U32.HI R30, RZ, 0x10, R33 ;  /* 0x00000010ff1e7819 */ /* 0x000fe20000011621 */
[----:B------:R-:W-:Y:S01]  /*b530*/  HADD2.F32 R29, -RZ, R21.H1_H1 ;  /* 0x30000015ff1d7230 */ /* 0x000fe20000004100 */
[----:B------:R-:W-:Y:S01]  /*b540*/  SHF.R.U64 R36, R12, 0x10, R13 ;  /* 0x000000100c247819 */ /* 0x000fe2000000120d */
[----:B------:R-:W-:Y:S01]  /*b550*/  HADD2.F32 R28, -RZ, R28.H0_H0 ;  /* 0x2000001cff1c7230 */ /* 0x000fe20000004100 */
[----:B------:R-:W-:Y:S02]  /*b560*/  SHF.R.U64 R38, R32, 0x10, R33 ;  /* 0x0000001020267819 */ /* 0x000fe40000001221 */
[----:B------:R-:W-:Y:S02]  /*b570*/  SHF.R.U32.HI R32, RZ, 0x10, R15 ;  /* 0x00000010ff207819 */ /* 0x000fe4000001160f */
[----:B------:R-:W-:-:S02]  /*b580*/  SHF.R.U64 R37, R34, 0x10, R35 ;  /* 0x0000001022257819 */ /* 0x000fc40000001223 */
        /* <DEDUP_REMOVED lines=17> */
[----:B------:R-:W-:Y:S02]  /*b6a0*/  LOP3.LUT R3, R71, 0x18, R3, 0xf8, !PT ;  /* 0x0000001847037812 */ /* 0x000fe400078ef803 */
        /* <DEDUP_REMOVED lines=20> */
[C---:B------:R-:W-:Y:S01]  /*b7f0*/  FFMA.FTZ R31, R12.reuse, R27, -R31 ;  /* 0x0000001b0c1f7223 */ /* 0x040fe2000001081f */
[----:B------:R-:W-:Y:S01]  /*b800*/  FFMA.FTZ R33, R12, R29, R33 ;  /* 0x0000001d0c217223 */ /* 0x000fe20000010021 */
[----:B------:R-:W-:-:S02]  /*b810*/  HADD2.F32 R27, -RZ, R46.H1_H1 ;  /* 0x3000002eff1b7230 */ /* 0x000fc40000004100 */
[-C--:B------:R-:W-:Y:S01]  /*b820*/  FMUL.FTZ R24, R24, R20.reuse ;  /* 0x0000001418187220 */ /* 0x080fe20000410000 */
[----:B------:R-:W-:Y:S02]  /*b830*/  HADD2.F32 R12, -RZ, R48.H1_H1 ;  /* 0x30000030ff0c7230 */ /* 0x000fe40000004100 */
[----:B------:R-:W-:Y:S01]  /*b840*/  FFMA.FTZ R30, R13, R20, -R30 ;  /* 0x000000140d1e7223 */ /* 0x000fe2000001081e */
[----:B------:R-:W-:Y:S02]  /*b850*/  HADD2.F32 R20, -RZ, R32.H0_H0 ;  /* 0x20000020ff147230 */ /* 0x000fe40000004100 */
[C---:B------:R-:W-:Y:S01]  /*b860*/  FMUL.FTZ R29, R25.reuse, R27 ;  /* 0x0000001b191d7220 */ /* 0x040fe20000410000 */
[----:B------:R-:W-:Y:S02]  /*b870*/  HADD2.F32 R26, -RZ, R11.H1_H1 ;  /* 0x3000000bff1a7230 */ /* 0x000fe40000004100 */
[----:B------:R-:W-:Y:S01]  /*b880*/  FMUL.FTZ R32, R25, R12 ;  /* 0x0000000c19207220 */ /* 0x000fe20000410000 */
[----:B------:R-:W-:Y:S01]  /*b890*/  FFMA.FTZ R28, R13, R28, R24 ;  /* 0x0000001c0d1c7223 */ /* 0x000fe20000010018 */
[----:B------:R-:W-:-:S02]  /*b8a0*/  HADD2.F32 R13, -RZ, R34.H0_H0 ;  /* 0x20000022ff0d7230 */ /* 0x000fc40000004100 */
[C---:B------:R-:W-:Y:S01]  /*b8b0*/  FFMA.FTZ R29, R14.reuse, R12, -R29 ;  /* 0x0000000c0e1d7223 */ /* 0x040fe2000001081d */
[----:B------:R-:W-:Y:S01]  /*b8c0*/  FFMA.FTZ R32, R14, R27, R32 ;  /* 0x0000001b0e207223 */ /* 0x000fe20000010020 */
[----:B------:R-:W-:Y:S02]  /*b8d0*/  HADD2.F32 R9, -RZ, R8.H0_H0 ;  /* 0x20000008ff097230 */ /* 0x000fe40000004100 */
[C---:B------:R-:W-:Y:S01]  /*b8e0*/  FMUL.FTZ R24, R26.reuse, R20 ;  /* 0x000000141a187220 */ /* 0x040fe20000410000 */
[----:B------:R-:W-:Y:S02]  /*b8f0*/  HADD2.F32 R14, -RZ, R21.H0_H0 ;  /* 0x20000015ff0e7230 */ /* 0x000fe40000004100 */
[-C--:B------:R-:W-:Y:S01]  /*b900*/  FMUL.FTZ R34, R26, R13.reuse ;  /* 0x0000000d1a227220 */ /* 0x080fe20000410000 */
[----:B------:R-:W-:Y:S02]  /*b910*/  HADD2.F32 R12, -RZ, R47.H0_H0 ;  /* 0x2000002fff0c7230 */ /* 0x000fe40000004100 */
[----:B------:R-:W-:Y:S01]  /*b920*/  FFMA.FTZ R26, R15, R13, -R24 ;  /* 0x0000000d0f1a7223 */ /* 0x000fe20000010818 */
[----:B------:R-:W-:-:S02]  /*b930*/  HADD2.F32 R11, -RZ, R10.H0_H0 ;  /* 0x2000000aff0b7230 */ /* 0x000fc40000004100 */
[C---:B------:R-:W-:Y:S01]  /*b940*/  FMUL.FTZ R24, R9.reuse, R14 ;  /* 0x0000000e09187220 */ /* 0x040fe20000410000 */
[----:B------:R-:W-:Y:S02]  /*b950*/  HADD2.F32 R46, -RZ, R46.H0_H0 ;  /* 0x2000002eff2e7230 */ /* 0x000fe40000004100 */
[----:B------:R-:W-:Y:S01]  /*b960*/  FMUL.FTZ R9, R9, R12 ;  /* 0x0000000c09097220 */ /* 0x000fe20000410000 */
[----:B------:R-:W-:Y:S02]  /*b970*/  HADD2.F32 R48, -RZ, R48.H0_H0 ;  /* 0x20000030ff307230 */ /* 0x000fe40000004100 */
[----:B------:R-:W-:Y:S01]  /*b980*/  FFMA.FTZ R27, R15, R20, R34 ;  /* 0x000000140f1b7223 */ /* 0x000fe20000010022 */
[----:B------:R-:W-:Y:S01]  /*b990*/  FFMA.FTZ R24, R5, R12, -R24 ;  /* 0x0000000c05187223 */ /* 0x000fe20000010818 */
[C---:B------:R-:W-:Y:S01]  /*b9a0*/  FMUL.FTZ R20, R11.reuse, R46 ;  /* 0x0000002e0b147220 */ /* 0x040fe20000410000 */
[----:B------:R-:W-:Y:S02]  /*b9b0*/  HADD2.F32 R8, -RZ, R8.H1_H1 ;  /* 0x30000008ff087230 */ /* 0x000fe40000004100 */
[----:B------:R-:W-:Y:S01]  /*b9c0*/  FMUL.FTZ R12, R11, R48 ;  /* 0x000000300b0c7220 */ /* 0x000fe20000410000 */
[----:B------:R-:W-:-:S02]  /*b9d0*/  HADD2.F32 R10, -RZ, R10.H1_H1 ;  /* 0x3000000aff0a7230 */ /* 0x000fc40000004100 */
[----:B------:R-:W-:Y:S01]  /*b9e0*/  FFMA.FTZ R14, R5, R14, R9 ;  /* 0x0000000e050e7223 */ /* 0x000fe20000010009 */
[----:B------:R-:W-:Y:S02]  /*b9f0*/  HADD2.F32 R11, -RZ, R36.H0_H0 ;  /* 0x20000024ff0b7230 */ /* 0x000fe40000004100 */
[C---:B------:R-:W-:Y:S01]  /*ba00*/  FFMA.FTZ R20, R7.reuse, R48, -R20 ;  /* 0x0000003007147223 */ /* 0x040fe20000010814 */
[----:B------:R-:W-:Y:S02]  /*ba10*/  HADD2.F32 R13, -RZ, R35.H0_H0 ;  /* 0x20000023ff0d7230 */ /* 0x000fe40000004100 */
[----:B------:R-:W-:Y:S01]  /*ba20*/  FFMA.FTZ R12, R7, R46, R12 ;  /* 0x0000002e070c7223 */ /* 0x000fe2000001000c */
[----:B------:R-:W-:Y:S02]  /*ba30*/  HADD2.F32 R5, -RZ, R38.H0_H0 ;  /* 0x20000026ff057230 */ /* 0x000fe40000004100 */
[----:B------:R-:W-:Y:S01]  /*ba40*/  FMUL.FTZ R7, R8, R11 ;  /* 0x0000000b08077220 */ /* 0x000fe20000410000 */
[----:B------:R-:W-:-:S02]  /*ba50*/  HADD2.F32 R9, -RZ, R37.H0_H0 ;  /* 0x20000025ff097230 */ /* 0x000fc40000004100 */
[----:B------:R-:W-:Y:S01]  /*ba60*/  FMUL.FTZ R25, R10, R13 ;  /* 0x0000000d0a197220 */ /* 0x000fe20000410000 */
[----:B------:R-:W-:Y:S02]  /*ba70*/  HADD2.F32 R4, -RZ, R4.H1_H1 ;  /* 0x30000004ff047230 */ /* 0x000fe40000004100 */
[----:B------:R-:W-:Y:S01]  /*ba80*/  FMUL.FTZ R8, R8, R5 ;  /* 0x0000000508087220 */ /* 0x000fe20000410000 */
[----:B------:R-:W-:Y:S02]  /*ba90*/  HADD2.F32 R6, -RZ, R6.H1_H1 ;  /* 0x30000006ff067230 */ /* 0x000fe40000004100 */
        /* <DEDUP_REMOVED lines=12> */
[----:B------:R-:W-:-:S02]  /*bb60*/  F2FP.F16.F32.PACK_AB R8, R21, R14 ;  /* 0x0000000e1508723e */ /* 0x000fc400000000ff */
[----:B------:R-:W-:-:S05]  /*bb70*/  F2FP.F16.F32.PACK_AB R10, R13, R12 ;  /* 0x0000000c0d0a723e */ /* 0x000fca00000000ff */
[----:B------:R0:W-:Y:S02]  /*bb80*/  STS.128 [R3+0xc400], R8 ;  /* 0x00c4000803007388 */ /* 0x0001e40000000c00 */
.L_x_1482:
[----:B------:R-:W-:Y:S05]  /*bb90*/  BSYNC B0 ;  /* 0x0000000000007941 */ /* 0x000fea0003800000 */
.L_x_1475:
        /* <DEDUP_REMOVED lines=8> */
.L_x_1473:
[----:B0--3--:R-:W-:-:S05]  /*bc20*/  IMAD.U32 R0, RZ, RZ, UR37 ;  /* 0x00000025ff007e24 */ /* 0x009fca000f8e00ff */
[----:B------:R-:W-:-:S13]  /*bc30*/  ISETP.NE.AND P0, PT, R0, 0x3, PT ;  /* 0x000000030000780c */ /* 0x000fda0003f05270 */
[----:B------:R-:W-:Y:S05]  /*bc40*/  @!P0 BRA `(.L_x_1502) ;  /* 0x0000000000048947 */ /* 0x000fea0003800000 */
[----:B------:R-:W-:Y:S01]  /*bc50*/  BPT.TRAP 0x1 ;  /* 0x000000040000795c */ /* 0x000fe20000300000 */
.L_x_1502:
[----:B------:R-:W-:Y:S01]  /*bc60*/  IMAD R0, R16, 0x8, R2 ;  /* 0x0000000810007824 */ /* 0x000fe200078e0202 */
[----:B-12-4-:R-:W-:-:S04]  /*bc70*/  SHF.L.U32 R3, R18, 0x1f, RZ ;  /* 0x0000001f12037819 */ /* 0x016fc800000006ff */
[----:B------:R0:W1:Y:S01]  /*bc80*/  SYNCS.PHASECHK.TRANS64.TRYWAIT P2, [R0+URZ+0x2d830], R3 ;  /* 0x02d83003000075a7 */ /* 0x000062000804017f */
[----:B------:R-:W-:Y:S05]  /*bc90*/  @!P0 BRA `(.L_x_1503) ;  /* 0x0000000000048947 */ /* 0x000fea0003800000 */
[----:B------:R-:W-:Y:S01]  /*bca0*/  BPT.TRAP 0x1 ;  /* 0x000000040000795c */ /* 0x000fe20000300000 */
.L_x_1503:
[----:B------:R-:W2:Y:S02]  /*bcb0*/  S2R R4, SR_TID.X ;  /* 0x0000000000047919 */ /* 0x000ea40000002100 */
[----:B--2---:R-:W-:-:S04]  /*bcc0*/  LOP3.LUT R4, R4, 0x7f, RZ, 0xc0, !PT ;  /* 0x0000007f04047812 */ /* 0x004fc800078ec0ff */
[----:B------:R-:W-:Y:S01]  /*bcd0*/  ISETP.NE.AND P1, PT, R4, RZ, PT ;  /* 0x000000ff0400720c */ /* 0x000fe20003f25270 */
[----:B-1----:R-:W-:-:S12]  /*bce0*/  @P2 BRA `(.L_x_1504) ;  /* 0x0000000000082947 */ /* 0x002fd80003800000 */
[----:B------:R-:W1:Y:S02]  /*bcf0*/  SYNCS.PHASECHK.TRANS64.TRYWAIT P2, [R0+URZ+0x2d830], R3 ;  /* 0x02d83003000075a7 */ /* 0x000e64000804017f */
[----:B-1----:R-:W-:Y:S05]  /*bd00*/  @!P2 BRA `(.L_x_1505) ;  /* 0x000001b0005ca947 */ /* 0x002fea0003800000 */
.L_x_1504:
[----:B------:R-:W-:Y:S05]  /*bd10*/  WARPSYNC.ALL ;  /* 0x0000000000007948 */ /* 0x000fea0003800000 */
[----:B01----:R-:W-:Y:S01]  /*bd20*/  VIADD R3, R2, 0x15400 ;  /* 0x0001540002037836 */ /* 0x003fe20000000000 */
[----:B------:R-:W-:Y:S01]  /*bd30*/  LOP3.LUT R6, R44, 0x10000, RZ, 0xfc, !PT ;  /* 0x000100002c067812 */ /* 0x000fe200078efcff */
[----:B------:R-:W-:Y:S01]  /*bd40*/  IMAD.MOV.U32 R7, RZ, RZ, -0x7fffffe0 ;  /* 0x80000020ff077424 */ /* 0x000fe200078e00ff */
[----:B------:R-:W-:Y:S02]  /*bd50*/  ULDC UR52, c[0x0][0x9dc] ;  /* 0x0002770000347ab9 */ /* 0x000fe40000000800 */
[----:B------:R-:W-:-:S04]  /*bd60*/  SHF.R.U32.HI R3, RZ, 0x4, R3 ;  /* 0x00000004ff037819 */ /* 0x000fc80000011603 */
[----:B------:R-:W-:-:S04]  /*bd70*/  LOP3.LUT R3, R3, 0x3fff, RZ, 0xc0, !PT ;  /* 0x00003fff03037812 */ /* 0x000fc800078ec0ff */
[----:B------:R-:W-:Y:S01]  /*bd80*/  LOP3.LUT R4, R3, 0x10000, RZ, 0xfc, !PT ;  /* 0x0001000003047812 */ /* 0x000fe200078efcff */
[----:B------:R-:W-:-:S04]  /*bd90*/  IMAD.MOV.U32 R5, RZ, RZ, -0x7fffffe0 ;  /* 0x80000020ff057424 */ /* 0x000fc800078e00ff */
[----:B------:R0:W-:Y:S01]  /*bda0*/  STL [R1+0x4], R4 ;  /* 0x0000040401007387 */ /* 0x0001e20000100800 */
[C---:B------:R-:W-:Y:S02]  /*bdb0*/  R2UR UR4, R6.reuse ;  /* 0x00000000060472ca */ /* 0x040fe400000e0000 */
[----:B------:R-:W-:Y:S01]  /*bdc0*/  R2UR UR5, R7 ;  /* 0x00000000070572ca */ /* 0x000fe200000e0000 */
[----:B-----5:R-:W-:Y:S01]  /*bdd0*/  WARPGROUP.ARRIVE ;  /* 0x00000000000079c5 */ /* 0x020fe20000000000 */
[----:B------:R-:W-:Y:S01]  /*bde0*/  R2UR UR7, R5 ;  /* 0x00000000050772ca */ /* 0x000fe200000e0000 */
[----:B------:R-:W-:Y:S01]  /*bdf0*/  VIADD R152, R6, 0x2 ;  /* 0x0000000206987836 */ /* 0x000fe20000000000 */
[----:B------:R-:W2:Y:S01]  /*be00*/  LDL R90, [R1+0x40] ;  /* 0x00004000015a7983 */ /* 0x000ea20000100800 */
[----:B0-----:R-:W-:-:S03]  /*be10*/  IMAD R4, R16, 0x600, R4 ;  /* 0x0000060010047824 */ /* 0x001fc600078e0204 */
[----:B------:R-:W2:Y:S02]  /*be20*/  LDL R89, [R1+0x18] ;  /* 0x0000180001597983 */ /* 0x000ea40000100800 */
[----:B------:R-:W-:-:S13]  /*be30*/  R2UR UR6, R4 ;  /* 0x00000000040672ca */ /* 0x000fda00000e0000 */
[----:B------:R-:W-:Y:S01]  /*be40*/  HGMMA.64x128x16.F32 R24, gdesc[UR4], RZ, !UPT, gsb0 ;  /* 0x01e00000041879f0 */ /* 0x000fe2000c0008ff */
[----:B------:R-:W-:Y:S02]  /*be50*/  VIADD R8, R4, 0x2 ;  /* 0x0000000204087836 */ /* 0x000fe40000000000 */
[----:B------:R-:W-:Y:S02]  /*be60*/  IMAD.MOV.U32 R153, RZ, RZ, -0x7fffffe0 ;  /* 0x80000020ff997424 */ /* 0x000fe400078e00ff */
[----:B------:R-:W-:Y:S01]  /*be70*/  IMAD.MOV.U32 R9, RZ, RZ, -0x7fffffe0 ;  /* 0x80000020ff097424 */ /* 0x000fe200078e00ff */
[----:B------:R-:W-:Y:S02]  /*be80*/  R2UR UR4, R152 ;  /* 0x00000000980472ca */ /* 0x000fe400000e0000 */
[----:B------:R-:W-:Y:S02]  /*be90*/  R2UR UR5, R153 ;  /* 0x00000000990572ca */ /* 0x000fe400000e0000 */
[----:B------:R-:W-:-:S02]  /*bea0*/  R2UR UR6, R8 ;  /* 0x00000000080672ca */ /* 0x000fc400000e0000 */
[----:B------:R-:W-:Y:S01]  /*beb0*/  R2UR UR7, R9 ;  /* 0x00000000090772ca */ /* 0x000fe200000e0000 */
[----:B------:R-:W-:Y:S02]  /*bec0*/  VIADD R150, R6, 0x300 ;  /* 0x0000030006967836 */ /* 0x000fe40000000000 */
[----:B------:R-:W-:Y:S02]  /*bed0*/  VIADD R8, R4, 0x200 ;  /* 0x0000020004087836 */ /* 0x000fe40000000000 */
[----:B------:R-:W-:Y:S02]  /*bee0*/  IMAD.MOV.U32 R151, RZ, RZ, -0x7fffffe0 ;  /* 0x80000020ff977424 */ /* 0x000fe400078e00ff */
[----:B------:R-:W-:Y:S01]  /*bef0*/  IMAD.MOV.U32 R9, RZ, RZ, -0x7fffffe0 ;  /* 0x80000020ff097424 */ /* 0x000fe200078e00ff */
[----:B------:R-:W-:Y:S02]  /*bf00*/  WARPGROUP.DEPBAR.LE gsb0, 0x0 ;  /* 0x00008000000079c5 */ /* 0x000fe40000010000 */
[----:B------:R-:W-:-:S06]  /*bf10*/  WARPGROUP.ARRIVE ;  /* 0x00000000000079c5 */ /* 0x000fcc0000000000 */
[----:B------:R-:W-:Y:S01]  /*bf20*/  HGMMA.64x128x16.F32 R24, gdesc[UR4], R24, gsb0 ;  /* 0x01e00000041879f0 */ /* 0x000fe20008000818 */
[----:B------:R-:W-:Y:S02]  /*bf30*/  R2UR UR4, R150 ;  /* 0x00000000960472ca */ /* 0x000fe400000e0000 */
[----:B------:R-:W-:Y:S02]  /*bf40*/  R2UR UR5, R151 ;  /* 0x00000000970572ca */ /* 0x000fe400000e0000 */
[----:B------:R-:W-:Y:S02]  /*bf50*/  R2UR UR6, R8 ;  /* 0x00000000080672ca */ /* 0x000fe400000e0000 */
[----:B------:R-:W-:Y:S01]  /*bf60*/  R2UR UR7, R9 ;  /* 0x00000000090772ca */ /* 0x000fe200000e0000 */
[----:B------:R-:W-:Y:S02]  /*bf70*/  VIADD R148, R6, 0x302 ;  /* 0x0000030206947836 */ /* 0x000fe40000000000 */
[----:B------:R-:W-:-:S02]  /*bf80*/  VIADD R8, R4, 0x202 ;  /* 0x0000020204087836 */ /* 0x000fc40000000000 */
        /* <DEDUP_REMOVED lines=31> */
[----:B------:R-:W-:Y:S02]  /*c180*/  WARPGROUP.DEPBAR.LE gsb0, 0x0 ;  /* 0x00008000000079c5 */ /* 0x000fe40000010000 */
[----:B------:R-:W-:-:S10]  /*c190*/  WARPGROUP.ARRIVE ;  /* 0x00000000000079c5 */ /* 0x000fd40000000000 */
[----:B------:R-:W-:Y:S01]  /*c1a0*/  HGMMA.64x128x16.F32 R24, gdesc[UR4], R24, gsb0 ;  /* 0x01e00000041879f0 */ /* 0x000fe20008000818 */
[----:B------:R-:W-:Y:S01]  /*c1b0*/  ULDC UR4, c[0x0][0x9d8] ;  /* 0x0002760000047ab9 */ /* 0x000fe20000000800 */
[----:B------:R-:W-:Y:S01]  /*c1c0*/  @!P1 VIADD R0, R0, 0x2d840 ;  /* 0x0002d84000009836 */ /* 0x000fe20000000000 */
[----:B------:R-:W-:Y:S02]  /*c1d0*/  ULDC.64 UR6, c[0x0][0x9e0] ;  /* 0x0002780000067ab9 */ /* 0x000fe40000000a00 */
[----:B------:R-:W-:Y:S02]  /*c1e0*/  UISETP.GE.AND UP0, UPT, UR7, 0x1, UPT ;  /* 0x000000010700788c */ /* 0x000fe4000bf06270 */
[----:B------:R-:W-:-:S04]  /*c1f0*/  @!P1 PRMT R0, RZ, 0x654, R0 ;  /* 0x00000654ff009816 */ /* 0x000fc80000000000 */
[----:B------:R-:W-:Y:S01]  /*c200*/  PLOP3.LUT P3, PT, PT, PT, UP0, 0x40, 0x0 ;  /* 0x000000000000781c */ /* 0x000fe20003f6e808 */
[----:B------:R-:W-:Y:S01]  /*c210*/  ULOP3.LUT UR52, URZ, UR52, URZ, 0x33, !UPT ;  /* 0x000000343f347292 */ /* 0x000fe2000f8e333f */
[----:B------:R-:W-:Y:S02]  /*c220*/  WARPGROUP.DEPBAR.LE gsb0, 0x0 ;  /* 0x00008000000079c5 */ /* 0x000fe40000010000 */
[----:B------:R-:W-:Y:S01]  /*c230*/  FMUL.FTZ R21, R34, UR4 ;  /* 0x0000000422157c20 */ /* 0x000fe20008410000 */
[----:B------:R-:W-:Y:S01]  /*c240*/  FMUL.FTZ R34, R45, UR4 ;  /* 0x000000042d227c20 */ /* 0x000fe20008410000 */
[----:B------:R-:W-:Y:S01]  /*c250*/  FMUL.FTZ R45, R56, UR4 ;  /* 0x00000004382d7c20 */ /* 0x000fe20008410000 */
[----:B------:R-:W-:Y:S01]  /*c260*/  FMUL.FTZ R56, R67, UR4 ;  /* 0x0000000443387c20 */ /* 0x000fe20008410000 */
[----:B------:R0:W-:Y:S01]  /*c270*/  @!P1 SYNCS.ARRIVE.TRANS64.RED.A1T0 RZ, [R0+URZ], RZ ;  /* 0x000000ff00ff99a7 */ /* 0x0001e2000810043f */
[----:B------:R-:W1:Y:S01]  /*c280*/  LDC R67, c[0x0][0x448] ;  /* 0x00011200ff437b82 */ /* 0x000e620000000800 */
        /* <DEDUP_REMOVED lines=8> */
[----:B-1----:R-:W-:Y:S01]  /*c310*/  ISETP.NE.AND P2, PT, R67, 0x1, PT ;  /* 0x000000014300780c */ /* 0x002fe20003f45270 */
[----:B------:R-:W-:Y:S01]  /*c320*/  FMUL.FTZ R54, R65, UR4 ;  /* 0x0000000441367c20 */ /* 0x000fe20008410000 */
[----:B------:R-:W-:-:S11]  /*c330*/  FMUL.FTZ R65, R76, UR4 ;  /* 0x000000044c417c20 */ /* 0x000fd60008410000 */
[----:B------:R-:W1:Y:S08]  /*c340*/  @P2 LDC R75, c[0x0][0x44c] ;  /* 0x00011300ff4b2b82 */ /* 0x000e700000000800 */
[----:B------:R-:W3:Y:S01]  /*c350*/  @P2 LDC R76, c[0x0][0x450] ;  /* 0x00011400ff4c2b82 */ /* 0x000ee20000000800 */
[----:B------:R-:W-:Y:S01]  /*c360*/  FMUL.FTZ R11, R28, UR4 ;  /* 0x000000041c0b7c20 */ /* 0x000fe20008410000 */
[----:B------:R-:W-:Y:S01]  /*c370*/  FMUL.FTZ R28, R39, UR4 ;  /* 0x00000004271c7c20 */ /* 0x000fe20008410000 */
[----:B------:R-:W-:Y:S01]  /*c380*/  FMUL.FTZ R39, R50, UR4 ;  /* 0x0000000432277c20 */ /* 0x000fe20008410000 */
[----:B------:R-:W-:Y:S01]  /*c390*/  FMUL.FTZ R50, R61, UR4 ;  /* 0x000000043d327c20 */ /* 0x000fe20008410000 */
[----:B------:R-:W-:Y:S01]  /*c3a0*/  FMUL.FTZ R61, R72, UR4 ;  /* 0x00000004483d7c20 */ /* 0x000fe20008410000 */
[----:B--2---:R-:W-:-:S02]  /*c3b0*/  IMAD.IADD R72, R90, 0x1, R89 ;  /* 0x000000015a487824 */ /* 0x004fc400078e0259 */
[----:B------:R-:W-:Y:S01]  /*c3c0*/  FMUL.FTZ R13, R30, UR4 ;  /* 0x000000041e0d7c20 */ /* 0x000fe20008410000 */
[----:B------:R-:W-:Y:S01]  /*c3d0*/  FMUL.FTZ R30, R41, UR4 ;  /* 0x00000004291e7c20 */ /* 0x000fe20008410000 */
[----:B------:R-:W-:Y:S01]  /*c3e0*/  FMUL.FTZ R20, R33, UR4 ;  /* 0x0000000421147c20 */ /* 0x000fe20008410000 */
[----:B------:R-:W-:Y:S01]  /*c3f0*/  FMUL.FTZ R41, R52, UR4 ;  /* 0x0000000434297c20 */ /* 0x000fe20008410000 */
[----:B-1----:R-:W-:-:S04]  /*c400*/  @P2 IMAD.HI.U32 R75, R72, R75, RZ ;  /* 0x0000004b484b2227 */ /* 0x002fc800078e00ff */
[----:B------:R-:W-:Y:S01]  /*c410*/  FMUL.FTZ R33, R44, UR4 ;  /* 0x000000042c217c20 */ /* 0x000fe20008410000 */
[----:B------:R-:W-:Y:S01]  /*c420*/  FMUL.FTZ R52, R63, UR4 ;  /* 0x000000043f347c20 */ /* 0x000fe20008410000 */
[----:B------:R-:W-:Y:S01]  /*c430*/  FMUL.FTZ R44, R55, UR4 ;  /* 0x00000004372c7c20 */ /* 0x000fe20008410000 */
[----:B------:R-:W-:Y:S01]  /*c440*/  FMUL.FTZ R63, R74, UR4 ;  /* 0x000000044a3f7c20 */ /* 0x000fe20008410000 */
[----:B---3--:R-:W-:Y:S01]  /*c450*/  @P2 SHF.R.U32.HI R72, RZ, R76, R75 ;  /* 0x0000004cff482219 */ /* 0x008fe2000001164b */
[----:B------:R-:W-:Y:S01]  /*c460*/  FMUL.FTZ R55, R66, UR4 ;  /* 0x0000000442377c20 */ /* 0x000fe20008410000 */
[----:B------:R-:W-:Y:S01]  /*c470*/  FMUL.FTZ R74, R84, UR4 ;  /* 0x00000004544a7c20 */ /* 0x000fe20008410000 */
[----:B------:R-:W-:Y:S01]  /*c480*/  FMUL.FTZ R66, R77, UR4 ;  /* 0x000000044d427c20 */ /* 0x000fe20008410000 */
[----:B------:R-:W-:Y:S01]  /*c490*/  FMUL.FTZ R3, R24, UR4 ;  /* 0x0000000418037c20 */ /* 0x000fe20008410000 */
[----:B------:R-:W1:Y:S01]  /*c4a0*/  SHFL.IDX PT, R84, R72, RZ, 0x1c1f ;  /* 0x001c1fff48547589 */ /* 0x000e6200000e0000 */
[----:B------:R-:W-:Y:S01]  /*c4b0*/  FMUL.FTZ R5, R25, UR4 ;  /* 0x0000000419057c20 */ /* 0x000fe20008410000 */
[----:B------:R-:W-:Y:S01]  /*c4c0*/  FMUL.FTZ R4, R26, UR4 ;  /* 0x000000041a047c20 */ /* 0x000fe20008410000 */
[----:B------:R-:W-:Y:S01]  /*c4d0*/  FMUL.FTZ R10, R27, UR4 ;  /* 0x000000041b0a7c20 */ /* 0x000fe20008410000 */
[----:B------:R-:W-:Y:S01]  /*c4e0*/  FMUL.FTZ R12, R29, UR4 ;  /* 0x000000041d0c7c20 */ /* 0x000fe20008410000 */
[----:B------:R-:W-:-:S02]  /*c4f0*/  IMAD.MOV.U32 R77, RZ, RZ, -0x80 ;  /* 0xffffff80ff4d7424 */ /* 0x000fc400078e00ff */
        /* <DEDUP_REMOVED lines=20> */
[----:B------:R-:W-:-:S02]  /*c640*/  IMAD R77, R88, R77, 0x80 ;  /* 0x00000080584d7424 */ /* 0x000fc400078e024d */
        /* <DEDUP_REMOVED lines=9> */
[----:B------:R-:W-:Y:S01]  /*c6e0*/  IADD3 R78, -R22, 0x1, R77 ;  /* 0x00000001164e7810 */ /* 0x000fe20007ffe14d */
[----:B------:R-:W2:Y:S03]  /*c6f0*/  MUFU.TANH R3, R3 ;  /* 0x0000000300037308 */ /* 0x000ea60000002400 */
[----:B------:R-:W-:-:S05]  /*c700*/  IADD3 R78, -R138, R78, R139 ;  /* 0x0000004e8a4e7210 */ /* 0x000fca0007ffe18b */
[----:B------:R-:W3:Y:S01]  /*c710*/  MUFU.TANH R5, R5 ;  /* 0x0000000500057308 */ /* 0x000ee20000002400 */
[----:B------:R-:W-:-:S07]  /*c720*/  VIADD R82, R78, UR6 ;  /* 0x000000064e527c36 */ /* 0x000fce0008000000 */
        /* <DEDUP_REMOVED lines=58> */
[----:B------:R-:W1:Y:S08]  /*cad0*/  MUFU.TANH R74, R74 ;  /* 0x0000004a004a7308 */ /* 0x000e700000002400 */
[----:B------:R-:W1:Y:S08]  /*cae0*/  MUFU.TANH R75, R75 ;  /* 0x0000004b004b7308 */ /* 0x000e700000002400 */
[----:B0-----:R0:W0:Y:S08]  /*caf0*/  MUFU.TANH R0, R86 ;  /* 0x0000005600007308 */ /* 0x0010300000002400 */
[----:B------:R-:W0:Y:S01]  /*cb00*/  MUFU.TANH R76, R76 ;  /* 0x0000004c004c7308 */ /* 0x000e220000002400 */
[----:B------:R-:W-:Y:S01]  /*cb10*/  IADD3 R83, -R22, R139, R77 ;  /* 0x0000008b16537210 */ /* 0x000fe20007ffe14d */
[----:B------:R-:W-:Y:S01]  /*cb20*/  VIADD R81, R78, UR52 ;  /* 0x000000344e517c36 */ /* 0x000fe20008000000 */
[----:B------:R-:W-:-:S02]  /*cb30*/  LEA R80, R88, 0xffffff80, 0x7 ;  /* 0xffffff8058507811 */ /* 0x000fc400078e38ff */
[----:B-1----:R-:W-:Y:S01]  /*cb40*/  VIADDMNMX R79, R84, R82, R83, PT ;  /* 0x00000052544f7246 */ /* 0x002fe20003800153 */
[----:B------:R-:W-:Y:S01]  /*cb50*/  IMAD.IADD R78, R81, 0x1, R84 ;  /* 0x00000001514e7824 */ /* 0x000fe200078e0254 */
[----:B--234-:R-:W-:Y:S06]  /*cb60*/  @P3 BRA `(.L_x_1506) ;  /* 0x0000000000583947 */ /* 0x01cfec0003800000 */
[----:B------:R-:W-:Y:S01]  /*cb70*/  IADD3 R85, -R138, R139, R84 ;  /* 0x0000008b8a557210 */ /* 0x000fe20007ffe154 */
[----:B------:R-:W-:Y:S03]  /*cb80*/  BSSY B0, `(.L_x_1507) ;  /* 0x0000010000007945 */ /* 0x000fe60003800000 */
        /* <DEDUP_REMOVED lines=10> */
.L_x_1508:
[----:B------:R-:W-:-:S06]  /*cc30*/  UISETP.NE.AND UP1, UPT, UR7, 0x1, UPT ;  /* 0x000000010700788c */ /* 0x000fcc000bf25270 */
[----:B------:R-:W-:-:S05]  /*cc40*/  PLOP3.LUT P3, PT, PT, PT, UP1, 0x80, 0x0 ;  /* 0x000000000000781c */ /* 0x000fca0003f6f018 */
[----:B------:R-:W-:-:S08]  /*cc50*/  @UP1 ULDC.64 UR4, c[0x0][0x9e8] ;  /* 0x00027a0000041ab9 */ /* 0x000fd00000000a00 */
[----:B------:R-:W-:-:S05]  /*cc60*/  @P3 IMAD.HI.U32 R84, R85, UR4, RZ ;  /* 0x0000000455543c27 */ /* 0x000fca000f8e00ff */
[----:B------:R-:W-:-:S07]  /*cc70*/  @P3 SHF.R.U32.HI R85, RZ, UR5, R84 ;  /* 0x00000005ff553c19 */ /* 0x000fce0008011654 */
.L_x_1509:
[----:B------:R-:W-:Y:S05]  /*cc80*/  BSYNC B0 ;  /* 0x0000000000007941 */ /* 0x000fea0003800000 */
.L_x_1507:
[----:B------:R-:W-:-:S04]  /*cc90*/  IMAD R85, R85, UR7, -R80 ;  /* 0x0000000755557c24 */ /* 0x000fc8000f8e0a50 */
[----:B------:R-:W-:-:S05]  /*cca0*/  IMAD.IADD R85, R85, 0x1, -R22 ;  /* 0x0000000155557824 */ /* 0x000fca00078e0a16 */
[----:B------:R-:W-:Y:S02]  /*ccb0*/  VIMNMX R78, R78, R85, !PT ;  /* 0x000000554e4e7248 */ /* 0x000fe40007fe0100 */
[----:B------:R-:W-:-:S07]  /*ccc0*/  VIADDMNMX R79, R85, UR7, R79, PT ;  /* 0x00000007554f7c46 */ /* 0x000fce000b80014f */
.L_x_1506:
[C---:B------:R-:W-:Y:S01]  /*ccd0*/  ISETP.GE.AND P3, PT, R77.reuse, 0x2, PT ;  /* 0x000000024d00780c */ /* 0x040fe20003f66270 */
[----:B------:R-:W1:Y:S01]  /*cce0*/  SHFL.IDX PT, R72, R72, 0x1, 0x1c1f ;  /* 0x003c1f0048487f89 */ /* 0x000e6200000e0000 */
[----:B------:R-:W-:Y:S02]  /*ccf0*/  ISETP.GE.AND P5, PT, R77, 0x9, PT ;  /* 0x000000094d00780c */ /* 0x000fe40003fa6270 */
[----:B------:R-:W-:Y:S02]  /*cd00*/  ISETP.GT.AND P4, PT, R78, 0x1, !P3 ;  /* 0x000000014e00780c */ /* 0x000fe40005f84270 */
[----:B------:R-:W-:Y:S02]  /*cd10*/  LOP3.LUT R23, R23, 0xfffffffd, RZ, 0xc0, !PT ;  /* 0xfffffffd17177812 */ /* 0x000fe400078ec0ff */
[----:B------:R-:W-:-:S04]  /*cd20*/  ISETP.LT.OR P4, PT, R79, 0x2, P4 ;  /* 0x000000024f00780c */ /* 0x000fc80002781670 */
[----:B------:R-:W-:Y:S02]  /*cd30*/  FSEL R5, R5, -INF , !P4 ;  /* 0xff80000005057808 */ /* 0x000fe40006000000 */
[----:B------:R-:W-:Y:S02]  /*cd40*/  ISETP.GT.AND P4, PT, R78, 0x8, !P5 ;  /* 0x000000084e00780c */ /* 0x000fe40006f84270 */
[----:B------:R-:W-:Y:S02]  /*cd50*/  @P5 LOP3.LUT R23, R23, 0x2, RZ, 0xfc, !PT ;  /* 0x0000000217175812 */ /* 0x000fe400078efcff */
[----:B------:R-:W-:Y:S02]  /*cd60*/  ISETP.GE.AND P5, PT, R77, 0xa, PT ;  /* 0x0000000a4d00780c */ /* 0x000fe40003fa6270 */
[----:B------:R-:W-:Y:S02]  /*cd70*/  ISETP.LT.OR P4, PT, R79, 0x9, P4 ;  /* 0x000000094f00780c */ /* 0x000fe40002781670 */
[----:B------:R-:W-:-:S02]  /*cd80*/  LOP3.LUT R23, R23, 0xfffffffb, RZ, 0xc0, !PT ;  /* 0xfffffffb17177812 */ /* 0x000fc400078ec0ff */
[----:B------:R-:W-:Y:S01]  /*cd90*/  FSEL R11, R11, -INF , !P4 ;  /* 0xff8000000b0b7808 */ /* 0x000fe20006000000 */
[----:B-1----:R-:W-:Y:S01]  /*cda0*/  IMAD.IADD R81, R81, 0x1, R72 ;  /* 0x0000000151517824 */ /* 0x002fe200078e0248 */
[----:B------:R-:W-:Y:S02]  /*cdb0*/  ISETP.GT.AND P4, PT, R78, 0x9, !P5 ;  /* 0x000000094e00780c */ /* 0x000fe40006f84270 */
[----:B------:R-:W-:Y:S02]  /*cdc0*/  VIADDMNMX R82, R72, R82, R83, PT ;  /* 0x0000005248527246 */ /* 0x000fe40003800153 */
[----:B------:R-:W-:Y:S02]  /*cdd0*/  ISETP.LT.OR P4, PT, R79, 0xa, P4 ;  /* 0x0000000a4f00780c */ /* 0x000fe40002781670 */
[----:B------:R-:W-:Y:S02]  /*cde0*/  @P5 LOP3.LUT R23, R23, 0x4, RZ, 0xfc, !PT ;  /* 0x0000000417175812 */ /* 0x000fe400078efcff */
[----:B------:R-:W-:-:S02]  /*cdf0*/  ISETP.GE.AND P5, PT, R77, 0x11, PT ;  /* 0x000000114d00780c */ /* 0x000fc40003fa6270 */
        /* <DEDUP_REMOVED lines=167> */
[----:B------:R-:W-:-:S04]  /*d870*/  ISETP.GT.AND P6, PT, R78, 0x79, !P6 ;  /* 0x000000794e00780c */ /* 0x000fc800077c4270 */
[----:B------:R-:W-:-:S04]  /*d880*/  ISETP.LT.OR P6, PT, R79, 0x7a, P6 ;  /* 0x0000007a4f00780c */ /* 0x000fc800037c1670 */
[----:B------:R-:W-:Y:S02]  /*d890*/  FSEL R75, R75, -INF , !P6 ;  /* 0xff8000004b4b7808 */ /* 0x000fe40007000000 */
[----:B------:R-:W-:-:S13]  /*d8a0*/  PLOP3.LUT P6, PT, PT, PT, UP0, 0x40, 0x0 ;  /* 0x000000000000781c */ /* 0x000fda0003fce808 */
[----:B------:R-:W-:Y:S05]  /*d8b0*/  @P6 BRA `(.L_x_1510) ;  /* 0x0000000000606947 */ /* 0x000fea0003800000 */
        /* <DEDUP_REMOVED lines=13> */
.L_x_1512:
[----:B------:R-:W-:-:S06]  /*d990*/  UISETP.NE.AND UP1, UPT, UR7, 0x1, UPT ;  /* 0x000000010700788c */ /* 0x000fcc000bf25270 */
[----:B------:R-:W-:-:S05]  /*d9a0*/  PLOP3.LUT P6, PT, PT, PT, UP1, 0x80, 0x0 ;  /* 0x000000000000781c */ /* 0x000fca0003fcf018 */
[----:B------:R-:W-:-:S08]  /*d9b0*/  @UP1 ULDC.64 UR4, c[0x0][0x9e8] ;  /* 0x00027a0000041ab9 */ /* 0x000fd00000000a00 */
[----:B------:R-:W-:Y:S01]  /*d9c0*/  @P6 IMAD.HI.U32 R12, R77, UR4, RZ ;  /* 0x000000044d0c6c27 */ /* 0x000fe2000f8e00ff */
[----:B------:R-:W-:-:S13]  /*d9d0*/  PLOP3.LUT P6, PT, PT, PT, UP1, 0x80, 0x0 ;  /* 0x000000000000781c */ /* 0x000fda0003fcf018 */
[----:B------:R-:W-:-:S07]  /*d9e0*/  @P6 SHF.R.U32.HI R77, RZ, UR5, R12 ;  /* 0x00000005ff4d6c19 */ /* 0x000fce000801160c */
.L_x_1513:
[----:B------:R-:W-:Y:S05]  /*d9f0*/  BSYNC B0 ;  /* 0x0000000000007941 */ /* 0x000fea0003800000 */
.L_x_1511:
[----:B------:R-:W-:-:S04]  /*da00*/  IMAD R77, R77, UR7, -R80 ;  /* 0x000000074d4d7c24 */ /* 0x000fc8000f8e0a50 */
[----:B------:R-:W-:-:S05]  /*da10*/  IMAD.IADD R77, R77, 0x1, -R22 ;  /* 0x000000014d4d7824 */ /* 0x000fca00078e0a16 */
[----:B------:R-:W-:Y:S02]  /*da20*/  VIMNMX R81, R81, R77, !PT ;  /* 0x0000004d51517248 */ /* 0x000fe40007fe0100 */
[----:B------:R-:W-:-:S07]  /*da30*/  VIADDMNMX R82, R77, UR7, R82, PT ;  /* 0x000000074d527c46 */ /* 0x000fce000b800152 */
.L_x_1510:
[----:B------:R-:W-:Y:S01]  /*da40*/  ISETP.GT.AND P3, PT, R81, 0x1, !P3 ;  /* 0x000000015100780c */ /* 0x000fe20005f64270 */
[----:B------:R-:W-:Y:S01]  /*da50*/  ULDC UR41, c[0x0][0x988] ;  /* 0x0002620000297ab9 */ /* 0x000fe20000000800 */
[----:B------:R-:W2:Y:S01]  /*da60*/  LDL R87, [R1+0x20] ;  /* 0x0000200001577983 */ /* 0x000ea20000100800 */
[----:B------:R-:W-:Y:S02]  /*da70*/  LOP3.LUT P6, RZ, R23, 0x2000000, RZ, 0xc0, !PT ;  /* 0x0200000017ff7812 */ /* 0x000fe400078cc0ff */
[----:B------:R-:W-:Y:S02]  /*da80*/  ISETP.LT.OR P3, PT, R82, 0x2, P3 ;  /* 0x000000025200780c */ /* 0x000fe40001f61670 */
[----:B------:R-:W-:Y:S02]  /*da90*/  FMNMX.FTZ R12, R3, R5, !PT ;  /* 0x00000005030c7209 */ /* 0x000fe40007810000 */
[----:B------:R-:W-:Y:S02]  /*daa0*/  FSEL R10, R10, -INF , !P3 ;  /* 0xff8000000a0a7808 */ /* 0x000fe40005800000 */
        /* <DEDUP_REMOVED lines=28> */
[----:B------:R-:W-:Y:S02]  /*dc70*/  ISETP.GT.AND P3, PT, R81, 0x18, !P6 ;  /* 0x000000185100780c */ /* 0x000fe40007764270 */
[----:B------:R-:W-:Y:S02]  /*dc80*/  LOP3.LUT P6, RZ, R23, 0x4000, RZ, 0xc0, !PT ;  /* 0x0000400017ff7812 */ /* 0x000fe400078cc0ff */
        /* <DEDUP_REMOVED lines=49> */
[C---:B------:R-:W-:Y:S02]  /*dfa0*/  ISETP.LT.OR P3, PT, R82.reuse, 0x32, P3 ;  /* 0x000000325200780c */ /* 0x040fe40001f61670 */
[----:B------:R-:W-:Y:S01]  /*dfb0*/  ISETP.LT.OR P5, PT, R82, 0x79, P5 ;  /* 0x000000795200780c */ /* 0x000fe20002fa1670 */
[----:B------:R-:W1:Y:S01]  /*dfc0*/  SHFL.BFLY PT, R12, R13, 0x2, 0x1f ;  /* 0x0c401f000d0c7f89 */ /* 0x000e6200000e0000 */
[----:B------:R-:W-:Y:S02]  /*dfd0*/  FSEL R40, R40, -INF , !P3 ;  /* 0xff80000028287808 */ /* 0x000fe40005800000 */
[----:B------:R-:W-:-:S04]  /*dfe0*/  LOP3.LUT P3, RZ, R23, 0x20000, RZ, 0xc0, !PT ;  /* 0x0002000017ff7812 */ /* 0x000fc8000786c0ff */
[----:B------:R-:W-:-:S04]  /*dff0*/  ISETP.GT.AND P3, PT, R81, 0x38, !P3 ;  /* 0x000000385100780c */ /* 0x000fc80005f64270 */
[----:B------:R-:W-:-:S04]  /*e000*/  ISETP.LT.OR P3, PT, R82, 0x39, P3 ;  /* 0x000000395200780c */ /* 0x000fc80001f61670 */
[----:B------:R-:W-:Y:S02]  /*e010*/  FSEL R43, R43, -INF , !P3 ;  /* 0xff8000002b2b7808 */ /* 0x000fe40005800000 */
[----:B------:R-:W-:-:S04]  /*e020*/  LOP3.LUT P3, RZ, R23, 0x10000, RZ, 0xc0, !PT ;  /* 0x0001000017ff7812 */ /* 0x000fc8000786c0ff */
[----:B------:R-:W-:Y:S02]  /*e030*/  ISETP.GT.AND P3, PT, R81, 0x39, !P3 ;  /* 0x000000395100780c */ /* 0x000fe40005f64270 */
[----:B-1----:R-:W-:Y:S02]  /*e040*/  FMNMX.FTZ R77, R13, R12, !PT ;  /* 0x0000000c0d4d7209 */ /* 0x002fe40007810000 */
[----:B------:R-:W-:-:S03]  /*e050*/  ISETP.LT.OR P3, PT, R82, 0x3a, P3 ;  /* 0x0000003a5200780c */ /* 0x000fc60001f61670 */
[----:B------:R-:W1:Y:S01]  /*e060*/  SHFL.BFLY PT, R12, R77, 0x1, 0x1f ;  /* 0x0c201f004d0c7f89 */ /* 0x000e6200000e0000 */
[----:B------:R-:W-:Y:S02]  /*e070*/  FSEL R44, R44, -INF , !P3 ;  /* 0xff8000002c2c7808 */ /* 0x000fe40005800000 */
[----:B------:R-:W-:-:S04]  /*e080*/  LOP3.LUT P3, RZ, R23, 0x8000, RZ, 0xc0, !PT ;  /* 0x0000800017ff7812 */ /* 0x000fc8000786c0ff */
[----:B------:R-:W-:-:S04]  /*e090*/  ISETP.GT.AND P3, PT, R81, 0x40, !P3 ;  /* 0x000000405100780c */ /* 0x000fc80005f64270 */
[----:B------:R-:W-:-:S04]  /*e0a0*/  ISETP.LT.OR P3, PT, R82, 0x41, P3 ;  /* 0x000000415200780c */ /* 0x000fc80001f61670 */
[----:B------:R-:W-:Y:S02]  /*e0b0*/  FSEL R47, R47, -INF , !P3 ;  /* 0xff8000002f2f7808 */ /* 0x000fe40005800000 */
[----:B------:R-:W-:Y:S02]  /*e0c0*/  ISETP.GT.AND P3, PT, R81, 0x41, !P6 ;  /* 0x000000415100780c */ /* 0x000fe40007764270 */
[----:B------:R-:W-:Y:S02]  /*e0d0*/  LOP3.LUT P6, RZ, R23, 0x8, RZ, 0xc0, !PT ;  /* 0x0000000817ff7812 */ /* 0x000fe400078cc0ff */
[----:B------:R-:W-:Y:S02]  /*e0e0*/  ISETP.LT.OR P3, PT, R82, 0x42, P3 ;  /* 0x000000425200780c */ /* 0x000fe40001f61670 */
[----:B-1----:R-:W-:Y:S02]  /*e0f0*/  FMNMX.FTZ R12, R77, R12, !PT ;  /* 0x0000000c4d0c7209 */ /* 0x002fe40007810000 */
[----:B------:R-:W-:-:S02]  /*e100*/  FSEL R48, R48, -INF , !P3 ;  /* 0xff80000030307808 */ /* 0x000fc40005800000 */
[----:B------:R-:W-:Y:S01]  /*e110*/  LOP3.LUT P3, RZ, R23, 0x2000, RZ, 0xc0, !PT ;  /* 0x0000200017ff7812 */ /* 0x000fe2000786c0ff */
[----:B------:R-:W-:-:S03]  /*e120*/  FMUL.FTZ R78, R12, UR41 ;  /* 0x000000290c4e7c20 */ /* 0x000fc60008410000 */
        /* <DEDUP_REMOVED lines=51> */
[--C-:B------:R-:W-:Y:S01]  /*e460*/  FFMA.FTZ R11, R20, UR41, -R78.reuse ;  /* 0x00000029140b7c23 */ /* 0x100fe2000801084e */
[----:B------:R-:W-:Y:S01]  /*e470*/  FSEL R4, R4, -INF , !P3 ;  /* 0xff80000004047808 */ /* 0x000fe20005800000 */
[--C-:B------:R-:W-:Y:S01]  /*e480*/  FFMA.FTZ R85, R26, UR41, -R78.reuse ;  /* 0x000000291a557c23 */ /* 0x100fe2000801084e */
[----:B------:R-:W-:Y:S01]  /*e490*/  ISETP.GT.AND P3, PT, R81, 0x79, !P6 ;  /* 0x000000795100780c */ /* 0x000fe20007764270 */
[--C-:B0-----:R-:W-:Y:S01]  /*e4a0*/  FFMA.FTZ R86, R30, UR41, -R78.reuse ;  /* 0x000000291e567c23 */ /* 0x101fe2000801084e */
[----:B------:R-:W-:Y:S01]  /*e4b0*/  FMNMX.FTZ R5, R4, R10, !PT ;  /* 0x0000000a04057209 */ /* 0x000fe20007810000 */
[--C-:B------:R-:W-:Y:S01]  /*e4c0*/  FFMA.FTZ R83, R15, UR41, -R78.reuse ;  /* 0x000000290f537c23 */ /* 0x100fe2000801084e */
[----:B------:R-:W-:Y:S01]  /*e4d0*/  FSEL R26, R71, -INF , !P4 ;  /* 0xff800000471a7808 */ /* 0x000fe20006000000 */
        /* <DEDUP_REMOVED lines=11> */
[----:B------:R0:W-:Y:S01]  /*e590*/  MUFU.EX2 R84, R11 ;  /* 0x0000000b00547308 */ /* 0x0001e20000000800 */
[----:B------:R-:W-:Y:S01]  /*e5a0*/  FSEL R82, R76, -INF , !P3 ;  /* 0xff8000004c527808 */ /* 0x000fe20005800000 */
        /* <DEDUP_REMOVED lines=16> */
[----:B------:R-:W-:Y:S01]  /*e6b0*/  FFMA.FTZ R34, R34, UR41, -R78 ;  /* 0x0000002922227c23 */ /* 0x000fe2000801084e */
[----:B------:R-:W-:-:S04]  /*e6c0*/  FMNMX.FTZ R20, R32, R5, !PT ;  /* 0x0000000520147209 */ /* 0x000fc80007810000 */
[----:B------:R-:W-:Y:S01]  /*e6d0*/  FMNMX.FTZ R5, R35, R20, !PT ;  /* 0x0000001423057209 */ /* 0x000fe20007810000 */
[----:B------:R-:W3:Y:S03]  /*e6e0*/  MUFU.EX2 R79, R79 ;  /* 0x0000004f004f7308 */ /* 0x000ee60000000800 */
[----:B------:R-:W-:-:S04]  /*e6f0*/  FMNMX.FTZ R20, R36, R5, !PT ;  /* 0x0000000524147209 */ /* 0x000fc80007810000 */
[----:B------:R-:W-:Y:S01]  /*e700*/  FMNMX.FTZ R5, R39, R20, !PT ;  /* 0x0000001427057209 */ /* 0x000fe20007810000 */
[----:B------:R-:W4:Y:S03]  /*e710*/  MUFU.EX2 R80, R80 ;  /* 0x0000005000507308 */ /* 0x000f260000000800 */
[----:B------:R-:W-:-:S04]  /*e720*/  FMNMX.FTZ R20, R40, R5, !PT ;  /* 0x0000000528147209 */ /* 0x000fc80007810000 */
[----:B------:R-:W-:Y:S01]  /*e730*/  FMNMX.FTZ R5, R43, R20, !PT ;  /* 0x000000142b057209 */ /* 0x000fe20007810000 */
[----:B------:R-:W5:Y:S03]  /*e740*/  MUFU.EX2 R83, R83 ;  /* 0x0000005300537308 */ /* 0x000f660000000800 */
[----:B------:R-:W-:-:S04]  /*e750*/  FMNMX.FTZ R20, R44, R5, !PT ;  /* 0x000000052c147209 */ /* 0x000fc80007810000 */
[----:B------:R-:W-:Y:S01]  /*e760*/  FMNMX.FTZ R5, R47, R20, !PT ;  /* 0x000000142f057209 */ /* 0x000fe20007810000 */
[----:B------:R-:W2:Y:S03]  /*e770*/  MUFU.EX2 R25, R25 ;  /* 0x0000001900197308 */ /* 0x000ea60000000800 */
[----:B------:R-:W-:Y:S01]  /*e780*/  FMNMX.FTZ R20, R48, R5, !PT ;  /* 0x0000000530147209 */ /* 0x000fe20007810000 */
[--C-:B------:R-:W-:Y:S01]  /*e790*/  FFMA.FTZ R5, R37, UR41, -R78.reuse ;  /* 0x0000002925057c23 */ /* 0x100fe2000801084e */
[--C-:B------:R-:W-:Y:S01]  /*e7a0*/  FFMA.FTZ R37, R45, UR41, -R78.reuse ;  /* 0x000000292d257c23 */ /* 0x100fe2000801084e */
[--C-:B------:R-:W-:Y:S01]  /*e7b0*/  FFMA.FTZ R45, R75, UR41, -R78.reuse ;  /* 0x000000294b2d7c23 */ /* 0x100fe2000801084e */
[----:B0-----:R-:W-:Y:S01]  /*e7c0*/  FMNMX.FTZ R11, R51, R20, !PT ;  /* 0x00000014330b7209 */ /* 0x001fe20007810000 */
[----:B------:R-:W0:Y:S03]  /*e7d0*/  MUFU.EX2 R85, R85 ;  /* 0x0000005500557308 */ /* 0x000e260000000800 */
[----:B------:R-:W-:Y:S01]  /*e7e0*/  FMNMX.FTZ R20, R52, R11, !PT ;  /* 0x0000000b34147209 */ /* 0x000fe20007810000 */
[--C-:B------:R-:W-:Y:S01]  /*e7f0*/  FFMA.FTZ R11, R38, UR41, -R78.reuse ;  /* 0x00000029260b7c23 */ /* 0x100fe2000801084e */
[----:B------:R-:W-:-:S02]  /*e800*/  FFMA.FTZ R38, R41, UR41, -R78 ;  /* 0x0000002929267c23 */ /* 0x000fc4000801084e */
        /* <DEDUP_REMOVED lines=19> */
[----:B------:R-:W1:Y:S01]  /*e940*/  SHFL.BFLY PT, R0, R13, 0x2, 0x1f ;  /* 0x0c401f000d007f89 */ /* 0x000e6200000e0000 */
[----:B------:R-:W-:Y:S08]  /*e950*/  MUFU.EX2 R38, R38 ;  /* 0x0000002600267308 */ /* 0x000ff00000000800 */
[----:B------:R-:W-:Y:S08]  /*e960*/  MUFU.EX2 R15, R15 ;  /* 0x0000000f000f7308 */ /* 0x000ff00000000800 */
[----:B------:R-:W-:Y:S01]  /*e970*/  MUFU.EX2 R37, R37 ;  /* 0x0000002500257308 */ /* 0x000fe20000000800 */
[----:B-1----:R-:W-:Y:S01]  /*e980*/  FMNMX.FTZ R41, R13, R0, !PT ;  /* 0x000000000d297209 */ /* 0x002fe20007810000 */
[----:B------:R-:W-:-:S06]  /*e990*/  FFMA.FTZ R0, R69, UR41, -R78 ;  /* 0x0000002945007c23 */ /* 0x000fcc000801084e */
[----:B------:R-:W-:Y:S01]  /*e9a0*/  MUFU.EX2 R71, R71 ;  /* 0x0000004700477308 */ /* 0x000fe20000000800 */
[----:B------:R-:W1:Y:S07]  /*e9b0*/  SHFL.BFLY PT, R62, R41, 0x1, 0x1f ;  /* 0x0c201f00293e7f89 */ /* 0x000e6e00000e0000 */
[----:B------:R-:W-:Y:S08]  /*e9c0*/  MUFU.EX2 R76, R76 ;  /* 0x0000004c004c7308 */ /* 0x000ff00000000800 */
[----:B------:R-:W-:Y:S08]  /*e9d0*/  MUFU.EX2 R81, R81 ;  /* 0x0000005100517308 */ /* 0x000ff00000000800 */
[----:B------:R-:W-:Y:S01]  /*e9e0*/  MUFU.EX2 R42, R42 ;  /* 0x0000002a002a7308 */ /* 0x000fe20000000800 */
[----:B-1----:R-:W-:Y:S01]  /*e9f0*/  FMNMX.FTZ R13, R41, R62, !PT ;  /* 0x0000003e290d7209 */ /* 0x002fe20007810000 */
[----:B------:R-:W-:-:S03]  /*ea00*/  FFMA.FTZ R41, R74, UR41, -R78 ;  /* 0x000000294a297c23 */ /* 0x000fc6000801084e */
[C---:B------:R-:W-:Y:S01]  /*ea10*/  FSETP.NEU.FTZ.AND P3, PT, R13.reuse, -INF , PT ;  /* 0xff8000000d00780b */ /* 0x040fe20003f7d000 */
[----:B------:R-:W-:Y:S02]  /*ea20*/  FMUL.FTZ R61, R13, UR41 ;  /* 0x000000290d3d7c20 */ /* 0x000fe40008410000 */
[----:B------:R-:W-:Y:S03]  /*ea30*/  MUFU.EX2 R46, R46 ;  /* 0x0000002e002e7308 */ /* 0x000fe60000000800 */
[----:B------:R-:W-:-:S05]  /*ea40*/  FSEL R75, R61, RZ, P3 ;  /* 0x000000ff3d4b7208 */ /* 0x000fca0001800000 */
[----:B------:R-:W-:Y:S01]  /*ea50*/  MUFU.EX2 R49, R49 ;  /* 0x0000003100317308 */ /* 0x000fe20000000800 */
[--C-:B------:R-:W-:Y:S01]  /*ea60*/  FFMA.FTZ R4, R4, UR41, -R75.reuse ;  /* 0x0000002904047c23 */ /* 0x100fe2000801084b */
[--C-:B------:R-:W-:Y:S01]  /*ea70*/  FFMA.FTZ R10, R10, UR41, -R75.reuse ;  /* 0x000000290a0a7c23 */ /* 0x100fe2000801084b */
[--C-:B------:R-:W-:Y:S01]  /*ea80*/  FFMA.FTZ R61, R72, UR41, -R75.reuse ;  /* 0x00000029483d7c23 */ /* 0x100fe2000801084b */
[--C-:B------:R-:W-:Y:S01]  /*ea90*/  FFMA.FTZ R62, R14, UR41, -R75.reuse ;  /* 0x000000290e3e7c23 */ /* 0x100fe2000801084b */
[----:B------:R-:W-:Y:S01]  /*eaa0*/  FFMA.FTZ R65, R24, UR41, -R75 ;  /* 0x0000002918417c23 */ /* 0x000fe2000801084b */
[----:B------:R-:W-:Y:S01]  /*eab0*/  FADD.FTZ R24, R3, R77 ;  /* 0x0000004d03187221 */ /* 0x000fe20000010000 */
[--C-:B------:R-:W-:Y:S01]  /*eac0*/  FFMA.FTZ R21, R21, UR41, -R75.reuse ;  /* 0x0000002915157c23 */ /* 0x100fe2000801084b */
[----:B------:R-:W-:Y:S01]  /*ead0*/  MUFU.EX2 R4, R4 ;  /* 0x0000000400047308 */ /* 0x000fe20000000800 */
[--C-:B------:R-:W-:Y:S01]  /*eae0*/  FFMA.FTZ R70, R31, UR41, -R75.reuse ;  /* 0x000000291f467c23 */ /* 0x100fe2000801084b */
[----:B---3--:R-:W-:Y:S01]  /*eaf0*/  FADD.FTZ R31, R79, R24 ;  /* 0x000000184f1f7221 */ /* 0x008fe20000010000 */
[--C-:B------:R-:W-:Y:S01]  /*eb00*/  FFMA.FTZ R66, R27, UR41, -R75.reuse ;  /* 0x000000291b427c23 */ /* 0x100fe2000801084b */
[--C-:B------:R-:W-:Y:S01]  /*eb10*/  FFMA.FTZ R69, R28, UR41, -R75.reuse ;  /* 0x000000291c457c23 */ /* 0x100fe2000801084b */
[----:B------:R-:W-:Y:S01]  /*eb20*/  FFMA.FTZ R27, R60, UR41, -R75 ;  /* 0x000000293c1b7c23 */ /* 0x000fe2000801084b */
[----:B----4-:R-:W-:Y:S01]  /*eb30*/  FADD.FTZ R24, R80, R31 ;  /* 0x0000001f50187221 */ /* 0x010fe20000010000 */
[--C-:B------:R-:W-:Y:S01]  /*eb40*/  FFMA.FTZ R60, R26, UR41, -R75.reuse ;  /* 0x000000291a3c7c23 */ /* 0x100fe2000801084b */
[----:B------:R-:W1:Y:S01]  /*eb50*/  MUFU.EX2 R10, R10 ;  /* 0x0000000a000a7308 */ /* 0x000e620000000800 */
[--C-:B------:R-:W-:Y:S01]  /*eb60*/  FFMA.FTZ R72, R32, UR41, -R75.reuse ;  /* 0x0000002920487c23 */ /* 0x100fe2000801084b */
[----:B-----5:R-:W-:Y:S01]  /*eb70*/  FADD.FTZ R31, R83, R24 ;  /* 0x00000018531f7221 */ /* 0x020fe20000010000 */
[--C-:B------:R-:W-:Y:S01]  /*eb80*/  FFMA.FTZ R14, R39, UR41, -R75.reuse ;  /* 0x00000029270e7c23 */ /* 0x100fe2000801084b */
[--C-:B------:R-:W-:Y:S01]  /*eb90*/  FFMA.FTZ R39, R40, UR41, -R75.reuse ;  /* 0x0000002928277c23 */ /* 0x100fe2000801084b */
[----:B------:R-:W-:Y:S01]  /*eba0*/  FFMA.FTZ R40, R43, UR41, -R75 ;  /* 0x000000292b287c23 */ /* 0x000fe2000801084b */
[----:B------:R-:W-:Y:S01]  /*ebb0*/  FADD.FTZ R28, R84, R31 ;  /* 0x0000001f541c7221 */ /* 0x000fe20000010000 */
[--C-:B------:R-:W-:Y:S01]  /*ebc0*/  FFMA.FTZ R43, R44, UR41, -R75.reuse ;  /* 0x000000292c2b7c23 */ /* 0x100fe2000801084b */
[----:B------:R-:W3:Y:S01]  /*ebd0*/  MUFU.EX2 R61, R61 ;  /* 0x0000003d003d7308 */ /* 0x000ee20000000800 */
[--C-:B------:R-:W-:Y:S01]  /*ebe0*/  FFMA.FTZ R44, R47, UR41, -R75.reuse ;  /* 0x000000292f2c7c23 */ /* 0x100fe2000801084b */
[----:B--2---:R-:W-:Y:S01]  /*ebf0*/  FADD.FTZ R28, R25, R28 ;  /* 0x0000001c191c7221 */ /* 0x004fe20000010000 */
[--C-:B------:R-:W-:Y:S01]  /*ec00*/  FFMA.FTZ R47, R48, UR41, -R75.reuse ;  /* 0x00000029302f7c23 */ /* 0x100fe2000801084b */
[--C-:B------:R-:W-:Y:S01]  /*ec10*/  FFMA.FTZ R48, R51, UR41, -R75.reuse ;  /* 0x0000002933307c23 */ /* 0x100fe2000801084b */
[--C-:B------:R-:W-:Y:S01]  /*ec20*/  FFMA.FTZ R51, R52, UR41, -R75.reuse ;  /* 0x0000002934337c23 */ /* 0x100fe2000801084b */
[----:B0-----:R-:W-:Y:S01]  /*ec30*/  FADD.FTZ R28, R85, R28 ;  /* 0x0000001c551c7221 */ /* 0x001fe20000010000 */
[--C-:B------:R-:W-:Y:S01]  /*ec40*/  FFMA.FTZ R35, R35, UR41, -R75.reuse ;  /* 0x0000002923237c23 */ /* 0x100fe2000801084b */
[----:B------:R-:W0:Y:S01]  /*ec50*/  MUFU.EX2 R62, R62 ;  /* 0x0000003e003e7308 */ /* 0x000e220000000800 */
[----:B-1----:R-:W-:Y:S01]  /*ec60*/  FADD.FTZ R24, R4, R10 ;  /* 0x0000000a04187221 */ /* 0x002fe20000010000 */
[--C-:B------:R-:W-:Y:S01]  /*ec70*/  FFMA.FTZ R52, R55, UR41, -R75.reuse ;  /* 0x0000002937347c23 */ /* 0x100fe2000801084b */
[--C-:B------:R-:W-:Y:S01]  /*ec80*/  FFMA.FTZ R55, R56, UR41, -R75.reuse ;  /* 0x0000002938377c23 */ /* 0x100fe2000801084b */
[--C-:B------:R-:W-:Y:S01]  /*ec90*/  FFMA.FTZ R56, R59, UR41, -R75.reuse ;  /* 0x000000293b387c23 */ /* 0x100fe2000801084b */
[--C-:B------:R-:W-:Y:S01]  /*eca0*/  FFMA.FTZ R59, R30, UR41, -R75.reuse ;  /* 0x000000291e3b7c23 */ /* 0x100fe2000801084b */
[--C-:B------:R-:W-:Y:S01]  /*ecb0*/  FFMA.FTZ R36, R36, UR41, -R75.reuse ;  /* 0x0000002924247c23 */ /* 0x100fe2000801084b */
[--C-:B------:R-:W-:Y:S01]  /*ecc0*/  FFMA.FTZ R63, R63, UR41, -R75.reuse ;  /* 0x000000293f3f7c23 */ /* 0x100fe2000801084b */
[----:B------:R-:W1:Y:S01]  /*ecd0*/  MUFU.EX2 R21, R21 ;  /* 0x0000001500157308 */ /* 0x000e620000000800 */
[----:B---3--:R-:W-:Y:S01]  /*ece0*/  FADD.FTZ R31, R61, R24 ;  /* 0x000000183d1f7221 */ /* 0x008fe20000010000 */
[--C-:B------:R-:W-:Y:S01]  /*ecf0*/  FFMA.FTZ R64, R64, UR41, -R75.reuse ;  /* 0x0000002940407c23 */ /* 0x100fe2000801084b */
[--C-:B------:R-:W-:Y:S01]  /*ed00*/  FFMA.FTZ R67, R67, UR41, -R75.reuse ;  /* 0x0000002943437c23 */ /* 0x100fe2000801084b */
[--C-:B------:R-:W-:Y:S01]  /*ed10*/  FFMA.FTZ R68, R68, UR41, -R75.reuse ;  /* 0x0000002944447c23 */ /* 0x100fe2000801084b */
[--C-:B------:R-:W-:Y:S01]  /*ed20*/  FFMA.FTZ R73, R73, UR41, -R75.reuse ;  /* 0x0000002949497c23 */ /* 0x100fe2000801084b */
[----:B------:R-:W-:-:S02]  /*ed30*/  FFMA.FTZ R75, R82, UR41, -R75 ;  /* 0x00000029524b7c23 */ /* 0x000fc4000801084b */
[----:B------:R-:W2:Y:S01]  /*ed40*/  MUFU.EX2 R65, R65 ;  /* 0x0000004100417308 */ /* 0x000ea20000000800 */
[----:B0-----:R-:W-:Y:S01]  /*ed50*/  FADD.FTZ R24, R62, R31 ;  /* 0x0000001f3e187221 */ /* 0x001fe20000010000 */
[----:B------:R-:W-:Y:S01]  /*ed60*/  FADD.FTZ R31, R29, R28 ;  /* 0x0000001c1d1f7221 */ /* 0x000fe20000010000 */
[----:B------:R-:W-:-:S03]  /*ed70*/  F2FP.F16.F32.PACK_AB R28, R84, R83 ;  /* 0x00000053541c723e */ /* 0x000fc600000000ff */
[----:B------:R-:W-:Y:S02]  /*ed80*/  FADD.FTZ R30, R86, R31 ;  /* 0x0000001f561e7221 */ /* 0x000fe40000010000 */
[----:B------:R-:W0:Y:S01]  /*ed90*/  MUFU.EX2 R66, R66 ;  /* 0x0000004200427308 */ /* 0x000e220000000800 */
[----:B-1----:R-:W-:Y:S01]  /*eda0*/  FADD.FTZ R26, R21, R24 ;  /* 0x00000018151a7221 */ /* 0x002fe20000010000 */
[----:B------:R-:W-:Y:S01]  /*edb0*/  F2FP.F16.F32.PACK_AB R24, R77, R3 ;  /* 0x000000034d18723e */ /* 0x000fe200000000ff */
[----:B------:R-:W-:Y:S01]  /*edc0*/  FADD.FTZ R31, R33, R30 ;  /* 0x0000001e211f7221 */ /* 0x000fe20000010000 */
[----:B------:R-:W-:-:S03]  /*edd0*/  F2FP.F16.F32.PACK_AB R30, R85, R25 ;  /* 0x00000019551e723e */ /* 0x000fc600000000ff */
[----:B------:R-:W-:Y:S01]  /*ede0*/  FADD.FTZ R74, R34, R31 ;  /* 0x0000001f224a7221 */ /* 0x000fe20000010000 */
[----:B------:R-:W1:Y:S01]  /*edf0*/  MUFU.EX2 R69, R69 ;  /* 0x0000004500457308 */ /* 0x000e620000000800 */
[----:B--2---:R-:W-:Y:S01]  /*ee00*/  FADD.FTZ R3, R65, R26 ;  /* 0x0000001a41037221 */ /* 0x004fe20000010000 */
[----:B------:R-:W-:Y:S01]  /*ee10*/  F2FP.F16.F32.PACK_AB R26, R80, R79 ;  /* 0x0000004f501a723e */ /* 0x000fe200000000ff */
[----:B------:R-:W-:Y:S01]  /*ee20*/  FADD.FTZ R74, R5, R74 ;  /* 0x0000004a054a7221 */ /* 0x000fe20000010000 */
[----:B------:R-:W-:-:S03]  /*ee30*/  F2FP.F16.F32.PACK_AB R34, R34, R33 ;  /* 0x000000212222723e */ /* 0x000fc600000000ff */
[----:B------:R-:W-:Y:S01]  /*ee40*/  FADD.FTZ R31, R11, R74 ;  /* 0x0000004a0b1f7221 */ /* 0x000fe20000010000 */
[----:B------:R-:W2:Y:S01]  /*ee50*/  MUFU.EX2 R70, R70 ;  /* 0x0000004600467308 */ /* 0x000ea20000000800 */
[----:B0-----:R-:W-:-:S07]  /*ee60*/  FADD.FTZ R32, R66, R3 ;  /* 0x0000000342207221 */ /* 0x001fce0000010000 */
[----:B------:R0:W-:Y:S01]  /*ee70*/  MUFU.EX2 R3, R27 ;  /* 0x0000001b00037308 */ /* 0x0001e20000000800 */
[----:B-1----:R-:W-:Y:S01]  /*ee80*/  FADD.FTZ R25, R69, R32 ;  /* 0x0000002045197221 */ /* 0x002fe20000010000 */
[----:B------:R-:W-:-:S06]  /*ee90*/  F2FP.F16.F32.PACK_AB R32, R86, R29 ;  /* 0x0000001d5620723e */ /* 0x000fcc00000000ff */
[----:B------:R-:W1:Y:S01]  /*eea0*/  MUFU.EX2 R72, R72 ;  /* 0x0000004800487308 */ /* 0x000e620000000800 */
[----:B0-----:R-:W-:Y:S01]  /*eeb0*/  F2FP.F16.F32.PACK_AB R27, R62, R61 ;  /* 0x0000003d3e1b723e */ /* 0x001fe200000000ff */
[----:B--2---:R-:W-:Y:S01]  /*eec0*/  FADD.FTZ R29, R70, R25 ;  /* 0x00000019461d7221 */ /* 0x004fe20000010000 */
[----:B------:R-:W2:Y:S01]  /*eed0*/  LDL R62, [R1+0x24] ;  /* 0x00002400013e7983 */ /* 0x000ea20000100800 */
[----:B------:R-:W-:-:S04]  /*eee0*/  F2FP.F16.F32.PACK_AB R25, R10, R4 ;  /* 0x000000040a19723e */ /* 0x000fc800000000ff */
[----:B------:R-:W0:Y:S01]  /*eef0*/  MUFU.EX2 R35, R35 ;  /* 0x0000002300237308 */ /* 0x000e220000000800 */
[----:B------:R3:W-:Y:S07]  /*ef00*/  STSM.16.M88.4 [R140+0x21800], R24 ;  /* 0x021800188c007844 */ /* 0x0007ee0000000200 */
[----:B------:R-:W4:Y:S01]  /*ef10*/  MUFU.EX2 R36, R36 ;  /* 0x0000002400247308 */ /* 0x000f220000000800 */
[----:B-1----:R-:W-:Y:S01]  /*ef20*/  FADD.FTZ R4, R72, R29 ;  /* 0x0000001d48047221 */ /* 0x002fe20000010000 */
[----:B------:R-:W-:-:S02]  /*ef30*/  F2FP.F16.F32.PACK_AB R29, R65, R21 ;  /* 0x00000015411d723e */ /* 0x000fc400000000ff */
[----:B------:R-:W-:-:S04]  /*ef40*/  F2FP.F16.F32.PACK_AB R33, R72, R70 ;  /* 0x000000464821723e */ /* 0x000fc800000000ff */
[----:B------:R-:W1:Y:S01]  /*ef50*/  MUFU.EX2 R14, R14 ;  /* 0x0000000e000e7308 */ /* 0x000e620000000800 */
[----:B0-----:R-:W-:Y:S01]  /*ef60*/  FADD.FTZ R21, R35, R4 ;  /* 0x0000000423157221 */ /* 0x001fe20000010000 */
[----:B------:R-:W-:-:S06]  /*ef70*/  FADD.FTZ R4, R38, R31 ;  /* 0x0000001f26047221 */ /* 0x000fcc0000010000 */
[----:B------:R-:W0:Y:S01]  /*ef80*/  MUFU.EX2 R39, R39 ;  /* 0x0000002700277308 */ /* 0x000e220000000800 */
[----:B------:R-:W-:Y:S01]  /*ef90*/  FADD.FTZ R10, R15, R4 ;  /* 0x000000040f0a7221 */ /* 0x000fe20000010000 */
[C---:B----4-:R-:W-:Y:S01]  /*efa0*/  FADD.FTZ R21, R36.reuse, R21 ;  /* 0x0000001524157221 */ /* 0x050fe20000010000 */
[----:B------:R-:W-:Y:S02]  /*efb0*/  F2FP.F16.F32.PACK_AB R35, R36, R35 ;  /* 0x000000232423723e */ /* 0x000fe400000000ff */
[----:B------:R-:W-:-:S03]  /*efc0*/  FADD.FTZ R10, R37, R10 ;  /* 0x0000000a250a7221 */ /* 0x000fc60000010000 */
[----:B------:R-:W4:Y:S01]  /*efd0*/  MUFU.EX2 R40, R40 ;  /* 0x0000002800287308 */ /* 0x000f220000000800 */
[----:B-1----:R-:W-:Y:S01]  /*efe0*/  FADD.FTZ R4, R14, R21 ;  /* 0x000000150e047221 */ /* 0x002fe20000010000 */
[----:B------:R-:W-:-:S06]  /*eff0*/  FADD.FTZ R61, R71, R10 ;  /* 0x0000000a473d7221 */ /* 0x000fcc0000010000 */
[----:B------:R-:W1:Y:S01]  /*f000*/  MUFU.EX2 R43, R43 ;  /* 0x0000002b002b7308 */ /* 0x000e620000000800 */
[----:B0-----:R-:W-:Y:S01]  /*f010*/  FADD.FTZ R21, R39, R4 ;  /* 0x0000000427157221 */ /* 0x001fe20000010000 */
[----:B------:R-:W-:-:S06]  /*f020*/  FADD.FTZ R10, R76, R61 ;  /* 0x0000003d4c0a7221 */ /* 0x000fcc0000010000 */
[----:B------:R-:W0:Y:S01]  /*f030*/  MUFU.EX2 R44, R44 ;  /* 0x0000002c002c7308 */ /* 0x000e220000000800 */
[----:B------:R-:W-:Y:S01]  /*f040*/  F2FP.F16.F32.PACK_AB R36, R11, R5 ;  /* 0x000000050b24723e */ /* 0x000fe200000000ff */
[----:B----4-:R-:W-:Y:S01]  /*f050*/  FADD.FTZ R4, R40, R21 ;  /* 0x0000001528047221 */ /* 0x010fe20000010000 */
[----:B------:R-:W-:-:S05]  /*f060*/  FADD.FTZ R11, R81, R10 ;  /* 0x0000000a510b7221 */ /* 0x000fca0000010000 */
[----:B------:R-:W4:Y:S01]  /*f070*/  MUFU.EX2 R47, R47 ;  /* 0x0000002f002f7308 */ /* 0x000f220000000800 */
[----:B-1----:R-:W-:Y:S01]  /*f080*/  FADD.FTZ R5, R43, R4 ;  /* 0x000000042b057221 */ /* 0x002fe20000010000 */
[----:B------:R-:W-:-:S06]  /*f090*/  FADD.FTZ R11, R42, R11 ;  /* 0x0000000b2a0b7221 */ /* 0x000fcc0000010000 */
[----:B------:R-:W-:Y:S08]  /*f0a0*/  MUFU.EX2 R50, R50 ;  /* 0x0000003200327308 */ /* 0x000ff00000000800 */
[----:B------:R-:W1:Y:S01]  /*f0b0*/  MUFU.EX2 R48, R48 ;  /* 0x0000003000307308 */ /* 0x000e620000000800 */
[----:B0-----:R-:W-:Y:S01]  /*f0c0*/  FADD.FTZ R4, R44, R5 ;  /* 0x000000052c047221 */ /* 0x001fe20000010000 */
[----:B------:R-:W-:-:S06]  /*f0d0*/  FADD.FTZ R10, R46, R11 ;  /* 0x0000000b2e0a7221 */ /* 0x000fcc0000010000 */
[----:B------:R-:W0:Y:S08]  /*f0e0*/  MUFU.EX2 R51, R51 ;  /* 0x0000003300337308 */ /* 0x000e300000000800 */
[----:B------:R-:W5:Y:S01]  /*f0f0*/  MUFU.EX2 R53, R53 ;  /* 0x0000003500357308 */ /* 0x000f620000000800 */
[----:B----4-:R-:W-:Y:S01]  /*f100*/  FADD.FTZ R5, R47, R4 ;  /* 0x000000042f057221 */ /* 0x010fe20000010000 */
[----:B------:R-:W-:-:S06]  /*f110*/  FADD.FTZ R11, R49, R10 ;  /* 0x0000000a310b7221 */ /* 0x000fcc0000010000 */
[----:B------:R-:W4:Y:S01]  /*f120*/  MUFU.EX2 R52, R52 ;  /* 0x0000003400347308 */ /* 0x000f220000000800 */
[----:B-1----:R-:W-:Y:S01]  /*f130*/  FADD.FTZ R4, R48, R5 ;  /* 0x0000000530047221 */ /* 0x002fe20000010000 */
[----:B------:R-:W-:-:S06]  /*f140*/  FADD.FTZ R10, R50, R11 ;  /* 0x0000000b320a7221 */ /* 0x000fcc0000010000 */
[----:B------:R-:W-:Y:S08]  /*f150*/  MUFU.EX2 R54, R54 ;  /* 0x0000003600367308 */ /* 0x000ff00000000800 */
[----:B------:R-:W1:Y:S01]  /*f160*/  MUFU.EX2 R55, R55 ;  /* 0x0000003700377308 */ /* 0x000e620000000800 */
[----:B0-----:R-:W-:Y:S01]  /*f170*/  FADD.FTZ R5, R51, R4 ;  /* 0x0000000433057221 */ /* 0x001fe20000010000 */
[----:B-----5:R-:W-:-:S06]  /*f180*/  FADD.FTZ R11, R53, R10 ;  /* 0x0000000a350b7221 */ /* 0x020fcc0000010000 */
[----:B------:R-:W0:Y:S08]  /*f190*/  MUFU.EX2 R56, R56 ;  /* 0x0000003800387308 */ /* 0x000e300000000800 */
[----:B------:R-:W5:Y:S01]  /*f1a0*/  MUFU.EX2 R57, R57 ;  /* 0x0000003900397308 */ /* 0x000f620000000800 */
[----:B----4-:R-:W-:Y:S01]  /*f1b0*/  FADD.FTZ R4, R52, R5 ;  /* 0x0000000534047221 */ /* 0x010fe20000010000 */
[----:B---3--:R-:W-:-:S02]  /*f1c0*/  F2FP.F16.F32.PACK_AB R24, R71, R37 ;  /* 0x000000254718723e */ /* 0x008fc400000000ff */
[----:B------:R-:W-:-:S04]  /*f1d0*/  F2FP.F16.F32.PACK_AB R31, R69, R66 ;  /* 0x00000042451f723e */ /* 0x000fc800000000ff */
[----:B------:R-:W3:Y:S01]  /*f1e0*/  MUFU.EX2 R58, R58 ;  /* 0x0000003a003a7308 */ /* 0x000ee20000000800 */
[----:B------:R-:W-:-:S07]  /*f1f0*/  F2FP.F16.F32.PACK_AB R37, R39, R14 ;  /* 0x0000000e2725723e */ /* 0x000fce00000000ff */
[----:B------:R-:W-:Y:S01]  /*f200*/  MUFU.EX2 R63, R63 ;  /* 0x0000003f003f7308 */ /* 0x000fe20000000800 */
[----:B-1----:R-:W-:-:S07]  /*f210*/  FADD.FTZ R5, R55, R4 ;  /* 0x0000000437057221 */ /* 0x002fce0000010000 */
[----:B------:R-:W1:Y:S01]  /*f220*/  MUFU.EX2 R64, R64 ;  /* 0x0000004000407308 */ /* 0x000e620000000800 */
[----:B------:R-:W-:-:S07]  /*f230*/  FADD.FTZ R14, R54, R11 ;  /* 0x0000000b360e7221 */ /* 0x000fce0000010000 */
[----:B------:R-:W-:Y:S08]  /*f240*/  MUFU.EX2 R67, R67 ;  /* 0x0000004300437308 */ /* 0x000ff00000000800 */
[----:B------:R-:W4:Y:S08]  /*f250*/  MUFU.EX2 R68, R68 ;  /* 0x0000004400447308 */ /* 0x000f300000000800 */
[----:B------:R-:W-:Y:S08]  /*f260*/  MUFU.EX2 R0, R0 ;  /* 0x0000000000007308 */ /* 0x000ff00000000800 */
[----:B------:R-:W4:Y:S08]  /*f270*/  MUFU.EX2 R20, R20 ;  /* 0x0000001400147308 */ /* 0x000f300000000800 */
[----:B------:R-:W-:Y:S08]  /*f280*/  MUFU.EX2 R41, R41 ;  /* 0x0000002900297308 */ /* 0x000ff00000000800 */
[----:B------:R-:W4:Y:S08]  /*f290*/  MUFU.EX2 R45, R45 ;  /* 0x0000002d002d7308 */ /* 0x000f300000000800 */
[----:B------:R-:W-:Y:S08]  /*f2a0*/  MUFU.EX2 R73, R73 ;  /* 0x0000004900497308 */ /* 0x000ff00000000800 */
[----:B------:R-:W4:Y:S08]  /*f2b0*/  MUFU.EX2 R60, R60 ;  /* 0x0000003c003c7308 */ /* 0x000f300000000800 */
[----:B------:R-:W-:Y:S08]  /*f2c0*/  MUFU.EX2 R59, R59 ;  /* 0x0000003b003b7308 */ /* 0x000ff00000000800 */
[----:B------:R-:W4:Y:S01]  /*f2d0*/  MUFU.EX2 R10, R75 ;  /* 0x0000004b000a7308 */ /* 0x000f220000000800 */
[----:B------:R-:W-:Y:S01]  /*f2e0*/  F2FP.F16.F32.PACK_AB R38, R15, R38 ;  /* 0x000000260f26723e */ /* 0x000fe200000000ff */
[----:B------:R3:W-:Y:S01]  /*f2f0*/  STSM.16.M88.4 [R87], R28 ;  /* 0x0000001c57007844 */ /* 0x0007e20000000200 */
[----:B------:R-:W-:Y:S01]  /*f300*/  F2FP.F16.F32.PACK_AB R39, R43, R40 ;  /* 0x000000282b27723e */ /* 0x000fe200000000ff */
[----:B0-----:R-:W-:Y:S01]  /*f310*/  FADD.FTZ R4, R56, R5 ;  /* 0x0000000538047221 */ /* 0x001fe20000010000 */
[----:B------:R-:W-:-:S02]  /*f320*/  F2FP.F16.F32.PACK_AB R26, R81, R76 ;  /* 0x0000004c511a723e */ /* 0x000fc400000000ff */
[----:B------:R-:W-:Y:S02]  /*f330*/  F2FP.F16.F32.PACK_AB R25, R47, R44 ;  /* 0x0000002c2f19723e */ /* 0x000fe400000000ff */
[----:B------:R-:W-:Y:S01]  /*f340*/  F2FP.F16.F32.PACK_AB R27, R51, R48 ;  /* 0x00000030331b723e */ /* 0x000fe200000000ff */
[----:B-----5:R-:W-:Y:S01]  /*f350*/  FADD.FTZ R5, R57, R14 ;  /* 0x0000000e39057221 */ /* 0x020fe20000010000 */
[----:B------:R0:W-:Y:S01]  /*f360*/  STSM.16.M88.4 [R142], R32 ;  /* 0x000000208e007844 */ /* 0x0001e20000000200 */
[----:B------:R-:W5:Y:S03]  /*f370*/  @P2 LDC R14, c[0x0][0x44c] ;  /* 0x00011300ff0e2b82 */ /* 0x000f660000000800 */
[----:B------:R-:W-:Y:S04]  /*f380*/  STSM.16.M88.4 [R141], R36 ;  /* 0x000000248d007844 */ /* 0x000fe80000000200 */
[----:B------:R0:W-:Y:S01]  /*f390*/  STSM.16.M88.4 [R140+0x27800], R24 ;  /* 0x027800188c007844 */ /* 0x0001e20000000200 */
[----:B---3--:R-:W-:Y:S01]  /*f3a0*/  F2FP.F16.F32.PACK_AB R28, R54, R53 ;  /* 0x00000035361c723e */ /* 0x008fe200000000ff */
[----:B------:R-:W3:Y:S01]  /*f3b0*/  @P2 LDC R15, c[0x0][0x450] ;  /* 0x00011400ff0f2b82 */ /* 0x000ee20000000800 */
[----:B------:R-:W-:-:S02]  /*f3c0*/  F2FP.F16.F32.PACK_AB R30, R58, R57 ;  /* 0x000000393a1e723e */ /* 0x000fc400000000ff */
[----:B-1----:R-:W-:Y:S02]  /*f3d0*/  F2FP.F16.F32.PACK_AB R29, R64, R63 ;  /* 0x0000003f401d723e */ /* 0x002fe400000000ff */
[----:B----4-:R-:W-:Y:S01]  /*f3e0*/  F2FP.F16.F32.PACK_AB R31, R68, R67 ;  /* 0x00000043441f723e */ /* 0x010fe200000000ff */
[----:B------:R-:W-:Y:S01]  /*f3f0*/  FADD.FTZ R4, R3, R4 ;  /* 0x0000000403047221 */ /* 0x000fe20000010000 */
[----:B0-----:R-:W-:Y:S02]  /*f400*/  F2FP.F16.F32.PACK_AB R32, R20, R0 ;  /* 0x000000001420723e */ /* 0x001fe400000000ff */
[----:B------:R-:W-:Y:S02]  /*f410*/  F2FP.F16.F32.PACK_AB R34, R45, R41 ;  /* 0x000000292d22723e */ /* 0x000fe400000000ff */
[----:B------:R-:W-:Y:S02]  /*f420*/  F2FP.F16.F32.PACK_AB R33, R60, R73 ;  /* 0x000000493c21723e */ /* 0x000fe400000000ff */
[----:B------:R-:W-:-:S02]  /*f430*/  F2FP.F16.F32.PACK_AB R24, R46, R42 ;  /* 0x0000002a2e18723e */ /* 0x000fc400000000ff */
[----:B------:R-:W-:Y:S02]  /*f440*/  F2FP.F16.F32.PACK_AB R26, R50, R49 ;  /* 0x00000031321a723e */ /* 0x000fe400000000ff */
[----:B------:R-:W-:Y:S02]  /*f450*/  F2FP.F16.F32.PACK_AB R25, R55, R52 ;  /* 0x000000343719723e */ /* 0x000fe400000000ff */
[----:B------:R-:W-:Y:S02]  /*f460*/  F2FP.F16.F32.PACK_AB R27, R3, R56 ;  /* 0x00000038031b723e */ /* 0x000fe400000000ff */
[----:B------:R-:W-:Y:S01]  /*f470*/  F2FP.F16.F32.PACK_AB R35, R10, R59 ;  /* 0x0000003b0a23723e */ /* 0x000fe200000000ff */
[----:B------:R-:W-:Y:S01]  /*f480*/  FADD.FTZ R11, R58, R5 ;  /* 0x000000053a0b7221 */ /* 0x000fe20000010000 */
[----:B------:R-:W-:-:S04]  /*f490*/  FADD.FTZ R5, R63, R4 ;  /* 0x000000043f057221 */ /* 0x000fc80000010000 */
[----:B------:R-:W-:-:S04]  /*f4a0*/  FADD.FTZ R4, R64, R5 ;  /* 0x0000000540047221 */ /* 0x000fc80000010000 */
[----:B------:R-:W-:Y:S01]  /*f4b0*/  FADD.FTZ R3, R67, R4 ;  /* 0x0000000443037221 */ /* 0x000fe20000010000 */
[----:B--2---:R0:W-:Y:S04]  /*f4c0*/  STSM.16.M88.4 [R62], R24 ;  /* 0x000000183e007844 */ /* 0x0041e80000000200 */
[----:B------:R0:W-:Y:S04]  /*f4d0*/  STSM.16.M88.4 [R142+0x6000], R28 ;  /* 0x0060001c8e007844 */ /* 0x0001e80000000200 */
[----:B------:R0:W-:Y:S01]  /*f4e0*/  STSM.16.M88.4 [R141+0x6000], R32 ;  /* 0x006000208d007844 */ /* 0x0001e20000000200 */
[----:B------:R1:W-:Y:S06]  /*f4f0*/  MEMBAR.ALL.CTA ;  /* 0x0000000000007992 */ /* 0x0003ec0000008000 */
[----:B-1----:R-:W1:Y:S01]  /*f500*/  FENCE.VIEW.ASYNC.S ;  /* 0x00000000000073c6 */ /* 0x002e620000000000 */
[----:B------:R-:W-:Y:S01]  /*f510*/  FADD.FTZ R68, R68, R3 ;  /* 0x0000000344447221 */ /* 0x000fe20000010000 */
[----:B------:R-:W-:Y:S01]  /*f520*/  PLOP3.LUT P3, PT, PT, PT, UP0, 0x40, 0x0 ;  /* 0x000000000000781c */ /* 0x000fe20003f6e808 */
[----:B-----5:R-:W-:-:S04]  /*f530*/  @P2 IMAD.HI.U32 R14, R89, R14, RZ ;  /* 0x0000000e590e2227 */ /* 0x020fc800078e00ff */
[----:B------:R-:W-:Y:S01]  /*f540*/  FADD.FTZ R11, R0, R11 ;  /* 0x0000000b000b7221 */ /* 0x000fe20000010000 */
[----:B------:R-:W-:Y:S01]  /*f550*/  FADD.FTZ R73, R73, R68 ;  /* 0x0000004449497221 */ /* 0x000fe20000010000 */
[----:B------:R-:W-:Y:S01]  /*f560*/  IMAD.MOV.U32 R0, RZ, RZ, R89 ;  /* 0x000000ffff007224 */ /* 0x000fe200078e0059 */
[----:B---3--:R-:W-:Y:S01]  /*f570*/  @P2 SHF.R.U32.HI R0, RZ, R15, R14 ;  /* 0x0000000fff002219 */ /* 0x008fe2000001160e */
[----:B------:R-:W-:Y:S01]  /*f580*/  FADD.FTZ R20, R20, R11 ;  /* 0x0000000b14147221 */ /* 0x000fe20000010000 */
[----:B------:R-:W-:-:S03]  /*f590*/  FADD.FTZ R60, R60, R73 ;  /* 0x000000493c3c7221 */ /* 0x000fc60000010000 */
[----:B------:R-:W-:Y:S01]  /*f5a0*/  FADD.FTZ R20, R41, R20 ;  /* 0x0000001429147221 */ /* 0x000fe20000010000 */
[----:B------:R-:W-:Y:S01]  /*f5b0*/  FADD.FTZ R3, R59, R60 ;  /* 0x0000003c3b037221 */ /* 0x000fe20000010000 */
[----:B------:R-:W-:Y:S02]  /*f5c0*/  IMAD.IADD R113, R113, 0x1, R0 ;  /* 0x0000000171717824 */ /* 0x000fe400078e0200 */
[----:B------:R-:W-:Y:S01]  /*f5d0*/  FADD.FTZ R4, R45, R20 ;  /* 0x000000142d047221 */ /* 0x000fe20000010000 */
[----:B------:R-:W-:Y:S01]  /*f5e0*/  FADD.FTZ R3, R10, R3 ;  /* 0x000000030a037221 */ /* 0x000fe20000010000 */
[----:B------:R-:W-:Y:S02]  /*f5f0*/  VIADD R0, R88, 0xfffffffe ;  /* 0xfffffffe58007836 */ /* 0x000fe40000000000 */
[----:B------:R-:W-:Y:S01]  /*f600*/  VIADD R5, R113, UR6 ;  /* 0x0000000671057c36 */ /* 0x000fe20008000000 */
[----:B-1----:R-:W-:Y:S01]  /*f610*/  NOP ;  /* 0x0000000000007918 */ /* 0x002fe20000000000 */
[----:B0-----:R-:W-:Y:S05]  /*f620*/  @P3 BRA `(.L_x_1514) ;  /* 0x0000000000543947 */ /* 0x001fea0003800000 */
[C---:B------:R-:W-:Y:S01]  /*f630*/  ISETP.GT.AND P3, PT, R113.reuse, RZ, PT ;  /* 0x000000ff7100720c */ /* 0x040fe20003f64270 */
[----:B------:R-:W-:Y:S01]  /*f640*/  BSSY B0, `(.L_x_1515) ;  /* 0x0000010000007945 */ /* 0x000fe20003800000 */
[----:B------:R-:W-:-:S11]  /*f650*/  VIADD R10, R113, 0xffffffff ;  /* 0xffffffff710a7836 */ /* 0x000fd60000000000 */
[----:B------:R-:W-:Y:S05]  /*f660*/  @P3 BRA `(.L_x_1516) ;  /* 0x0000000000203947 */ /* 0x000fea0003800000 */
[----:B------:R-:W-:Y:S01]  /*f670*/  UISETP.NE.AND UP1, UPT, UR7, 0x1, UPT ;  /* 0x000000010700788c */ /* 0x000fe2000bf25270 */
[----:B------:R-:W-:-:S05]  /*f680*/  IMAD.MOV R10, RZ, RZ, -R113 ;  /* 0x000000ffff0a7224 */ /* 0x000fca00078e0a71 */
[----:B------:R-:W-:-:S05]  /*f690*/  PLOP3.LUT P3, PT, PT, PT, UP1, 0x80, 0x0 ;  /* 0x000000000000781c */ /* 0x000fca0003f6f018 */
[----:B------:R-:W-:-:S08]  /*f6a0*/  @UP1 ULDC.64 UR4, c[0x0][0x9e8] ;  /* 0x00027a0000041ab9 */ /* 0x000fd00000000a00 */
[----:B------:R-:W-:-:S05]  /*f6b0*/  @P3 IMAD.HI.U32 R11, R10, UR4, RZ ;  /* 0x000000040a0b3c27 */ /* 0x000fca000f8e00ff */
[----:B------:R-:W-:-:S04]  /*f6c0*/  @P3 SHF.R.U32.HI R10, RZ, UR5, R11 ;  /* 0x00000005ff0a3c19 */ /* 0x000fc8000801160b */
[----:B------:R-:W-:Y:S01]  /*f6d0*/  LOP3.LUT R10, RZ, R10, RZ, 0x33, !PT ;  /* 0x0000000aff0a7212 */ /* 0x000fe200078e33ff */
[----:B------:R-:W-:Y:S06]  /*f6e0*/  BRA `(.L_x_1517) ;  /* 0x0000000000147947 */ /* 0x000fec0003800000 */
.L_x_1516:
[----:B------:R-:W-:-:S06]  /*f6f0*/  UISETP.NE.AND UP1, UPT, UR7, 0x1, UPT ;  /* 0x000000010700788c */ /* 0x000fcc000bf25270 */
[----:B------:R-:W-:-:S05]  /*f700*/  PLOP3.LUT P3, PT, PT, PT, UP1, 0x80, 0x0 ;  /* 0x000000000000781c */ /* 0x000fca0003f6f018 */
[----:B------:R-:W-:-:S08]  /*f710*/  @UP1 ULDC.64 UR4, c[0x0][0x9e8] ;  /* 0x00027a0000041ab9 */ /* 0x000fd00000000a00 */
[----:B------:R-:W-:-:S05]  /*f720*/  @P3 IMAD.HI.U32 R11, R10, UR4, RZ ;  /* 0x000000040a0b3c27 */ /* 0x000fca000f8e00ff */
[----:B------:R-:W-:-:S07]  /*f730*/  @P3 SHF.R.U32.HI R10, RZ, UR5, R11 ;  /* 0x00000005ff0a3c19 */ /* 0x000fce000801160b */
.L_x_1517:
[----:B------:R-:W-:Y:S05]  /*f740*/  BSYNC B0 ;  /* 0x0000000000007941 */ /* 0x000fea0003800000 */
.L_x_1515:
[----:B------:R-:W-:-:S04]  /*f750*/  IMAD.U32 R11, RZ, RZ, UR7 ;  /* 0x00000007ff0b7e24 */ /* 0x000fc8000f8e00ff */
[----:B------:R-:W-:-:S05]  /*f760*/  IMAD R10, R10, R11, UR7 ;  /* 0x000000070a0a7e24 */ /* 0x000fca000f8e020b */
[----:B------:R-:W-:-:S07]  /*f770*/  VIMNMX R5, R5, R10, PT ;  /* 0x0000000a05057248 */ /* 0x000fce0003fe0100 */
.L_x_1514:
[----:B------:R-:W2:Y:S01]  /*f780*/  LDL R11, [R1+0x44] ;  /* 0x00004400010b7983 */ /* 0x000ea20000100800 */
[----:B------:R-:W-:Y:S01]  /*f790*/  SHF.R.S32.HI R10, RZ, 0x1f, R5 ;  /* 0x0000001fff0a7819 */ /* 0x000fe20000011405 */
[----:B------:R-:W-:Y:S01]  /*f7a0*/  ULDC UR42, c[0x0][0x9e4] ;  /* 0x00027900002a7ab9 */ /* 0x000fe20000000800 */
[----:B------:R-:W-:Y:S01]  /*f7b0*/  ULDC UR5, c[0x0][0x9e4] ;  /* 0x0002790000057ab9 */ /* 0x000fe20000000800 */
[----:B------:R-:W-:Y:S01]  /*f7c0*/  ULDC UR48, c[0x0][0x9d8] ;  /* 0x0002760000307ab9 */ /* 0x000fe20000000800 */
[----:B------:R-:W-:Y:S01]  /*f7d0*/  LEA.HI R10, R10, R5, RZ, 0x7 ;  /* 0x000000050a0a7211 */ /* 0x000fe200078f38ff */
[----:B------:R-:W-:Y:S01]  /*f7e0*/  ULDC UR51, c[0x0][0x9d8] ;  /* 0x0002760000337ab9 */ /* 0x000fe20000000800 */
[----:B------:R-:W-:Y:S01]  /*f7f0*/  ULDC UR49, c[0x0][0x9d8] ;  /* 0x0002760000317ab9 */ /* 0x000fe20000000800 */
[----:B------:R-:W-:Y:S01]  /*f800*/  ULDC UR4, c[0x0][0x988] ;  /* 0x0002620000047ab9 */ /* 0x000fe20000000800 */
[----:B------:R-:W-:Y:S01]  /*f810*/  SHF.R.S32.HI R10, RZ, 0x7, R10 ;  /* 0x00000007ff0a7819 */ /* 0x000fe2000001140a */
[----:B------:R-:W-:Y:S01]  /*f820*/  ULDC UR7, c[0x0][0x988] ;  /* 0x0002620000077ab9 */ /* 0x000fe20000000800 */
[----:B------:R-:W-:Y:S01]  /*f830*/  ULDC UR6, c[0x0][0x988] ;  /* 0x0002620000067ab9 */ /* 0x000fe20000000800 */
[----:B------:R-:W-:Y:S01]  /*f840*/  ULDC UR50, c[0x0][0x9e0] ;  /* 0x0002780000327ab9 */ /* 0x000fe20000000800 */
[----:B------:R-:W-:Y:S01]  /*f850*/  ULDC UR43, c[0x0][0x9e0] ;  /* 0x00027800002b7ab9 */ /* 0x000fe20000000800 */
        /* <DEDUP_REMOVED lines=24> */
[----:B--2---:R-:W-:-:S04]  /*f9e0*/  VIMNMX R11, R11, R10, !PT ;  /* 0x0000000a0b0b7248 */ /* 0x004fc80007fe0100 */
[----:B------:R-:W-:Y:S01]  /*f9f0*/  ISETP.GE.AND P3, PT, R0, R11, PT ;  /* 0x0000000b0000720c */ /* 0x000fe20003f66270 */
[----:B------:R0:W-:-:S12]  /*fa00*/  STL [R1+0xc], R11 ;  /* 0x00000c0b01007387 */ /* 0x0001d80000100800 */
[----:B0-----:R-:W-:Y:S05]  /*fa10*/  @!P3 BRA `(.L_x_1518) ;  /* 0x0000003800e8b947 */ /* 0x001fea0003800000 */
[----:B------:R-:W-:-:S07]  /*fa20*/  IMAD.MOV.U32 R135, RZ, RZ, RZ ;  /* 0x000000ffff877224 */ /* 0x000fce00078e00ff */
.L_x_1536:
[----:B------:R-:W2:Y:S01]  /*fa30*/  LDL R10, [R1] ;  /* 0x00000000010a7983 */ /* 0x000ea20000100800 */
[----:B------:R-:W-:Y:S01]  /*fa40*/  VIADD R20, R16, 0x1 ;  /* 0x0000000110147836 */ /* 0x000fe20000000000 */
[----:B------:R-:W-:Y:S05]  /*fa50*/  YIELD ;  /* 0x0000000000007946 */ /* 0x000fea0003800000 */
[----:B------:R-:W-:-:S04]  /*fa60*/  ISETP.NE.AND P4, PT, R20, 0x2, PT ;  /* 0x000000021400780c */ /* 0x000fc80003f85270 */
[----:B------:R-:W-:Y:S02]  /*fa70*/  SEL R5, RZ, 0x1, P4 ;  /* 0x00000001ff057807 */ /* 0x000fe40002000000 */
[----:B------:R-:W-:Y:S02]  /*fa80*/  SEL R20, R20, RZ, P4 ;  /* 0x000000ff14147207 */ /* 0x000fe40002000000 */
[----:B------:R-:W-:Y:S02]  /*fa90*/  LOP3.LUT R5, R18, R5, RZ, 0x3c, !PT ;  /* 0x0000000512057212 */ /* 0x000fe400078e3cff */
[----:B--2---:R-:W-:-:S13]  /*faa0*/  ISETP.NE.AND P3, PT, R10, RZ, PT ;  /* 0x000000ff0a00720c */ /* 0x004fda0003f65270 */
[----:B------:R-:W-:Y:S05]  /*fab0*/  @P3 BRA `(.L_x_1519) ;  /* 0x0000000000303947 */ /* 0x000fea0003800000 */
[----:B------:R-:W-:Y:S05]  /*fac0*/  @!P0 BRA `(.L_x_1520) ;  /* 0x0000000000048947 */ /* 0x000fea0003800000 */
[----:B------:R-:W-:Y:S01]  /*fad0*/  BPT.TRAP 0x1 ;  /* 0x000000040000795c */ /* 0x000fe20000300000 */
.L_x_1520:
[----:B------:R-:W-:Y:S01]  /*fae0*/  IMAD R11, R20, 0x8, R2 ;  /* 0x00000008140b7824 */ /* 0x000fe200078e0202 */
[----:B------:R-:W-:-:S04]  /*faf0*/  SHF.L.U32 R10, R5, 0x1f, RZ ;  /* 0x0000001f050a7819 */ /* 0x000fc800000006ff */
[----:B------:R0:W1:Y:S01]  /*fb00*/  SYNCS.PHASECHK.TRANS64.TRYWAIT P4, [R11+URZ+0x2d830], R10 ;  /* 0x02d8300a0b0075a7 */ /* 0x000062000808017f */
[----:B------:R-:W-:Y:S05]  /*fb10*/  @!P0 BRA `(.L_x_1521) ;  /* 0x0000000000048947 */ /* 0x000fea0003800000 */
[----:B------:R-:W-:Y:S01]  /*fb20*/  BPT.TRAP 0x1 ;  /* 0x000000040000795c */ /* 0x000fe20000300000 */
.L_x_1521:
[----:B------:R-:W-:Y:S04]  /*fb30*/  BSSY B0, `(.L_x_1519) ;  /* 0x0000004000007945 */ /* 0x000fe80003800000 */
[----:B-1----:R-:W-:Y:S05]  /*fb40*/  @P4 BRA `(.L_x_1522) ;  /* 0x0000000000084947 */ /* 0x002fea0003800000 */
[----:B------:R-:W1:Y:S02]  /*fb50*/  SYNCS.PHASECHK.TRANS64.TRYWAIT P4, [R11+URZ+0x2d830], R10 ;  /* 0x02d8300a0b0075a7 */ /* 0x000e64000808017f */
[----:B-1----:R-:W-:Y:S05]  /*fb60*/  @!P4 BRA `(.L_x_1523) ;  /* 0x0000017000d8c947 */ /* 0x002fea0003800000 */
.L_x_1522:
[----:B------:R-:W-:Y:S05]  /*fb70*/  BSYNC B0 ;  /* 0x0000000000007941 */ /* 0x000fea0003800000 */
.L_x_1519:
[----:B01----:R-:W2:Y:S01]  /*fb80*/  LDL R10, [R1+0x4] ;  /* 0x00000400010a7983 */ /* 0x003ea20000100800 */
[----:B------:R-:W0:Y:S01]  /*fb90*/  S2R R14, SR_TID.X ;  /* 0x00000000000e7919 */ /* 0x000e220000002100 */
[----:B------:R-:W-:Y:S05]  /*fba0*/  WARPSYNC.ALL ;  /* 0x0000000000007948 */ /* 0x000fea0003800000 */
[----:B------:R-:W-:Y:S01]  /*fbb0*/  IMAD.MOV.U32 R11, RZ, RZ, -0x7fffffe0 ;  /* 0x80000020ff0b7424 */ /* 0x000fe200078e00ff */
[----:B0-----:R-:W-:-:S05]  /*fbc0*/  SHF.R.U32.HI R14, RZ, 0x7, R14 ;  /* 0x00000007ff0e7819 */ /* 0x001fca000001160e */
[----:B------:R-:W-:Y:S01]  /*fbd0*/  VIADD R21, R14, 0x8 ;  /* 0x000000080e157836 */ /* 0x000fe20000000000 */
[----:B------:R-:W-:Y:S01]  /*fbe0*/  R2UR UR11, R11 ;  /* 0x000000000b0b72ca */ /* 0x000fe200000e0000 */
[----:B------:R-:W-:Y:S01]  /*fbf0*/  IMAD.MOV.U32 R25, RZ, RZ, -0x7fffffe0 ;  /* 0x80000020ff197424 */ /* 0x000fe200078e00ff */
[----:B------:R-:W-:Y:S01]  /*fc00*/  R2UR UR8, R6 ;  /* 0x00000000060872ca */ /* 0x000fe200000e0000 */
[----:B------:R-:W-:Y:S01]  /*fc10*/  IMAD.MOV.U32 R27, RZ, RZ, -0x7fffffe0 ;  /* 0x80000020ff1b7424 */ /* 0x000fe200078e00ff */
[----:B------:R-:W-:Y:S02]  /*fc20*/  R2UR UR9, R7 ;  /* 0x00000000070972ca */ /* 0x000fe400000e0000 */
[C---:B------:R-:W-:Y:S02]  /*fc30*/  R2UR UR15, R25.reuse ;  /* 0x00000000190f72ca */ /* 0x040fe400000e0000 */
[----:B------:R-:W-:Y:S02]  /*fc40*/  R2UR UR23, R25 ;  /* 0x00000000191772ca */ /* 0x000fe400000e0000 */
[----:B------:R-:W-:-:S02]  /*fc50*/  R2UR UR27, R27 ;  /* 0x000000001b1b72ca */ /* 0x000fc400000e0000 */
[----:B------:R-:W-:Y:S02]  /*fc60*/  R2UR UR12, R152 ;  /* 0x00000000980c72ca */ /* 0x000fe400000e0000 */
[----:B------:R-:W-:Y:S01]  /*fc70*/  R2UR UR13, R153 ;  /* 0x00000000990d72ca */ /* 0x000fe200000e0000 */
[----:B------:R0:W-:Y:S01]  /*fc80*/  BAR.SYNC.DEFER_BLOCKING R21, 0x100 ;  /* 0x000400150000751d */ /* 0x0001e20000010000 */
[----:B------:R-:W-:Y:S01]  /*fc90*/  IMAD.MOV.U32 R15, RZ, RZ, -0x7fffffe0 ;  /* 0x80000020ff0f7424 */ /* 0x000fe200078e00ff */
[----:B------:R-:W-:Y:S02]  /*fca0*/  R2UR UR16, R150 ;  /* 0x00000000961072ca */ /* 0x000fe400000e0000 */
[----:B------:R-:W-:Y:S01]  /*fcb0*/  R2UR UR17, R151 ;  /* 0x00000000971172ca */ /* 0x000fe200000e0000 */
[----:B--2---:R-:W-:-:S04]  /*fcc0*/  IMAD R10, R20, 0x600, R10 ;  /* 0x00000600140a7824 */ /* 0x004fc800078e020a */
[C---:B------:R-:W-:Y:S01]  /*fcd0*/  VIADD R24, R10.reuse, 0x2 ;  /* 0x000000020a187836 */ /* 0x040fe20000000000 */
[C---:B------:R-:W-:Y:S01]  /*fce0*/  R2UR UR10, R10.reuse ;  /* 0x000000000a0a72ca */ /* 0x040fe200000e0000 */
[----:B------:R-:W-:-:S03]  /*fcf0*/  VIADD R26, R10, 0x400 ;  /* 0x000004000a1a7836 */ /* 0x000fc60000000000 */
[----:B------:R-:W-:Y:S01]  /*fd00*/  R2UR UR14, R24 ;  /* 0x00000000180e72ca */ /* 0x000fe200000e0000 */
[----:B------:R-:W-:Y:S01]  /*fd10*/  VIADD R24, R10, 0x202 ;  /* 0x000002020a187836 */ /* 0x000fe20000000000 */
[----:B------:R-:W-:-:S04]  /*fd20*/  R2UR UR26, R26 ;  /* 0x000000001a1a72ca */ /* 0x000fc800000e0000 */
[----:B------:R-:W-:Y:S02]  /*fd30*/  R2UR UR22, R24 ;  /* 0x00000000181672ca */ /* 0x000fe400000e0000 */
[----:B------:R-:W-:-:S06]  /*fd40*/  WARPGROUP.ARRIVE ;  /* 0x00000000000079c5 */ /* 0x000fcc0000000000 */
[----:B------:R-:W-:Y:S01]  /*fd50*/  HGMMA.64x128x16.F32 R24, gdesc[UR8], RZ, !UPT, gsb0 ;  /* 0x01e00000081879f0 */ /* 0x000fe2000c0008ff */
[----:B------:R-:W-:Y:S01]  /*fd60*/  VIADD R14, R10, 0x200 ;  /* 0x000002000a0e7836 */ /* 0x000fe20000000000 */
[----:B------:R-:W-:-:S04]  /*fd70*/  R2UR UR19, R15 ;  /* 0x000000000f1372ca */ /* 0x000fc800000e0000 */
[----:B------:R-:W-:Y:S01]  /*fd80*/  R2UR UR18, R14 ;  /* 0x000000000e1272ca */ /* 0x000fe200000e0000 */
[----:B------:R-:W-:Y:S02]  /*fd90*/  WARPGROUP.DEPBAR.LE gsb0, 0x0 ;  /* 0x00008000000079c5 */ /* 0x000fe40000010000 */
[----:B------:R-:W-:-:S06]  /*fda0*/  WARPGROUP.ARRIVE ;  /* 0x00000000000079c5 */ /* 0x000fcc0000000000 */
[----:B------:R-:W-:Y:S01]  /*fdb0*/  HGMMA.64x128x16.F32 R24, gdesc[UR12], R24, gsb0 ;  /* 0x01e000000c1879f0 */ /* 0x000fe20008000818 */
[----:B------:R-:W-:Y:S02]  /*fdc0*/  R2UR UR20, R148 ;  /* 0x00000000941472ca */ /* 0x000fe400000e0000 */
        /* <DEDUP_REMOVED lines=9> */
[----:B------:R-:W-:Y:S01]  /*fe60*/  VIADD R10, R10, 0x402 ;  /* 0x000004020a0a7836 */ /* 0x000fe20000000000 */
[----:B------:R-:W-:Y:S02]  /*fe70*/  R2UR UR31, R11 ;  /* 0x000000000b1f72ca */ /* 0x000fe400000e0000 */
[----:B------:R-:W-:Y:S02]  /*fe80*/  R2UR UR28, R8 ;  /* 0x00000000081c72ca */ /* 0x000fe400000e0000 */
[----:B------:R-:W-:Y:S02]  /*fe90*/  R2UR UR30, R10 ;  /* 0x000000000a1e72ca */ /* 0x000fe400000e0000 */
[----:B------:R-:W-:Y:S01]  /*fea0*/  R2UR UR29, R9 ;  /* 0x00000000091d72ca */ /* 0x000fe200000e0000 */
[----:B------:R-:W-:Y:S02]  /*feb0*/  WARPGROUP.DEPBAR.LE gsb0, 0x0 ;  /* 0x00008000000079c5 */ /* 0x000fe40000010000 */
[----:B------:R-:W-:-:S06]  /*fec0*/  WARPGROUP.ARRIVE ;  /* 0x00000000000079c5 */ /* 0x000fcc0000000000 */
        /* <DEDUP_REMOVED lines=8> */
.L_x_1525:
[----:B------:R-:W-:Y:S01]  /*ff50*/  SHF.L.U32 R10, R18, 0x1f, RZ ;  /* 0x0000001f120a7819 */ /* 0x000fe200000006ff */
[----:B------:R-:W-:-:S04]  /*ff60*/  IMAD R11, R16, 0x8, R2 ;  /* 0x00000008100b7824 */ /* 0x000fc800078e0202 */
[----:B------:R0:W1:Y:S01]  /*ff70*/  SYNCS.PHASECHK.TRANS64.TRYWAIT P3, [R11+URZ+0x2d850], R10 ;  /* 0x02d8500a0b0075a7 */ /* 0x000062000806017f */
[----:B------:R-:W-:Y:S05]  /*ff80*/  @!P0 BRA `(.L_x_1526) ;  /* 0x0000000000048947 */ /* 0x000fea0003800000 */
[----:B------:R-:W-:Y:S01]  /*ff90*/  BPT.TRAP 0x1 ;  /* 0x000000040000795c */ /* 0x000fe20000300000 */
.L_x_1526:
[----:B-1----:R-:W-:Y:S05]  /*ffa0*/  @P3 BRA `(.L_x_1524) ;  /* 0x0000000000083947 */ /* 0x002fea0003800000 */
[----:B------:R-:W1:Y:S02]  /*ffb0*/  SYNCS.PHASECHK.TRANS64.TRYWAIT P3, [R11+URZ+0x2d850], R10 ;  /* 0x02d8500a0b0075a7 */ /* 0x000e64000806017f */
[----:B-1----:R-:W-:Y:S05]  /*ffc0*/  @!P3 BRA `(.L_x_1527) ;  /* 0x0000016c00d4b947 */ /* 0x002fea0003800000 */
.L_x_1524:
[----:B------:R-:W2:Y:S01]  /*ffd0*/  LDL R18, [R1+0x18] ;  /* 0x0000180001127983 */ /* 0x000ea20000100800 */
[----:B01----:R-:W0:Y:S03]  /*ffe0*/  @P2 LDC R11, c[0x0][0x44c] ;  /* 0x00011300ff0b2b82 */ /* 0x003e260000000800 */
[----:B------:R-:W2:Y:S04]  /*fff0*/  LDL R14, [R1+0x40] ;  /* 0x00004000010e7983 */ /* 0x000ea80000100800 */
[----:B------:R-:W3:Y:S01]  /*10000*/  LDL R21, [R1+0x1c] ;  /* 0x00001c0001157983 */ /* 0x000ee20000100800 */
[----:B------:R-:W1:Y:S01]  /*10010*/  @P2 LDC R10, c[0x0][0x450] ;  /* 0x00011400ff0a2b82 */ /* 0x000e620000000800 */
[----:B------:R-:W-:Y:S05]  /*10020*/  WARPSYNC.ALL ;  /* 0x0000000000007948 */ /* 0x000fea0003800000 */
[----:B------:R-:W-:Y:S01]  /*10030*/  WARPGROUP.ARRIVE ;  /* 0x00000000000079c5 */ /* 0x000fe20000000000 */
[----:B------:R-:W-:Y:S01]  /*10040*/  UMOV UR9, 0x40000040 ;  /* 0x4000004000097882 */ /* 0x000fe20000000000 */
[----:B------:R-:W-:Y:S01]  /*10050*/  IMAD.MOV.U32 R15, RZ, RZ, -0x7fffffe0 ;  /* 0x80000020ff0f7424 */ /* 0x000fe200078e00ff */
[----:B------:R-:W-:Y:S01]  /*10060*/  UMOV UR13, 0x40000040 ;  /* 0x40000040000d7882 */ /* 0x000fe20000000000 */
[----:B------:R-:W-:Y:S01]  /*10070*/  UMOV UR17, 0x40000040 ;  /* 0x4000004000117882 */ /* 0x000fe20000000000 */
[----:B------:R-:W-:Y:S01]  /*10080*/  UMOV UR21, 0x40000040 ;  /* 0x4000004000157882 */ /* 0x000fe20000000000 */
[----:B------:R-:W-:Y:S01]  /*10090*/  UMOV UR25, 0x40000040 ;  /* 0x4000004000197882 */ /* 0x000fe20000000000 */
[C---:B------:R-:W-:Y:S01]  /*100a0*/  R2UR UR15, R15.reuse ;  /* 0x000000000f0f72ca */ /* 0x040fe200000e0000 */
[----:B------:R-:W-:Y:S01]  /*100b0*/  UMOV UR29, 0x40000040 ;  /* 0x40000040001d7882 */ /* 0x000fe20000000000 */
[C---:B------:R-:W-:Y:S01]  /*100c0*/  R2UR UR19, R15.reuse ;  /* 0x000000000f1372ca */ /* 0x040fe200000e0000 */
[----:B------:R-:W-:Y:S01]  /*100d0*/  UMOV UR33, 0x40000040 ;  /* 0x4000004000217882 */ /* 0x000fe20000000000 */
[C---:B------:R-:W-:Y:S01]  /*100e0*/  R2UR UR23, R15.reuse ;  /* 0x000000000f1772ca */ /* 0x040fe200000e0000 */
[----:B------:R-:W4:Y:S01]  /*100f0*/  S2R R144, SR_TID.X ;  /* 0x0000000000907919 */ /* 0x000f220000002100 */
[C---:B------:R-:W-:Y:S01]  /*10100*/  R2UR UR27, R15.reuse ;  /* 0x000000000f1b72ca */ /* 0x040fe200000e0000 */
[----:B------:R-:W-:Y:S01]  /*10110*/  FMUL.FTZ R84, R84, UR51 ;  /* 0x0000003354547c20 */ /* 0x000fe20008410000 */
[----:B------:R-:W-:Y:S01]  /*10120*/  R2UR UR31, R15 ;  /* 0x000000000f1f72ca */ /* 0x000fe200000e0000 */
[----:B------:R-:W-:Y:S01]  /*10130*/  FMUL.FTZ R85, R85, UR51 ;  /* 0x0000003355557c20 */ /* 0x000fe20008410000 */
        /* <DEDUP_REMOVED lines=18> */
[----:B------:R-:W0:Y:S08]  /*10260*/  MUFU.TANH R15, R15 ;  /* 0x0000000f000f7308 */ /* 0x000e300000002400 */
[----:B------:R-:W0:Y:S01]  /*10270*/  MUFU.TANH R27, R27 ;  /* 0x0000001b001b7308 */ /* 0x000e220000002400 */
[----:B----4-:R-:W-:-:S02]  /*10280*/  SHF.R.U32.HI R143, RZ, 0x7, R144 ;  /* 0x00000007ff8f7819 */ /* 0x010fc40000011690 */
[----:B------:R-:W-:-:S05]  /*10290*/  ISETP.GE.U32.AND P3, PT, R144, 0x180, PT ;  /* 0x000001809000780c */ /* 0x000fca0003f66070 */
        /* <DEDUP_REMOVED lines=17> */
[----:B--2---:R-:W-:-:S04]  /*103b0*/  IMAD.IADD R18, R14, 0x1, R18 ;  /* 0x000000010e127824 */ /* 0x004fc800078e0212 */
[----:B0-----:R-:W-:-:S05]  /*103c0*/  @P2 IMAD.HI.U32 R11, R18, R11, RZ ;  /* 0x0000000b120b2227 */ /* 0x001fca00078e00ff */
[----:B-1----:R-:W-:Y:S01]  /*103d0*/  @P2 SHF.R.U32.HI R18, RZ, R10, R11 ;  /* 0x0000000aff122219 */ /* 0x002fe2000001160b */
[----:B------:R-:W-:Y:S02]  /*103e0*/  IMAD.MOV.U32 R11, RZ, RZ, -0x7fffffe0 ;  /* 0x80000020ff0b7424 */ /* 0x000fe400078e00ff */
[----:B------:R-:W-:Y:S02]  /*103f0*/  VIADD R10, R2, 0x400 ;  /* 0x00000400020a7836 */ /* 0x000fe40000000000 */
[----:B------:R-:W0:Y:S01]  /*10400*/  SHFL.IDX PT, R145, R18, RZ, 0x1c1f ;  /* 0x001c1fff12917589 */ /* 0x000e2200000e0000 */
[----:B------:R-:W-:Y:S01]  /*10410*/  R2UR UR11, R11 ;  /* 0x000000000b0b72ca */ /* 0x000fe200000e0000 */
[----:B---3--:R-:W-:Y:S01]  /*10420*/  IMAD R11, R21, 0x2000, R2 ;  /* 0x00002000150b7824 */ /* 0x008fe200078e0202 */
[----:B------:R-:W-:Y:S01]  /*10430*/  SHF.R.U32.HI R10, RZ, 0x4, R10 ;  /* 0x00000004ff0a7819 */ /* 0x000fe2000001160a */
[----:B------:R-:W-:Y:S01]  /*10440*/  FMUL.FTZ R21, R28, UR51 ;  /* 0x000000331c157c20 */ /* 0x000fe20008410000 */
[----:B------:R-:W-:Y:S01]  /*10450*/  FMUL.FTZ R28, R33, UR51 ;  /* 0x00000033211c7c20 */ /* 0x000fe20008410000 */
[----:B------:R-:W-:Y:S01]  /*10460*/  FMUL.FTZ R33, R38, UR51 ;  /* 0x0000003326217c20 */ /* 0x000fe20008410000 */
[----:B------:R-:W-:Y:S01]  /*10470*/  R2UR UR8, R11 ;  /* 0x000000000b0872ca */ /* 0x000fe200000e0000 */
[----:B------:R-:W-:Y:S01]  /*10480*/  IMAD.MOV.U32 R11, RZ, RZ, -0x7fffffe0 ;  /* 0x80000020ff0b7424 */ /* 0x000fe200078e00ff */
[----:B------:R-:W-:Y:S01]  /*10490*/  LOP3.LUT R10, R10, 0x3fff, RZ, 0xc0, !PT ;  /* 0x00003fff0a0a7812 */ /* 0x000fe200078ec0ff */
[----:B------:R-:W-:Y:S01]  /*104a0*/  FMUL.FTZ R38, R43, UR51 ;  /* 0x000000332b267c20 */ /* 0x000fe20008410000 */
[----:B------:R-:W-:Y:S01]  /*104b0*/  FMUL.FTZ R43, R48, UR51 ;  /* 0x00000033302b7c20 */ /* 0x000fe20008410000 */
[----:B------:R-:W-:Y:S01]  /*104c0*/  FMUL.FTZ R48, R53, UR51 ;  /* 0x0000003335307c20 */ /* 0x000fe20008410000 */
[----:B------:R-:W-:Y:S01]  /*104d0*/  LOP3.LUT R10, R10, 0x2000000, RZ, 0xfc, !PT ;  /* 0x020000000a0a7812 */ /* 0x000fe200078efcff */
[----:B------:R-:W-:Y:S01]  /*104e0*/  FMUL.FTZ R53, R56, UR51 ;  /* 0x0000003338357c20 */ /* 0x000fe20008410000 */
[----:B------:R-:W-:Y:S01]  /*104f0*/  FMUL.FTZ R56, R59, UR51 ;  /* 0x000000333b387c20 */ /* 0x000fe20008410000 */
[----:B------:R-:W-:Y:S01]  /*10500*/  FMUL.FTZ R59, R62, UR51 ;  /* 0x000000333e3b7c20 */ /* 0x000fe20008410000 */
[----:B------:R-:W-:Y:S01]  /*10510*/  FMUL.FTZ R62, R65, UR51 ;  /* 0x00000033413e7c20 */ /* 0x000fe20008410000 */
[----:B------:R-:W-:-:S02]  /*10520*/  IMAD R10, R16, 0x600, R10 ;  /* 0x00000600100a7824 */ /* 0x000fc400078e020a */
[----:B------:R-:W-:Y:S01]  /*10530*/  FMUL.FTZ R65, R68, UR51 ;  /* 0x0000003344417c20 */ /* 0x000fe20008410000 */
[----:B------:R-:W-:Y:S01]  /*10540*/  UIADD3 UR8, UR8, 0x21800, URZ ;  /* 0x0002180008087890 */ /* 0x000fe2000fffe03f */
[----:B------:R-:W-:Y:S01]  /*10550*/  FMUL.FTZ R68, R71, UR51 ;  /* 0x0000003347447c20 */ /* 0x000fe20008410000 */
[C---:B------:R-:W-:Y:S01]  /*10560*/  VIADD R14, R10.reuse, 0x40 ;  /* 0x000000400a0e7836 */ /* 0x040fe20000000000 */
[----:B------:R-:W-:Y:S01]  /*10570*/  R2UR UR10, R10 ;  /* 0x000000000a0a72ca */ /* 0x000fe200000e0000 */
[----:B------:R-:W-:Y:S01]  /*10580*/  USHF.R.U32.HI UR8, URZ, 0x4, UR8 ;  /* 0x000000043f087899 */ /* 0x000fe20008011608 */
[----:B------:R-:W-:Y:S01]  /*10590*/  FMUL.FTZ R71, R74, UR51 ;  /* 0x000000334a477c20 */ /* 0x000fe20008410000 */
[----:B------:R-:W-:Y:S01]  /*105a0*/  FMUL.FTZ R74, R77, UR51 ;  /* 0x000000334d4a7c20 */ /* 0x000fe20008410000 */
[----:B------:R-:W-:Y:S01]  /*105b0*/  R2UR UR14, R14 ;  /* 0x000000000e0e72ca */ /* 0x000fe200000e0000 */
[----:B------:R-:W-:Y:S01]  /*105c0*/  ULOP3.LUT UR8, UR8, 0x3fff, URZ, 0xc0, !UPT ;  /* 0x00003fff08087892 */ /* 0x000fe2000f8ec03f */
[----:B------:R-:W-:-:S02]  /*105d0*/  VIADD R14, R10, 0x80 ;  /* 0x000000800a0e7836 */ /* 0x000fc40000000000 */
[----:B------:R-:W-:Y:S01]  /*105e0*/  FMUL.FTZ R77, R80, UR51 ;  /* 0x00000033504d7c20 */ /* 0x000fe20008410000 */
[----:B------:R-:W-:Y:S01]  /*105f0*/  FMUL.FTZ R80, R83, UR51 ;  /* 0x0000003353507c20 */ /* 0x000fe20008410000 */
[----:B------:R-:W-:Y:S01]  /*10600*/  ULOP3.LUT UR8, UR8, 0x10000, URZ, 0xfc, !UPT ;  /* 0x0001000008087892 */ /* 0x000fe2000f8efc3f */
[----:B------:R-:W-:Y:S01]  /*10610*/  FMUL.FTZ R83, R87, UR51 ;  /* 0x0000003357537c20 */ /* 0x000fe20008410000 */
[----:B------:R-:W-:Y:S01]  /*10620*/  R2UR UR18, R14 ;  /* 0x000000000e1272ca */ /* 0x000fe200000e0000 */
[----:B------:R-:W-:Y:S01]  /*10630*/  VIADD R14, R10, 0xc0 ;  /* 0x000000c00a0e7836 */ /* 0x000fe20000000000 */
[----:B------:R-:W-:Y:S01]  /*10640*/  UIADD3 UR12, UR8, 0x2, URZ ;  /* 0x00000002080c7890 */ /* 0x000fe2000fffe03f */
[----:B------:R-:W1:Y:S01]  /*10650*/  MUFU.TANH R21, R21 ;  /* 0x0000001500157308 */ /* 0x000e620000002400 */
[----:B------:R-:W-:Y:S02]  /*10660*/  UIADD3 UR16, UR8, 0x4, URZ ;  /* 0x0000000408107890 */ /* 0x000fe4000fffe03f */
[----:B------:R-:W-:Y:S01]  /*10670*/  R2UR UR22, R14 ;  /* 0x000000000e1672ca */ /* 0x000fe200000e0000 */
[----:B------:R-:W-:Y:S01]  /*10680*/  HGMMA.64x96x16.F32 R88, gdesc[UR8].tnspB, R88, gsb0 ;  /* 0x41600000085879f0 */ /* 0x000fe20008000858 */
[----:B------:R-:W-:Y:S01]  /*10690*/  UIADD3 UR20, UR8, 0x6, URZ ;  /* 0x0000000608147890 */ /* 0x000fe2000fffe03f */
[----:B------:R-:W-:Y:S01]  /*106a0*/  VIADD R14, R10, 0x100 ;  /* 0x000001000a0e7836 */ /* 0x000fe20000000000 */
[----:B------:R-:W-:Y:S01]  /*106b0*/  UIADD3 UR24, UR8, 0x600, URZ ;  /* 0x0000060008187890 */ /* 0x000fe2000fffe03f */
[----:B------:R-:W-:Y:S01]  /*106c0*/  R2UR UR11, R11 ;  /* 0x000000000b0b72ca */ /* 0x000fe200000e0000 */
[----:B------:R-:W-:Y:S01]  /*106d0*/  UIADD3 UR28, UR8, 0x602, URZ ;  /* 0x00000602081c7890 */ /* 0x000fe2000fffe03f */
[----:B------:R-:W-:Y:S01]  /*106e0*/  FMUL.FTZ R11, R25, UR51 ;  /* 0x00000033190b7c20 */ /* 0x000fe20008410000 */
[----:B------:R-:W-:Y:S01]  /*106f0*/  R2UR UR26, R14 ;  /* 0x000000000e1a72ca */ /* 0x000fe200000e0000 */
[----:B------:R-:W-:Y:S01]  /*10700*/  VIADD R14, R10, 0x140 ;  /* 0x000001400a0e7836 */ /* 0x000fe20000000000 */
[----:B------:R-:W-:Y:S01]  /*10710*/  UIADD3 UR32, UR8, 0x604, URZ ;  /* 0x0000060408207890 */ /* 0x000fe2000fffe03f */
[----:B------:R-:W-:Y:S01]  /*10720*/  FMUL.FTZ R25, R30, UR51 ;  /* 0x000000331e197c20 */ /* 0x000fe20008410000 */
[----:B------:R-:W-:Y:S01]  /*10730*/  UIADD3 UR8, UR8, 0x606, URZ ;  /* 0x0000060608087890 */ /* 0x000fe2000fffe03f */
[----:B------:R-:W-:Y:S01]  /*10740*/  FMUL.FTZ R30, R35, UR51 ;  /* 0x00000033231e7c20 */ /* 0x000fe20008410000 */
[----:B------:R-:W-:Y:S01]  /*10750*/  R2UR UR30, R14 ;  /* 0x000000000e1e72ca */ /* 0x000fe200000e0000 */
[C---:B------:R-:W-:Y:S01]  /*10760*/  VIADD R14, R10.reuse, 0x180 ;  /* 0x000001800a0e7836 */ /* 0x040fe20000000000 */
[----:B------:R-:W-:Y:S01]  /*10770*/  UMOV UR9, 0x40000040 ;  /* 0x4000004000097882 */ /* 0x000fe20000000000 */
[----:B------:R-:W-:-:S02]  /*10780*/  VIADD R10, R10, 0x1c0 ;  /* 0x000001c00a0a7836 */ /* 0x000fc40000000000 */
[----:B------:R-:W-:Y:S01]  /*10790*/  FMUL.FTZ R35, R40, UR51 ;  /* 0x0000003328237c20 */ /* 0x000fe20008410000 */
        /* <DEDUP_REMOVED lines=13> */
[----:B------:R-:W-:-:S02]  /*10870*/  VIADD R50, R143, 0x9 ;  /* 0x000000098f327836 */ /* 0x000fc40000000000 */
[----:B------:R-:W-:Y:S01]  /*10880*/  FMUL.FTZ R60, R63, UR51 ;  /* 0x000000333f3c7c20 */ /* 0x000fe20008410000 */
[----:B------:R-:W-:Y:S01]  /*10890*/  FMUL.FTZ R63, R66, UR51 ;  /* 0x00000033423f7c20 */ /* 0x000fe20008410000 */
[----:B------:R-:W-:Y:S01]  /*108a0*/  FMUL.FTZ R66, R69, UR51 ;  /* 0x0000003345427c20 */ /* 0x000fe20008410000 */
[----:B------:R-:W-:Y:S01]  /*108b0*/  FMUL.FTZ R14, R26, UR51 ;  /* 0x000000331a0e7c20 */ /* 0x000fe20008410000 */
[----:B------:R-:W-:Y:S01]  /*108c0*/  FMUL.FTZ R69, R72, UR51 ;  /* 0x0000003348457c20 */ /* 0x000fe20008410000 */
[----:B------:R-:W-:Y:S01]  /*108d0*/  FMUL.FTZ R26, R31, UR51 ;  /* 0x000000331f1a7c20 */ /* 0x000fe20008410000 */
[----:B------:R-:W-:Y:S01]  /*108e0*/  FMUL.FTZ R72, R75, UR51 ;  /* 0x000000334b487c20 */ /* 0x000fe20008410000 */
[----:B------:R-:W-:Y:S01]  /*108f0*/  SEL R50, R50, 0x9, !P3 ;  /* 0x0000000932327807 */ /* 0x000fe20005800000 */
[----:B------:R-:W-:Y:S01]  /*10900*/  FMUL.FTZ R31, R36, UR51 ;  /* 0x00000033241f7c20 */ /* 0x000fe20008410000 */
[----:B------:R-:W-:Y:S01]  /*10910*/  FMUL.FTZ R75, R78, UR51 ;  /* 0x000000334e4b7c20 */ /* 0x000fe20008410000 */
[----:B------:R-:W-:Y:S01]  /*10920*/  FMUL.FTZ R36, R41, UR51 ;  /* 0x0000003329247c20 */ /* 0x000fe20008410000 */
[----:B------:R-:W-:Y:S01]  /*10930*/  FMUL.FTZ R78, R81, UR51 ;  /* 0x00000033514e7c20 */ /* 0x000fe20008410000 */
[----:B------:R-:W-:Y:S01]  /*10940*/  FMUL.FTZ R41, R46, UR51 ;  /* 0x000000332e297c20 */ /* 0x000fe20008410000 */
[----:B------:R-:W-:-:S02]  /*10950*/  IMAD.SHL.U32 R81, R0, 0x80, RZ ;  /* 0x0000008000517824 */ /* 0x000fc400078e00ff */
[----:B------:R-:W-:Y:S01]  /*10960*/  FMUL.FTZ R46, R51, UR51 ;  /* 0x00000033332e7c20 */ /* 0x000fe20008410000 */
[----:B------:R-:W-:Y:S01]  /*10970*/  PLOP3.LUT P3, PT, PT, PT, UP0, 0x40, 0x0 ;  /* 0x000000000000781c */ /* 0x000fe20003f6e808 */
[----:B------:R-:W2:Y:S01]  /*10980*/  MUFU.TANH R10, R10 ;  /* 0x0000000a000a7308 */ /* 0x000ea20000002400 */
[----:B------:R-:W-:-:S04]  /*10990*/  IADD3 R143, -R22, 0x1, -R81 ;  /* 0x00000001168f7810 */ /* 0x000fc80007ffe951 */
[----:B------:R-:W-:-:S03]  /*109a0*/  IADD3 R143, -R138, R143, R139 ;  /* 0x0000008f8a8f7210 */ /* 0x000fc60007ffe18b */
[----:B------:R-:W3:Y:S02]  /*109b0*/  MUFU.TANH R11, R11 ;  /* 0x0000000b000b7308 */ /* 0x000ee40000002400 */
[C---:B------:R-:W-:Y:S02]  /*109c0*/  VIADD R144, R143.reuse, UR50 ;  /* 0x000000328f907c36 */ /* 0x040fe40008000000 */
[----:B------:R-:W-:Y:S02]  /*109d0*/  VIADD R143, R143, UR52 ;  /* 0x000000348f8f7c36 */ /* 0x000fe40008000000 */
[C---:B0-----:R-:W-:Y:S02]  /*109e0*/  IMAD.IADD R87, R145.reuse, 0x1, R144 ;  /* 0x0000000191577824 */ /* 0x041fe400078e0290 */
[----:B------:R-:W0:Y:S01]  /*109f0*/  MUFU.TANH R14, R14 ;  /* 0x0000000e000e7308 */ /* 0x000e220000002400 */
[----:B------:R-:W-:-:S07]  /*10a00*/  IMAD.IADD R86, R145, 0x1, R143 ;  /* 0x0000000191567824 */ /* 0x000fce00078e028f */
        /* <DEDUP_REMOVED lines=63> */
[----:B------:R5:W-:Y:S06]  /*10e00*/  BAR.ARV R50, 0x100 ;  /* 0x000400320000751d */ /* 0x000bec0000002000 */
[----:B-----5:R-:W-:-:S04]  /*10e10*/  @!P1 IMAD R50, R20, 0x8, R2 ;  /* 0x0000000814329824 */ /* 0x020fc800078e0202 */
[----:B------:R-:W-:-:S05]  /*10e20*/  @!P1 VIADD R50, R50, 0x2d840 ;  /* 0x0002d84032329836 */ /* 0x000fca0000000000 */
[----:B------:R-:W-:-:S04]  /*10e30*/  @!P1 PRMT R50, RZ, 0x654, R50 ;  /* 0x00000654ff329816 */ /* 0x000fc80000000032 */
[----:B------:R0:W-:Y:S01]  /*10e40*/  @!P1 SYNCS.ARRIVE.TRANS64.RED.A1T0 RZ, [R50+URZ], RZ ;  /* 0x000000ff32ff99a7 */ /* 0x0001e2000810043f */
[----:B-1234-:R-:W-:Y:S05]  /*10e50*/  @P3 BRA `(.L_x_1528) ;  /* 0x0000000000583947 */ /* 0x01efea0003800000 */
[----:B------:R-:W-:Y:S01]  /*10e60*/  IADD3 R145, -R138, R139, R145 ;  /* 0x0000008b8a917210 */ /* 0x000fe20007ffe191 */
[----:B------:R-:W-:Y:S03]  /*10e70*/  BSSY B0, `(.L_x_1529) ;  /* 0x0000010000007945 */ /* 0x000fe60003800000 */
[----:B------:R-:W-:-:S13]  /*10e80*/  ISETP.GT.AND P3, PT, R145, -0x1, PT ;  /* 0xffffffff9100780c */ /* 0x000fda0003f64270 */
[----:B------:R-:W-:Y:S05]  /*10e90*/  @P3 BRA `(.L_x_1530) ;  /* 0x0000000000203947 */ /* 0x000fea0003800000 */
[----:B------:R-:W-:Y:S01]  /*10ea0*/  IMAD.U32 R155, RZ, RZ, UR42 ;  /* 0x0000002aff9b7e24 */ /* 0x000fe2000f8e00ff */
[----:B------:R-:W-:-:S04]  /*10eb0*/  LOP3.LUT R145, RZ, R145, RZ, 0x33, !PT ;  /* 0x00000091ff917212 */ /* 0x000fc800078e33ff */
[----:B------:R-:W-:-:S13]  /*10ec0*/  ISETP.NE.AND P3, PT, R155, 0x1, PT ;  /* 0x000000019b00780c */ /* 0x000fda0003f65270 */
[----:B0-----:R-:W0:Y:S02]  /*10ed0*/  @P3 LDC.64 R50, c[0x0][0x9e8] ;  /* 0x00027a00ff323b82 */ /* 0x001e240000000a00 */
[----:B0-----:R-:W-:-:S05]  /*10ee0*/  @P3 IMAD.HI.U32 R50, R145, R50, RZ ;  /* 0x0000003291323227 */ /* 0x001fca00078e00ff */
[----:B------:R-:W-:-:S04]  /*10ef0*/  @P3 SHF.R.U32.HI R145, RZ, R51, R50 ;  /* 0x00000033ff913219 */ /* 0x000fc80000011632 */
[----:B------:R-:W-:Y:S01]  /*10f00*/  LOP3.LUT R145, RZ, R145, RZ, 0x33, !PT ;  /* 0x00000091ff917212 */ /* 0x000fe200078e33ff */
[----:B------:R-:W-:Y:S06]  /*10f10*/  BRA `(.L_x_1531) ;  /* 0x0000000000147947 */ /* 0x000fec0003800000 */
.L_x_1530:
[----:B------:R-:W-:-:S05]  /*10f20*/  IMAD.U32 R155, RZ, RZ, UR42 ;  /* 0x0000002aff9b7e24 */ /* 0x000fca000f8e00ff */
[----:B------:R-:W-:-:S13]  /*10f30*/  ISETP.NE.AND P3, PT, R155, 0x1, PT ;  /* 0x000000019b00780c */ /* 0x000fda0003f65270 */
[----:B0-----:R-:W0:Y:S02]  /*10f40*/  @P3 LDC.64 R50, c[0x0][0x9e8] ;  /* 0x00027a00ff323b82 */ /* 0x001e240000000a00 */
[----:B0-----:R-:W-:-:S05]  /*10f50*/  @P3 IMAD.HI.U32 R50, R145, R50, RZ ;  /* 0x0000003291323227 */ /* 0x001fca00078e00ff */
[----:B------:R-:W-:-:S07]  /*10f60*/  @P3 SHF.R.U32.HI R145, RZ, R51, R50 ;  /* 0x00000033ff913219 */ /* 0x000fce0000011632 */
.L_x_1531:
[----:B------:R-:W-:Y:S05]  /*10f70*/  BSYNC B0 ;  /* 0x0000000000007941 */ /* 0x000fea0003800000 */
.L_x_1529:
[----:B------:R-:W-:-:S04]  /*10f80*/  IMAD R145, R145, R155, -R81 ;  /* 0x0000009b91917224 */ /* 0x000fc800078e0a51 */
[----:B------:R-:W-:-:S05]  /*10f90*/  IMAD.IADD R145, R145, 0x1, -R22 ;  /* 0x0000000191917824 */ /* 0x000fca00078e0a16 */
[----:B------:R-:W-:Y:S02]  /*10fa0*/  VIMNMX R86, R86, R145, !PT ;  /* 0x0000009156567248 */ /* 0x000fe40007fe0100 */
[----:B------:R-:W-:-:S07]  /*10fb0*/  VIADDMNMX R87, R145, R155, R87, PT ;  /* 0x0000009b91577246 */ /* 0x000fce0003800157 */
.L_x_1528:
[----:B------:R-:W-:Y:S01]  /*10fc0*/  ISETP.GT.AND P3, PT, R0, -0x1, PT ;  /* 0xffffffff0000780c */ /* 0x000fe20003f64270 */
[----:B------:R-:W1:Y:S03]  /*10fd0*/  SHFL.IDX PT, R18, R18, 0x1, 0x1c1f ;  /* 0x003c1f0012127f89 */ /* 0x000e6600000e0000 */
[C---:B------:R-:W-:Y:S02]  /*10fe0*/  ISETP.GT.AND P4, PT, R86.reuse, RZ, P3 ;  /* 0x000000ff5600720c */ /* 0x040fe40001f84270 */
[----:B------:R-:W-:Y:S02]  /*10ff0*/  ISETP.GT.AND P5, PT, R86, 0x1, P3 ;  /* 0x000000015600780c */ /* 0x000fe40001fa4270 */
[C---:B------:R-:W-:Y:S02]  /*11000*/  ISETP.LT.OR P4, PT, R87.reuse, 0x1, P4 ;  /* 0x000000015700780c */ /* 0x040fe40002781670 */
[----:B------:R-:W-:-:S02]  /*11010*/  ISETP.LT.OR P5, PT, R87, 0x2, P5 ;  /* 0x000000025700780c */ /* 0x000fc40002fa1670 */
[----:B0-----:R-:W-:Y:S02]  /*11020*/  FSEL R50, R10, -INF , !P4 ;  /* 0xff8000000a327808 */ /* 0x001fe40006000000 */
[C---:B------:R-:W-:Y:S02]  /*11030*/  ISETP.GT.AND P4, PT, R86.reuse, 0x8, P3 ;  /* 0x000000085600780c */ /* 0x040fe40001f84270 */
[----:B------:R-:W-:Y:S02]  /*11040*/  FSEL R51, R11, -INF , !P5 ;  /* 0xff8000000b337808 */ /* 0x000fe40006800000 */
[----:B------:R-:W-:Y:S02]  /*11050*/  ISETP.LT.OR P4, PT, R87, 0x9, P4 ;  /* 0x000000095700780c */ /* 0x000fe40002781670 */
[----:B------:R-:W-:Y:S02]  /*11060*/  ISETP.GT.AND P5, PT, R86, 0x9, P3 ;  /* 0x000000095600780c */ /* 0x000fe40001fa4270 */
[----:B------:R-:W-:-:S02]  /*11070*/  FSEL R21, R21, -INF , !P4 ;  /* 0xff80000015157808 */ /* 0x000fc40006000000 */
[----:B------:R-:W-:Y:S01]  /*11080*/  ISETP.GT.AND P4, PT, R86, 0x10, P3 ;  /* 0x000000105600780c */ /* 0x000fe20001f84270 */
[--C-:B-1----:R-:W-:Y:S01]  /*11090*/  IMAD.IADD R144, R144, 0x1, R18.reuse ;  /* 0x0000000190907824 */ /* 0x102fe200078e0212 */
[----:B------:R-:W-:Y:S01]  /*110a0*/  ISETP.LT.OR P5, PT, R87, 0xa, P5 ;  /* 0x0000000a5700780c */ /* 0x000fe20002fa1670 */
[----:B------:R-:W-:Y:S01]  /*110b0*/  IMAD.IADD R143, R143, 0x1, R18 ;  /* 0x000000018f8f7824 */ /* 0x000fe200078e0212 */
[----:B------:R-:W-:Y:S02]  /*110c0*/  ISETP.LT.OR P4, PT, R87, 0x11, P4 ;  /* 0x000000115700780c */ /* 0x000fe40002781670 */
[----:B------:R-:W-:Y:S02]  /*110d0*/  FSEL R24, R24, -INF , !P5 ;  /* 0xff80000018187808 */ /* 0x000fe40006800000 */
[----:B------:R-:W-:Y:S02]  /*110e0*/  FSEL R27, R27, -INF , !P4 ;  /* 0xff8000001b1b7808 */ /* 0x000fe40006000000 */
[----:B------:R-:W-:-:S02]  /*110f0*/  ISETP.GT.AND P4, PT, R86, 0x18, P3 ;  /* 0x000000185600780c */ /* 0x000fc40001f84270 */
[C---:B------:R-:W-:Y:S02]  /*11100*/  ISETP.GT.AND P5, PT, R86.reuse, 0x11, P3 ;  /* 0x000000115600780c */ /* 0x040fe40001fa4270 */
[C---:B------:R-:W-:Y:S02]  /*11110*/  ISETP.LT.OR P4, PT, R87.reuse, 0x19, P4 ;  /* 0x000000195700780c */ /* 0x040fe40002781670 */
[----:B------:R-:W-:Y:S02]  /*11120*/  ISETP.LT.OR P5, PT, R87, 0x12, P5 ;  /* 0x000000125700780c */ /* 0x000fe40002fa1670 */
[----:B------:R-:W-:Y:S02]  /*11130*/  FSEL R31, R31, -INF , !P4 ;  /* 0xff8000001f1f7808 */ /* 0x000fe40006000000 */
[----:B------:R-:W-:Y:S02]  /*11140*/  ISETP.GT.AND P4, PT, R86, 0x20, P3 ;  /* 0x000000205600780c */ /* 0x000fe40001f84270 */
[----:B------:R-:W-:-:S02]  /*11150*/  FSEL R28, R28, -INF , !P5 ;  /* 0xff8000001c1c7808 */ /* 0x000fc40006800000 */
[----:B------:R-:W-:Y:S02]  /*11160*/  ISETP.LT.OR P4, PT, R87, 0x21, P4 ;  /* 0x000000215700780c */ /* 0x000fe40002781670 */
        /* <DEDUP_REMOVED lines=66> */
[----:B------:R-:W-:Y:S02]  /*11590*/  ISETP.GT.AND P5, PT, R86, 0x71, P3 ;  /* 0x000000715600780c */ /* 0x000fe40001fa4270 */
[----:B------:R-:W-:Y:S02]  /*115a0*/  FSEL R84, R84, -INF , !P4 ;  /* 0xff80000054547808 */ /* 0x000fe40006000000 */
[----:B------:R-:W-:Y:S02]  /*115b0*/  PLOP3.LUT P4, PT, PT, PT, UP0, 0x40, 0x0 ;  /* 0x000000000000781c */ /* 0x000fe40003f8e808 */
[----:B------:R-:W-:-:S04]  /*115c0*/  ISETP.LT.OR P5, PT, R87, 0x72, P5 ;  /* 0x000000725700780c */ /* 0x000fc80002fa1670 */
[----:B------:R-:W-:Y:S02]  /*115d0*/  FSEL R78, R78, -INF , !P5 ;  /* 0xff8000004e4e7808 */ /* 0x000fe40006800000 */
[----:B------:R-:W-:-:S04]  /*115e0*/  ISETP.GT.AND P5, PT, R86, 0x79, P3 ;  /* 0x000000795600780c */ /* 0x000fc80001fa4270 */
[----:B------:R-:W-:-:S04]  /*115f0*/  ISETP.LT.OR P5, PT, R87, 0x7a, P5 ;  /* 0x0000007a5700780c */ /* 0x000fc80002fa1670 */
[----:B------:R-:W-:Y:S01]  /*11600*/  FSEL R85, R85, -INF , !P5 ;  /* 0xff80000055557808 */ /* 0x000fe20006800000 */
[----:B------:R-:W-:Y:S08]  /*11610*/  @P4 BRA `(.L_x_1532) ;  /* 0x0000000000584947 */ /* 0x000ff00003800000 */
[----:B------:R-:W-:Y:S01]  /*11620*/  IADD3 R18, -R138, R139, R18 ;  /* 0x0000008b8a127210 */ /* 0x000fe20007ffe112 */
[----:B------:R-:W-:Y:S03]  /*11630*/  BSSY B0, `(.L_x_1533) ;  /* 0x0000010000007945 */ /* 0x000fe60003800000 */
        /* <DEDUP_REMOVED lines=10> */
.L_x_1534:
[----:B------:R-:W-:-:S05]  /*116e0*/  IMAD.U32 R86, RZ, RZ, UR42 ;  /* 0x0000002aff567e24 */ /* 0x000fca000f8e00ff */
[----:B------:R-:W-:-:S13]  /*116f0*/  ISETP.NE.AND P4, PT, R86, 0x1, PT ;  /* 0x000000015600780c */ /* 0x000fda0003f85270 */
[----:B------:R-:W0:Y:S02]  /*11700*/  @P4 LDC.64 R10, c[0x0][0x9e8] ;  /* 0x00027a00ff0a4b82 */ /* 0x000e240000000a00 */
[----:B0-----:R-:W-:-:S05]  /*11710*/  @P4 IMAD.HI.U32 R10, R18, R10, RZ ;  /* 0x0000000a120a4227 */ /* 0x001fca00078e00ff */
[----:B------:R-:W-:-:S07]  /*11720*/  @P4 SHF.R.U32.HI R18, RZ, R11, R10 ;  /* 0x0000000bff124219 */ /* 0x000fce000001160a */
.L_x_1535:
[----:B------:R-:W-:Y:S05]  /*11730*/  BSYNC B0 ;  /* 0x0000000000007941 */ /* 0x000fea0003800000 */
.L_x_1533:
[----:B------:R-:W-:-:S04]  /*11740*/  IMAD R18, R18, R86, -R81 ;  /* 0x0000005612127224 */ /* 0x000fc800078e0a51 */
[----:B------:R-:W-:-:S05]  /*11750*/  IMAD.IADD R18, R18, 0x1, -R22 ;  /* 0x0000000112127824 */ /* 0x000fca00078e0a16 */
[----:B------:R-:W-:Y:S02]  /*11760*/  VIMNMX R143, R143, R18, !PT ;  /* 0x000000128f8f7248 */ /* 0x000fe40007fe0100 */
[----:B------:R-:W-:-:S07]  /*11770*/  VIADDMNMX R144, R18, R86, R144, PT ;  /* 0x0000005612907246 */ /* 0x000fce0003800190 */
.L_x_1532:
[----:B------:R-:W-:Y:S01]  /*11780*/  @!P1 IMAD R10, R16, 0x8, R2 ;  /* 0x00000008100a9824 */ /* 0x000fe200078e0202 */
[----:B------:R-:W2:Y:S01]  /*11790*/  LDL R86, [R1+0x20] ;  /* 0x0000200001567983 */ /* 0x000ea20000100800 */
[----:B------:R-:W-:Y:S02]  /*117a0*/  UMOV UR41, UR7 ;  /* 0x0000000700297c82 */ /* 0x000fe40008000000 */
[----:B------:R-:W-:-:S05]  /*117b0*/  @!P1 VIADD R10, R10, 0x2d860 ;  /* 0x0002d8600a0a9836 */ /* 0x000fca0000000000 */
[----:B------:R-:W-:-:S04]  /*117c0*/  @!P1 PRMT R10, RZ, 0x654, R10 ;  /* 0x00000654ff0a9816 */ /* 0x000fc8000000000a */
[----:B------:R0:W-:Y:S02]  /*117d0*/  @!P1 SYNCS.ARRIVE.TRANS64.RED.A1T0 RZ, [R10+URZ], RZ ;  /* 0x000000ff0aff99a7 */ /* 0x0001e4000810043f */
[----:B0-----:R-:W-:-:S04]  /*117e0*/  FMNMX.FTZ R10, R50, R12, !PT ;  /* 0x0000000c320a7209 */ /* 0x001fc80007810000 */
[----:B------:R-:W-:-:S04]  /*117f0*/  FMNMX.FTZ R10, R51, R10, !PT ;  /* 0x0000000a330a7209 */ /* 0x000fc80007810000 */
        /* <DEDUP_REMOVED lines=34> */
[----:B------:R-:W-:-:S04]  /*11a20*/  FSETP.NEU.FTZ.AND P4, PT, R10, -INF , PT ;  /* 0xff8000000a00780b */ /* 0x000fc80003f9d000 */
[----:B------:R-:W-:-:S05]  /*11a30*/  FSEL R11, R10, RZ, P4 ;  /* 0x000000ff0a0b7208 */ /* 0x000fca0002000000 */
[----:B------:R-:W-:Y:S01]  /*11a40*/  FADD.FTZ R12, -R11, R12 ;  /* 0x0000000c0b0c7221 */ /* 0x000fe20000010100 */
[----:B------:R-:W-:-:S03]  /*11a50*/  FMUL.FTZ R11, R10, UR41 ;  /* 0x000000290a0b7c20 */ /* 0x000fc60008410000 */
[----:B------:R-:W-:Y:S02]  /*11a60*/  FMUL.FTZ R12, R12, UR41 ;  /* 0x000000290c0c7c20 */ /* 0x000fe40008410000 */
[----:B------:R-:W-:Y:S02]  /*11a70*/  FSEL R11, R11, RZ, P4 ;  /* 0x000000ff0b0b7208 */ /* 0x000fe40002000000 */
[----:B------:R-:W-:Y:S02]  /*11a80*/  ISETP.GT.AND P4, PT, R143, 0x1, P3 ;  /* 0x000000018f00780c */ /* 0x000fe40001f84270 */
[----:B------:R-:W-:Y:S01]  /*11a90*/  MUFU.EX2 R12, R12 ;  /* 0x0000000c000c7308 */ /* 0x000fe20000000800 */
[--C-:B------:R-:W-:Y:S01]  /*11aa0*/  FFMA.FTZ R50, R50, UR41, -R11.reuse ;  /* 0x0000002932327c23 */ /* 0x100fe2000801080b */
[----:B------:R-:W-:Y:S01]  /*11ab0*/  ISETP.LT.OR P5, PT, R144, 0x2, P4 ;  /* 0x000000029000780c */ /* 0x000fe200027a1670 */
[--C-:B------:R-:W-:Y:S01]  /*11ac0*/  FFMA.FTZ R51, R51, UR41, -R11.reuse ;  /* 0x0000002933337c23 */ /* 0x100fe2000801080b */
[--C-:B------:R-:W-:Y:S01]  /*11ad0*/  FFMA.FTZ R21, R21, UR41, -R11.reuse ;  /* 0x0000002915157c23 */ /* 0x100fe2000801080b */
[--C-:B------:R-:W-:Y:S01]  /*11ae0*/  FFMA.FTZ R24, R24, UR41, -R11.reuse ;  /* 0x0000002918187c23 */ /* 0x100fe2000801080b */
[----:B------:R-:W-:Y:S01]  /*11af0*/  FSEL R15, R15, -INF , !P5 ;  /* 0xff8000000f0f7808 */ /* 0x000fe20006800000 */
[--C-:B------:R-:W-:Y:S01]  /*11b00*/  FFMA.FTZ R27, R27, UR41, -R11.reuse ;  /* 0x000000291b1b7c23 */ /* 0x100fe2000801080b */
[----:B------:R-:W-:Y:S01]  /*11b10*/  ISETP.GT.AND P5, PT, R143, 0x9, P3 ;  /* 0x000000098f00780c */ /* 0x000fe20001fa4270 */
[--C-:B------:R-:W-:Y:S01]  /*11b20*/  FFMA.FTZ R28, R28, UR41, -R11.reuse ;  /* 0x000000291c1c7c23 */ /* 0x100fe2000801080b */
[--C-:B------:R-:W-:Y:S01]  /*11b30*/  FFMA.FTZ R31, R31, UR41, -R11.reuse ;  /* 0x000000291f1f7c23 */ /* 0x100fe2000801080b */
        /* <DEDUP_REMOVED lines=33> */
[----:B------:R-:W0:Y:S01]  /*11d50*/  MUFU.EX2 R32, R50 ;  /* 0x0000003200207308 */ /* 0x000e220000000800 */
[----:B------:R-:W-:-:S02]  /*11d60*/  ISETP.GT.AND P5, PT, R143, 0x21, P3 ;  /* 0x000000218f00780c */ /* 0x000fc40001fa4270 */
[C---:B------:R-:W-:Y:S02]  /*11d70*/  ISETP.GT.AND P4, PT, R143.reuse, 0x8, P3 ;  /* 0x000000088f00780c */ /* 0x040fe40001f84270 */
[C---:B------:R-:W-:Y:S02]  /*11d80*/  ISETP.LT.OR P5, PT, R144.reuse, 0x22, P5 ;  /* 0x000000229000780c */ /* 0x040fe40002fa1670 */
[----:B------:R-:W-:Y:S01]  /*11d90*/  ISETP.LT.OR P4, PT, R144, 0x9, P4 ;  /* 0x000000099000780c */ /* 0x000fe20002781670 */
[----:B------:R-:W1:Y:S01]  /*11da0*/  MUFU.EX2 R51, R51 ;  /* 0x0000003300337308 */ /* 0x000e620000000800 */
[----:B------:R-:W-:Y:S02]  /*11db0*/  FSEL R38, R38, -INF , !P5 ;  /* 0xff80000026267808 */ /* 0x000fe40006800000 */
[----:B------:R-:W-:Y:S02]  /*11dc0*/  ISETP.GT.AND P5, PT, R143, 0x29, P3 ;  /* 0x000000298f00780c */ /* 0x000fe40001fa4270 */
[----:B------:R-:W-:-:S02]  /*11dd0*/  FSEL R25, R25, -INF , !P4 ;  /* 0xff80000019197808 */ /* 0x000fc40006000000 */
[----:B------:R-:W-:Y:S01]  /*11de0*/  ISETP.LT.OR P5, PT, R144, 0x2a, P5 ;  /* 0x0000002a9000780c */ /* 0x000fe20002fa1670 */
[----:B------:R-:W-:Y:S01]  /*11df0*/  MUFU.EX2 R24, R24 ;  /* 0x0000001800187308 */ /* 0x000fe20000000800 */
[C---:B------:R-:W-:Y:S01]  /*11e00*/  ISETP.GT.AND P4, PT, R143.reuse, 0x10, P3 ;  /* 0x000000108f00780c */ /* 0x040fe20001f84270 */
[----:B0-----:R-:W-:Y:S01]  /*11e10*/  FFMA.FTZ R4, R12, R4, R32 ;  /* 0x000000040c047223 */ /* 0x001fe20000010020 */
[----:B------:R-:W-:Y:S02]  /*11e20*/  FSEL R42, R42, -INF , !P5 ;  /* 0xff8000002a2a7808 */ /* 0x000fe40006800000 */
[----:B------:R-:W-:Y:S02]  /*11e30*/  ISETP.GT.AND P5, PT, R143, 0x31, P3 ;  /* 0x000000318f00780c */ /* 0x000fe40001fa4270 */
[C---:B------:R-:W-:Y:S01]  /*11e40*/  ISETP.LT.OR P4, PT, R144.reuse, 0x11, P4 ;  /* 0x000000119000780c */ /* 0x040fe20002781670 */
[----:B------:R-:W-:Y:S01]  /*11e50*/  MUFU.EX2 R27, R27 ;  /* 0x0000001b001b7308 */ /* 0x000fe20000000800 */
[----:B------:R-:W-:Y:S01]  /*11e60*/  ISETP.LT.OR P5, PT, R144, 0x32, P5 ;  /* 0x000000329000780c */ /* 0x000fe20002fa1670 */
[----:B-1----:R-:W-:Y:S01]  /*11e70*/  FADD.FTZ R4, R51, R4 ;  /* 0x0000000433047221 */ /* 0x002fe20000010000 */
[----:B------:R-:W-:-:S02]  /*11e80*/  FSEL R29, R29, -INF , !P4 ;  /* 0xff8000001d1d7808 */ /* 0x000fc40006000000 */
[----:B------:R-:W-:Y:S02]  /*11e90*/  FSEL R46, R46, -INF , !P5 ;  /* 0xff8000002e2e7808 */ /* 0x000fe40006800000 */
[C---:B------:R-:W-:Y:S01]  /*11ea0*/  ISETP.GT.AND P5, PT, R143.reuse, 0x39, P3 ;  /* 0x000000398f00780c */ /* 0x040fe20001fa4270 */
[----:B------:R-:W-:Y:S01]  /*11eb0*/  MUFU.EX2 R28, R28 ;  /* 0x0000001c001c7308 */ /* 0x000fe20000000800 */
[C---:B------:R-:W-:Y:S02]  /*11ec0*/  ISETP.GT.AND P4, PT, R143.reuse, 0x18, P3 ;  /* 0x000000188f00780c */ /* 0x040fe40001f84270 */
[C---:B------:R-:W-:Y:S02]  /*11ed0*/  ISETP.LT.OR P5, PT, R144.reuse, 0x3a, P5 ;  /* 0x0000003a9000780c */ /* 0x040fe40002fa1670 */
[----:B------:R-:W-:Y:S02]  /*11ee0*/  ISETP.LT.OR P4, PT, R144, 0x19, P4 ;  /* 0x000000199000780c */ /* 0x000fe40002781670 */
[----:B------:R-:W-:Y:S01]  /*11ef0*/  FSEL R52, R52, -INF , !P5 ;  /* 0xff80000034347808 */ /* 0x000fe20006800000 */
[----:B------:R-:W-:Y:S01]  /*11f00*/  MUFU.EX2 R31, R31 ;  /* 0x0000001f001f7308 */ /* 0x000fe20000000800 */
[----:B------:R-:W-:-:S02]  /*11f10*/  ISETP.GT.AND P5, PT, R143, 0x41, P3 ;  /* 0x000000418f00780c */ /* 0x000fc40001fa4270 */
[----:B------:R-:W-:Y:S02]  /*11f20*/  FSEL R81, R33, -INF , !P4 ;  /* 0xff80000021517808 */ /* 0x000fe40006000000 */
[----:B------:R-:W-:Y:S02]  /*11f30*/  ISETP.LT.OR P5, PT, R144, 0x42, P5 ;  /* 0x000000429000780c */ /* 0x000fe40002fa1670 */
[C---:B------:R-:W-:Y:S01]  /*11f40*/  ISETP.GT.AND P4, PT, R143.reuse, 0x20, P3 ;  /* 0x000000208f00780c */ /* 0x040fe20001f84270 */
[----:B------:R-:W-:Y:S01]  /*11f50*/  MUFU.EX2 R16, R16 ;  /* 0x0000001000107308 */ /* 0x000fe20000000800 */
[----:B------:R-:W-:Y:S02]  /*11f60*/  FSEL R56, R56, -INF , !P5 ;  /* 0xff80000038387808 */ /* 0x000fe40006800000 */
[----:B------:R-:W-:Y:S02]  /*11f70*/  ISETP.GT.AND P5, PT, R143, 0x49, P3 ;  /* 0x000000498f00780c */ /* 0x000fe40001fa4270 */
[----:B------:R-:W-:-:S02]  /*11f80*/  ISETP.LT.OR P4, PT, R144, 0x21, P4 ;  /* 0x000000219000780c */ /* 0x000fc40002781670 */
[----:B------:R-:W-:Y:S01]  /*11f90*/  ISETP.LT.OR P5, PT, R144, 0x4a, P5 ;  /* 0x0000004a9000780c */ /* 0x000fe20002fa1670 */
[----:B------:R-:W-:Y:S01]  /*11fa0*/  MUFU.EX2 R18, R18 ;  /* 0x0000001200127308 */ /* 0x000fe20000000800 */
[----:B------:R-:W-:Y:S02]  /*11fb0*/  FSEL R37, R37, -INF , !P4 ;  /* 0xff80000025257808 */ /* 0x000fe40006000000 */
[----:B------:R-:W-:Y:S02]  /*11fc0*/  FSEL R60, R60, -INF , !P5 ;  /* 0xff8000003c3c7808 */ /* 0x000fe40006800000 */
[C---:B------:R-:W-:Y:S02]  /*11fd0*/  ISETP.GT.AND P5, PT, R143.reuse, 0x51, P3 ;  /* 0x000000518f00780c */ /* 0x040fe40001fa4270 */
[----:B------:R-:W-:Y:S01]  /*11fe0*/  ISETP.GT.AND P4, PT, R143, 0x28, P3 ;  /* 0x000000288f00780c */ /* 0x000fe20001f84270 */
[----:B------:R-:W-:Y:S01]  /*11ff0*/  MUFU.EX2 R36, R36 ;  /* 0x0000002400247308 */ /* 0x000fe20000000800 */
[----:B------:R-:W-:-:S02]  /*12000*/  ISETP.LT.OR P5, PT, R144, 0x52, P5 ;  /* 0x000000529000780c */ /* 0x000fc40002fa1670 */
[----:B------:R-:W-:Y:S02]  /*12010*/  ISETP.LT.OR P4, PT, R144, 0x29, P4 ;  /* 0x000000299000780c */ /* 0x000fe40002781670 */
[----:B------:R-:W-:Y:S02]  /*12020*/  FSEL R64, R64, -INF , !P5 ;  /* 0xff80000040407808 */ /* 0x000fe40006800000 */
[----:B------:R-:W-:Y:S01]  /*12030*/  ISETP.GT.AND P5, PT, R143, 0x59, P3 ;  /* 0x000000598f00780c */ /* 0x000fe20001fa4270 */
[----:B------:R-:W-:Y:S01]  /*12040*/  MUFU.EX2 R39, R39 ;  /* 0x0000002700277308 */ /* 0x000fe20000000800 */
[----:B------:R-:W-:Y:S02]  /*12050*/  FSEL R41, R41, -INF , !P4 ;  /* 0xff80000029297808 */ /* 0x000fe40006000000 */
[----:B------:R-:W-:Y:S02]  /*12060*/  ISETP.LT.OR P5, PT, R144, 0x5a, P5 ;  /* 0x0000005a9000780c */ /* 0x000fe40002fa1670 */
[----:B------:R-:W-:-:S02]  /*12070*/  ISETP.GT.AND P4, PT, R143, 0x30, P3 ;  /* 0x000000308f00780c */ /* 0x000fc40001f84270 */
[----:B------:R-:W-:Y:S01]  /*12080*/  FSEL R68, R68, -INF , !P5 ;  /* 0xff80000044447808 */ /* 0x000fe20006800000 */
[----:B------:R-:W-:Y:S01]  /*12090*/  MUFU.EX2 R40, R40 ;  /* 0x0000002800287308 */ /* 0x000fe20000000800 */
[----:B------:R-:W-:Y:S02]  /*120a0*/  ISETP.GT.AND P5, PT, R143, 0x61, P3 ;  /* 0x000000618f00780c */ /* 0x000fe40001fa4270 */
[C---:B------:R-:W-:Y:S02]  /*120b0*/  ISETP.LT.OR P4, PT, R144.reuse, 0x31, P4 ;  /* 0x000000319000780c */ /* 0x040fe40002781670 */
[----:B------:R-:W-:Y:S02]  /*120c0*/  ISETP.LT.OR P5, PT, R144, 0x62, P5 ;  /* 0x000000629000780c */ /* 0x000fe40002fa1670 */
[----:B------:R-:W-:Y:S01]  /*120d0*/  FSEL R45, R45, -INF , !P4 ;  /* 0xff8000002d2d7808 */ /* 0x000fe20006000000 */
[----:B------:R-:W-:Y:S01]  /*120e0*/  MUFU.EX2 R43, R43 ;  /* 0x0000002b002b7308 */ /* 0x000fe20000000800 */
[----:B------:R-:W-:-:S02]  /*120f0*/  FSEL R72, R72, -INF , !P5 ;  /* 0xff80000048487808 */ /* 0x000fc40006800000 */
[C---:B------:R-:W-:Y:S02]  /*12100*/  ISETP.GT.AND P5, PT, R143.reuse, 0x69, P3 ;  /* 0x000000698f00780c */ /* 0x040fe40001fa4270 */
[C---:B------:R-:W-:Y:S02]  /*12110*/  ISETP.GT.AND P4, PT, R143.reuse, 0x38, P3 ;  /* 0x000000388f00780c */ /* 0x040fe40001f84270 */
[C---:B------:R-:W-:Y:S01]  /*12120*/  ISETP.LT.OR P5, PT, R144.reuse, 0x6a, P5 ;  /* 0x0000006a9000780c */ /* 0x040fe20002fa1670 */
[----:B------:R-:W-:Y:S01]  /*12130*/  MUFU.EX2 R44, R44 ;  /* 0x0000002c002c7308 */ /* 0x000fe20000000800 */
[----:B------:R-:W-:Y:S02]  /*12140*/  ISETP.LT.OR P4, PT, R144, 0x39, P4 ;  /* 0x000000399000780c */ /* 0x000fe40002781670 */
[----:B------:R-:W-:Y:S02]  /*12150*/  FSEL R76, R76, -INF , !P5 ;  /* 0xff8000004c4c7808 */ /* 0x000fe40006800000 */
[----:B------:R-:W-:-:S02]  /*12160*/  ISETP.GT.AND P5, PT, R143, RZ, P3 ;  /* 0x000000ff8f00720c */ /* 0x000fc40001fa4270 */
[----:B------:R-:W-:Y:S01]  /*12170*/  FSEL R49, R49, -INF , !P4 ;  /* 0xff80000031317808 */ /* 0x000fe20006000000 */
[----:B------:R-:W-:Y:S01]  /*12180*/  MUFU.EX2 R47, R47 ;  /* 0x0000002f002f7308 */ /* 0x000fe20000000800 */
[----:B------:R-:W-:Y:S02]  /*12190*/  ISETP.LT.OR P5, PT, R144, 0x1, P5 ;  /* 0x000000019000780c */ /* 0x000fe40002fa1670 */
[----:B------:R-:W-:Y:S02]  /*121a0*/  ISETP.GT.AND P4, PT, R143, 0x40, P3 ;  /* 0x000000408f00780c */ /* 0x000fe40001f84270 */
[----:B------:R-:W-:Y:S02]  /*121b0*/  FSEL R33, R14, -INF , !P5 ;  /* 0xff8000000e217808 */ /* 0x000fe40006800000 */
[----:B------:R-:W-:Y:S01]  /*121c0*/  ISETP.LT.OR P4, PT, R144, 0x41, P4 ;  /* 0x000000419000780c */ /* 0x000fe20002781670 */
[----:B------:R-:W-:Y:S01]  /*121d0*/  MUFU.EX2 R48, R48 ;  /* 0x0000003000307308 */ /* 0x000fe20000000800 */
[----:B------:R-:W-:-:S02]  /*121e0*/  FMNMX.FTZ R14, R33, R13, !PT ;  /* 0x0000000d210e7209 */ /* 0x000fc40007810000 */
[----:B------:R-:W-:Y:S02]  /*121f0*/  FSEL R55, R55, -INF , !P4 ;  /* 0xff80000037377808 */ /* 0x000fe40006000000 */
[----:B------:R-:W-:Y:S02]  /*12200*/  FMNMX.FTZ R14, R15, R14, !PT ;  /* 0x0000000e0f0e7209 */ /* 0x000fe40007810000 */
[----:B------:R-:W-:Y:S01]  /*12210*/  ISETP.GT.AND P4, PT, R143, 0x48, P3 ;  /* 0x000000488f00780c */ /* 0x000fe20001f84270 */
[----:B------:R-:W-:Y:S01]  /*12220*/  MUFU.EX2 R53, R53 ;  /* 0x0000003500357308 */ /* 0x000fe20000000800 */
[----:B------:R-:W-:Y:S02]  /*12230*/  FMNMX.FTZ R14, R25, R14, !PT ;  /* 0x0000000e190e7209 */ /* 0x000fe40007810000 */
[----:B------:R-:W-:Y:S02]  /*12240*/  ISETP.LT.OR P4, PT, R144, 0x49, P4 ;  /* 0x000000499000780c */ /* 0x000fe40002781670 */
[----:B------:R-:W-:-:S02]  /*12250*/  FMNMX.FTZ R14, R26, R14, !PT ;  /* 0x0000000e1a0e7209 */ /* 0x000fc40007810000 */
[----:B------:R-:W-:Y:S01]  /*12260*/  FSEL R59, R59, -INF , !P4 ;  /* 0xff8000003b3b7808 */ /* 0x000fe20006000000 */
[----:B------:R-:W-:Y:S01]  /*12270*/  MUFU.EX2 R54, R54 ;  /* 0x0000003600367308 */ /* 0x000fe20000000800 */
[----:B------:R-:W-:Y:S02]  /*12280*/  FMNMX.FTZ R14, R29, R14, !PT ;  /* 0x0000000e1d0e7209 */ /* 0x000fe40007810000 */
[----:B------:R-:W-:Y:S02]  /*12290*/  ISETP.GT.AND P4, PT, R143, 0x50, P3 ;  /* 0x000000508f00780c */ /* 0x000fe40001f84270 */
[----:B------:R-:W-:Y:S02]  /*122a0*/  FMNMX.FTZ R14, R30, R14, !PT ;  /* 0x0000000e1e0e7209 */ /* 0x000fe40007810000 */
        /* <DEDUP_REMOVED lines=38> */
[----:B------:R-:W-:Y:S02]  /*12510*/  ISETP.GT.AND P5, PT, R143, 0x78, P3 ;  /* 0x000000788f00780c */ /* 0x000fe40001fa4270 */
[----:B------:R-:W-:-:S02]  /*12520*/  FMNMX.FTZ R14, R64, R14, !PT ;  /* 0x0000000e400e7209 */ /* 0x000fc40007810000 */
[----:B------:R-:W-:Y:S01]  /*12530*/  ISETP.LT.OR P4, PT, R144, 0x72, P4 ;  /* 0x000000729000780c */ /* 0x000fe20002781670 */
        /* <DEDUP_REMOVED lines=9> */
[----:B------:R-:W-:Y:S01]  /*125d0*/  ISETP.LT.OR P3, PT, R144, 0x7a, P3 ;  /* 0x0000007a9000780c */ /* 0x000fe20001f61670 */
[----:B------:R-:W-:Y:S01]  /*125e0*/  MUFU.EX2 R77, R77 ;  /* 0x0000004d004d7308 */ /* 0x000fe20000000800 */
[----:B------:R-:W-:Y:S02]  /*125f0*/  FMNMX.FTZ R14, R75, R14, !PT ;  /* 0x0000000e4b0e7209 */ /* 0x000fe40007810000 */
[----:B------:R-:W-:Y:S02]  /*12600*/  FSEL R82, R82, -INF , !P5 ;  /* 0xff80000052527808 */ /* 0x000fe40006800000 */
[----:B------:R-:W-:-:S02]  /*12610*/  FMNMX.FTZ R14, R76, R14, !PT ;  /* 0x0000000e4c0e7209 */ /* 0x000fc40007810000 */
[----:B------:R-:W-:Y:S01]  /*12620*/  FSEL R83, R83, -INF , !P3 ;  /* 0xff80000053537808 */ /* 0x000fe20005800000 */
[----:B------:R-:W-:Y:S01]  /*12630*/  MUFU.EX2 R78, R78 ;  /* 0x0000004e004e7308 */ /* 0x000fe20000000800 */
[----:B------:R-:W-:Y:S02]  /*12640*/  FMNMX.FTZ R14, R79, R14, !PT ;  /* 0x0000000e4f0e7209 */ /* 0x000fe40007810000 */
[----:B------:R-:W-:Y:S02]  /*12650*/  F2FP.F16.F32.PACK_AB R32, R51, R32 ;  /* 0x000000203320723e */ /* 0x000fe400000000ff */
[----:B------:R-:W-:-:S03]  /*12660*/  FMNMX.FTZ R14, R80, R14, !PT ;  /* 0x0000000e500e7209 */ /* 0x000fc60007810000 */
[----:B------:R-:W-:Y:S01]  /*12670*/  MUFU.EX2 R84, R84 ;  /* 0x0000005400547308 */ /* 0x000fe20000000800 */
[----:B------:R-:W-:-:S04]  /*12680*/  FMNMX.FTZ R14, R82, R14, !PT ;  /* 0x0000000e520e7209 */ /* 0x000fc80007810000 */
[----:B------:R-:W-:-:S03]  /*12690*/  FMNMX.FTZ R14, R83, R14, !PT ;  /* 0x0000000e530e7209 */ /* 0x000fc60007810000 */
[----:B------:R-:W-:Y:S02]  /*126a0*/  MUFU.EX2 R11, R11 ;  /* 0x0000000b000b7308 */ /* 0x000fe40000000800 */
[----:B------:R-:W0:Y:S02]  /*126b0*/  SHFL.BFLY PT, R34, R14, 0x2, 0x1f ;  /* 0x0c401f000e227f89 */ /* 0x000e2400000e0000 */
[----:B0-----:R-:W-:-:S04]  /*126c0*/  FMNMX.FTZ R14, R14, R34, !PT ;  /* 0x000000220e0e7209 */ /* 0x001fc80007810000 */
[----:B------:R0:W1:Y:S02]  /*126d0*/  MUFU.EX2 R34, R21 ;  /* 0x0000001500227308 */ /* 0x0000640000000800 */
[----:B0-----:R-:W0:Y:S01]  /*126e0*/  SHFL.BFLY PT, R21, R14, 0x1, 0x1f ;  /* 0x0c201f000e157f89 */ /* 0x001e2200000e0000 */
[----:B-1----:R-:W-:Y:S01]  /*126f0*/  FADD.FTZ R4, R34, R4 ;  /* 0x0000000422047221 */ /* 0x002fe20000010000 */
[----:B------:R-:W-:Y:S02]  /*12700*/  F2FP.F16.F32.PACK_AB R34, R24, R34 ;  /* 0x000000221822723e */ /* 0x000fe400000000ff */
[----:B0-----:R-:W-:Y:S01]  /*12710*/  FMNMX.FTZ R14, R14, R21, !PT ;  /* 0x000000150e0e7209 */ /* 0x001fe20007810000 */
[----:B------:R-:W-:-:S03]  /*12720*/  FADD.FTZ R21, R24, R4 ;  /* 0x0000000418157221 */ /* 0x000fc60000010000 */
[C---:B------:R-:W-:Y:S01]  /*12730*/  FSETP.NEU.FTZ.AND P3, PT, R14.reuse, -INF , PT ;  /* 0xff8000000e00780b */ /* 0x040fe20003f7d000 */
[----:B------:R-:W-:Y:S01]  /*12740*/  FMUL.FTZ R4, R14, UR41 ;  /* 0x000000290e047c20 */ /* 0x000fe20008410000 */
[----:B------:R-:W-:-:S04]  /*12750*/  FADD.FTZ R21, R27, R21 ;  /* 0x000000151b157221 */ /* 0x000fc80000010000 */
[----:B------:R-:W-:Y:S01]  /*12760*/  FSEL R4, R4, RZ, P3 ;  /* 0x000000ff04047208 */ /* 0x000fe20001800000 */
[C---:B------:R-:W-:Y:S01]  /*12770*/  FADD.FTZ R21, R28.reuse, R21 ;  /* 0x000000151c157221 */ /* 0x040fe20000010000 */
[----:B------:R-:W-:-:S03]  /*12780*/  F2FP.F16.F32.PACK_AB R28, R28, R27 ;  /* 0x0000001b1c1c723e */ /* 0x000fc600000000ff */
        /* <DEDUP_REMOVED lines=8> */
[----:B------:R-:W-:Y:S01]  /*12810*/  FADD.FTZ R21, R31, R21 ;  /* 0x000000151f157221 */ /* 0x000fe20000010000 */
[--C-:B------:R-:W-:Y:S01]  /*12820*/  FFMA.FTZ R41, R41, UR41, -R4.reuse ;  /* 0x0000002929297c23 */ /* 0x100fe20008010804 */
[--C-:B------:R-:W-:Y:S01]  /*12830*/  FFMA.FTZ R42, R42, UR41, -R4.reuse ;  /* 0x000000292a2a7c23 */ /* 0x100fe20008010804 */
[--C-:B------:R-:W-:Y:S01]  /*12840*/  FFMA.FTZ R45, R45, UR41, -R4.reuse ;  /* 0x000000292d2d7c23 */ /* 0x100fe20008010804 */
[----:B------:R-:W-:Y:S01]  /*12850*/  FADD.FTZ R21, R16, R21 ;  /* 0x0000001510157221 */ /* 0x000fe20000010000 */
[--C-:B------:R-:W-:Y:S01]  /*12860*/  FFMA.FTZ R59, R59, UR41, -R4.reuse ;  /* 0x000000293b3b7c23 */ /* 0x100fe20008010804 */
[----:B------:R-:W0:Y:S01]  /*12870*/  MUFU.EX2 R15, R15 ;  /* 0x0000000f000f7308 */ /* 0x000e220000000800 */
[--C-:B------:R-:W-:Y:S01]  /*12880*/  FFMA.FTZ R60, R60, UR41, -R4.reuse ;  /* 0x000000293c3c7c23 */ /* 0x100fe20008010804 */
[----:B------:R-:W-:Y:S01]  /*12890*/  FADD.FTZ R21, R18, R21 ;  /* 0x0000001512157221 */ /* 0x000fe20000010000 */
[--C-:B------:R-:W-:Y:S01]  /*128a0*/  FFMA.FTZ R63, R63, UR41, -R4.reuse ;  /* 0x000000293f3f7c23 */ /* 0x100fe20008010804 */
[--C-:B------:R-:W-:Y:S01]  /*128b0*/  FFMA.FTZ R64, R64, UR41, -R4.reuse ;  /* 0x0000002940407c23 */ /* 0x100fe20008010804 */
[--C-:B------:R-:W-:Y:S01]  /*128c0*/  FFMA.FTZ R67, R67, UR41, -R4.reuse ;  /* 0x0000002943437c23 */ /* 0x100fe20008010804 */
[C---:B------:R-:W-:Y:S01]  /*128d0*/  FADD.FTZ R21, R36.reuse, R21 ;  /* 0x0000001524157221 */ /* 0x040fe20000010000 */
[----:B------:R-:W-:Y:S01]  /*128e0*/  F2FP.F16.F32.PACK_AB R36, R36, R18 ;  /* 0x000000122424723e */ /* 0x000fe200000000ff */
[----:B------:R-:W-:Y:S01]  /*128f0*/  MUFU.EX2 R25, R25 ;  /* 0x0000001900197308 */ /* 0x000fe20000000800 */
[--C-:B------:R-:W-:Y:S01]  /*12900*/  FFMA.FTZ R68, R68, UR41, -R4.reuse ;  /* 0x0000002944447c23 */ /* 0x100fe20008010804 */
[----:B------:R-:W-:Y:S01]  /*12910*/  FADD.FTZ R18, R39, R21 ;  /* 0x0000001527127221 */ /* 0x000fe20000010000 */
[--C-:B------:R-:W-:Y:S01]  /*12920*/  FFMA.FTZ R71, R71, UR41, -R4.reuse ;  /* 0x0000002947477c23 */ /* 0x100fe20008010804 */
[--C-:B------:R-:W-:Y:S01]  /*12930*/  FFMA.FTZ R72, R72, UR41, -R4.reuse ;  /* 0x0000002948487c23 */ /* 0x100fe20008010804 */
[----:B------:R-:W-:Y:S01]  /*12940*/  FFMA.FTZ R75, R75, UR41, -R4 ;  /* 0x000000294b4b7c23 */ /* 0x000fe20008010804 */
[----:B------:R-:W-:Y:S01]  /*12950*/  FADD.FTZ R18, R40, R18 ;  /* 0x0000001228127221 */ /* 0x000fe20000010000 */
[----:B------:R-:W-:Y:S01]  /*12960*/  FFMA.FTZ R76, R76, UR41, -R4 ;  /* 0x000000294c4c7c23 */ /* 0x000fe20008010804 */
[----:B------:R-:W1:Y:S01]  /*12970*/  MUFU.EX2 R26, R26 ;  /* 0x0000001a001a7308 */ /* 0x000e620000000800 */
[----:B0-----:R-:W-:Y:S01]  /*12980*/  F2FP.F16.F32.PACK_AB R33, R15, R24 ;  /* 0x000000180f21723e */ /* 0x001fe200000000ff */
[----:B------:R-:W-:Y:S01]  /*12990*/  FADD.FTZ R21, R43, R18 ;  /* 0x000000122b157221 */ /* 0x000fe20000010000 */
[--C-:B------:R-:W-:Y:S01]  /*129a0*/  FFMA.FTZ R79, R79, UR41, -R4.reuse ;  /* 0x000000294f4f7c23 */ /* 0x100fe20008010804 */
[--C-:B------:R-:W-:Y:S01]  /*129b0*/  FFMA.FTZ R80, R80, UR41, -R4.reuse ;  /* 0x0000002950507c23 */ /* 0x100fe20008010804 */
[----:B------:R-:W-:Y:S01]  /*129c0*/  FFMA.FTZ R82, R82, UR41, -R4 ;  /* 0x0000002952527c23 */ /* 0x000fe20008010804 */
[----:B------:R-:W-:Y:S01]  /*129d0*/  FADD.FTZ R21, R44, R21 ;  /* 0x000000152c157221 */ /* 0x000fe20000010000 */
[----:B------:R-:W-:Y:S01]  /*129e0*/  F2FP.F16.F32.PACK_AB R38, R40, R39 ;  /* 0x000000272826723e */ /* 0x000fe200000000ff */
[----:B------:R-:W-:Y:S08]  /*129f0*/  MUFU.EX2 R29, R29 ;  /* 0x0000001d001d7308 */ /* 0x000ff00000000800 */
[----:B------:R-:W-:Y:S01]  /*12a00*/  MUFU.EX2 R37, R37 ;  /* 0x0000002500257308 */ /* 0x000fe20000000800 */
[----:B-1----:R-:W-:-:S05]  /*12a10*/  F2FP.F16.F32.PACK_AB R35, R26, R25 ;  /* 0x000000191a23723e */ /* 0x002fca00000000ff */
[----:B------:R0:W-:Y:S02]  /*12a20*/  STSM.16.M88.4 [R140+0x21800], R32 ;  /* 0x021800208c007844 */ /* 0x0001e40000000200 */
[----:B------:R-:W-:Y:S08]  /*12a30*/  MUFU.EX2 R50, R50 ;  /* 0x0000003200327308 */ /* 0x000ff00000000800 */
[----:B------:R-:W-:Y:S01]  /*12a40*/  MUFU.EX2 R41, R41 ;  /* 0x0000002900297308 */ /* 0x000fe20000000800 */
[--C-:B0-----:R-:W-:Y:S01]  /*12a50*/  FFMA.FTZ R32, R30, UR41, -R4.reuse ;  /* 0x000000291e207c23 */ /* 0x101fe20008010804 */
[----:B------:R-:W-:Y:S01]  /*12a60*/  FSEL R30, R14, RZ, P3 ;  /* 0x000000ff0e1e7208 */ /* 0x000fe20001800000 */
[--C-:B------:R-:W-:Y:S01]  /*12a70*/  FFMA.FTZ R33, R81, UR41, -R4.reuse ;  /* 0x0000002951217c23 */ /* 0x100fe20008010804 */
[----:B------:R-:W-:-:S04]  /*12a80*/  FFMA.FTZ R34, R85, UR41, -R4 ;  /* 0x0000002955227c23 */ /* 0x000fc80008010804 */
[----:B------:R-:W0:Y:S01]  /*12a90*/  MUFU.EX2 R42, R42 ;  /* 0x0000002a002a7308 */ /* 0x000e220000000800 */
[----:B------:R-:W-:Y:S01]  /*12aa0*/  FFMA.FTZ R35, R46, UR41, -R4 ;  /* 0x000000292e237c23 */ /* 0x000fe20008010804 */
[----:B------:R-:W-:-:S04]  /*12ab0*/  FADD.FTZ R30, -R30, R13 ;  /* 0x0000000d1e1e7221 */ /* 0x000fc80000010100 */
[----:B------:R-:W-:Y:S01]  /*12ac0*/  FMUL.FTZ R13, R30, UR41 ;  /* 0x000000291e0d7c20 */ /* 0x000fe20008410000 */
[----:B------:R-:W-:Y:S01]  /*12ad0*/  F2FP.F16.F32.PACK_AB R30, R16, R31 ;  /* 0x0000001f101e723e */ /* 0x000fe200000000ff */
[----:B------:R-:W-:Y:S08]  /*12ae0*/  MUFU.EX2 R32, R32 ;  /* 0x0000002000207308 */ /* 0x000ff00000000800 */
[----:B------:R-:W1:Y:S01]  /*12af0*/  MUFU.EX2 R13, R13 ;  /* 0x0000000d000d7308 */ /* 0x000e620000000800 */
[----:B0-----:R-:W-:-:S07]  /*12b00*/  F2FP.F16.F32.PACK_AB R39, R42, R41 ;  /* 0x000000292a27723e */ /* 0x001fce00000000ff */
[----:B------:R-:W-:Y:S08]  /*12b10*/  MUFU.EX2 R33, R33 ;  /* 0x0000002100217308 */ /* 0x000ff00000000800 */
[----:B------:R-:W0:Y:S01]  /*12b20*/  MUFU.EX2 R34, R34 ;  /* 0x0000002200227308 */ /* 0x000e220000000800 */
[----:B-1----:R-:W-:Y:S01]  /*12b30*/  FFMA.FTZ R24, R13, R3, R24 ;  /* 0x000000030d187223 */ /* 0x002fe20000010018 */
[--C-:B------:R-:W-:Y:S01]  /*12b40*/  FFMA.FTZ R3, R49, UR41, -R4.reuse ;  /* 0x0000002931037c23 */ /* 0x100fe20008010804 */
[----:B------:R-:W-:-:S02]  /*12b50*/  FFMA.FTZ R49, R56, UR41, -R4 ;  /* 0x0000002938317c23 */ /* 0x000fc40008010804 */
[----:B------:R-:W-:Y:S01]  /*12b60*/  FADD.FTZ R24, R15, R24 ;  /* 0x000000180f187221 */ /* 0x000fe20000010000 */
[----:B------:R-:W-:Y:S02]  /*12b70*/  FFMA.FTZ R15, R52, UR41, -R4 ;  /* 0x00000029340f7c23 */ /* 0x000fe40008010804 */
[----:B------:R-:W1:Y:S01]  /*12b80*/  MUFU.EX2 R45, R45 ;  /* 0x0000002d002d7308 */ /* 0x000e620000000800 */
[----:B------:R-:W-:Y:S01]  /*12b90*/  FADD.FTZ R24, R25, R24 ;  /* 0x0000001819187221 */ /* 0x000fe20000010000 */
[--C-:B------:R-:W-:Y:S01]  /*12ba0*/  FFMA.FTZ R25, R55, UR41, -R4.reuse ;  /* 0x0000002937197c23 */ /* 0x100fe20008010804 */
[----:B------:R-:W-:Y:S02]  /*12bb0*/  FFMA.FTZ R4, R83, UR41, -R4 ;  /* 0x0000002953047c23 */ /* 0x000fe40008010804 */
[----:B------:R-:W-:-:S03]  /*12bc0*/  FADD.FTZ R24, R26, R24 ;  /* 0x000000181a187221 */ /* 0x000fc60000010000 */
[----:B------:R-:W3:Y:S01]  /*12bd0*/  MUFU.EX2 R35, R35 ;  /* 0x0000002300237308 */ /* 0x000ee20000000800 */
[----:B------:R-:W-:Y:S01]  /*12be0*/  FADD.FTZ R24, R29, R24 ;  /* 0x000000181d187221 */ /* 0x000fe20000010000 */
[----:B------:R-:W-:Y:S02]  /*12bf0*/  F2FP.F16.F32.PACK_AB R29, R32, R29 ;  /* 0x0000001d201d723e */ /* 0x000fe400000000ff */
[----:B0-----:R-:W-:Y:S01]  /*12c00*/  F2FP.F16.F32.PACK_AB R31, R34, R33 ;  /* 0x00000021221f723e */ /* 0x001fe200000000ff */
[----:B------:R-:W-:Y:S02]  /*12c10*/  FADD.FTZ R24, R32, R24 ;  /* 0x0000001820187221 */ /* 0x000fe40000010000 */
[----:B------:R-:W4:Y:S01]  /*12c20*/  LDL R32, [R1+0x24] ;  /* 0x0000240001207983 */ /* 0x000f220000100800 */
[----:B------:R-:W0:Y:S01]  /*12c30*/  MUFU.EX2 R3, R3 ;  /* 0x0000000300037308 */ /* 0x000e220000000800 */
[----:B------:R-:W-:Y:S02]  /*12c40*/  FADD.FTZ R24, R33, R24 ;  /* 0x0000001821187221 */ /* 0x000fe40000010000 */
[----:B--2---:R2:W-:Y:S02]  /*12c50*/  STSM.16.M88.4 [R86], R28 ;  /* 0x0000001c56007844 */ /* 0x0045e40000000200 */
[----:B------:R-:W-:-:S03]  /*12c60*/  FADD.FTZ R24, R34, R24 ;  /* 0x0000001822187221 */ /* 0x000fc60000010000 */
[----:B------:R-:W5:Y:S01]  /*12c70*/  MUFU.EX2 R15, R15 ;  /* 0x0000000f000f7308 */ /* 0x000f620000000800 */
[----:B------:R-:W-:-:S07]  /*12c80*/  FADD.FTZ R24, R37, R24 ;  /* 0x0000001825187221 */ /* 0x000fce0000010000 */
[----:B------:R-:W-:Y:S01]  /*12c90*/  MUFU.EX2 R59, R59 ;  /* 0x0000003b003b7308 */ /* 0x000fe20000000800 */
[----:B------:R-:W-:-:S07]  /*12ca0*/  FADD.FTZ R24, R50, R24 ;  /* 0x0000001832187221 */ /* 0x000fce0000010000 */
[----:B------:R-:W-:Y:S01]  /*12cb0*/  MUFU.EX2 R27, R60 ;  /* 0x0000003c001b7308 */ /* 0x000fe20000000800 */
[----:B------:R-:W-:-:S07]  /*12cc0*/  FADD.FTZ R24, R41, R24 ;  /* 0x0000001829187221 */ /* 0x000fce0000010000 */
[----:B------:R-:W-:Y:S01]  /*12cd0*/  MUFU.EX2 R63, R63 ;  /* 0x0000003f003f7308 */ /* 0x000fe20000000800 */
[----:B------:R-:W-:Y:S01]  /*12ce0*/  FADD.FTZ R18, R42, R24 ;  /* 0x000000182a127221 */ /* 0x000fe20000010000 */
[----:B------:R-:W-:-:S06]  /*12cf0*/  FADD.FTZ R24, R47, R21 ;  /* 0x000000152f187221 */ /* 0x000fcc0000010000 */
[----:B------:R-:W-:Y:S01]  /*12d00*/  MUFU.EX2 R67, R67 ;  /* 0x0000004300437308 */ /* 0x000fe20000000800 */
[----:B-1----:R-:W-:Y:S01]  /*12d10*/  FADD.FTZ R18, R45, R18 ;  /* 0x000000122d127221 */ /* 0x002fe20000010000 */
[----:B------:R-:W-:-:S06]  /*12d20*/  FADD.FTZ R24, R48, R24 ;  /* 0x0000001830187221 */ /* 0x000fcc0000010000 */
[----:B------:R-:W-:Y:S01]  /*12d30*/  MUFU.EX2 R68, R68 ;  /* 0x0000004400447308 */ /* 0x000fe20000000800 */
[----:B---3--:R-:W-:Y:S01]  /*12d40*/  FADD.FTZ R21, R35, R18 ;  /* 0x0000001223157221 */ /* 0x008fe20000010000 */
[----:B------:R-:W-:-:S06]  /*12d50*/  FADD.FTZ R24, R53, R24 ;  /* 0x0000001835187221 */ /* 0x000fcc0000010000 */
[----:B------:R-:W-:Y:S01]  /*12d60*/  MUFU.EX2 R71, R71 ;  /* 0x0000004700477308 */ /* 0x000fe20000000800 */
[----:B0-----:R-:W-:Y:S01]  /*12d70*/  FADD.FTZ R21, R3, R21 ;  /* 0x0000001503157221 */ /* 0x001fe20000010000 */
[----:B------:R-:W-:Y:S01]  /*12d80*/  FADD.FTZ R24, R54, R24 ;  /* 0x0000001836187221 */ /* 0x000fe20000010000 */
[----:B------:R-:W-:Y:S02]  /*12d90*/  F2FP.F16.F32.PACK_AB R46, R48, R47 ;  /* 0x0000002f302e723e */ /* 0x000fe400000000ff */
[----:B-----5:R-:W-:Y:S01]  /*12da0*/  FADD.FTZ R21, R15, R21 ;  /* 0x000000150f157221 */ /* 0x020fe20000010000 */
[----:B------:R-:W-:Y:S01]  /*12db0*/  FADD.FTZ R24, R57, R24 ;  /* 0x0000001839187221 */ /* 0x000fe20000010000 */
[----:B------:R-:W-:Y:S01]  /*12dc0*/  F2FP.F16.F32.PACK_AB R37, R50, R37 ;  /* 0x000000253225723e */ /* 0x000fe200000000ff */
[----:B------:R-:W0:Y:S08]  /*12dd0*/  MUFU.EX2 R25, R25 ;  /* 0x0000001900197308 */ /* 0x000e300000000800 */
[----:B------:R-:W1:Y:S01]  /*12de0*/  MUFU.EX2 R49, R49 ;  /* 0x0000003100317308 */ /* 0x000e620000000800 */
[----:B------:R-:W-:-:S07]  /*12df0*/  FADD.FTZ R24, R58, R24 ;  /* 0x000000183a187221 */ /* 0x000fce0000010000 */
[----:B------:R-:W3:Y:S01]  /*12e00*/  MUFU.EX2 R16, R64 ;  /* 0x0000004000107308 */ /* 0x000ee20000000800 */
[----:B0-----:R-:W-:Y:S01]  /*12e10*/  FADD.FTZ R21, R25, R21 ;  /* 0x0000001519157221 */ /* 0x001fe20000010000 */
[----:B------:R-:W-:-:S06]  /*12e20*/  FADD.FTZ R24, R61, R24 ;  /* 0x000000183d187221 */ /* 0x000fcc0000010000 */
[----:B------:R-:W0:Y:S01]  /*12e30*/  MUFU.EX2 R18, R72 ;  /* 0x0000004800127308 */ /* 0x000e220000000800 */
[----:B-1----:R-:W-:Y:S01]  /*12e40*/  FADD.FTZ R21, R49, R21 ;  /* 0x0000001531157221 */ /* 0x002fe20000010000 */
[----:B------:R-:W-:-:S03]  /*12e50*/  FADD.FTZ R26, R62, R24 ;  /* 0x000000183e1a7221 */ /* 0x000fc60000010000 */
[----:B------:R-:W-:Y:S01]  /*12e60*/  FADD.FTZ R21, R59, R21 ;  /* 0x000000153b157221 */ /* 0x000fe20000010000 */
[----:B--2---:R-:W-:Y:S02]  /*12e70*/  FADD.FTZ R28, R65, R26 ;  /* 0x0000001a411c7221 */ /* 0x004fe40000010000 */
[----:B------:R-:W1:Y:S01]  /*12e80*/  MUFU.EX2 R75, R75 ;  /* 0x0000004b004b7308 */ /* 0x000e620000000800 */
[----:B------:R-:W-:Y:S01]  /*12e90*/  FADD.FTZ R21, R27, R21 ;  /* 0x000000151b157221 */ /* 0x000fe20000010000 */
[----:B------:R-:W-:-:S03]  /*12ea0*/  FADD.FTZ R28, R66, R28 ;  /* 0x0000001c421c7221 */ /* 0x000fc60000010000 */
[----:B------:R-:W-:Y:S01]  /*12eb0*/  FADD.FTZ R21, R63, R21 ;  /* 0x000000153f157221 */ /* 0x000fe20000010000 */
[----:B------:R-:W-:Y:S02]  /*12ec0*/  F2FP.F16.F32.PACK_AB R66, R66, R65 ;  /* 0x000000414242723e */ /* 0x000fe400000000ff */
[C---:B---3--:R-:W-:Y:S01]  /*12ed0*/  F2FP.F16.F32.PACK_AB R65, R16.reuse, R63 ;  /* 0x0000003f1041723e */ /* 0x048fe200000000ff */
[----:B------:R-:W-:Y:S02]  /*12ee0*/  FADD.FTZ R21, R16, R21 ;  /* 0x0000001510157221 */ /* 0x000fe40000010000 */
[----:B------:R-:W2:Y:S01]  /*12ef0*/  LDL R16, [R1+0xc] ;  /* 0x00000c0001107983 */ /* 0x000ea20000100800 */
[----:B------:R-:W3:Y:S01]  /*12f00*/  MUFU.EX2 R76, R76 ;  /* 0x0000004c004c7308 */ /* 0x000ee20000000800 */
[----:B------:R-:W-:Y:S01]  /*12f10*/  F2FP.F16.F32.PACK_AB R47, R15, R3 ;  /* 0x000000030f2f723e */ /* 0x000fe200000000ff */
[----:B------:R-:W-:Y:S01]  /*12f20*/  FADD.FTZ R21, R67, R21 ;  /* 0x0000001543157221 */ /* 0x000fe20000010000 */
[----:B------:R-:W-:-:S05]  /*12f30*/  FADD.FTZ R28, R69, R28 ;  /* 0x0000001c451c7221 */ /* 0x000fca0000010000 */
[----:B------:R-:W-:Y:S01]  /*12f40*/  MUFU.EX2 R79, R79 ;  /* 0x0000004f004f7308 */ /* 0x000fe20000000800 */
[----:B------:R-:W-:Y:S01]  /*12f50*/  FADD.FTZ R21, R68, R21 ;  /* 0x0000001544157221 */ /* 0x000fe20000010000 */
[----:B------:R-:W-:-:S06]  /*12f60*/  FADD.FTZ R28, R70, R28 ;  /* 0x0000001c461c7221 */ /* 0x000fcc0000010000 */
[----:B------:R-:W5:Y:S01]  /*12f70*/  MUFU.EX2 R80, R80 ;  /* 0x0000005000507308 */ /* 0x000f620000000800 */
[----:B------:R-:W-:-:S07]  /*12f80*/  FADD.FTZ R21, R71, R21 ;  /* 0x0000001547157221 */ /* 0x000fce0000010000 */
[----:B------:R-:W-:Y:S08]  /*12f90*/  MUFU.EX2 R82, R82 ;  /* 0x0000005200527308 */ /* 0x000ff00000000800 */
[----:B------:R-:W5:Y:S01]  /*12fa0*/  MUFU.EX2 R3, R4 ;  /* 0x0000000400037308 */ /* 0x000f620000000800 */
[----:B------:R-:W-:Y:S01]  /*12fb0*/  F2FP.F16.F32.PACK_AB R44, R44, R43 ;  /* 0x0000002b2c2c723e */ /* 0x000fe200000000ff */
[----:B------:R-:W-:Y:S01]  /*12fc0*/  FADD.FTZ R28, R73, R28 ;  /* 0x0000001c491c7221 */ /* 0x000fe20000010000 */
[----:B------:R-:W-:Y:S01]  /*12fd0*/  F2FP.F16.F32.PACK_AB R45, R35, R45 ;  /* 0x0000002d232d723e */ /* 0x000fe200000000ff */
[----:B0-----:R-:W-:Y:S01]  /*12fe0*/  FADD.FTZ R30, R18, R21 ;  /* 0x00000015121e7221 */ /* 0x001fe20000010000 */
[----:B------:R-:W-:-:S02]  /*12ff0*/  F2FP.F16.F32.PACK_AB R24, R54, R53 ;  /* 0x000000353618723e */ /* 0x000fc400000000ff */
[----:B------:R-:W-:Y:S02]  /*13000*/  F2FP.F16.F32.PACK_AB R26, R58, R57 ;  /* 0x000000393a1a723e */ /* 0x000fe400000000ff */
[----:B------:R-:W-:Y:S02]  /*13010*/  F2FP.F16.F32.PACK_AB R25, R49, R25 ;  /* 0x000000193119723e */ /* 0x000fe400000000ff */
[----:B------:R-:W-:Y:S01]  /*13020*/  F2FP.F16.F32.PACK_AB R27, R27, R59 ;  /* 0x0000003b1b1b723e */ /* 0x000fe200000000ff */
[----:B------:R-:W-:Y:S01]  /*13030*/  STSM.16.M88.4 [R142], R36 ;  /* 0x000000248e007844 */ /* 0x000fe20000000200 */
[----:B------:R-:W-:Y:S01]  /*13040*/  FADD.FTZ R28, R74, R28 ;  /* 0x0000001c4a1c7221 */ /* 0x000fe20000010000 */
[----:B------:R-:W-:Y:S01]  /*13050*/  F2FP.F16.F32.PACK_AB R64, R62, R61 ;  /* 0x0000003d3e40723e */ /* 0x000fe200000000ff */
[----:B-1----:R-:W-:Y:S01]  /*13060*/  FADD.FTZ R15, R75, R30 ;  /* 0x0000001e4b0f7221 */ /* 0x002fe20000010000 */
[----:B------:R-:W-:Y:S01]  /*13070*/  STSM.16.M88.4 [R141], R44 ;  /* 0x0000002c8d007844 */ /* 0x000fe20000000200 */
[----:B------:R-:W-:-:S02]  /*13080*/  F2FP.F16.F32.PACK_AB R74, R74, R73 ;  /* 0x000000494a4a723e */ /* 0x000fc400000000ff */
[----:B------:R-:W-:Y:S01]  /*13090*/  F2FP.F16.F32.PACK_AB R67, R68, R67 ;  /* 0x000000434443723e */ /* 0x000fe200000000ff */
[----:B------:R0:W-:Y:S01]  /*130a0*/  STSM.16.M88.4 [R140+0x27800], R24 ;  /* 0x027800188c007844 */ /* 0x0001e20000000200 */
[----:B------:R-:W-:Y:S02]  /*130b0*/  F2FP.F16.F32.PACK_AB R72, R70, R69 ;  /* 0x000000454648723e */ /* 0x000fe400000000ff */
[----:B------:R-:W-:Y:S02]  /*130c0*/  F2FP.F16.F32.PACK_AB R73, R18, R71 ;  /* 0x000000471249723e */ /* 0x000fe400000000ff */
[----:B---3--:R-:W-:Y:S02]  /*130d0*/  F2FP.F16.F32.PACK_AB R75, R76, R75 ;  /* 0x0000004b4c4b723e */ /* 0x008fe400000000ff */
[----:B0-----:R-:W-:Y:S02]  /*130e0*/  F2FP.F16.F32.PACK_AB R24, R78, R77 ;  /* 0x0000004d4e18723e */ /* 0x001fe400000000ff */
[----:B-----5:R-:W-:-:S02]  /*130f0*/  F2FP.F16.F32.PACK_AB R25, R80, R79 ;  /* 0x0000004f5019723e */ /* 0x020fc400000000ff */
[----:B------:R-:W-:Y:S02]  /*13100*/  F2FP.F16.F32.PACK_AB R26, R11, R84 ;  /* 0x000000540b1a723e */ /* 0x000fe400000000ff */
[----:B------:R-:W-:Y:S01]  /*13110*/  F2FP.F16.F32.PACK_AB R27, R3, R82 ;  /* 0x00000052031b723e */ /* 0x000fe200000000ff */
[----:B------:R-:W-:Y:S01]  /*13120*/  FADD.FTZ R21, R77, R28 ;  /* 0x0000001c4d157221 */ /* 0x000fe20000010000 */
[----:B------:R-:W-:-:S04]  /*13130*/  FADD.FTZ R28, R76, R15 ;  /* 0x0000000f4c1c7221 */ /* 0x000fc80000010000 */
[----:B------:R-:W-:Y:S01]  /*13140*/  FADD.FTZ R15, R79, R28 ;  /* 0x0000001c4f0f7221 */ /* 0x000fe20000010000 */
[----:B------:R-:W-:-:S03]  /*13150*/  FADD.FTZ R4, R78, R21 ;  /* 0x000000154e047221 */ /* 0x000fc60000010000 */
[----:B------:R-:W-:Y:S01]  /*13160*/  FADD.FTZ R15, R80, R15 ;  /* 0x0000000f500f7221 */ /* 0x000fe20000010000 */
[----:B------:R-:W-:-:S03]  /*13170*/  FADD.FTZ R4, R84, R4 ;  /* 0x0000000454047221 */ /* 0x000fc60000010000 */
[----:B------:R-:W-:Y:S01]  /*13180*/  FADD.FTZ R82, R82, R15 ;  /* 0x0000000f52527221 */ /* 0x000fe20000010000 */
        /* <DEDUP_REMOVED lines=48> */
[----:B------:R-:W-:Y:S01]  /*13490*/  FADD.FTZ R4, R11, R4 ;  /* 0x000000040b047221 */ /* 0x000fe20000010000 */
[----:B------:R-:W-:Y:S01]  /*134a0*/  FADD.FTZ R3, R3, R82 ;  /* 0x0000005203037221 */ /* 0x000fe20000010000 */
[----:B------:R-:W-:-:S02]  /*134b0*/  IMAD.MOV.U32 R18, RZ, RZ, R5 ;  /* 0x000000ffff127224 */ /* 0x000fc400078e0005 */
[----:B------:R-:W-:Y:S02]  /*134c0*/  IMAD.MOV.U32 R12, RZ, RZ, R10 ;  /* 0x000000ffff0c7224 */ /* 0x000fe400078e000a */
[----:B------:R-:W-:Y:S01]  /*134d0*/  IMAD.MOV.U32 R13, RZ, RZ, R14 ;  /* 0x000000ffff0d7224 */ /* 0x000fe200078e000e */
[----:B----4-:R0:W-:Y:S04]  /*134e0*/  STSM.16.M88.4 [R32], R64 ;  /* 0x0000004020007844 */ /* 0x0101e80000000200 */
[----:B------:R0:W-:Y:S04]  /*134f0*/  STSM.16.M88.4 [R142+0x6000], R72 ;  /* 0x006000488e007844 */ /* 0x0001e80000000200 */
[----:B------:R0:W-:Y:S01]  /*13500*/  STSM.16.M88.4 [R141+0x6000], R24 ;  /* 0x006000188d007844 */ /* 0x0001e20000000200 */
[----:B------:R1:W-:Y:S06]  /*13510*/  MEMBAR.ALL.CTA ;  /* 0x0000000000007992 */ /* 0x0003ec0000008000 */
[----:B-1----:R-:W1:Y:S01]  /*13520*/  FENCE.VIEW.ASYNC.S ;  /* 0x00000000000073c6 */ /* 0x002e620000000000 */
[C---:B--2---:R-:W-:Y:S01]  /*13530*/  ISETP.GT.AND P3, PT, R0.reuse, R16, PT ;  /* 0x000000100000720c */ /* 0x044fe20003f64270 */
[----:B------:R-:W-:-:S02]  /*13540*/  VIADD R0, R0, 0xffffffff ;  /* 0xffffffff00007836 */ /* 0x000fc40000000000 */
[----:B------:R-:W-:Y:S01]  /*13550*/  IMAD.MOV.U32 R16, RZ, RZ, R20 ;  /* 0x000000ffff107224 */ /* 0x000fe200078e0014 */
[----:B-1----:R-:W-:-:S09]  /*13560*/  NOP ;  /* 0x0000000000007918 */ /* 0x002fd20000000000 */
[----:B0-----:R-:W-:Y:S05]  /*13570*/  @P3 BRA `(.L_x_1536) ;  /* 0xffffffc4002c3947 */ /* 0x001fea000383ffff */
[----:B------:R-:W-:Y:S02]  /*13580*/  IMAD.MOV.U32 R13, RZ, RZ, R14 ;  /* 0x000000ffff0d7224 */ /* 0x000fe400078e000e */
[----:B------:R-:W-:Y:S02]  /*13590*/  IMAD.MOV.U32 R12, RZ, RZ, R10 ;  /* 0x000000ffff0c7224 */ /* 0x000fe400078e000a */
[----:B------:R-:W-:Y:S02]  /*135a0*/  IMAD.MOV.U32 R16, RZ, RZ, R20 ;  /* 0x000000ffff107224 */ /* 0x000fe400078e0014 */
[----:B------:R-:W-:-:S07]  /*135b0*/  IMAD.MOV.U32 R18, RZ, RZ, R5 ;  /* 0x000000ffff127224 */ /* 0x000fce00078e0005 */
.L_x_1518:
[----:B------:R-:W2:Y:S01]  /*135c0*/  LDL R14, [R1+0x18] ;  /* 0x00001800010e7983 */ /* 0x000ea20000100800 */
[----:B------:R-:W0:Y:S01]  /*135d0*/  LDC R5, c[0x0][0x448] ;  /* 0x00011200ff057b82 */ /* 0x000e220000000800 */
[----:B------:R-:W-:-:S07]  /*135e0*/  ULDC UR8, c[0x0][0x9dc] ;  /* 0x0002770000087ab9 */ /* 0x000fce0000000800 */
[----:B------:R-:W1:Y:S01]  /*135f0*/  LDC R20, c[0x0][0x9e4] ;  /* 0x00027900ff147b82 */ /* 0x000e620000000800 */
[----:B0-----:R-:W-:Y:S02]  /*13600*/  ISETP.NE.AND P5, PT, R5, 0x1, PT ;  /* 0x000000010500780c */ /* 0x001fe40003fa5270 */
[----:B-1----:R-:W-:-:S11]  /*13610*/  ISETP.GE.AND P4, PT, R20, 0x1, PT ;  /* 0x000000011400780c */ /* 0x002fd60003f86270 */
[----:B------:R-:W0:Y:S08]  /*13620*/  @P5 LDC R10, c[0x0][0x44c] ;  /* 0x00011300ff0a5b82 */ /* 0x000e300000000800 */
[----:B------:R-:W1:Y:S01]  /*13630*/  @P5 LDC R11, c[0x0][0x450] ;  /* 0x00011400ff0b5b82 */ /* 0x000e620000000800 */
[----:B--2---:R-:W-:Y:S01]  /*13640*/  VIADD R5, R14, 0xbf ;  /* 0x000000bf0e057836 */ /* 0x004fe20000000000 */
[----:B------:R-:W-:-:S03]  /*13650*/  IADD3 R14, R139, 0x1, -R138 ;  /* 0x000000018b0e7810 */ /* 0x000fc60007ffe88a */
        /* <DEDUP_REMOVED lines=15> */
.L_x_1539:
[----:B------:R-:W-:-:S13]  /*13750*/  ISETP.NE.AND P2, PT, R20, 0x1, PT ;  /* 0x000000011400780c */ /* 0x000fda0003f45270 */
[----:B------:R-:W0:Y:S02]  /*13760*/  @P2 LDC.64 R10, c[0x0][0x9e8] ;  /* 0x00027a00ff0a2b82 */ /* 0x000e240000000a00 */
[----:B0-----:R-:W-:-:S05]  /*13770*/  @P2 IMAD.HI.U32 R10, R5, R10, RZ ;  /* 0x0000000a050a2227 */ /* 0x001fca00078e00ff */
[----:B------:R-:W-:-:S07]  /*13780*/  @P2 SHF.R.U32.HI R5, RZ, R11, R10 ;  /* 0x0000000bff052219 */ /* 0x000fce000001160a */
.L_x_1540:
[----:B------:R-:W-:Y:S05]  /*13790*/  BSYNC B0 ;  /* 0x0000000000007941 */ /* 0x000fea0003800000 */
.L_x_1538:
[----:B------:R-:W-:-:S05]  /*137a0*/  IMAD R5, R5, R20, RZ ;  /* 0x0000001405057224 */ /* 0x000fca00078e02ff */
[----:B------:R-:W-:-:S07]  /*137b0*/  VIMNMX R14, R14, R5, !PT ;  /* 0x000000050e0e7248 */ /* 0x000fce0007fe0100 */
.L_x_1537:
[----:B------:R-:W2:Y:S01]  /*137c0*/  LDL R10, [R1+0x44] ;  /* 0x00004400010a7983 */ /* 0x000ea20000100800 */
[----:B------:R-:W-:-:S05]  /*137d0*/  VIADD R14, R14, 0x7f ;  /* 0x0000007f0e0e7836 */ /* 0x000fca0000000000 */
[----:B------:R-:W-:-:S04]  /*137e0*/  SHF.R.S32.HI R5, RZ, 0x1f, R14 ;  /* 0x0000001fff057819 */ /* 0x000fc8000001140e */
[----:B------:R-:W-:-:S04]  /*137f0*/  LEA.HI R5, R5, R14, RZ, 0x7 ;  /* 0x0000000e05057211 */ /* 0x000fc800078f38ff */
[----:B------:R-:W-:-:S04]  /*13800*/  SHF.R.S32.HI R5, RZ, 0x7, R5 ;  /* 0x00000007ff057819 */ /* 0x000fc80000011405 */
[----:B--2---:R-:W-:-:S04]  /*13810*/  VIMNMX R155, R10, R5, !PT ;  /* 0x000000050a9b7248 */ /* 0x004fc80007fe0100 */
[----:B------:R-:W-:-:S13]  /*13820*/  ISETP.GE.AND P2, PT, R0, R155, PT ;  /* 0x0000009b0000720c */ /* 0x000fda0003f46270 */
[----:B------:R-:W-:Y:S05]  /*13830*/  @!P2 BRA `(.L_x_1541) ;  /* 0x0000002800f4a947 */ /* 0x000fea0003800000 */
[----:B------:R-:W-:Y:S02]  /*13840*/  IMAD.MOV.U32 R5, RZ, RZ, R13 ;  /* 0x000000ffff057224 */ /* 0x000fe400078e000d */
[----:B------:R-:W-:Y:S02]  /*13850*/  IMAD.MOV.U32 R11, RZ, RZ, R12 ;  /* 0x000000ffff0b7224 */ /* 0x000fe400078e000c */
[----:B------:R-:W-:Y:S02]  /*13860*/  IMAD.MOV.U32 R14, RZ, RZ, R18 ;  /* 0x000000ffff0e7224 */ /* 0x000fe400078e0012 */
[----:B------:R-:W-:-:S07]  /*13870*/  IMAD.MOV.U32 R10, RZ, RZ, R16 ;  /* 0x000000ffff0a7224 */ /* 0x000fce00078e0010 */
.L_x_1551:
        /* <DEDUP_REMOVED lines=11> */
.L_x_1543:
[----:B------:R-:W-:Y:S01]  /*13930*/  IMAD R12, R16, 0x8, R2 ;  /* 0x00000008100c7824 */ /* 0x000fe200078e0202 */
[----:B------:R-:W-:-:S04]  /*13940*/  SHF.L.U32 R13, R18, 0x1f, RZ ;  /* 0x0000001f120d7819 */ /* 0x000fc800000006ff */
[----:B------:R0:W1:Y:S01]  /*13950*/  SYNCS.PHASECHK.TRANS64.TRYWAIT P3, [R12+URZ+0x2d830], R13 ;  /* 0x02d8300d0c0075a7 */ /* 0x000062000806017f */
[----:B------:R-:W-:Y:S05]  /*13960*/  @!P0 BRA `(.L_x_1544) ;  /* 0x0000000000048947 */ /* 0x000fea0003800000 */
[----:B------:R-:W-:Y:S01]  /*13970*/  BPT.TRAP 0x1 ;  /* 0x000000040000795c */ /* 0x000fe20000300000 */
.L_x_1544:
[----:B------:R-:W-:Y:S04]  /*13980*/  BSSY B0, `(.L_x_1542) ;  /* 0x0000004000007945 */ /* 0x000fe80003800000 */
[----:B-1----:R-:W-:Y:S05]  /*13990*/  @P3 BRA `(.L_x_1545) ;  /* 0x0000000000083947 */ /* 0x002fea0003800000 */
[----:B------:R-:W1:Y:S02]  /*139a0*/  SYNCS.PHASECHK.TRANS64.TRYWAIT P3, [R12+URZ+0x2d830], R13 ;  /* 0x02d8300d0c0075a7 */ /* 0x000e64000806017f */
[----:B-1----:R-:W-:Y:S05]  /*139b0*/  @!P3 BRA `(.L_x_1546) ;  /* 0x00000134006cb947 */ /* 0x002fea0003800000 */
.L_x_1545:
[----:B------:R-:W-:Y:S05]  /*139c0*/  BSYNC B0 ;  /* 0x0000000000007941 */ /* 0x000fea0003800000 */
.L_x_1542:
        /* <DEDUP_REMOVED lines=61> */
.L_x_1548:
[----:B------:R-:W-:Y:S01]  /*13da0*/  SHF.L.U32 R12, R14, 0x1f, RZ ;  /* 0x0000001f0e0c7819 */ /* 0x000fe200000006ff */
[----:B------:R-:W-:-:S04]  /*13db0*/  IMAD R13, R10, 0x8, R2 ;  /* 0x000000080a0d7824 */ /* 0x000fc800078e0202 */
[----:B------:R0:W1:Y:S01]  /*13dc0*/  SYNCS.PHASECHK.TRANS64.TRYWAIT P2, [R13+URZ+0x2d850], R12 ;  /* 0x02d8500c0d0075a7 */ /* 0x000062000804017f */
[----:B------:R-:W-:Y:S05]  /*13dd0*/  @!P0 BRA `(.L_x_1549) ;  /* 0x0000000000048947 */ /* 0x000fea0003800000 */
[----:B------:R-:W-:Y:S01]  /*13de0*/  BPT.TRAP 0x1 ;  /* 0x000000040000795c */ /* 0x000fe20000300000 */
.L_x_1549:
[----:B-1----:R-:W-:Y:S05]  /*13df0*/  @P2 BRA `(.L_x_1547) ;  /* 0x0000000000082947 */ /* 0x002fea0003800000 */
[----:B------:R-:W1:Y:S02]  /*13e00*/  SYNCS.PHASECHK.TRANS64.TRYWAIT P2, [R13+URZ+0x2d850], R12 ;  /* 0x02d8500c0d0075a7 */ /* 0x000e64000804017f */
[----:B-1----:R-:W-:Y:S05]  /*13e10*/  @!P2 BRA `(.L_x_1550) ;  /* 0x000001300068a947 */ /* 0x002fea0003800000 */
.L_x_1547:
[----:B01----:R-:W-:Y:S01]  /*13e20*/  VIADD R12, R2, 0x400 ;  /* 0x00000400020c7836 */ /* 0x003fe20000000000 */
[----:B------:R-:W-:Y:S05]  /*13e30*/  WARPSYNC.ALL ;  /* 0x0000000000007948 */ /* 0x000fea0003800000 */
[----:B------:R-:W-:-:S04]  /*13e40*/  SHF.R.U32.HI R12, RZ, 0x4, R12 ;  /* 0x00000004ff0c7819 */ /* 0x000fc8000001160c */
[----:B------:R-:W-:-:S04]  /*13e50*/  LOP3.LUT R12, R12, 0x3fff, RZ, 0xc0, !PT ;  /* 0x00003fff0c0c7812 */ /* 0x000fc800078ec0ff */
[----:B------:R-:W-:-:S05]  /*13e60*/  LOP3.LUT R12, R12, 0x2000000, RZ, 0xfc, !PT ;  /* 0x020000000c0c7812 */ /* 0x000fca00078efcff */
[----:B------:R-:W-:Y:S02]  /*13e70*/  IMAD R12, R10, 0x600, R12 ;  /* 0x000006000a0c7824 */ /* 0x000fe400078e020c */
[----:B------:R-:W-:Y:S01]  /*13e80*/  FMUL.FTZ R20, R29, UR49 ;  /* 0x000000311d147c20 */ /* 0x000fe20008410000 */
[----:B------:R-:W-:Y:S02]  /*13e90*/  IMAD.MOV.U32 R13, RZ, RZ, -0x7fffffe0 ;  /* 0x80000020ff0d7424 */ /* 0x000fe400078e00ff */
[----:B------:R-:W-:Y:S01]  /*13ea0*/  FMUL.FTZ R21, R32, UR49 ;  /* 0x0000003120157c20 */ /* 0x000fe20008410000 */
[C---:B------:R-:W-:Y:S01]  /*13eb0*/  VIADD R14, R12.reuse, 0x40 ;  /* 0x000000400c0e7836 */ /* 0x040fe20000000000 */
[----:B------:R-:W-:Y:S01]  /*13ec0*/  R2UR UR10, R12 ;  /* 0x000000000c0a72ca */ /* 0x000fe200000e0000 */
[----:B------:R-:W-:Y:S01]  /*13ed0*/  IMAD.MOV.U32 R15, RZ, RZ, -0x7fffffe0 ;  /* 0x80000020ff0f7424 */ /* 0x000fe200078e00ff */
[C---:B------:R-:W-:Y:S01]  /*13ee0*/  R2UR UR11, R13.reuse ;  /* 0x000000000d0b72ca */ /* 0x040fe200000e0000 */
[----:B------:R-:W-:Y:S01]  /*13ef0*/  MUFU.TANH R20, R20 ;  /* 0x0000001400147308 */ /* 0x000fe20000002400 */
[----:B------:R-:W-:Y:S01]  /*13f00*/  R2UR UR14, R14 ;  /* 0x000000000e0e72ca */ /* 0x000fe200000e0000 */
[----:B------:R-:W-:Y:S01]  /*13f10*/  VIADD R14, R12, 0x80 ;  /* 0x000000800c0e7836 */ /* 0x000fe20000000000 */
[----:B------:R-:W-:Y:S01]  /*13f20*/  R2UR UR47, R13 ;  /* 0x000000000d2f72ca */ /* 0x000fe200000e0000 */
[----:B------:R-:W-:Y:S01]  /*13f30*/  FMUL.FTZ R13, R24, UR49 ;  /* 0x00000031180d7c20 */ /* 0x000fe20008410000 */
[----:B------:R-:W-:Y:S01]  /*13f40*/  R2UR UR15, R15 ;  /* 0x000000000f0f72ca */ /* 0x000fe200000e0000 */
[----:B------:R-:W-:Y:S01]  /*13f50*/  FMUL.FTZ R24, R33, UR49 ;  /* 0x0000003121187c20 */ /* 0x000fe20008410000 */
[----:B------:R-:W-:Y:S01]  /*13f60*/  R2UR UR18, R14 ;  /* 0x000000000e1272ca */ /* 0x000fe200000e0000 */
[----:B------:R-:W-:Y:S01]  /*13f70*/  VIADD R14, R12, 0xc0 ;  /* 0x000000c00c0e7836 */ /* 0x000fe20000000000 */
[C---:B------:R-:W-:Y:S01]  /*13f80*/  R2UR UR19, R15.reuse ;  /* 0x000000000f1372ca */ /* 0x040fe200000e0000 */
[----:B------:R-:W0:Y:S01]  /*13f90*/  MUFU.TANH R13, R13 ;  /* 0x0000000d000d7308 */ /* 0x000e220000002400 */
[C---:B------:R-:W-:Y:S01]  /*13fa0*/  R2UR UR23, R15.reuse ;  /* 0x000000000f1772ca */ /* 0x040fe200000e0000 */
[----:B------:R-:W-:Y:S01]  /*13fb0*/  FMUL.FTZ R29, R40, UR49 ;  /* 0x00000031281d7c20 */ /* 0x000fe20008410000 */
[----:B------:R-:W-:Y:S01]  /*13fc0*/  R2UR UR22, R14 ;  /* 0x000000000e1672ca */ /* 0x000fe200000e0000 */
[----:B------:R-:W-:Y:S01]  /*13fd0*/  VIADD R14, R12, 0x100 ;  /* 0x000001000c0e7836 */ /* 0x000fe20000000000 */
[----:B------:R-:W-:Y:S01]  /*13fe0*/  R2UR UR27, R15 ;  /* 0x000000000f1b72ca */ /* 0x000fe200000e0000 */
[----:B------:R-:W-:Y:S01]  /*13ff0*/  FMUL.FTZ R32, R41, UR49 ;  /* 0x0000003129207c20 */ /* 0x000fe20008410000 */
[C---:B------:R-:W-:Y:S01]  /*14000*/  R2UR UR31, R15.reuse ;  /* 0x000000000f1f72ca */ /* 0x040fe200000e0000 */
[----:B------:R-:W-:Y:S01]  /*14010*/  MUFU.TANH R21, R21 ;  /* 0x0000001500157308 */ /* 0x000fe20000002400 */
[----:B------:R-:W-:Y:S01]  /*14020*/  R2UR UR26, R14 ;  /* 0x000000000e1a72ca */ /* 0x000fe200000e0000 */
[----:B------:R-:W-:Y:S01]  /*14030*/  VIADD R14, R12, 0x140 ;  /* 0x000001400c0e7836 */ /* 0x000fe20000000000 */
[----:B------:R-:W-:Y:S01]  /*14040*/  R2UR UR35, R15 ;  /* 0x000000000f2372ca */ /* 0x000fe200000e0000 */
[----:B------:R-:W-:Y:S01]  /*14050*/  FMUL.FTZ R15, R28, UR49 ;  /* 0x000000311c0f7c20 */ /* 0x000fe20008410000 */
[----:B------:R-:W-:Y:S01]  /*14060*/  FMUL.FTZ R28, R37, UR49 ;  /* 0x00000031251c7c20 */ /* 0x000fe20008410000 */
[----:B------:R-:W-:Y:S01]  /*14070*/  FMUL.FTZ R33, R44, UR49 ;  /* 0x000000312c217c20 */ /* 0x000fe20008410000 */
[----:B------:R-:W-:Y:S01]  /*14080*/  R2UR UR30, R14 ;  /* 0x000000000e1e72ca */ /* 0x000fe200000e0000 */
[C---:B------:R-:W-:Y:S01]  /*14090*/  VIADD R14, R12.reuse, 0x180 ;  /* 0x000001800c0e7836 */ /* 0x040fe20000000000 */
[----:B------:R-:W-:Y:S01]  /*140a0*/  MUFU.TANH R24, R24 ;  /* 0x0000001800187308 */ /* 0x000fe20000002400 */
[----:B------:R-:W-:-:S02]  /*140b0*/  VIADD R12, R12, 0x1c0 ;  /* 0x000001c00c0c7836 */ /* 0x000fc40000000000 */
[----:B------:R-:W-:Y:S01]  /*140c0*/  FMUL.FTZ R37, R48, UR49 ;  /* 0x0000003130257c20 */ /* 0x000fe20008410000 */
[----:B------:R-:W-:Y:S01]  /*140d0*/  FMUL.FTZ R40, R49, UR49 ;  /* 0x0000003131287c20 */ /* 0x000fe20008410000 */
[----:B------:R-:W-:Y:S01]  /*140e0*/  R2UR UR34, R14 ;  /* 0x000000000e2272ca */ /* 0x000fe200000e0000 */
[----:B------:R-:W-:Y:S01]  /*140f0*/  FMUL.FTZ R14, R25, UR49 ;  /* 0x00000031190e7c20 */ /* 0x000fe20008410000 */
[----:B------:R-:W-:Y:S01]  /*14100*/  R2UR UR46, R12 ;  /* 0x000000000c2e72ca */ /* 0x000fe200000e0000 */
[----:B------:R-:W-:Y:S01]  /*14110*/  FMUL.FTZ R25, R36, UR49 ;  /* 0x0000003124197c20 */ /* 0x000fe20008410000 */
[----:B------:R-:W-:Y:S01]  /*14120*/  MUFU.TANH R15, R15 ;  /* 0x0000000f000f7308 */ /* 0x000fe20000002400 */
        /* <DEDUP_REMOVED lines=16> */
[----:B------:R-:W-:Y:S01]  /*14230*/  FMUL.FTZ R65, R76, UR49 ;  /* 0x000000314c417c20 */ /* 0x000fe20008410000 */
        /* <DEDUP_REMOVED lines=10> */
[----:B------:R-:W-:Y:S01]  /*142e0*/  UMOV UR41, UR6 ;  /* 0x0000000600297c82 */ /* 0x000fe20008000000 */
[----:B------:R-:W-:Y:S01]  /*142f0*/  FMNMX.FTZ R12, R15, R12, !PT ;  /* 0x0000000c0f0c7209 */ /* 0x000fe20007810000 */
[----:B------:R-:W-:Y:S01]  /*14300*/  FMUL.FTZ R144, R31, UR49 ;  /* 0x000000311f907c20 */ /* 0x000fe20008410000 */
[----:B------:R-:W-:Y:S01]  /*14310*/  FMUL.FTZ R84, R27, UR49 ;  /* 0x000000311b547c20 */ /* 0x000fe20008410000 */
[----:B------:R-:W0:Y:S01]  /*14320*/  MUFU.TANH R29, R29 ;  /* 0x0000001d001d7308 */ /* 0x000e220000002400 */
[----:B------:R-:W-:Y:S01]  /*14330*/  FMNMX.FTZ R12, R20, R12, !PT ;  /* 0x0000000c140c7209 */ /* 0x000fe20007810000 */
[----:B------:R-:W-:Y:S01]  /*14340*/  FMUL.FTZ R85, R30, UR49 ;  /* 0x000000311e557c20 */ /* 0x000fe20008410000 */
[----:B------:R-:W-:Y:S01]  /*14350*/  FMUL.FTZ R81, R35, UR49 ;  /* 0x0000003123517c20 */ /* 0x000fe20008410000 */
[----:B------:R-:W-:Y:S01]  /*14360*/  FMUL.FTZ R143, R38, UR49 ;  /* 0x00000031268f7c20 */ /* 0x000fe20008410000 */
[----:B------:R-:W-:Y:S01]  /*14370*/  FMNMX.FTZ R12, R21, R12, !PT ;  /* 0x0000000c150c7209 */ /* 0x000fe20007810000 */
[----:B------:R-:W-:Y:S01]  /*14380*/  FMUL.FTZ R39, R39, UR49 ;  /* 0x0000003127277c20 */ /* 0x000fe20008410000 */
[----:B------:R-:W-:Y:S01]  /*14390*/  FMUL.FTZ R38, R42, UR49 ;  /* 0x000000312a267c20 */ /* 0x000fe20008410000 */
[----:B------:R-:W3:Y:S01]  /*143a0*/  MUFU.TANH R32, R32 ;  /* 0x0000002000207308 */ /* 0x000ee20000002400 */
[----:B------:R-:W-:Y:S01]  /*143b0*/  FMNMX.FTZ R12, R24, R12, !PT ;  /* 0x0000000c180c7209 */ /* 0x000fe20007810000 */
[----:B------:R-:W-:Y:S01]  /*143c0*/  FMUL.FTZ R35, R43, UR49 ;  /* 0x000000312b237c20 */ /* 0x000fe20008410000 */
[----:B------:R-:W-:Y:S01]  /*143d0*/  FMUL.FTZ R42, R46, UR49 ;  /* 0x000000312e2a7c20 */ /* 0x000fe20008410000 */
[----:B------:R-:W-:Y:S01]  /*143e0*/  FMUL.FTZ R27, R47, UR49 ;  /* 0x000000312f1b7c20 */ /* 0x000fe20008410000 */
[----:B-1----:R-:W-:Y:S01]  /*143f0*/  FMNMX.FTZ R12, R25, R12, !PT ;  /* 0x0000000c190c7209 */ /* 0x002fe20007810000 */
[----:B------:R-:W-:Y:S01]  /*14400*/  FMUL.FTZ R46, R51, UR49 ;  /* 0x00000031332e7c20 */ /* 0x000fe20008410000 */
[----:B------:R-:W-:Y:S01]  /*14410*/  FMUL.FTZ R47, R54, UR49 ;  /* 0x00000031362f7c20 */ /* 0x000fe20008410000 */
[----:B------:R-:W1:Y:S01]  /*14420*/  MUFU.TANH R33, R33 ;  /* 0x0000002100217308 */ /* 0x000e620000002400 */
[----:B--2---:R-:W-:Y:S01]  /*14430*/  FMNMX.FTZ R12, R28, R12, !PT ;  /* 0x0000000c1c0c7209 */ /* 0x004fe20007810000 */
[----:B------:R-:W-:Y:S01]  /*14440*/  FMUL.FTZ R51, R58, UR49 ;  /* 0x000000313a337c20 */ /* 0x000fe20008410000 */
[----:B------:R-:W-:Y:S01]  /*14450*/  FMUL.FTZ R54, R59, UR49 ;  /* 0x000000313b367c20 */ /* 0x000fe20008410000 */
[----:B------:R-:W-:Y:S01]  /*14460*/  FMUL.FTZ R58, R63, UR49 ;  /* 0x000000313f3a7c20 */ /* 0x000fe20008410000 */
[----:B0-----:R-:W-:Y:S01]  /*14470*/  FMNMX.FTZ R12, R29, R12, !PT ;  /* 0x0000000c1d0c7209 */ /* 0x001fe20007810000 */
        /* <DEDUP_REMOVED lines=50> */
[----:B------:R-:W-:Y:S01]  /*147a0*/  MUFU.TANH R145, R145 ;  /* 0x0000009100917308 */ /* 0x000fe20000002400 */
[----:B--2---:R-:W-:-:S07]  /*147b0*/  FMNMX.FTZ R12, R73, R12, !PT ;  /* 0x0000000c490c7209 */ /* 0x004fce0007810000 */
[----:B------:R-:W-:Y:S01]  /*147c0*/  MUFU.TANH R84, R84 ;  /* 0x0000005400547308 */ /* 0x000fe20000002400 */
[----:B-1----:R-:W-:-:S05]  /*147d0*/  FMNMX.FTZ R12, R76, R12, !PT ;  /* 0x0000000c4c0c7209 */ /* 0x002fca0007810000 */
[----:B------:R-:W0:Y:S02]  /*147e0*/  SHFL.BFLY PT, R26, R12, 0x2, 0x1f ;  /* 0x0c401f000c1a7f89 */ /* 0x000e2400000e0000 */
[----:B------:R-:W-:Y:S08]  /*147f0*/  MUFU.TANH R85, R85 ;  /* 0x0000005500557308 */ /* 0x000ff00000002400 */
        /* <DEDUP_REMOVED lines=11> */
[----:B------:R0:W-:Y:S02]  /*148b0*/  MUFU.TANH R11, R50 ;  /* 0x00000032000b7308 */ /* 0x0001e40000002400 */
[----:B------:R-:W-:Y:S01]  /*148c0*/  FMUL.FTZ R34, R34, UR41 ;  /* 0x0000002922227c20 */ /* 0x000fe20008410000 */
[--C-:B------:R-:W-:Y:S01]  /*148d0*/  FFMA.FTZ R13, R13, UR41, -R26.reuse ;  /* 0x000000290d0d7c23 */ /* 0x100fe2000801081a */
[--C-:B------:R-:W-:Y:S01]  /*148e0*/  FFMA.FTZ R31, R14, UR41, -R26.reuse ;  /* 0x000000290e1f7c23 */ /* 0x100fe2000801081a */
[--C-:B------:R-:W-:Y:S01]  /*148f0*/  FFMA.FTZ R14, R24, UR41, -R26.reuse ;  /* 0x00000029180e7c23 */ /* 0x100fe2000801081a */
[--C-:B------:R-:W-:Y:S01]  /*14900*/  FFMA.FTZ R30, R15, UR41, -R26.reuse ;  /* 0x000000290f1e7c23 */ /* 0x100fe2000801081a */
[--C-:B------:R-:W-:Y:S01]  /*14910*/  FFMA.FTZ R20, R20, UR41, -R26.reuse ;  /* 0x0000002914147c23 */ /* 0x100fe2000801081a */
[----:B------:R-:W-:Y:S01]  /*14920*/  MUFU.EX2 R34, R34 ;  /* 0x0000002200227308 */ /* 0x000fe20000000800 */
[----:B0-----:R-:W-:Y:S01]  /*14930*/  FMUL.FTZ R50, R55, UR49 ;  /* 0x0000003137327c20 */ /* 0x001fe20008410000 */
[----:B------:R-:W-:Y:S01]  /*14940*/  FMUL.FTZ R55, R62, UR49 ;  /* 0x000000313e377c20 */ /* 0x000fe20008410000 */
[----:B------:R-:W-:Y:S01]  /*14950*/  FMUL.FTZ R62, R67, UR49 ;  /* 0x00000031433e7c20 */ /* 0x000fe20008410000 */
[----:B------:R-:W-:Y:S01]  /*14960*/  FMUL.FTZ R67, R74, UR49 ;  /* 0x000000314a437c20 */ /* 0x000fe20008410000 */
[----:B------:R-:W-:Y:S01]  /*14970*/  FMUL.FTZ R74, R79, UR49 ;  /* 0x000000314f4a7c20 */ /* 0x000fe20008410000 */
[----:B------:R-:W-:Y:S01]  /*14980*/  FMUL.FTZ R79, R87, UR49 ;  /* 0x00000031574f7c20 */ /* 0x000fe20008410000 */
[--C-:B------:R-:W-:Y:S01]  /*14990*/  FFMA.FTZ R21, R21, UR41, -R26.reuse ;  /* 0x0000002915157c23 */ /* 0x100fe2000801081a */
[----:B------:R-:W2:Y:S01]  /*149a0*/  LDL R87, [R1+0x3c] ;  /* 0x00003c0001577983 */ /* 0x000ea20000100800 */
        /* <DEDUP_REMOVED lines=15> */
[--C-:B------:R-:W-:Y:S01]  /*14aa0*/  FFMA.FTZ R52, R52, UR41, -R26.reuse ;  /* 0x0000002934347c23 */ /* 0x100fe2000801081a */
[----:B------:R-:W3:Y:S01]  /*14ab0*/  MUFU.TANH R35, R35 ;  /* 0x0000002300237308 */ /* 0x000ee20000002400 */
[----:B0-----:R-:W-:Y:S01]  /*14ac0*/  FFMA.FTZ R4, R34, R4, R13 ;  /* 0x0000000422047223 */ /* 0x001fe2000001000d */
[--C-:B------:R-:W-:Y:S01]  /*14ad0*/  FFMA.FTZ R53, R53, UR41, -R26.reuse ;  /* 0x0000002935357c23 */ /* 0x100fe2000801081a */
[--C-:B------:R-:W-:Y:S01]  /*14ae0*/  FFMA.FTZ R56, R56, UR41, -R26.reuse ;  /* 0x0000002938387c23 */ /* 0x100fe2000801081a */
[--C-:B------:R-:W-:Y:S01]  /*14af0*/  FFMA.FTZ R57, R57, UR41, -R26.reuse ;  /* 0x0000002939397c23 */ /* 0x100fe2000801081a */
[--C-:B------:R-:W-:Y:S01]  /*14b00*/  FFMA.FTZ R60, R60, UR41, -R26.reuse ;  /* 0x000000293c3c7c23 */ /* 0x100fe2000801081a */
[--C-:B------:R-:W-:Y:S01]  /*14b10*/  FFMA.FTZ R61, R61, UR41, -R26.reuse ;  /* 0x000000293d3d7c23 */ /* 0x100fe2000801081a */
[----:B------:R-:W-:Y:S01]  /*14b20*/  FFMA.FTZ R64, R64, UR41, -R26 ;  /* 0x0000002940407c23 */ /* 0x000fe2000801081a */
[----:B------:R-:W0:Y:S01]  /*14b30*/  MUFU.TANH R42, R42 ;  /* 0x0000002a002a7308 */ /* 0x000e220000002400 */
[C---:B-1----:R-:W-:Y:S01]  /*14b40*/  FADD.FTZ R4, R24.reuse, R4 ;  /* 0x0000000418047221 */ /* 0x042fe20000010000 */
[----:B------:R-:W-:Y:S01]  /*14b50*/  F2FP.F16.F32.PACK_AB R24, R24, R13 ;  /* 0x0000000d1818723e */ /* 0x000fe200000000ff */
[--C-:B------:R-:W-:Y:S01]  /*14b60*/  FFMA.FTZ R65, R65, UR41, -R26.reuse ;  /* 0x0000002941417c23 */ /* 0x100fe2000801081a */
[----:B------:R-:W-:Y:S01]  /*14b70*/  FMNMX.FTZ R13, R145, R5, !PT ;  /* 0x00000005910d7209 */ /* 0x000fe20007810000 */
[--C-:B------:R-:W-:Y:S01]  /*14b80*/  FFMA.FTZ R68, R68, UR41, -R26.reuse ;  /* 0x0000002944447c23 */ /* 0x100fe2000801081a */
[--C-:B------:R-:W-:Y:S01]  /*14b90*/  FFMA.FTZ R69, R69, UR41, -R26.reuse ;  /* 0x0000002945457c23 */ /* 0x100fe2000801081a */
[--C-:B------:R-:W-:Y:S01]  /*14ba0*/  FFMA.FTZ R72, R72, UR41, -R26.reuse ;  /* 0x0000002948487c23 */ /* 0x100fe2000801081a */
[----:B------:R-:W-:Y:S01]  /*14bb0*/  FMNMX.FTZ R13, R84, R13, !PT ;  /* 0x0000000d540d7209 */ /* 0x000fe20007810000 */
[----:B------:R-:W1:Y:S01]  /*14bc0*/  MUFU.TANH R27, R27 ;  /* 0x0000001b001b7308 */ /* 0x000e620000002400 */
[--C-:B------:R-:W-:Y:S01]  /*14bd0*/  FFMA.FTZ R73, R73, UR41, -R26.reuse ;  /* 0x0000002949497c23 */ /* 0x100fe2000801081a */
[----:B------:R-:W-:Y:S01]  /*14be0*/  FFMA.FTZ R76, R76, UR41, -R26 ;  /* 0x000000294c4c7c23 */ /* 0x000fe2000801081a */
[----:B------:R-:W-:-:S04]  /*14bf0*/  FMNMX.FTZ R13, R85, R13, !PT ;  /* 0x0000000d550d7209 */ /* 0x000fc80007810000 */
[----:B------:R-:W-:Y:S01]  /*14c00*/  FMNMX.FTZ R13, R144, R13, !PT ;  /* 0x0000000d900d7209 */ /* 0x000fe20007810000 */
[----:B------:R-:W4:Y:S03]  /*14c10*/  MUFU.TANH R46, R46 ;  /* 0x0000002e002e7308 */ /* 0x000f260000002400 */
[----:B------:R-:W-:-:S04]  /*14c20*/  FMNMX.FTZ R13, R80, R13, !PT ;  /* 0x0000000d500d7209 */ /* 0x000fc80007810000 */
[----:B------:R-:W-:Y:S01]  /*14c30*/  FMNMX.FTZ R13, R81, R13, !PT ;  /* 0x0000000d510d7209 */ /* 0x000fe20007810000 */
[----:B------:R-:W5:Y:S03]  /*14c40*/  MUFU.TANH R47, R47 ;  /* 0x0000002f002f7308 */ /* 0x000f660000002400 */
[----:B------:R-:W-:-:S04]  /*14c50*/  FMNMX.FTZ R13, R143, R13, !PT ;  /* 0x0000000d8f0d7209 */ /* 0x000fc80007810000 */
[----:B------:R-:W-:Y:S01]  /*14c60*/  FMNMX.FTZ R13, R39, R13, !PT ;  /* 0x0000000d270d7209 */ /* 0x000fe20007810000 */
[----:B------:R-:W5:Y:S03]  /*14c70*/  MUFU.TANH R50, R50 ;  /* 0x0000003200327308 */ /* 0x000f660000002400 */
[----:B------:R-:W-:-:S04]  /*14c80*/  FMNMX.FTZ R13, R38, R13, !PT ;  /* 0x0000000d260d7209 */ /* 0x000fc80007810000 */
[----:B---3--:R-:W-:Y:S01]  /*14c90*/  FMNMX.FTZ R13, R35, R13, !PT ;  /* 0x0000000d230d7209 */ /* 0x008fe20007810000 */
[----:B------:R-:W3:Y:S03]  /*14ca0*/  MUFU.TANH R51, R51 ;  /* 0x0000003300337308 */ /* 0x000ee60000002400 */
[----:B0-----:R-:W-:-:S04]  /*14cb0*/  FMNMX.FTZ R13, R42, R13, !PT ;  /* 0x0000000d2a0d7209 */ /* 0x001fc80007810000 */
[----:B-1----:R-:W-:Y:S01]  /*14cc0*/  FMNMX.FTZ R13, R27, R13, !PT ;  /* 0x0000000d1b0d7209 */ /* 0x002fe20007810000 */
[----:B------:R-:W0:Y:S03]  /*14cd0*/  MUFU.TANH R54, R54 ;  /* 0x0000003600367308 */ /* 0x000e260000002400 */
[----:B------:R-:W-:-:S04]  /*14ce0*/  FMNMX.FTZ R13, R11, R13, !PT ;  /* 0x0000000d0b0d7209 */ /* 0x000fc80007810000 */
[----:B----4-:R-:W-:Y:S01]  /*14cf0*/  FMNMX.FTZ R13, R46, R13, !PT ;  /* 0x0000000d2e0d7209 */ /* 0x010fe20007810000 */
[----:B------:R-:W1:Y:S03]  /*14d00*/  MUFU.TANH R55, R55 ;  /* 0x0000003700377308 */ /* 0x000e660000002400 */
[----:B-----5:R-:W-:-:S04]  /*14d10*/  FMNMX.FTZ R13, R47, R13, !PT ;  /* 0x0000000d2f0d7209 */ /* 0x020fc80007810000 */
[----:B------:R-:W-:Y:S01]  /*14d20*/  FMNMX.FTZ R13, R50, R13, !PT ;  /* 0x0000000d320d7209 */ /* 0x000fe20007810000 */
[----:B------:R-:W4:Y:S03]  /*14d30*/  MUFU.TANH R58, R58 ;  /* 0x0000003a003a7308 */ /* 0x000f260000002400 */
[----:B---3--:R-:W-:-:S04]  /*14d40*/  FMNMX.FTZ R13, R51, R13, !PT ;  /* 0x0000000d330d7209 */ /* 0x008fc80007810000 */
[----:B0-----:R-:W-:Y:S01]  /*14d50*/  FMNMX.FTZ R13, R54, R13, !PT ;  /* 0x0000000d360d7209 */ /* 0x001fe20007810000 */
[----:B------:R-:W0:Y:S03]  /*14d60*/  MUFU.TANH R59, R59 ;  /* 0x0000003b003b7308 */ /* 0x000e260000002400 */
[----:B-1----:R-:W-:-:S05]  /*14d70*/  FMNMX.FTZ R13, R55, R13, !PT ;  /* 0x0000000d370d7209 */ /* 0x002fca0007810000 */
[----:B------:R-:W1:Y:S01]  /*14d80*/  MUFU.TANH R62, R62 ;  /* 0x0000003e003e7308 */ /* 0x000e620000002400 */
[----:B----4-:R-:W-:-:S07]  /*14d90*/  FMNMX.FTZ R13, R58, R13, !PT ;  /* 0x0000000d3a0d7209 */ /* 0x010fce0007810000 */
[----:B------:R-:W3:Y:S01]  /*14da0*/  MUFU.TANH R63, R63 ;  /* 0x0000003f003f7308 */ /* 0x000ee20000002400 */
[----:B0-----:R-:W-:-:S07]  /*14db0*/  FMNMX.FTZ R13, R59, R13, !PT ;  /* 0x0000000d3b0d7209 */ /* 0x001fce0007810000 */
[----:B------:R-:W0:Y:S01]  /*14dc0*/  MUFU.TANH R66, R66 ;  /* 0x0000004200427308 */ /* 0x000e220000002400 */
[----:B-1----:R-:W-:-:S07]  /*14dd0*/  FMNMX.FTZ R13, R62, R13, !PT ;  /* 0x0000000d3e0d7209 */ /* 0x002fce0007810000 */
[----:B------:R-:W1:Y:S01]  /*14de0*/  MUFU.TANH R67, R67 ;  /* 0x0000004300437308 */ /* 0x000e620000002400 */
[----:B---3--:R-:W-:-:S07]  /*14df0*/  FMNMX.FTZ R13, R63, R13, !PT ;  /* 0x0000000d3f0d7209 */ /* 0x008fce0007810000 */
        /* <DEDUP_REMOVED lines=12> */
[----:B------:R-:W3:Y:S08]  /*14ec0*/  MUFU.EX2 R26, R30 ;  /* 0x0000001e001a7308 */ /* 0x000ef00000000800 */
[----:B------:R-:W4:Y:S01]  /*14ed0*/  MUFU.TANH R79, R79 ;  /* 0x0000004f004f7308 */ /* 0x000f220000002400 */
[----:B0-----:R-:W-:-:S07]  /*14ee0*/  FMNMX.FTZ R13, R77, R13, !PT ;  /* 0x0000000d4d0d7209 */ /* 0x001fce0007810000 */
[----:B------:R-:W0:Y:S01]  /*14ef0*/  MUFU.EX2 R20, R20 ;  /* 0x0000001400147308 */ /* 0x000e220000000800 */
[----:B-1----:R-:W-:Y:S01]  /*14f00*/  FMNMX.FTZ R13, R78, R13, !PT ;  /* 0x0000000d4e0d7209 */ /* 0x002fe20007810000 */
[----:B---3--:R-:W-:-:S03]  /*14f10*/  FADD.FTZ R4, R26, R4 ;  /* 0x000000041a047221 */ /* 0x008fc60000010000 */
[----:B----4-:R-:W-:Y:S01]  /*14f20*/  FMNMX.FTZ R13, R79, R13, !PT ;  /* 0x0000000d4f0d7209 */ /* 0x010fe20007810000 */
[C---:B0-----:R-:W-:Y:S01]  /*14f30*/  FADD.FTZ R4, R20.reuse, R4 ;  /* 0x0000000414047221 */ /* 0x041fe20000010000 */
[----:B------:R-:W-:-:S03]  /*14f40*/  F2FP.F16.F32.PACK_AB R26, R20, R26 ;  /* 0x0000001a141a723e */ /* 0x000fc600000000ff */
[----:B------:R-:W0:Y:S02]  /*14f50*/  SHFL.BFLY PT, R20, R13, 0x2, 0x1f ;  /* 0x0c401f000d147f89 */ /* 0x000e2400000e0000 */
[----:B0-----:R-:W-:-:S05]  /*14f60*/  FMNMX.FTZ R13, R13, R20, !PT ;  /* 0x000000140d0d7209 */ /* 0x001fca0007810000 */
[----:B------:R-:W0:Y:S01]  /*14f70*/  SHFL.BFLY PT, R20, R13, 0x1, 0x1f ;  /* 0x0c201f000d147f89 */ /* 0x000e2200000e0000 */
[----:B------:R-:W-:-:S05]  /*14f80*/  IMAD.MOV.U32 R31, RZ, RZ, 0x40000040 ;  /* 0x40000040ff1f7424 */ /* 0x000fca00078e00ff */
[----:B------:R-:W-:Y:S02]  /*14f90*/  R2UR UR9, R31 ;  /* 0x000000001f0972ca */ /* 0x000fe400000e0000 */
[----:B0-----:R-:W-:-:S05]  /*14fa0*/  FMNMX.FTZ R13, R13, R20, !PT ;  /* 0x000000140d0d7209 */ /* 0x001fca0007810000 */
[----:B------:R-:W-:-:S04]  /*14fb0*/  FMUL.FTZ R30, R13, UR41 ;  /* 0x000000290d1e7c20 */ /* 0x000fc80008410000 */
        /* <DEDUP_REMOVED lines=32> */
[----:B--2---:R-:W-:-:S04]  /*151c0*/  LOP3.LUT R30, R87, 0x10000, RZ, 0xfc, !PT ;  /* 0x00010000571e7812 */ /* 0x004fc800078efcff */
[----:B------:R-:W-:Y:S01]  /*151d0*/  R2UR UR8, R30 ;  /* 0x000000001e0872ca */ /* 0x000fe200000e0000 */
[----:B------:R-:W-:-:S12]  /*151e0*/  WARPGROUP.ARRIVE ;  /* 0x00000000000079c5 */ /* 0x000fd80000000000 */
[----:B------:R-:W-:Y:S01]  /*151f0*/  HGMMA.64x96x16.F32 R88, gdesc[UR8].tnspB, R88, gsb0 ;  /* 0x41600000085879f0 */ /* 0x000fe20008000858 */
[----:B------:R-:W-:Y:S02]  /*15200*/  VIADD R38, R30, 0x2 ;  /* 0x000000021e267836 */ /* 0x000fe40000000000 */
[----:B------:R-:W-:-:S03]  /*15210*/  IMAD.MOV.U32 R39, RZ, RZ, 0x40000040 ;  /* 0x40000040ff277424 */ /* 0x000fc600078e00ff */
[----:B------:R-:W-:Y:S02]  /*15220*/  R2UR UR12, R38 ;  /* 0x00000000260c72ca */ /* 0x000fe400000e0000 */
[----:B------:R-:W-:Y:S01]  /*15230*/  R2UR UR13, R39 ;  /* 0x00000000270d72ca */ /* 0x000fe200000e0000 */
[----:B------:R-:W-:Y:S02]  /*15240*/  VIADD R38, R30, 0x4 ;  /* 0x000000041e267836 */ /* 0x000fe40000000000 */
[----:B------:R-:W-:Y:S01]  /*15250*/  IMAD.MOV.U32 R39, RZ, RZ, 0x40000040 ;  /* 0x40000040ff277424 */ /* 0x000fe200078e00ff */
[----:B------:R-:W-:Y:S02]  /*15260*/  WARPGROUP.DEPBAR.LE gsb0, 0x0 ;  /* 0x00008000000079c5 */ /* 0x000fe40000010000 */
[----:B------:R-:W-:-:S07]  /*15270*/  WARPGROUP.ARRIVE ;  /* 0x00000000000079c5 */ /* 0x000fce0000000000 */
[----:B------:R-:W-:Y:S01]  /*15280*/  HGMMA.64x96x16.F32 R88, gdesc[UR12].tnspB, R88, gsb0 ;  /* 0x416000000c5879f0 */ /* 0x000fe20008000858 */
[----:B------:R-:W-:Y:S02]  /*15290*/  R2UR UR16, R38 ;  /* 0x00000000261072ca */ /* 0x000fe400000e0000 */
[----:B------:R-:W-:Y:S01]  /*152a0*/  R2UR UR17, R39 ;  /* 0x00000000271172ca */ /* 0x000fe200000e0000 */
[----:B------:R-:W-:Y:S02]  /*152b0*/  VIADD R38, R30, 0x6 ;  /* 0x000000061e267836 */ /* 0x000fe40000000000 */
[----:B------:R-:W-:-:S03]  /*152c0*/  IMAD.MOV.U32 R39, RZ, RZ, 0x40000040 ;  /* 0x40000040ff277424 */ /* 0x000fc600078e00ff */
[----:B------:R-:W-:Y:S01]  /*152d0*/  R2UR UR20, R38 ;  /* 0x00000000261472ca */ /* 0x000fe200000e0000 */
[----:B------:R-:W-:Y:S02]  /*152e0*/  WARPGROUP.DEPBAR.LE gsb0, 0x0 ;  /* 0x00008000000079c5 */ /* 0x000fe40000010000 */
[----:B------:R-:W-:-:S06]  /*152f0*/  WARPGROUP.ARRIVE ;  /* 0x00000000000079c5 */ /* 0x000fcc0000000000 */
[----:B------:R-:W-:Y:S01]  /*15300*/  HGMMA.64x96x16.F32 R88, gdesc[UR16].tnspB, R88, gsb0 ;  /* 0x41600000105879f0 */ /* 0x000fe20008000858 */
[----:B------:R-:W-:Y:S01]  /*15310*/  R2UR UR21, R39 ;  /* 0x00000000271572ca */ /* 0x000fe200000e0000 */
[----:B------:R-:W-:Y:S02]  /*15320*/  VIADD R38, R30, 0x600 ;  /* 0x000006001e267836 */ /* 0x000fe40000000000 */
[----:B------:R-:W-:-:S03]  /*15330*/  IMAD.MOV.U32 R39, RZ, RZ, 0x40000040 ;  /* 0x40000040ff277424 */ /* 0x000fc600078e00ff */
[----:B------:R-:W-:Y:S02]  /*15340*/  R2UR UR24, R38 ;  /* 0x00000000261872ca */ /* 0x000fe400000e0000 */
[----:B------:R-:W-:Y:S01]  /*15350*/  R2UR UR25, R39 ;  /* 0x00000000271972ca */ /* 0x000fe200000e0000 */
[----:B------:R-:W-:Y:S02]  /*15360*/  WARPGROUP.DEPBAR.LE gsb0, 0x0 ;  /* 0x00008000000079c5 */ /* 0x000fe40000010000 */
[----:B------:R-:W-:-:S06]  /*15370*/  WARPGROUP.ARRIVE ;  /* 0x00000000000079c5 */ /* 0x000fcc0000000000 */
[----:B------:R-:W-:Y:S01]  /*15380*/  HGMMA.64x96x16.F32 R88, gdesc[UR20].tnspB, R88, gsb0 ;  /* 0x41600000145879f0 */ /* 0x000fe20008000858 */
        /* <DEDUP_REMOVED lines=18> */
[----:B------:R-:W2:Y:S01]  /*154b0*/  LDL R30, [R1+0x20] ;  /* 0x00002000011e7983 */ /* 0x000ea20000100800 */
[----:B------:R-:W-:Y:S02]  /*154c0*/  WARPGROUP.DEPBAR.LE gsb0, 0x0 ;  /* 0x00008000000079c5 */ /* 0x000fe40000010000 */
[----:B------:R-:W-:-:S06]  /*154d0*/  WARPGROUP.ARRIVE ;  /* 0x00000000000079c5 */ /* 0x000fcc0000000000 */
[----:B------:R-:W-:Y:S03]  /*154e0*/  HGMMA.64x96x16.F32 R88, gdesc[UR32].tnspB, R88, gsb0 ;  /* 0x41600000205879f0 */ /* 0x000fe60008000858 */
[----:B------:R-:W0:Y:S01]  /*154f0*/  S2R R87, SR_TID.X ;  /* 0x0000000000577919 */ /* 0x000e220000002100 */
[----:B------:R-:W-:-:S04]  /*15500*/  FADD.FTZ R5, -R13, R5 ;  /* 0x000000050d057221 */ /* 0x000fc80000010100 */
[----:B------:R-:W-:Y:S01]  /*15510*/  FMUL.FTZ R5, R5, UR41 ;  /* 0x0000002905057c20 */ /* 0x000fe20008410000 */
[----:B------:R-:W-:Y:S02]  /*15520*/  WARPGROUP.DEPBAR.LE gsb0, 0x0 ;  /* 0x00008000000079c5 */ /* 0x000fe40000010000 */
[----:B------:R-:W-:-:S06]  /*15530*/  WARPGROUP.ARRIVE ;  /* 0x00000000000079c5 */ /* 0x000fcc0000000000 */
[----:B------:R-:W-:Y:S01]  /*15540*/  HGMMA.64x96x16.F32 R88, gdesc[UR44].tnspB, R88, gsb0 ;  /* 0x416000002c5879f0 */ /* 0x000fe20008000858 */
[----:B0-----:R-:W-:Y:S02]  /*15550*/  SHF.R.U32.HI R27, RZ, 0x7, R87 ;  /* 0x00000007ff1b7819 */ /* 0x001fe40000011657 */
[----:B------:R-:W-:-:S03]  /*15560*/  ISETP.GE.U32.AND P2, PT, R87, 0x180, PT ;  /* 0x000001805700780c */ /* 0x000fc60003f46070 */
[----:B------:R-:W-:Y:S01]  /*15570*/  VIADD R27, R27, 0x9 ;  /* 0x000000091b1b7836 */ /* 0x000fe20000000000 */
[----:B------:R-:W-:Y:S04]  /*15580*/  MUFU.EX2 R5, R5 ;  /* 0x0000000500057308 */ /* 0x000fe80000000800 */
[----:B------:R-:W-:-:S04]  /*15590*/  SEL R27, R27, 0x9, !P2 ;  /* 0x000000091b1b7807 */ /* 0x000fc80005000000 */
[----:B------:R-:W0:Y:S08]  /*155a0*/  MUFU.EX2 R25, R25 ;  /* 0x0000001900197308 */ /* 0x000e300000000800 */
[----:B------:R-:W1:Y:S08]  /*155b0*/  MUFU.EX2 R84, R84 ;  /* 0x0000005400547308 */ /* 0x000e700000000800 */
[----:B------:R-:W-:Y:S08]  /*155c0*/  MUFU.EX2 R85, R85 ;  /* 0x0000005500557308 */ /* 0x000ff00000000800 */
[----:B------:R-:W-:Y:S01]  /*155d0*/  MUFU.EX2 R86, R86 ;  /* 0x0000005600567308 */ /* 0x000fe20000000800 */
[----:B------:R-:W-:-:S07]  /*155e0*/  @!P1 IMAD R10, R10, 0x8, R2 ;  /* 0x000000080a0a9824 */ /* 0x000fce00078e0202 */
[----:B------:R-:W3:Y:S01]  /*155f0*/  MUFU.EX2 R21, R21 ;  /* 0x0000001500157308 */ /* 0x000ee20000000800 */
[----:B------:R-:W-:-:S07]  /*15600*/  @!P1 VIADD R10, R10, 0x2d860 ;  /* 0x0002d8600a0a9836 */ /* 0x000fce0000000000 */
[----:B------:R-:W4:Y:S01]  /*15610*/  MUFU.EX2 R14, R14 ;  /* 0x0000000e000e7308 */ /* 0x000f220000000800 */
[----:B0-----:R-:W-:Y:S01]  /*15620*/  FFMA.FTZ R3, R5, R3, R25 ;  /* 0x0000000305037223 */ /* 0x001fe20000010019 */
[----:B------:R-:W-:Y:S02]  /*15630*/  @!P1 PRMT R10, RZ, 0x654, R10 ;  /* 0x00000654ff0a9816 */ /* 0x000fe4000000000a */
[----:B-1----:R-:W-:Y:S01]  /*15640*/  F2FP.F16.F32.PACK_AB R25, R84, R25 ;  /* 0x000000195419723e */ /* 0x002fe200000000ff */
[----:B---3--:R-:W-:Y:S01]  /*15650*/  FADD.FTZ R4, R21, R4 ;  /* 0x0000000415047221 */ /* 0x008fe20000010000 */
[----:B------:R-:W-:Y:S02]  /*15660*/  WARPGROUP.DEPBAR.LE gsb0, 0x0 ;  /* 0x00008000000079c5 */ /* 0x000fe40000010000 */
[----:B------:R0:W-:Y:S06]  /*15670*/  BAR.ARV R27, 0x100 ;  /* 0x0004001b0000751d */ /* 0x0001ec0000002000 */
[----:B0-----:R-:W-:-:S04]  /*15680*/  @!P1 IMAD R27, R16, 0x8, R2 ;  /* 0x00000008101b9824 */ /* 0x001fc800078e0202 */
[----:B------:R-:W-:-:S05]  /*15690*/  @!P1 VIADD R27, R27, 0x2d840 ;  /* 0x0002d8401b1b9836 */ /* 0x000fca0000000000 */
[----:B------:R-:W-:-:S04]  /*156a0*/  @!P1 PRMT R27, RZ, 0x654, R27 ;  /* 0x00000654ff1b9816 */ /* 0x000fc8000000001b */
[----:B------:R0:W-:Y:S02]  /*156b0*/  @!P1 SYNCS.ARRIVE.TRANS64.RED.A1T0 RZ, [R27+URZ], RZ ;  /* 0x000000ff1bff99a7 */ /* 0x0001e4000810043f */
[----:B0-----:R-:W-:Y:S01]  /*156c0*/  F2FP.F16.F32.PACK_AB R27, R86, R85 ;  /* 0x00000055561b723e */ /* 0x001fe200000000ff */
[----:B------:R0:W-:Y:S04]  /*156d0*/  @!P1 SYNCS.ARRIVE.TRANS64.RED.A1T0 RZ, [R10+URZ], RZ ;  /* 0x000000ff0aff99a7 */ /* 0x0001e8000810043f */
[----:B------:R4:W-:Y:S02]  /*156e0*/  STSM.16.M88.4 [R140+0x21800], R24 ;  /* 0x021800188c007844 */ /* 0x0009e40000000200 */
[C---:B----4-:R-:W-:Y:S02]  /*156f0*/  F2FP.F16.F32.PACK_AB R24, R14.reuse, R21 ;  /* 0x000000150e18723e */ /* 0x050fe400000000ff */
[----:B------:R-:W3:Y:S01]  /*15700*/  LDL R21, [R1+0x24] ;  /* 0x0000240001157983 */ /* 0x000ee20000100800 */
[----:B------:R-:W1:Y:S08]  /*15710*/  MUFU.EX2 R15, R15 ;  /* 0x0000000f000f7308 */ /* 0x000e700000000800 */
[----:B------:R-:W-:Y:S08]  /*15720*/  MUFU.EX2 R26, R28 ;  /* 0x0000001c001a7308 */ /* 0x000ff00000000800 */
[----:B------:R-:W-:Y:S08]  /*15730*/  MUFU.EX2 R80, R80 ;  /* 0x0000005000507308 */ /* 0x000ff00000000800 */
[----:B------:R-:W4:Y:S08]  /*15740*/  MUFU.EX2 R81, R81 ;  /* 0x0000005100517308 */ /* 0x000f300000000800 */
[----:B------:R-:W-:Y:S08]  /*15750*/  MUFU.EX2 R82, R82 ;  /* 0x0000005200527308 */ /* 0x000ff00000000800 */
[----:B------:R-:W5:Y:S01]  /*15760*/  MUFU.EX2 R83, R83 ;  /* 0x0000005300537308 */ /* 0x000f620000000800 */
[----:B------:R-:W-:-:S04]  /*15770*/  FADD.FTZ R4, R14, R4 ;  /* 0x000000040e047221 */ /* 0x000fc80000010000 */
[----:B-1----:R-:W-:Y:S01]  /*15780*/  FADD.FTZ R4, R15, R4 ;  /* 0x000000040f047221 */ /* 0x002fe20000010000 */
[----:B------:R-:W-:Y:S01]  /*15790*/  FADD.FTZ R3, R84, R3 ;  /* 0x0000000354037221 */ /* 0x000fe20000010000 */
[----:B----4-:R-:W-:Y:S02]  /*157a0*/  F2FP.F16.F32.PACK_AB R25, R81, R80 ;  /* 0x000000505119723e */ /* 0x010fe400000000ff */
[C---:B------:R-:W-:Y:S01]  /*157b0*/  FADD.FTZ R4, R26.reuse, R4 ;  /* 0x000000041a047221 */ /* 0x040fe20000010000 */
[----:B------:R-:W-:Y:S01]  /*157c0*/  F2FP.F16.F32.PACK_AB R26, R26, R15 ;  /* 0x0000000f1a1a723e */ /* 0x000fe200000000ff */
[----:B------:R-:W-:Y:S01]  /*157d0*/  FADD.FTZ R3, R85, R3 ;  /* 0x0000000355037221 */ /* 0x000fe20000010000 */
[----:B-----5:R-:W-:-:S03]  /*157e0*/  F2FP.F16.F32.PACK_AB R27, R83, R82 ;  /* 0x00000052531b723e */ /* 0x020fc600000000ff */
[----:B------:R-:W-:Y:S02]  /*157f0*/  FADD.FTZ R3, R86, R3 ;  /* 0x0000000356037221 */ /* 0x000fe40000010000 */
[----:B--2---:R1:W-:Y:S01]  /*15800*/  STSM.16.M88.4 [R30], R24 ;  /* 0x000000181e007844 */ /* 0x0043e20000000200 */
[----:B------:R-:W-:Y:S01]  /*15810*/  MUFU.EX2 R32, R32 ;  /* 0x0000002000207308 */ /* 0x000fe20000000800 */
[----:B------:R-:W-:-:S07]  /*15820*/  FADD.FTZ R3, R80, R3 ;  /* 0x0000000350037221 */ /* 0x000fce0000010000 */
[----:B------:R-:W-:Y:S08]  /*15830*/  MUFU.EX2 R20, R20 ;  /* 0x0000001400147308 */ /* 0x000ff00000000800 */
[----:B-1----:R-:W1:Y:S01]  /*15840*/  MUFU.EX2 R24, R29 ;  /* 0x0000001d00187308 */ /* 0x002e620000000800 */
[----:B------:R-:W-:-:S07]  /*15850*/  FADD.FTZ R3, R81, R3 ;  /* 0x0000000351037221 */ /* 0x000fce0000010000 */
[----:B------:R-:W2:Y:S01]  /*15860*/  MUFU.EX2 R26, R33 ;  /* 0x00000021001a7308 */ /* 0x000ea20000000800 */
[----:B------:R-:W-:-:S07]  /*15870*/  FADD.FTZ R3, R82, R3 ;  /* 0x0000000352037221 */ /* 0x000fce0000010000 */
[----:B------:R-:W4:Y:S01]  /*15880*/  MUFU.EX2 R25, R35 ;  /* 0x0000002300197308 */ /* 0x000f220000000800 */
[----:B-1----:R-:W-:Y:S01]  /*15890*/  FADD.FTZ R4, R24, R4 ;  /* 0x0000000418047221 */ /* 0x002fe20000010000 */
[----:B------:R-:W-:-:S06]  /*158a0*/  FADD.FTZ R3, R83, R3 ;  /* 0x0000000353037221 */ /* 0x000fcc0000010000 */
[----:B0-----:R-:W0:Y:S08]  /*158b0*/  MUFU.EX2 R10, R36 ;  /* 0x00000024000a7308 */ /* 0x001e300000000800 */
[----:B------:R-:W1:Y:S01]  /*158c0*/  MUFU.EX2 R27, R42 ;  /* 0x0000002a001b7308 */ /* 0x000e620000000800 */
[----:B------:R-:W-:Y:S01]  /*158d0*/  FADD.FTZ R4, R32, R4 ;  /* 0x0000000420047221 */ /* 0x000fe20000010000 */
[----:B------:R-:W-:-:S06]  /*158e0*/  FADD.FTZ R3, R20, R3 ;  /* 0x0000000314037221 */ /* 0x000fcc0000010000 */
[----:B------:R-:W5:Y:S08]  /*158f0*/  MUFU.EX2 R28, R37 ;  /* 0x00000025001c7308 */ /* 0x000f700000000800 */
[----:B------:R-:W5:Y:S01]  /*15900*/  MUFU.EX2 R43, R43 ;  /* 0x0000002b002b7308 */ /* 0x000f620000000800 */
[----:B--2---:R-:W-:Y:S01]  /*15910*/  FADD.FTZ R4, R26, R4 ;  /* 0x000000041a047221 */ /* 0x004fe20000010000 */
[----:B----4-:R-:W-:-:S06]  /*15920*/  FADD.FTZ R3, R25, R3 ;  /* 0x0000000319037221 */ /* 0x010fcc0000010000 */
[----:B------:R-:W2:Y:S08]  /*15930*/  MUFU.EX2 R14, R40 ;  /* 0x00000028000e7308 */ /* 0x000eb00000000800 */
[----:B------:R-:W4:Y:S01]  /*15940*/  MUFU.EX2 R11, R11 ;  /* 0x0000000b000b7308 */ /* 0x000f220000000800 */
[----:B0-----:R-:W-:Y:S01]  /*15950*/  FADD.FTZ R4, R10, R4 ;  /* 0x000000040a047221 */ /* 0x001fe20000010000 */
[----:B-1----:R-:W-:-:S06]  /*15960*/  FADD.FTZ R3, R27, R3 ;  /* 0x000000031b037221 */ /* 0x002fcc0000010000 */
[----:B------:R-:W0:Y:S08]  /*15970*/  MUFU.EX2 R30, R41 ;  /* 0x00000029001e7308 */ /* 0x000e300000000800 */
[----:B------:R-:W1:Y:S01]  /*15980*/  MUFU.EX2 R29, R46 ;  /* 0x0000002e001d7308 */ /* 0x000e620000000800 */
[----:B-----5:R-:W-:Y:S01]  /*15990*/  FADD.FTZ R4, R28, R4 ;  /* 0x000000041c047221 */ /* 0x020fe20000010000 */
[----:B------:R-:W-:-:S06]  /*159a0*/  FADD.FTZ R3, R43, R3 ;  /* 0x000000032b037221 */ /* 0x000fcc0000010000 */
        /* <DEDUP_REMOVED lines=9> */
[----:B-----5:R-:W-:-:S07]  /*15a40*/  FADD.FTZ R4, R31, R4 ;  /* 0x000000041f047221 */ /* 0x020fce0000010000 */
[----:B------:R-:W5:Y:S08]  /*15a50*/  MUFU.EX2 R48, R48 ;  /* 0x0000003000307308 */ /* 0x000f700000000800 */
[----:B------:R-:W3:Y:S01]  /*15a60*/  MUFU.EX2 R54, R54 ;  /* 0x0000003600367308 */ /* 0x000ee20000000800 */
        /* <DEDUP_REMOVED lines=9> */
[----:B---3--:R-:W-:-:S06]  /*15b00*/  FADD.FTZ R4, R54, R4 ;  /* 0x0000000436047221 */ /* 0x008fcc0000010000 */
[----:B------:R-:W3:Y:S08]  /*15b10*/  MUFU.EX2 R53, R53 ;  /* 0x0000003500357308 */ /* 0x000ef00000000800 */
        /* <DEDUP_REMOVED lines=9> */
[----:B---3--:R-:W-:Y:S01]  /*15bb0*/  FADD.FTZ R3, R53, R3 ;  /* 0x0000000335037221 */ /* 0x008fe20000010000 */
[----:B-----5:R-:W-:-:S06]  /*15bc0*/  FADD.FTZ R4, R59, R4 ;  /* 0x000000043b047221 */ /* 0x020fcc0000010000 */
        /* <DEDUP_REMOVED lines=22> */
[----:B------:R-:W-:-:S07]  /*15d30*/  F2FP.F16.F32.PACK_AB R29, R29, R11 ;  /* 0x0000000b1d1d723e */ /* 0x000fce00000000ff */
[----:B------:R-:W1:Y:S08]  /*15d40*/  MUFU.EX2 R72, R72 ;  /* 0x0000004800487308 */ /* 0x000e700000000800 */
[----:B------:R-:W-:Y:S08]  /*15d50*/  MUFU.EX2 R73, R73 ;  /* 0x0000004900497308 */ /* 0x000ff00000000800 */
[----:B------:R-:W-:Y:S08]  /*15d60*/  MUFU.EX2 R76, R76 ;  /* 0x0000004c004c7308 */ /* 0x000ff00000000800 */
[----:B------:R-:W1:Y:S08]  /*15d70*/  MUFU.EX2 R77, R77 ;  /* 0x0000004d004d7308 */ /* 0x000e700000000800 */
[----:B------:R-:W-:Y:S08]  /*15d80*/  MUFU.EX2 R78, R78 ;  /* 0x0000004e004e7308 */ /* 0x000ff00000000800 */
[----:B------:R-:W1:Y:S01]  /*15d90*/  MUFU.EX2 R79, R79 ;  /* 0x0000004f004f7308 */ /* 0x000e620000000800 */
[----:B---3--:R-:W-:Y:S01]  /*15da0*/  FADD.FTZ R3, R65, R3 ;  /* 0x0000000341037221 */ /* 0x008fe20000010000 */
[----:B-----5:R-:W-:Y:S01]  /*15db0*/  FADD.FTZ R11, R71, R4 ;  /* 0x00000004470b7221 */ /* 0x020fe20000010000 */
[----:B------:R-:W-:-:S02]  /*15dc0*/  F2FP.F16.F32.PACK_AB R24, R32, R24 ;  /* 0x000000182018723e */ /* 0x000fc400000000ff */
[----:B------:R-:W-:Y:S02]  /*15dd0*/  F2FP.F16.F32.PACK_AB R25, R25, R20 ;  /* 0x000000141919723e */ /* 0x000fe400000000ff */
[----:B------:R-:W-:Y:S02]  /*15de0*/  F2FP.F16.F32.PACK_AB R26, R10, R26 ;  /* 0x0000001a0a1a723e */ /* 0x000fe400000000ff */
[----:B------:R-:W-:Y:S02]  /*15df0*/  F2FP.F16.F32.PACK_AB R27, R43, R27 ;  /* 0x0000001b2b1b723e */ /* 0x000fe400000000ff */
[----:B------:R-:W-:Y:S02]  /*15e00*/  F2FP.F16.F32.PACK_AB R28, R14, R28 ;  /* 0x0000001c0e1c723e */ /* 0x000fe400000000ff */
[----:B------:R-:W-:Y:S02]  /*15e10*/  F2FP.F16.F32.PACK_AB R30, R44, R30 ;  /* 0x0000001e2c1e723e */ /* 0x000fe400000000ff */
[----:B------:R-:W-:Y:S01]  /*15e20*/  F2FP.F16.F32.PACK_AB R31, R50, R31 ;  /* 0x0000001f321f723e */ /* 0x000fe200000000ff */
[----:B--2---:R-:W-:Y:S01]  /*15e30*/  FADD.FTZ R3, R68, R3 ;  /* 0x0000000344037221 */ /* 0x004fe20000010000 */
[----:B----4-:R-:W-:Y:S01]  /*15e40*/  FADD.FTZ R4, R74, R11 ;  /* 0x0000000b4a047221 */ /* 0x010fe20000010000 */
[----:B------:R2:W-:Y:S01]  /*15e50*/  STSM.16.M88.4 [R142], R24 ;  /* 0x000000188e007844 */ /* 0x0005e20000000200 */
[----:B------:R-:W-:-:S02]  /*15e60*/  F2FP.F16.F32.PACK_AB R36, R48, R36 ;  /* 0x000000243024723e */ /* 0x000fc400000000ff */
[----:B------:R-:W-:Y:S01]  /*15e70*/  F2FP.F16.F32.PACK_AB R37, R54, R37 ;  /* 0x000000253625723e */ /* 0x000fe200000000ff */
[----:B------:R3:W-:Y:S01]  /*15e80*/  STSM.16.M88.4 [R141], R28 ;  /* 0x0000001c8d007844 */ /* 0x0007e20000000200 */
[----:B------:R-:W-:Y:S02]  /*15e90*/  F2FP.F16.F32.PACK_AB R38, R52, R38 ;  /* 0x000000263426723e */ /* 0x000fe400000000ff */
[----:B------:R-:W-:Y:S01]  /*15ea0*/  F2FP.F16.F32.PACK_AB R39, R58, R39 ;  /* 0x000000273a27723e */ /* 0x000fe200000000ff */
[----:B0-----:R-:W-:Y:S01]  /*15eb0*/  FADD.FTZ R3, R40, R3 ;  /* 0x0000000328037221 */ /* 0x001fe20000010000 */
[----:B-1----:R-:W-:Y:S01]  /*15ec0*/  FADD.FTZ R4, R41, R4 ;  /* 0x0000000429047221 */ /* 0x002fe20000010000 */
[----:B------:R-:W-:Y:S02]  /*15ed0*/  F2FP.F16.F32.PACK_AB R40, R72, R40 ;  /* 0x000000284828723e */ /* 0x000fe400000000ff */
[----:B------:R-:W-:Y:S02]  /*15ee0*/  F2FP.F16.F32.PACK_AB R41, R77, R41 ;  /* 0x000000294d29723e */ /* 0x000fe400000000ff */
[----:B------:R-:W-:-:S02]  /*15ef0*/  F2FP.F16.F32.PACK_AB R42, R76, R73 ;  /* 0x000000494c2a723e */ /* 0x000fc400000000ff */
[----:B--2---:R-:W-:Y:S02]  /*15f00*/  F2FP.F16.F32.PACK_AB R24, R56, R53 ;  /* 0x000000353818723e */ /* 0x004fe400000000ff */
[----:B------:R-:W-:Y:S02]  /*15f10*/  F2FP.F16.F32.PACK_AB R25, R62, R59 ;  /* 0x0000003b3e19723e */ /* 0x000fe400000000ff */
[----:B------:R-:W-:Y:S02]  /*15f20*/  F2FP.F16.F32.PACK_AB R26, R60, R57 ;  /* 0x000000393c1a723e */ /* 0x000fe400000000ff */
[----:B------:R-:W-:Y:S02]  /*15f30*/  F2FP.F16.F32.PACK_AB R27, R66, R63 ;  /* 0x0000003f421b723e */ /* 0x000fe400000000ff */
[----:B---3--:R-:W-:Y:S02]  /*15f40*/  F2FP.F16.F32.PACK_AB R28, R64, R61 ;  /* 0x0000003d401c723e */ /* 0x008fe400000000ff */
[----:B------:R-:W-:-:S02]  /*15f50*/  F2FP.F16.F32.PACK_AB R29, R70, R67 ;  /* 0x00000043461d723e */ /* 0x000fc400000000ff */
[----:B------:R-:W-:Y:S02]  /*15f60*/  F2FP.F16.F32.PACK_AB R30, R68, R65 ;  /* 0x00000041441e723e */ /* 0x000fe400000000ff */
[----:B------:R-:W-:Y:S02]  /*15f70*/  F2FP.F16.F32.PACK_AB R31, R74, R71 ;  /* 0x000000474a1f723e */ /* 0x000fe400000000ff */
[----:B------:R-:W-:Y:S01]  /*15f80*/  F2FP.F16.F32.PACK_AB R43, R79, R78 ;  /* 0x0000004e4f2b723e */ /* 0x000fe200000000ff */
[----:B------:R0:W-:Y:S04]  /*15f90*/  STSM.16.M88.4 [R140+0x27800], R36 ;  /* 0x027800248c007844 */ /* 0x0001e80000000200 */
[----:B------:R0:W-:Y:S04]  /*15fa0*/  STSM.16.M88.4 [R21], R24 ;  /* 0x0000001815007844 */ /* 0x0001e80000000200 */
[----:B------:R0:W-:Y:S04]  /*15fb0*/  STSM.16.M88.4 [R142+0x6000], R28 ;  /* 0x0060001c8e007844 */ /* 0x0001e80000000200 */
[----:B------:R0:W-:Y:S01]  /*15fc0*/  STSM.16.M88.4 [R141+0x6000], R40 ;  /* 0x006000288d007844 */ /* 0x0001e20000000200 */
[----:B------:R-:W-:Y:S01]  /*15fd0*/  @!PT LDS RZ, [RZ] ;  /* 0x00000000fffff984 */ /* 0x000fe20000000800 */
[----:B------:R-:W-:Y:S01]  /*15fe0*/  @!PT LDS RZ, [RZ] ;  /* 0x00000000fffff984 */ /* 0x000fe20000000800 */
[----:B------:R-:W-:Y:S01]  /*15ff0*/  @!PT LDS RZ, [RZ] ;  /* 0x00000000fffff984 */ /* 0x000fe20000000800 */
[----:B------:R-:W-:Y:S01]  /*16000*/  @!PT LDS RZ, [RZ] ;  /* 0x00000000fffff984 */ /* 0x000fe20000000800 */
[----:B------:R1:W-:Y:S06]  /*16010*/  MEMBAR.ALL.CTA ;  /* 0x0000000000007992 */ /* 0x0003ec0000008000 */
[----:B-1----:R-:W1:Y:S01]  /*16020*/  FENCE.VIEW.ASYNC.S ;  /* 0x00000000000073c6 */ /* 0x002e620000000000 */
[----:B------:R-:W-:Y:S01]  /*16030*/  ISETP.GT.AND P2, PT, R0, R155, PT ;  /* 0x0000009b0000720c */ /* 0x000fe20003f44270 */
[----:B------:R-:W-:Y:S01]  /*16040*/  FADD.FTZ R10, R72, R3 ;  /* 0x00000003480a7221 */ /* 0x000fe20000010000 */
[----:B------:R-:W-:-:S03]  /*16050*/  FADD.FTZ R3, R77, R4 ;  /* 0x000000044d037221 */ /* 0x000fc60000010000 */
[----:B------:R-:W-:Y:S01]  /*16060*/  FADD.FTZ R11, R73, R10 ;  /* 0x0000000a490b7221 */ /* 0x000fe20000010000 */
[----:B------:R-:W-:Y:S01]  /*16070*/  FADD.FTZ R78, R78, R3 ;  /* 0x000000034e4e7221 */ /* 0x000fe20000010000 */
[-C--:B------:R-:W-:Y:S01]  /*16080*/  FMUL.FTZ R90, R90, R5.reuse ;  /* 0x000000055a5a7220 */ /* 0x080fe20000410000 */
[-C--:B------:R-:W-:Y:S01]  /*16090*/  FMUL.FTZ R91, R91, R5.reuse ;  /* 0x000000055b5b7220 */ /* 0x080fe20000410000 */
        /* <DEDUP_REMOVED lines=48> */
[----:B------:R-:W-:-:S02]  /*163a0*/  VIADD R0, R0, 0xffffffff ;  /* 0xffffffff00007836 */ /* 0x000fc40000000000 */
[----:B------:R-:W-:Y:S02]  /*163b0*/  IMAD.MOV.U32 R14, RZ, RZ, R18 ;  /* 0x000000ffff0e7224 */ /* 0x000fe400078e0012 */
[----:B------:R-:W-:Y:S02]  /*163c0*/  IMAD.MOV.U32 R10, RZ, RZ, R16 ;  /* 0x000000ffff0a7224 */ /* 0x000fe400078e0010 */
[----:B------:R-:W-:Y:S02]  /*163d0*/  IMAD.MOV.U32 R5, RZ, RZ, R13 ;  /* 0x000000ffff057224 */ /* 0x000fe400078e000d */
[----:B------:R-:W-:Y:S01]  /*163e0*/  IMAD.MOV.U32 R11, RZ, RZ, R12 ;  /* 0x000000ffff0b7224 */ /* 0x000fe200078e000c */
[----:B-1----:R-:W-:Y:S01]  /*163f0*/  NOP ;  /* 0x0000000000007918 */ /* 0x002fe20000000000 */
[----:B0-----:R-:W-:Y:S05]  /*16400*/  @P2 BRA `(.L_x_1551) ;  /* 0xffffffd4001c2947 */ /* 0x001fea000383ffff */
.L_x_1541:
[----:B------:R-:W2:Y:S02]  /*16410*/  LDL R5, [R1+0x44] ;  /* 0x0000440001057983 */ /* 0x000ea40000100800 */
[----:B--2---:R-:W-:-:S13]  /*16420*/  ISETP.GE.AND P2, PT, R0, R5, PT ;  /* 0x000000050000720c */ /* 0x004fda0003f46270 */
[----:B------:R-:W-:Y:S05]  /*16430*/  @!P2 BRA `(.L_x_1552) ;  /* 0x0000003c0004a947 */ /* 0x000fea0003800000 */
[----:B------:R-:W-:Y:S02]  /*16440*/  IMAD.MOV.U32 R5, RZ, RZ, R13 ;  /* 0x000000ffff057224 */ /* 0x000fe400078e000d */
[----:B------:R-:W-:Y:S02]  /*16450*/  IMAD.MOV.U32 R10, RZ, RZ, R12 ;  /* 0x000000ffff0a7224 */ /* 0x000fe400078e000c */
[----:B------:R-:W-:Y:S02]  /*16460*/  IMAD.MOV.U32 R14, RZ, RZ, R18 ;  /* 0x000000ffff0e7224 */ /* 0x000fe400078e0012 */
[----:B------:R-:W-:-:S07]  /*16470*/  IMAD.MOV.U32 R11, RZ, RZ, R16 ;  /* 0x000000ffff0b7224 */ /* 0x000fce00078e0010 */
.L_x_1570:
        /* <DEDUP_REMOVED lines=11> */
.L_x_1554:
[----:B------:R-:W-:Y:S01]  /*16530*/  IMAD R12, R16, 0x8, R2 ;  /* 0x00000008100c7824 */ /* 0x000fe200078e0202 */
[----:B------:R-:W-:-:S04]  /*16540*/  SHF.L.U32 R13, R18, 0x1f, RZ ;  /* 0x0000001f120d7819 */ /* 0x000fc800000006ff */
[----:B------:R0:W1:Y:S01]  /*16550*/  SYNCS.PHASECHK.TRANS64.TRYWAIT P3, [R12+URZ+0x2d830], R13 ;  /* 0x02d8300d0c0075a7 */ /* 0x000062000806017f */
[----:B------:R-:W-:Y:S05]  /*16560*/  @!P0 BRA `(.L_x_1555) ;  /* 0x0000000000048947 */ /* 0x000fea0003800000 */
[----:B------:R-:W-:Y:S01]  /*16570*/  BPT.TRAP 0x1 ;  /* 0x000000040000795c */ /* 0x000fe20000300000 */
.L_x_1555:
[----:B------:R-:W-:Y:S04]  /*16580*/  BSSY B0, `(.L_x_1553) ;  /* 0x0000004000007945 */ /* 0x000fe80003800000 */
[----:B-1----:R-:W-:Y:S05]  /*16590*/  @P3 BRA `(.L_x_1556) ;  /* 0x0000000000083947 */ /* 0x002fea0003800000 */
[----:B------:R-:W1:Y:S02]  /*165a0*/  SYNCS.PHASECHK.TRANS64.TRYWAIT P3, [R12+URZ+0x2d830], R13 ;  /* 0x02d8300d0c0075a7 */ /* 0x000e64000806017f */
[----:B-1----:R-:W-:Y:S05]  /*165b0*/  @!P3 BRA `(.L_x_1557) ;  /* 0x000001080094b947 */ /* 0x002fea0003800000 */
.L_x_1556:
[----:B------:R-:W-:Y:S05]  /*165c0*/  BSYNC B0 ;  /* 0x0000000000007941 */ /* 0x000fea0003800000 */
.L_x_1553:
        /* <DEDUP_REMOVED lines=61> */
.L_x_1559:
[----:B------:R-:W-:Y:S01]  /*169a0*/  SHF.L.U32 R12, R14, 0x1f, RZ ;  /* 0x0000001f0e0c7819 */ /* 0x000fe200000006ff */
[----:B------:R-:W-:-:S04]  /*169b0*/  IMAD R13, R11, 0x8, R2 ;  /* 0x000000080b0d7824 */ /* 0x000fc800078e0202 */
[----:B------:R0:W1:Y:S01]  /*169c0*/  SYNCS.PHASECHK.TRANS64.TRYWAIT P2, [R13+URZ+0x2d850], R12 ;  /* 0x02d8500c0d0075a7 */ /* 0x000062000804017f */
[----:B------:R-:W-:Y:S05]  /*169d0*/  @!P0 BRA `(.L_x_1560) ;  /* 0x0000000000048947 */ /* 0x000fea0003800000 */
[----:B------:R-:W-:Y:S01]  /*169e0*/  BPT.TRAP 0x1 ;  /* 0x000000040000795c */ /* 0x000fe20000300000 */
.L_x_1560:
[----:B-1----:R-:W-:Y:S05]  /*169f0*/  @P2 BRA `(.L_x_1558) ;  /* 0x0000000000082947 */ /* 0x002fea0003800000 */
[----:B------:R-:W1:Y:S02]  /*16a00*/  SYNCS.PHASECHK.TRANS64.TRYWAIT P2, [R13+URZ+0x2d850], R12 ;  /* 0x02d8500c0d0075a7 */ /* 0x000e64000804017f */
[----:B-1----:R-:W-:Y:S05]  /*16a10*/  @!P2 BRA `(.L_x_1561) ;  /* 0x000001040090a947 */ /* 0x002fea0003800000 */
.L_x_1558:
[----:B------:R-:W2:Y:S01]  /*16a20*/  LDL R143, [R1+0x18] ;  /* 0x00001800018f7983 */ /* 0x000ea20000100800 */
[----:B------:R-:W3:Y:S03]  /*16a30*/  @P5 LDC R14, c[0x0][0x44c] ;  /* 0x00011300ff0e5b82 */ /* 0x000ee60000000800 */
[----:B------:R-:W2:Y:S05]  /*16a40*/  LDL R20, [R1+0x40] ;  /* 0x0000400001147983 */ /* 0x000eaa0000100800 */
[----:B01----:R-:W0:Y:S01]  /*16a50*/  @P5 LDC R13, c[0x0][0x450] ;  /* 0x00011400ff0d5b82 */ /* 0x003e220000000800 */
[----:B------:R-:W-:Y:S05]  /*16a60*/  WARPSYNC.ALL ;  /* 0x0000000000007948 */ /* 0x000fea0003800000 */
[----:B--2---:R-:W-:-:S02]  /*16a70*/  IMAD.IADD R12, R20, 0x1, R143 ;  /* 0x00000001140c7824 */ /* 0x004fc400078e028f */
[----:B------:R-:W2:Y:S01]  /*16a80*/  LDL R143, [R1+0x3c] ;  /* 0x00003c00018f7983 */ /* 0x000ea20000100800 */
[----:B------:R-:W-:Y:S01]  /*16a90*/  IMAD.MOV.U32 R15, RZ, RZ, -0x7fffffe0 ;  /* 0x80000020ff0f7424 */ /* 0x000fe200078e00ff */
[----:B------:R-:W-:Y:S01]  /*16aa0*/  WARPGROUP.ARRIVE ;  /* 0x00000000000079c5 */ /* 0x000fe20000000000 */
[----:B---3--:R-:W-:-:S05]  /*16ab0*/  @P5 IMAD.HI.U32 R14, R12, R14, RZ ;  /* 0x0000000e0c0e5227 */ /* 0x008fca00078e00ff */
[----:B------:R-:W1:Y:S01]  /*16ac0*/  S2R R144, SR_TID.X ;  /* 0x0000000000907919 */ /* 0x000e620000002100 */
[----:B------:R-:W-:Y:S01]  /*16ad0*/  FMUL.FTZ R84, R84, UR48 ;  /* 0x0000003054547c20 */ /* 0x000fe20008410000 */
[C---:B------:R-:W-:Y:S01]  /*16ae0*/  R2UR UR11, R15.reuse ;  /* 0x000000000f0b72ca */ /* 0x040fe200000e0000 */
[----:B------:R-:W-:Y:S01]  /*16af0*/  IMAD.MOV.U32 R21, RZ, RZ, -0x7fffffe0 ;  /* 0x80000020ff157424 */ /* 0x000fe200078e00ff */
[----:B0-----:R-:W-:Y:S01]  /*16b00*/  @P5 SHF.R.U32.HI R12, RZ, R13, R14 ;  /* 0x0000000dff0c5219 */ /* 0x001fe2000001160e */
[----:B------:R-:W-:Y:S01]  /*16b10*/  VIADD R13, R2, 0x400 ;  /* 0x00000400020d7836 */ /* 0x000fe20000000000 */
[----:B------:R-:W-:Y:S01]  /*16b20*/  R2UR UR47, R15 ;  /* 0x000000000f2f72ca */ /* 0x000fe200000e0000 */
[----:B------:R-:W-:Y:S01]  /*16b30*/  IMAD.MOV.U32 R15, RZ, RZ, 0x40000040 ;  /* 0x40000040ff0f7424 */ /* 0x000fe200078e00ff */
[----:B------:R-:W-:Y:S01]  /*16b40*/  R2UR UR15, R21 ;  /* 0x00000000150f72ca */ /* 0x000fe200000e0000 */
[----:B------:R-:W0:Y:S01]  /*16b50*/  SHFL.IDX PT, R145, R12, RZ, 0x1c1f ;  /* 0x001c1fff0c917589 */ /* 0x000e2200000e0000 */
[----:B------:R-:W-:Y:S01]  /*16b60*/  SHF.R.U32.HI R13, RZ, 0x4, R13 ;  /* 0x00000004ff0d7819 */ /* 0x000fe2000001160d */
[----:B------:R-:W-:Y:S01]  /*16b70*/  FMUL.FTZ R85, R85, UR48 ;  /* 0x0000003055557c20 */ /* 0x000fe20008410000 */
[----:B------:R-:W-:Y:S01]  /*16b80*/  R2UR UR9, R15 ;  /* 0x000000000f0972ca */ /* 0x000fe200000e0000 */
[----:B------:R-:W-:Y:S01]  /*16b90*/  IMAD.MOV.U32 R15, RZ, RZ, 0x40000040 ;  /* 0x40000040ff0f7424 */ /* 0x000fe200078e00ff */
[----:B------:R-:W-:Y:S01]  /*16ba0*/  LOP3.LUT R13, R13, 0x3fff, RZ, 0xc0, !PT ;  /* 0x00003fff0d0d7812 */ /* 0x000fe200078ec0ff */
[----:B------:R-:W3:Y:S01]  /*16bb0*/  MUFU.TANH R84, R84 ;  /* 0x0000005400547308 */ /* 0x000ee20000002400 */
[----:B------:R-:W-:-:S02]  /*16bc0*/  R2UR UR19, R21 ;  /* 0x00000000151372ca */ /* 0x000fc400000e0000 */
[----:B------:R-:W-:Y:S02]  /*16bd0*/  LOP3.LUT R13, R13, 0x2000000, RZ, 0xfc, !PT ;  /* 0x020000000d0d7812 */ /* 0x000fe400078efcff */
[C---:B------:R-:W-:Y:S02]  /*16be0*/  R2UR UR23, R21.reuse ;  /* 0x00000000151772ca */ /* 0x040fe400000e0000 */
[----:B------:R-:W-:Y:S01]  /*16bf0*/  R2UR UR27, R21 ;  /* 0x00000000151b72ca */ /* 0x000fe200000e0000 */
[----:B------:R-:W-:Y:S01]  /*16c00*/  IMAD R14, R11, 0x600, R13 ;  /* 0x000006000b0e7824 */ /* 0x000fe200078e020d */
[C---:B------:R-:W-:Y:S01]  /*16c10*/  R2UR UR31, R21.reuse ;  /* 0x00000000151f72ca */ /* 0x040fe200000e0000 */
[----:B------:R-:W-:Y:S01]  /*16c20*/  FMUL.FTZ R13, R24, UR48 ;  /* 0x00000030180d7c20 */ /* 0x000fe20008410000 */
[----:B------:R-:W-:Y:S01]  /*16c30*/  R2UR UR35, R21 ;  /* 0x00000000152372ca */ /* 0x000fe200000e0000 */
[C---:B------:R-:W-:Y:S01]  /*16c40*/  VIADD R20, R14.reuse, 0x40 ;  /* 0x000000400e147836 */ /* 0x040fe20000000000 */
[----:B------:R-:W-:Y:S01]  /*16c50*/  R2UR UR10, R14 ;  /* 0x000000000e0a72ca */ /* 0x000fe200000e0000 */
[----:B------:R-:W-:Y:S01]  /*16c60*/  IMAD.MOV.U32 R21, RZ, RZ, 0x40000040 ;  /* 0x40000040ff157424 */ /* 0x000fe200078e00ff */
[----:B------:R-:W-:Y:S01]  /*16c70*/  R2UR UR45, R15 ;  /* 0x000000000f2d72ca */ /* 0x000fe200000e0000 */
[----:B------:R-:W-:Y:S01]  /*16c80*/  FMUL.FTZ R15, R25, UR48 ;  /* 0x00000030190f7c20 */ /* 0x000fe20008410000 */
[----:B------:R-:W-:Y:S01]  /*16c90*/  R2UR UR14, R20 ;  /* 0x00000000140e72ca */ /* 0x000fe200000e0000 */
[----:B------:R-:W-:Y:S01]  /*16ca0*/  VIADD R20, R14, 0x80 ;  /* 0x000000800e147836 */ /* 0x000fe20000000000 */
[----:B------:R-:W-:Y:S01]  /*16cb0*/  R2UR UR13, R21 ;  /* 0x00000000150d72ca */ /* 0x000fe200000e0000 */
[----:B------:R-:W-:-:S02]  /*16cc0*/  IMAD.MOV.U32 R21, RZ, RZ, 0x40000040 ;  /* 0x40000040ff157424 */ /* 0x000fc400078e00ff */
[----:B------:R-:W-:Y:S01]  /*16cd0*/  FMUL.FTZ R25, R29, UR48 ;  /* 0x000000301d197c20 */ /* 0x000fe20008410000 */
[----:B------:R-:W-:Y:S01]  /*16ce0*/  FMUL.FTZ R29, R33, UR48 ;  /* 0x00000030211d7c20 */ /* 0x000fe20008410000 */
[----:B------:R-:W-:Y:S01]  /*16cf0*/  R2UR UR18, R20 ;  /* 0x00000000141272ca */ /* 0x000fe200000e0000 */
[----:B------:R-:W-:Y:S01]  /*16d00*/  VIADD R20, R14, 0xc0 ;  /* 0x000000c00e147836 */ /* 0x000fe20000000000 */
[----:B------:R-:W-:Y:S01]  /*16d10*/  R2UR UR17, R21 ;  /* 0x00000000151172ca */ /* 0x000fe200000e0000 */
[----:B------:R-:W-:Y:S02]  /*16d20*/  IMAD.MOV.U32 R21, RZ, RZ, 0x40000040 ;  /* 0x40000040ff157424 */ /* 0x000fe400078e00ff */
[----:B------:R-:W-:Y:S01]  /*16d30*/  FMUL.FTZ R33, R38, UR48 ;  /* 0x0000003026217c20 */ /* 0x000fe20008410000 */
        /* <DEDUP_REMOVED lines=10> */
[----:B------:R-:W-:Y:S01]  /*16de0*/  IMAD.MOV.U32 R21, RZ, RZ, 0x40000040 ;  /* 0x40000040ff157424 */ /* 0x000fe200078e00ff */
[----:B-1----:R-:W-:Y:S01]  /*16df0*/  ISETP.GE.U32.AND P2, PT, R144, 0x180, PT ;  /* 0x000001809000780c */ /* 0x002fe20003f46070 */
[----:B------:R-:W-:Y:S01]  /*16e00*/  FMUL.FTZ R54, R58, UR48 ;  /* 0x000000303a367c20 */ /* 0x000fe20008410000 */
[----:B------:R-:W-:Y:S01]  /*16e10*/  R2UR UR30, R20 ;  /* 0x00000000141e72ca */ /* 0x000fe200000e0000 */
[C---:B------:R-:W-:Y:S01]  /*16e20*/  VIADD R20, R14.reuse, 0x180 ;  /* 0x000001800e147836 */ /* 0x040fe20000000000 */
[----:B------:R-:W-:Y:S01]  /*16e30*/  R2UR UR29, R21 ;  /* 0x00000000151d72ca */ /* 0x000fe200000e0000 */
[----:B------:R-:W-:-:S02]  /*16e40*/  VIADD R14, R14, 0x1c0 ;  /* 0x000001c00e0e7836 */ /* 0x000fc40000000000 */
[----:B------:R-:W-:Y:S01]  /*16e50*/  FMUL.FTZ R58, R62, UR48 ;  /* 0x000000303e3a7c20 */ /* 0x000fe20008410000 */
[----:B------:R-:W-:Y:S01]  /*16e60*/  IMAD.MOV.U32 R21, RZ, RZ, 0x40000040 ;  /* 0x40000040ff157424 */ /* 0x000fe200078e00ff */
[----:B------:R-:W-:Y:S01]  /*16e70*/  R2UR UR34, R20 ;  /* 0x00000000142272ca */ /* 0x000fe200000e0000 */
        /* <DEDUP_REMOVED lines=45> */
[----:B--2---:R-:W-:-:S02]  /*17150*/  LOP3.LUT R14, R143, 0x10000, RZ, 0xfc, !PT ;  /* 0x000100008f0e7812 */ /* 0x004fc400078efcff */
[----:B------:R-:W-:Y:S02]  /*17160*/  SHF.R.U32.HI R143, RZ, 0x7, R144 ;  /* 0x00000007ff8f7819 */ /* 0x000fe40000011690 */
[C---:B------:R-:W-:Y:S01]  /*17170*/  R2UR UR8, R14.reuse ;  /* 0x000000000e0872ca */ /* 0x040fe200000e0000 */
[----:B------:R-:W-:Y:S02]  /*17180*/  VIADD R20, R14, 0x2 ;  /* 0x000000020e147836 */ /* 0x000fe40000000000 */
[----:B------:R-:W-:-:S03]  /*17190*/  VIADD R50, R143, 0x9 ;  /* 0x000000098f327836 */ /* 0x000fc60000000000 */
[----:B------:R-:W-:Y:S01]  /*171a0*/  R2UR UR12, R20 ;  /* 0x00000000140c72ca */ /* 0x000fe200000e0000 */
[----:B------:R-:W-:Y:S01]  /*171b0*/  VIADD R20, R14, 0x4 ;  /* 0x000000040e147836 */ /* 0x000fe20000000000 */
[----:B------:R-:W-:-:S04]  /*171c0*/  SEL R50, R50, 0x9, !P2 ;  /* 0x0000000932327807 */ /* 0x000fc80005000000 */
[----:B------:R-:W-:Y:S01]  /*171d0*/  R2UR UR16, R20 ;  /* 0x00000000141072ca */ /* 0x000fe200000e0000 */
[----:B------:R-:W-:Y:S01]  /*171e0*/  HGMMA.64x96x16.F32 R88, gdesc[UR8].tnspB, R88, gsb0 ;  /* 0x41600000085879f0 */ /* 0x000fe20008000858 */
[----:B------:R-:W-:-:S05]  /*171f0*/  VIADD R20, R14, 0x6 ;  /* 0x000000060e147836 */ /* 0x000fca0000000000 */
[----:B------:R-:W-:Y:S01]  /*17200*/  R2UR UR20, R20 ;  /* 0x00000000141472ca */ /* 0x000fe200000e0000 */
[----:B------:R-:W-:-:S05]  /*17210*/  VIADD R20, R14, 0x600 ;  /* 0x000006000e147836 */ /* 0x000fca0000000000 */
[----:B------:R-:W-:Y:S01]  /*17220*/  R2UR UR24, R20 ;  /* 0x00000000141872ca */ /* 0x000fe200000e0000 */
[----:B------:R-:W-:-:S05]  /*17230*/  VIADD R20, R14, 0x602 ;  /* 0x000006020e147836 */ /* 0x000fca0000000000 */
[----:B------:R-:W-:Y:S01]  /*17240*/  R2UR UR28, R20 ;  /* 0x00000000141c72ca */ /* 0x000fe200000e0000 */
[C---:B------:R-:W-:Y:S02]  /*17250*/  VIADD R20, R14.reuse, 0x604 ;  /* 0x000006040e147836 */ /* 0x040fe40000000000 */
[----:B------:R-:W-:-:S03]  /*17260*/  VIADD R14, R14, 0x606 ;  /* 0x000006060e0e7836 */ /* 0x000fc60000000000 */
        /* <DEDUP_REMOVED lines=39> */
[----:B------:R-:W2:Y:S02]  /*174e0*/  MUFU.TANH R14, R14 ;  /* 0x0000000e000e7308 */ /* 0x000ea40000002400 */
[----:B------:R-:W-:-:S04]  /*174f0*/  IADD3 R143, -R22, 0x1, -R82 ;  /* 0x00000001168f7810 */ /* 0x000fc80007ffe952 */
[----:B------:R-:W-:Y:S02]  /*17500*/  IADD3 R143, -R138, R143, R139 ;  /* 0x0000008f8a8f7210 */ /* 0x000fe40007ffe18b */
[----:B------:R-:W1:Y:S03]  /*17510*/  MUFU.TANH R20, R20 ;  /* 0x0000001400147308 */ /* 0x000e660000002400 */
[C---:B------:R-:W-:Y:S02]  /*17520*/  VIADD R144, R143.reuse, UR43 ;  /* 0x0000002b8f907c36 */ /* 0x040fe40008000000 */
[----:B------:R-:W-:-:S03]  /*17530*/  VIADD R143, R143, UR52 ;  /* 0x000000348f8f7c36 */ /* 0x000fc60008000000 */
[----:B------:R-:W1:Y:S01]  /*17540*/  MUFU.TANH R26, R26 ;  /* 0x0000001a001a7308 */ /* 0x000e620000002400 */
[C---:B0-----:R-:W-:Y:S02]  /*17550*/  IMAD.IADD R87, R145.reuse, 0x1, R144 ;  /* 0x0000000191577824 */ /* 0x041fe400078e0290 */
[----:B------:R-:W-:-:S05]  /*17560*/  IMAD.IADD R86, R145, 0x1, R143 ;  /* 0x0000000191567824 */ /* 0x000fca00078e028f */
[----:B------:R-:W0:Y:S08]  /*17570*/  MUFU.TANH R27, R27 ;  /* 0x0000001b001b7308 */ /* 0x000e300000002400 */
[----:B------:R-:W0:Y:S01]  /*17580*/  MUFU.TANH R31, R31 ;  /* 0x0000001f001f7308 */ /* 0x000e220000002400 */
[----:B------:R-:W-:Y:S02]  /*17590*/  WARPGROUP.DEPBAR.LE gsb0, 0x0 ;  /* 0x00008000000079c5 */ /* 0x000fe40000010000 */
        /* <DEDUP_REMOVED lines=57> */
[----:B-1234-:R-:W-:Y:S05]  /*17930*/  @!P4 BRA `(.L_x_1562) ;  /* 0x000000000058c947 */ /* 0x01efea0003800000 */
        /* <DEDUP_REMOVED lines=12> */
.L_x_1564:
[----:B------:R-:W-:-:S05]  /*17a00*/  IMAD.U32 R155, RZ, RZ, UR5 ;  /* 0x00000005ff9b7e24 */ /* 0x000fca000f8e00ff */
[----:B------:R-:W-:-:S13]  /*17a10*/  ISETP.NE.AND P2, PT, R155, 0x1, PT ;  /* 0x000000019b00780c */ /* 0x000fda0003f45270 */
[----:B0-----:R-:W0:Y:S02]  /*17a20*/  @P2 LDC.64 R50, c[0x0][0x9e8] ;  /* 0x00027a00ff322b82 */ /* 0x001e240000000a00 */
[----:B0-----:R-:W-:-:S05]  /*17a30*/  @P2 IMAD.HI.U32 R50, R145, R50, RZ ;  /* 0x0000003291322227 */ /* 0x001fca00078e00ff */
[----:B------:R-:W-:-:S07]  /*17a40*/  @P2 SHF.R.U32.HI R145, RZ, R51, R50 ;  /* 0x00000033ff912219 */ /* 0x000fce0000011632 */
.L_x_1565:
[----:B------:R-:W-:Y:S05]  /*17a50*/  BSYNC B0 ;  /* 0x0000000000007941 */ /* 0x000fea0003800000 */
.L_x_1563:
[----:B------:R-:W-:-:S04]  /*17a60*/  IMAD R145, R145, R155, -R82 ;  /* 0x0000009b91917224 */ /* 0x000fc800078e0a52 */
[----:B------:R-:W-:-:S05]  /*17a70*/  IMAD.IADD R145, R145, 0x1, -R22 ;  /* 0x0000000191917824 */ /* 0x000fca00078e0a16 */
[----:B------:R-:W-:Y:S02]  /*17a80*/  VIMNMX R86, R86, R145, !PT ;  /* 0x0000009156567248 */ /* 0x000fe40007fe0100 */
[----:B------:R-:W-:-:S07]  /*17a90*/  VIADDMNMX R87, R145, R155, R87, PT ;  /* 0x0000009b91577246 */ /* 0x000fce0003800157 */
.L_x_1562:
[----:B------:R-:W-:Y:S01]  /*17aa0*/  ISETP.GT.AND P3, PT, R0, -0x1, PT ;  /* 0xffffffff0000780c */ /* 0x000fe20003f64270 */
[----:B------:R-:W1:Y:S03]  /*17ab0*/  SHFL.IDX PT, R12, R12, 0x1, 0x1c1f ;  /* 0x003c1f000c0c7f89 */ /* 0x000e6600000e0000 */
[----:B------:R-:W-:-:S04]  /*17ac0*/  ISETP.GT.AND P2, PT, R86, RZ, P3 ;  /* 0x000000ff5600720c */ /* 0x000fc80001f44270 */
[----:B------:R-:W-:-:S04]  /*17ad0*/  ISETP.LT.OR P2, PT, R87, 0x1, P2 ;  /* 0x000000015700780c */ /* 0x000fc80001741670 */
[----:B0-----:R-:W-:Y:S02]  /*17ae0*/  FSEL R50, R13, -INF , !P2 ;  /* 0xff8000000d327808 */ /* 0x001fe40005000000 */
[----:B------:R-:W-:-:S04]  /*17af0*/  ISETP.GT.AND P2, PT, R86, 0x1, P3 ;  /* 0x000000015600780c */ /* 0x000fc80001f44270 */
[----:B------:R-:W-:-:S04]  /*17b00*/  ISETP.LT.OR P2, PT, R87, 0x2, P2 ;  /* 0x000000025700780c */ /* 0x000fc80001741670 */
[----:B------:R-:W-:Y:S02]  /*17b10*/  FSEL R15, R15, -INF , !P2 ;  /* 0xff8000000f0f7808 */ /* 0x000fe40005000000 */
[----:B------:R-:W-:Y:S01]  /*17b20*/  ISETP.GT.AND P2, PT, R86, 0x8, P3 ;  /* 0x000000085600780c */ /* 0x000fe20001f44270 */
[--C-:B-1----:R-:W-:Y:S02]  /*17b30*/  IMAD.IADD R144, R144, 0x1, R12.reuse ;  /* 0x0000000190907824 */ /* 0x102fe400078e020c */
[----:B------:R-:W-:Y:S01]  /*17b40*/  IMAD.IADD R143, R143, 0x1, R12 ;  /* 0x000000018f8f7824 */ /* 0x000fe200078e020c */
[----:B------:R-:W-:-:S04]  /*17b50*/  ISETP.LT.OR P2, PT, R87, 0x9, P2 ;  /* 0x000000095700780c */ /* 0x000fc80001741670 */
[----:B------:R-:W-:Y:S02]  /*17b60*/  FSEL R21, R21, -INF , !P2 ;  /* 0xff80000015157808 */ /* 0x000fe40005000000 */
[----:B------:R-:W-:-:S04]  /*17b70*/  ISETP.GT.AND P2, PT, R86, 0x9, P3 ;  /* 0x000000095600780c */ /* 0x000fc80001f44270 */
        /* <DEDUP_REMOVED lines=85> */
[----:B------:R-:W-:Y:S01]  /*180d0*/  FSEL R85, R85, -INF , !P2 ;  /* 0xff80000055557808 */ /* 0x000fe20005000000 */
[----:B------:R-:W-:Y:S08]  /*180e0*/  @!P4 BRA `(.L_x_1566) ;  /* 0x000000000058c947 */ /* 0x000ff00003800000 */
        /* <DEDUP_REMOVED lines=12> */
.L_x_1568:
[----:B------:R-:W-:-:S05]  /*181b0*/  IMAD.U32 R86, RZ, RZ, UR5 ;  /* 0x00000005ff567e24 */ /* 0x000fca000f8e00ff */
[----:B------:R-:W-:-:S13]  /*181c0*/  ISETP.NE.AND P2, PT, R86, 0x1, PT ;  /* 0x000000015600780c */ /* 0x000fda0003f45270 */
[----:B------:R-:W0:Y:S02]  /*181d0*/  @P2 LDC.64 R12, c[0x0][0x9e8] ;  /* 0x00027a00ff0c2b82 */ /* 0x000e240000000a00 */
[----:B0-----:R-:W-:-:S05]  /*181e0*/  @P2 IMAD.HI.U32 R12, R51, R12, RZ ;  /* 0x0000000c330c2227 */ /* 0x001fca00078e00ff */
[----:B------:R-:W-:-:S07]  /*181f0*/  @P2 SHF.R.U32.HI R51, RZ, R13, R12 ;  /* 0x0000000dff332219 */ /* 0x000fce000001160c */
.L_x_1569:
[----:B------:R-:W-:Y:S05]  /*18200*/  BSYNC B0 ;  /* 0x0000000000007941 */ /* 0x000fea0003800000 */
.L_x_1567:
[----:B------:R-:W-:-:S04]  /*18210*/  IMAD R51, R51, R86, -R82 ;  /* 0x0000005633337224 */ /* 0x000fc800078e0a52 */
[----:B------:R-:W-:-:S05]  /*18220*/  IMAD.IADD R51, R51, 0x1, -R22 ;  /* 0x0000000133337824 */ /* 0x000fca00078e0a16 */
[----:B------:R-:W-:Y:S02]  /*18230*/  VIMNMX R143, R143, R51, !PT ;  /* 0x000000338f8f7248 */ /* 0x000fe40007fe0100 */
[----:B------:R-:W-:-:S07]  /*18240*/  VIADDMNMX R144, R51, R86, R144, PT ;  /* 0x0000005633907246 */ /* 0x000fce0003800190 */
.L_x_1566:
        /* <DEDUP_REMOVED lines=94> */
[----:B------:R-:W-:Y:S01]  /*18830*/  FFMA.FTZ R10, R85, UR41, -R10 ;  /* 0x00000029550a7c23 */ /* 0x000fe2000801080a */
        /* <DEDUP_REMOVED lines=8> */
[----:B------:R-:W3:Y:S01]  /*188c0*/  MUFU.EX2 R21, R21 ;  /* 0x0000001500157308 */ /* 0x000ee20000000800 */
[----:B0-----:R-:W-:Y:S02]  /*188d0*/  FFMA.FTZ R4, R11, R4, R32 ;  /* 0x000000040b047223 */ /* 0x001fe40000010020 */
[----:B------:R-:W-:Y:S02]  /*188e0*/  FSEL R86, R34, -INF , !P2 ;  /* 0xff80000022567808 */ /* 0x000fe40005000000 */
[----:B------:R-:W-:-:S03]  /*188f0*/  ISETP.GT.AND P2, PT, R143, 0x20, P3 ;  /* 0x000000208f00780c */ /* 0x000fc60001f44270 */
[----:B------:R-:W0:Y:S01]  /*18900*/  MUFU.EX2 R25, R25 ;  /* 0x0000001900197308 */ /* 0x000e220000000800 */
[----:B------:R-:W-:Y:S01]  /*18910*/  ISETP.LT.OR P2, PT, R144, 0x21, P2 ;  /* 0x000000219000780c */ /* 0x000fe20001741670 */
[C---:B-1----:R-:W-:Y:S01]  /*18920*/  FADD.FTZ R4, R15.reuse, R4 ;  /* 0x000000040f047221 */ /* 0x042fe20000010000 */
[----:B------:R-:W-:Y:S02]  /*18930*/  F2FP.F16.F32.PACK_AB R32, R15, R32 ;  /* 0x000000200f20723e */ /* 0x000fe400000000ff */
[----:B------:R-:W-:Y:S02]  /*18940*/  FSEL R36, R36, -INF , !P2 ;  /* 0xff80000024247808 */ /* 0x000fe40005000000 */
[----:B------:R-:W-:Y:S01]  /*18950*/  ISETP.GT.AND P2, PT, R143, 0x21, P3 ;  /* 0x000000218f00780c */ /* 0x000fe20001f44270 */
[----:B------:R-:W1:Y:S01]  /*18960*/  MUFU.EX2 R27, R27 ;  /* 0x0000001b001b7308 */ /* 0x000e620000000800 */
[----:B---3--:R-:W-:Y:S02]  /*18970*/  FADD.FTZ R4, R21, R4 ;  /* 0x0000000415047221 */ /* 0x008fe40000010000 */
[----:B------:R-:W-:-:S04]  /*18980*/  ISETP.LT.OR P2, PT, R144, 0x22, P2 ;  /* 0x000000229000780c */ /* 0x000fc80001741670 */
[----:B------:R-:W-:Y:S01]  /*18990*/  FSEL R38, R38, -INF , !P2 ;  /* 0xff80000026267808 */ /* 0x000fe20005000000 */
[----:B------:R-:W3:Y:S01]  /*189a0*/  MUFU.EX2 R29, R29 ;  /* 0x0000001d001d7308 */ /* 0x000ee20000000800 */
[----:B------:R-:W-:Y:S01]  /*189b0*/  ISETP.GT.AND P2, PT, R143, 0x28, P3 ;  /* 0x000000288f00780c */ /* 0x000fe20001f44270 */
[C---:B0-----:R-:W-:Y:S01]  /*189c0*/  FADD.FTZ R4, R25.reuse, R4 ;  /* 0x0000000419047221 */ /* 0x041fe20000010000 */
[----:B------:R-:W-:Y:S02]  /*189d0*/  F2FP.F16.F32.PACK_AB R34, R25, R21 ;  /* 0x000000151922723e */ /* 0x000fe400000000ff */
[----:B------:R-:W-:-:S03]  /*189e0*/  ISETP.LT.OR P2, PT, R144, 0x29, P2 ;  /* 0x000000299000780c */ /* 0x000fc60001741670 */
[----:B------:R-:W0:Y:S01]  /*189f0*/  MUFU.EX2 R31, R31 ;  /* 0x0000001f001f7308 */ /* 0x000e220000000800 */
[----:B------:R-:W-:Y:S01]  /*18a00*/  FSEL R40, R40, -INF , !P2 ;  /* 0xff80000028287808 */ /* 0x000fe20005000000 */
[----:B-1----:R-:W-:Y:S01]  /*18a10*/  FADD.FTZ R4, R27, R4 ;  /* 0x000000041b047221 */ /* 0x002fe20000010000 */
[----:B------:R-:W-:-:S04]  /*18a20*/  ISETP.GT.AND P2, PT, R143, 0x29, P3 ;  /* 0x000000298f00780c */ /* 0x000fc80001f44270 */
[----:B------:R-:W-:Y:S01]  /*18a30*/  ISETP.LT.OR P2, PT, R144, 0x2a, P2 ;  /* 0x0000002a9000780c */ /* 0x000fe20001741670 */
[----:B------:R-:W1:Y:S01]  /*18a40*/  MUFU.EX2 R51, R51 ;  /* 0x0000003300337308 */ /* 0x000e620000000800 */
[----:B---3--:R-:W-:Y:S02]  /*18a50*/  FADD.FTZ R4, R29, R4 ;  /* 0x000000041d047221 */ /* 0x008fe40000010000 */
[----:B------:R-:W-:Y:S02]  /*18a60*/  FSEL R42, R42, -INF , !P2 ;  /* 0xff8000002a2a7808 */ /* 0x000fe40005000000 */
[----:B------:R-:W-:-:S03]  /*18a70*/  ISETP.GT.AND P2, PT, R143, 0x30, P3 ;  /* 0x000000308f00780c */ /* 0x000fc60001f44270 */
[----:B------:R-:W3:Y:S01]  /*18a80*/  MUFU.EX2 R82, R82 ;  /* 0x0000005200527308 */ /* 0x000ee20000000800 */
[----:B------:R-:W-:Y:S01]  /*18a90*/  ISETP.LT.OR P2, PT, R144, 0x31, P2 ;  /* 0x000000319000780c */ /* 0x000fe20001741670 */
[----:B0-----:R-:W-:-:S03]  /*18aa0*/  FADD.FTZ R4, R31, R4 ;  /* 0x000000041f047221 */ /* 0x001fc60000010000 */
[----:B------:R-:W-:Y:S02]  /*18ab0*/  FSEL R44, R44, -INF , !P2 ;  /* 0xff8000002c2c7808 */ /* 0x000fe40005000000 */
[----:B------:R-:W-:Y:S01]  /*18ac0*/  ISETP.GT.AND P2, PT, R143, 0x31, P3 ;  /* 0x000000318f00780c */ /* 0x000fe20001f44270 */
[----:B------:R-:W0:Y:S01]  /*18ad0*/  MUFU.EX2 R37, R37 ;  /* 0x0000002500257308 */ /* 0x000e220000000800 */
[----:B-1----:R-:W-:Y:S02]  /*18ae0*/  FADD.FTZ R4, R51, R4 ;  /* 0x0000000433047221 */ /* 0x002fe40000010000 */
[----:B------:R-:W-:-:S04]  /*18af0*/  ISETP.LT.OR P2, PT, R144, 0x32, P2 ;  /* 0x000000329000780c */ /* 0x000fc80001741670 */
[----:B------:R-:W-:Y:S01]  /*18b00*/  FSEL R46, R46, -INF , !P2 ;  /* 0xff8000002e2e7808 */ /* 0x000fe20005000000 */
[----:B------:R-:W1:Y:S01]  /*18b10*/  MUFU.EX2 R39, R39 ;  /* 0x0000002700277308 */ /* 0x000e620000000800 */
[----:B------:R-:W-:Y:S01]  /*18b20*/  ISETP.GT.AND P2, PT, R143, 0x38, P3 ;  /* 0x000000388f00780c */ /* 0x000fe20001f44270 */
[----:B---3--:R-:W-:-:S03]  /*18b30*/  FADD.FTZ R4, R82, R4 ;  /* 0x0000000452047221 */ /* 0x008fc60000010000 */
[----:B------:R-:W-:-:S03]  /*18b40*/  ISETP.LT.OR P2, PT, R144, 0x39, P2 ;  /* 0x000000399000780c */ /* 0x000fc60001741670 */
[----:B------:R-:W3:Y:S01]  /*18b50*/  MUFU.EX2 R41, R41 ;  /* 0x0000002900297308 */ /* 0x000ee20000000800 */
[----:B------:R-:W-:Y:S01]  /*18b60*/  FSEL R48, R48, -INF , !P2 ;  /* 0xff80000030307808 */ /* 0x000fe20005000000 */
[----:B0-----:R-:W-:Y:S01]  /*18b70*/  FADD.FTZ R4, R37, R4 ;  /* 0x0000000425047221 */ /* 0x001fe20000010000 */
[----:B------:R-:W-:-:S04]  /*18b80*/  ISETP.GT.AND P2, PT, R143, 0x39, P3 ;  /* 0x000000398f00780c */ /* 0x000fc80001f44270 */
[----:B------:R-:W-:Y:S01]  /*18b90*/  ISETP.LT.OR P2, PT, R144, 0x3a, P2 ;  /* 0x0000003a9000780c */ /* 0x000fe20001741670 */
[----:B------:R-:W-:Y:S01]  /*18ba0*/  MUFU.EX2 R43, R43 ;  /* 0x0000002b002b7308 */ /* 0x000fe20000000800 */
[----:B-1----:R-:W-:Y:S02]  /*18bb0*/  FADD.FTZ R4, R39, R4 ;  /* 0x0000000427047221 */ /* 0x002fe40000010000 */
[----:B------:R-:W-:Y:S02]  /*18bc0*/  FSEL R52, R52, -INF , !P2 ;  /* 0xff80000034347808 */ /* 0x000fe40005000000 */
[----:B------:R-:W-:-:S03]  /*18bd0*/  ISETP.GT.AND P2, PT, R143, 0x40, P3 ;  /* 0x000000408f00780c */ /* 0x000fc60001f44270 */
[----:B------:R-:W-:Y:S01]  /*18be0*/  MUFU.EX2 R45, R45 ;  /* 0x0000002d002d7308 */ /* 0x000fe20000000800 */
[----:B------:R-:W-:Y:S01]  /*18bf0*/  ISETP.LT.OR P2, PT, R144, 0x41, P2 ;  /* 0x000000419000780c */ /* 0x000fe20001741670 */
[----:B---3--:R-:W-:-:S03]  /*18c00*/  FADD.FTZ R4, R41, R4 ;  /* 0x0000000429047221 */ /* 0x008fc60000010000 */
[----:B------:R-:W-:Y:S02]  /*18c10*/  FSEL R54, R54, -INF , !P2 ;  /* 0xff80000036367808 */ /* 0x000fe40005000000 */
[----:B------:R-:W-:Y:S01]  /*18c20*/  ISETP.GT.AND P2, PT, R143, 0x41, P3 ;  /* 0x000000418f00780c */ /* 0x000fe20001f44270 */
[----:B------:R-:W-:Y:S03]  /*18c30*/  MUFU.EX2 R47, R47 ;  /* 0x0000002f002f7308 */ /* 0x000fe60000000800 */
[----:B------:R-:W-:-:S04]  /*18c40*/  ISETP.LT.OR P2, PT, R144, 0x42, P2 ;  /* 0x000000429000780c */ /* 0x000fc80001741670 */
[----:B------:R-:W-:Y:S01]  /*18c50*/  FSEL R56, R56, -INF , !P2 ;  /* 0xff80000038387808 */ /* 0x000fe20005000000 */
[----:B------:R-:W-:Y:S01]  /*18c60*/  MUFU.EX2 R49, R49 ;  /* 0x0000003100317308 */ /* 0x000fe20000000800 */
[----:B------:R-:W-:-:S04]  /*18c70*/  ISETP.GT.AND P2, PT, R143, 0x48, P3 ;  /* 0x000000488f00780c */ /* 0x000fc80001f44270 */
[----:B------:R-:W-:-:S03]  /*18c80*/  ISETP.LT.OR P2, PT, R144, 0x49, P2 ;  /* 0x000000499000780c */ /* 0x000fc60001741670 */
[----:B------:R-:W-:Y:S01]  /*18c90*/  MUFU.EX2 R53, R53 ;  /* 0x0000003500357308 */ /* 0x000fe20000000800 */
[----:B------:R-:W-:Y:S02]  /*18ca0*/  FSEL R58, R58, -INF , !P2 ;  /* 0xff8000003a3a7808 */ /* 0x000fe40005000000 */
[----:B------:R-:W-:-:S04]  /*18cb0*/  ISETP.GT.AND P2, PT, R143, 0x49, P3 ;  /* 0x000000498f00780c */ /* 0x000fc80001f44270 */
[----:B------:R-:W-:Y:S01]  /*18cc0*/  ISETP.LT.OR P2, PT, R144, 0x4a, P2 ;  /* 0x0000004a9000780c */ /* 0x000fe20001741670 */
[----:B------:R-:W-:Y:S03]  /*18cd0*/  MUFU.EX2 R55, R55 ;  /* 0x0000003700377308 */ /* 0x000fe60000000800 */
[----:B------:R-:W-:Y:S02]  /*18ce0*/  FSEL R60, R60, -INF , !P2 ;  /* 0xff8000003c3c7808 */ /* 0x000fe40005000000 */
[----:B------:R-:W-:-:S03]  /*18cf0*/  ISETP.GT.AND P2, PT, R143, 0x50, P3 ;  /* 0x000000508f00780c */ /* 0x000fc60001f44270 */
[----:B------:R-:W-:Y:S01]  /*18d00*/  MUFU.EX2 R57, R57 ;  /* 0x0000003900397308 */ /* 0x000fe20000000800 */
[----:B------:R-:W-:-:S04]  /*18d10*/  ISETP.LT.OR P2, PT, R144, 0x51, P2 ;  /* 0x000000519000780c */ /* 0x000fc80001741670 */
        /* <DEDUP_REMOVED lines=40> */
[----:B------:R-:W-:-:S04]  /*18fa0*/  ISETP.GT.AND P2, PT, R143, RZ, P3 ;  /* 0x000000ff8f00720c */ /* 0x000fc80001f44270 */
[----:B------:R-:W-:-:S03]  /*18fb0*/  ISETP.LT.OR P2, PT, R144, 0x1, P2 ;  /* 0x000000019000780c */ /* 0x000fc60001741670 */
[----:B------:R-:W-:Y:S01]  /*18fc0*/  MUFU.EX2 R10, R10 ;  /* 0x0000000a000a7308 */ /* 0x000fe20000000800 */
[----:B------:R-:W-:Y:S02]  /*18fd0*/  FSEL R14, R14, -INF , !P2 ;  /* 0xff8000000e0e7808 */ /* 0x000fe40005000000 */
[C---:B------:R-:W-:Y:S02]  /*18fe0*/  ISETP.GT.AND P2, PT, R143.reuse, 0x78, P3 ;  /* 0x000000788f00780c */ /* 0x040fe40001f44270 */
        /* <DEDUP_REMOVED lines=9> */
[----:B------:R-:W-:-:S02]  /*19080*/  FSEL R83, R83, -INF , !P3 ;  /* 0xff80000053537808 */ /* 0x000fc40005800000 */
        /* <DEDUP_REMOVED lines=32> */
[----:B------:R-:W-:-:S05]  /*19290*/  FMUL.FTZ R15, R13, UR41 ;  /* 0x000000290d0f7c20 */ /* 0x000fca0008410000 */
[----:B------:R-:W-:-:S05]  /*192a0*/  FSEL R15, R15, RZ, P2 ;  /* 0x000000ff0f0f7208 */ /* 0x000fca0001000000 */
[--C-:B------:R-:W-:Y:S01]  /*192b0*/  FFMA.FTZ R21, R24, UR41, -R15.reuse ;  /* 0x0000002918157c23 */ /* 0x100fe2000801080f */
[--C-:B------:R-:W-:Y:S01]  /*192c0*/  FFMA.FTZ R24, R26, UR41, -R15.reuse ;  /* 0x000000291a187c23 */ /* 0x100fe2000801080f */
[--C-:B------:R-:W-:Y:S01]  /*192d0*/  FFMA.FTZ R14, R14, UR41, -R15.reuse ;  /* 0x000000290e0e7c23 */ /* 0x100fe2000801080f */
[--C-:B------:R-:W-:Y:S01]  /*192e0*/  FFMA.FTZ R20, R20, UR41, -R15.reuse ;  /* 0x0000002914147c23 */ /* 0x100fe2000801080f */
[----:B------:R-:W-:Y:S01]  /*192f0*/  FSEL R26, R13, RZ, P2 ;  /* 0x000000ff0d1a7208 */ /* 0x000fe20001000000 */
[--C-:B------:R-:W-:Y:S01]  /*19300*/  FFMA.FTZ R25, R28, UR41, -R15.reuse ;  /* 0x000000291c197c23 */ /* 0x100fe2000801080f */
[----:B------:R-:W-:Y:S01]  /*19310*/  MUFU.EX2 R21, R21 ;  /* 0x0000001500157308 */ /* 0x000fe20000000800 */
[--C-:B------:R-:W-:Y:S01]  /*19320*/  FFMA.FTZ R36, R36, UR41, -R15.reuse ;  /* 0x0000002924247c23 */ /* 0x100fe2000801080f */
[----:B------:R-:W-:Y:S01]  /*19330*/  FFMA.FTZ R50, R38, UR41, -R15 ;  /* 0x0000002926327c23 */ /* 0x000fe2000801080f */
[----:B------:R-:W-:Y:S01]  /*19340*/  FADD.FTZ R26, -R26, R5 ;  /* 0x000000051a1a7221 */ /* 0x000fe20000010100 */
[--C-:B------:R-:W-:Y:S01]  /*19350*/  FFMA.FTZ R40, R40, UR41, -R15.reuse ;  /* 0x0000002928287c23 */ /* 0x100fe2000801080f */
[--C-:B------:R-:W-:Y:S01]  /*19360*/  FFMA.FTZ R42, R42, UR41, -R15.reuse ;  /* 0x000000292a2a7c23 */ /* 0x100fe2000801080f */
[--C-:B------:R-:W-:Y:S01]  /*19370*/  FFMA.FTZ R38, R46, UR41, -R15.reuse ;  /* 0x000000292e267c23 */ /* 0x100fe2000801080f */
[----:B------:R-:W-:Y:S01]  /*19380*/  FMUL.FTZ R5, R26, UR41 ;  /* 0x000000291a057c20 */ /* 0x000fe20008410000 */
        /* <DEDUP_REMOVED lines=15> */
[----:B------:R-:W-:Y:S01]  /*19480*/  FFMA.FTZ R81, R81, UR41, -R15 ;  /* 0x0000002951517c23 */ /* 0x000fe2000801080f */
[----:B------:R-:W1:Y:S08]  /*19490*/  MUFU.EX2 R24, R24 ;  /* 0x0000001800187308 */ /* 0x000e700000000800 */
[----:B------:R-:W3:Y:S01]  /*194a0*/  MUFU.EX2 R5, R5 ;  /* 0x0000000500057308 */ /* 0x000ee20000000800 */
[----:B0-----:R-:W-:-:S07]  /*194b0*/  F2FP.F16.F32.PACK_AB R33, R20, R14 ;  /* 0x0000000e1421723e */ /* 0x001fce00000000ff */
[----:B------:R-:W0:Y:S01]  /*194c0*/  MUFU.EX2 R25, R25 ;  /* 0x0000001900197308 */ /* 0x000e220000000800 */
[----:B-1----:R-:W-:-:S05]  /*194d0*/  F2FP.F16.F32.PACK_AB R35, R24, R21 ;  /* 0x000000151823723e */ /* 0x002fca00000000ff */
[----:B------:R1:W-:Y:S02]  /*194e0*/  STSM.16.M88.4 [R140+0x21800], R32 ;  /* 0x021800208c007844 */ /* 0x0003e40000000200 */
[----:B------:R-:W-:Y:S01]  /*194f0*/  MUFU.EX2 R36, R36 ;  /* 0x0000002400247308 */ /* 0x000fe20000000800 */
[----:B---3--:R-:W-:Y:S01]  /*19500*/  FFMA.FTZ R14, R5, R3, R14 ;  /* 0x00000003050e7223 */ /* 0x008fe2000001000e */
[----:B------:R-:W-:-:S03]  /*19510*/  FFMA.FTZ R3, R48, UR41, -R15 ;  /* 0x0000002930037c23 */ /* 0x000fc6000801080f */
[----:B------:R-:W-:Y:S01]  /*19520*/  FADD.FTZ R14, R20, R14 ;  /* 0x0000000e140e7221 */ /* 0x000fe20000010000 */
[--C-:B------:R-:W-:Y:S02]  /*19530*/  FFMA.FTZ R20, R54, UR41, -R15.reuse ;  /* 0x0000002936147c23 */ /* 0x100fe4000801080f */
[----:B------:R-:W-:Y:S01]  /*19540*/  MUFU.EX2 R50, R50 ;  /* 0x0000003200327308 */ /* 0x000fe20000000800 */
[----:B------:R-:W-:Y:S01]  /*19550*/  FADD.FTZ R26, R21, R14 ;  /* 0x0000000e151a7221 */ /* 0x000fe20000010000 */
[----:B------:R-:W-:-:S03]  /*19560*/  FFMA.FTZ R21, R56, UR41, -R15 ;  /* 0x0000002938157c23 */ /* 0x000fc6000801080f */
[----:B------:R-:W-:Y:S01]  /*19570*/  FADD.FTZ R28, R24, R26 ;  /* 0x0000001a181c7221 */ /* 0x000fe20000010000 */
[--C-:B-1----:R-:W-:Y:S01]  /*19580*/  FFMA.FTZ R32, R30, UR41, -R15.reuse ;  /* 0x000000291e207c23 */ /* 0x102fe2000801080f */
[--C-:B------:R-:W-:Y:S01]  /*19590*/  FFMA.FTZ R33, R85, UR41, -R15.reuse ;  /* 0x0000002955217c23 */ /* 0x100fe2000801080f */
[--C-:B------:R-:W-:Y:S01]  /*195a0*/  FFMA.FTZ R35, R86, UR41, -R15.reuse ;  /* 0x0000002956237c23 */ /* 0x100fe2000801080f */
[----:B------:R-:W-:Y:S01]  /*195b0*/  F2FP.F16.F32.PACK_AB R24, R29, R27 ;  /* 0x0000001b1d18723e */ /* 0x000fe200000000ff */
[----:B0-----:R-:W-:Y:S01]  /*195c0*/  FADD.FTZ R27, R25, R28 ;  /* 0x0000001c191b7221 */ /* 0x001fe20000010000 */
[----:B------:R-:W-:Y:S01]  /*195d0*/  MUFU.EX2 R40, R40 ;  /* 0x0000002800287308 */ /* 0x000fe20000000800 */
[--C-:B------:R-:W-:Y:S01]  /*195e0*/  FFMA.FTZ R34, R44, UR41, -R15.reuse ;  /* 0x000000292c227c23 */ /* 0x100fe2000801080f */
[----:B------:R-:W-:Y:S01]  /*195f0*/  FADD.FTZ R29, R43, R4 ;  /* 0x000000042b1d7221 */ /* 0x000fe20000010000 */
[----:B------:R-:W-:Y:S01]  /*19600*/  F2FP.F16.F32.PACK_AB R26, R51, R31 ;  /* 0x0000001f331a723e */ /* 0x000fe200000000ff */
[----:B------:R-:W-:Y:S01]  /*19610*/  FFMA.FTZ R15, R83, UR41, -R15 ;  /* 0x00000029530f7c23 */ /* 0x000fe2000801080f */
[----:B------:R-:W-:-:S02]  /*19620*/  F2FP.F16.F32.PACK_AB R28, R37, R82 ;  /* 0x00000052251c723e */ /* 0x000fc400000000ff */
[----:B------:R-:W-:Y:S01]  /*19630*/  F2FP.F16.F32.PACK_AB R30, R41, R39 ;  /* 0x00000027291e723e */ /* 0x000fe200000000ff */
[----:B------:R-:W0:Y:S08]  /*19640*/  MUFU.EX2 R32, R32 ;  /* 0x0000002000207308 */ /* 0x000e300000000800 */
[----:B------:R-:W1:Y:S08]  /*19650*/  MUFU.EX2 R33, R33 ;  /* 0x0000002100217308 */ /* 0x000e700000000800 */
[----:B------:R-:W3:Y:S01]  /*19660*/  MUFU.EX2 R35, R35 ;  /* 0x0000002300237308 */ /* 0x000ee20000000800 */
[C---:B0-----:R-:W-:Y:S01]  /*19670*/  FADD.FTZ R27, R32.reuse, R27 ;  /* 0x0000001b201b7221 */ /* 0x041fe20000010000 */
[----:B------:R-:W-:-:S06]  /*19680*/  F2FP.F16.F32.PACK_AB R25, R32, R25 ;  /* 0x000000192019723e */ /* 0x000fcc00000000ff */
[----:B------:R-:W0:Y:S01]  /*19690*/  MUFU.EX2 R42, R42 ;  /* 0x0000002a002a7308 */ /* 0x000e220000000800 */
[----:B-1----:R-:W-:-:S07]  /*196a0*/  FADD.FTZ R27, R33, R27 ;  /* 0x0000001b211b7221 */ /* 0x002fce0000010000 */
[----:B------:R-:W1:Y:S01]  /*196b0*/  MUFU.EX2 R34, R34 ;  /* 0x0000002200227308 */ /* 0x000e620000000800 */
[----:B---3--:R-:W-:-:S04]  /*196c0*/  FADD.FTZ R27, R35, R27 ;  /* 0x0000001b231b7221 */ /* 0x008fc80000010000 */
[----:B------:R-:W-:-:S03]  /*196d0*/  FADD.FTZ R27, R36, R27 ;  /* 0x0000001b241b7221 */ /* 0x000fc60000010000 */
[----:B------:R-:W3:Y:S01]  /*196e0*/  MUFU.EX2 R38, R38 ;  /* 0x0000002600267308 */ /* 0x000ee20000000800 */
[----:B------:R-:W-:-:S04]  /*196f0*/  FADD.FTZ R27, R50, R27 ;  /* 0x0000001b321b7221 */ /* 0x000fc80000010000 */
[----:B------:R-:W-:-:S03]  /*19700*/  FADD.FTZ R27, R40, R27 ;  /* 0x0000001b281b7221 */ /* 0x000fc60000010000 */
[----:B------:R-:W4:Y:S01]  /*19710*/  MUFU.EX2 R3, R3 ;  /* 0x0000000300037308 */ /* 0x000f220000000800 */
[----:B0-----:R-:W-:Y:S01]  /*19720*/  FADD.FTZ R4, R42, R27 ;  /* 0x0000001b2a047221 */ /* 0x001fe20000010000 */
[----:B------:R-:W-:-:S03]  /*19730*/  FADD.FTZ R27, R45, R29 ;  /* 0x0000001d2d1b7221 */ /* 0x000fc60000010000 */
[----:B-1----:R-:W-:Y:S01]  /*19740*/  FADD.FTZ R4, R34, R4 ;  /* 0x0000000422047221 */ /* 0x002fe20000010000 */
[----:B------:R-:W-:Y:S02]  /*19750*/  FADD.FTZ R27, R47, R27 ;  /* 0x0000001b2f1b7221 */ /* 0x000fe40000010000 */
[----:B------:R-:W0:Y:S01]  /*19760*/  MUFU.EX2 R14, R52 ;  /* 0x00000034000e7308 */ /* 0x000e220000000800 */
[----:B---3--:R-:W-:Y:S01]  /*19770*/  FADD.FTZ R4, R38, R4 ;  /* 0x0000000426047221 */ /* 0x008fe20000010000 */
[----:B------:R-:W-:-:S04]  /*19780*/  FADD.FTZ R27, R49, R27 ;  /* 0x0000001b311b7221 */ /* 0x000fc80000010000 */
[----:B------:R-:W-:Y:S01]  /*19790*/  FADD.FTZ R29, R53, R27 ;  /* 0x0000001b351d7221 */ /* 0x000fe20000010000 */
[----:B------:R-:W-:Y:S01]  /*197a0*/  F2FP.F16.F32.PACK_AB R27, R35, R33 ;  /* 0x00000021231b723e */ /* 0x000fe200000000ff */
[----:B------:R-:W1:Y:S01]  /*197b0*/  MUFU.EX2 R20, R20 ;  /* 0x0000001400147308 */ /* 0x000e620000000800 */
[----:B----4-:R-:W-:Y:S01]  /*197c0*/  FADD.FTZ R4, R3, R4 ;  /* 0x0000000403047221 */ /* 0x010fe20000010000 */
[----:B------:R-:W-:Y:S01]  /*197d0*/  FADD.FTZ R31, R55, R29 ;  /* 0x0000001d371f7221 */ /* 0x000fe20000010000 */
[----:B------:R-:W-:Y:S01]  /*197e0*/  F2FP.F16.F32.PACK_AB R29, R50, R36 ;  /* 0x00000024321d723e */ /* 0x000fe200000000ff */
[----:B--2---:R-:W-:Y:S02]  /*197f0*/  STSM.16.M88.4 [R87], R24 ;  /* 0x0000001857007844 */ /* 0x004fe40000000200 */
[----:B------:R-:W-:Y:S01]  /*19800*/  FADD.FTZ R32, R57, R31 ;  /* 0x0000001f39207221 */ /* 0x000fe20000010000 */
[----:B------:R-:W-:Y:S01]  /*19810*/  F2FP.F16.F32.PACK_AB R31, R42, R40 ;  /* 0x000000282a1f723e */ /* 0x000fe200000000ff */
[----:B------:R-:W2:Y:S01]  /*19820*/  MUFU.EX2 R21, R21 ;  /* 0x0000001500157308 */ /* 0x000ea20000000800 */
[----:B------:R-:W3:Y:S01]  /*19830*/  LDL R36, [R1+0x24] ;  /* 0x0000240001247983 */ /* 0x000ee20000100800 */
[----:B0-----:R-:W-:-:S03]  /*19840*/  FADD.FTZ R4, R14, R4 ;  /* 0x000000040e047221 */ /* 0x001fc60000010000 */
[----:B------:R2:W-:Y:S03]  /*19850*/  STSM.16.M88.4 [R142], R28 ;  /* 0x0000001c8e007844 */ /* 0x0005e60000000200 */
[----:B------:R-:W0:Y:S01]  /*19860*/  MUFU.EX2 R58, R58 ;  /* 0x0000003a003a7308 */ /* 0x000e220000000800 */
[----:B-1----:R-:W-:-:S07]  /*19870*/  FADD.FTZ R4, R20, R4 ;  /* 0x0000000414047221 */ /* 0x002fce0000010000 */
[----:B------:R-:W1:Y:S01]  /*19880*/  MUFU.EX2 R60, R60 ;  /* 0x0000003c003c7308 */ /* 0x000e620000000800 */
[C---:B--2---:R-:W-:Y:S02]  /*19890*/  F2FP.F16.F32.PACK_AB R29, R21.reuse, R20 ;  /* 0x00000014151d723e */ /* 0x044fe400000000ff */
[----:B------:R-:W2:Y:S05]  /*198a0*/  LDL R20, [R1+0x44] ;  /* 0x0000440001147983 */ /* 0x000eaa0000100800 */
[----:B------:R-:W4:Y:S01]  /*198b0*/  MUFU.EX2 R62, R62 ;  /* 0x0000003e003e7308 */ /* 0x000f220000000800 */
[----:B------:R-:W-:-:S07]  /*198c0*/  FADD.FTZ R4, R21, R4 ;  /* 0x0000000415047221 */ /* 0x000fce0000010000 */
[----:B------:R-:W5:Y:S01]  /*198d0*/  MUFU.EX2 R64, R64 ;  /* 0x0000004000407308 */ /* 0x000f620000000800 */
[----:B0-----:R-:W-:Y:S01]  /*198e0*/  FADD.FTZ R4, R58, R4 ;  /* 0x000000043a047221 */ /* 0x001fe20000010000 */
[----:B------:R-:W-:-:S06]  /*198f0*/  FADD.FTZ R32, R59, R32 ;  /* 0x000000203b207221 */ /* 0x000fcc0000010000 */
[----:B------:R-:W0:Y:S01]  /*19900*/  MUFU.EX2 R66, R66 ;  /* 0x0000004200427308 */ /* 0x000e220000000800 */
[----:B-1----:R-:W-:Y:S01]  /*19910*/  FADD.FTZ R4, R60, R4 ;  /* 0x000000043c047221 */ /* 0x002fe20000010000 */
[----:B------:R-:W-:-:S06]  /*19920*/  FADD.FTZ R32, R61, R32 ;  /* 0x000000203d207221 */ /* 0x000fcc0000010000 */
[----:B------:R-:W1:Y:S01]  /*19930*/  MUFU.EX2 R68, R68 ;  /* 0x0000004400447308 */ /* 0x000e620000000800 */
[----:B----4-:R-:W-:Y:S01]  /*19940*/  FADD.FTZ R4, R62, R4 ;  /* 0x000000043e047221 */ /* 0x010fe20000010000 */
[----:B------:R-:W-:-:S06]  /*19950*/  FADD.FTZ R32, R63, R32 ;  /* 0x000000203f207221 */ /* 0x000fcc0000010000 */
[----:B------:R-:W4:Y:S01]  /*19960*/  MUFU.EX2 R70, R70 ;  /* 0x0000004600467308 */ /* 0x000f220000000800 */
[----:B-----5:R-:W-:Y:S01]  /*19970*/  FADD.FTZ R4, R64, R4 ;  /* 0x0000000440047221 */ /* 0x020fe20000010000 */
[----:B------:R-:W-:-:S06]  /*19980*/  FADD.FTZ R32, R65, R32 ;  /* 0x0000002041207221 */ /* 0x000fcc0000010000 */
        /* <DEDUP_REMOVED lines=8> */
[----:B------:R-:W-:Y:S01]  /*19a10*/  F2FP.F16.F32.PACK_AB R27, R14, R3 ;  /* 0x000000030e1b723e */ /* 0x000fe200000000ff */
[----:B------:R-:W-:-:S05]  /*19a20*/  FADD.FTZ R32, R71, R32 ;  /* 0x0000002047207221 */ /* 0x000fca0000010000 */
[----:B------:R-:W4:Y:S01]  /*19a30*/  MUFU.EX2 R33, R80 ;  /* 0x0000005000217308 */ /* 0x000f220000000800 */
[----:B-----5:R-:W-:-:S07]  /*19a40*/  FADD.FTZ R3, R72, R4 ;  /* 0x0000000448037221 */ /* 0x020fce0000010000 */
[----:B------:R-:W5:Y:S08]  /*19a50*/  MUFU.EX2 R79, R79 ;  /* 0x0000004f004f7308 */ /* 0x000f700000000800 */
[----:B------:R-:W-:Y:S08]  /*19a60*/  MUFU.EX2 R81, R81 ;  /* 0x0000005100517308 */ /* 0x000ff00000000800 */
[----:B------:R-:W5:Y:S01]  /*19a70*/  MUFU.EX2 R15, R15 ;  /* 0x0000000f000f7308 */ /* 0x000f620000000800 */
[----:B------:R-:W-:Y:S01]  /*19a80*/  FADD.FTZ R32, R73, R32 ;  /* 0x0000002049207221 */ /* 0x000fe20000010000 */
[----:B0-----:R-:W-:Y:S01]  /*19a90*/  FADD.FTZ R3, R74, R3 ;  /* 0x000000034a037221 */ /* 0x001fe20000010000 */
[----:B------:R-:W-:-:S02]  /*19aa0*/  F2FP.F16.F32.PACK_AB R24, R45, R43 ;  /* 0x0000002b2d18723e */ /* 0x000fc400000000ff */
[----:B------:R-:W-:Y:S02]  /*19ab0*/  F2FP.F16.F32.PACK_AB R26, R49, R47 ;  /* 0x0000002f311a723e */ /* 0x000fe400000000ff */
[----:B------:R-:W-:Y:S02]  /*19ac0*/  F2FP.F16.F32.PACK_AB R25, R38, R34 ;  /* 0x000000222619723e */ /* 0x000fe400000000ff */
[----:B------:R-:W-:Y:S02]  /*19ad0*/  F2FP.F16.F32.PACK_AB R28, R55, R53 ;  /* 0x00000035371c723e */ /* 0x000fe400000000ff */
[----:B------:R-:W-:Y:S02]  /*19ae0*/  F2FP.F16.F32.PACK_AB R30, R59, R57 ;  /* 0x000000393b1e723e */ /* 0x000fe400000000ff */
[----:B------:R-:W-:Y:S01]  /*19af0*/  F2FP.F16.F32.PACK_AB R31, R60, R58 ;  /* 0x0000003a3c1f723e */ /* 0x000fe200000000ff */
[----:B------:R-:W-:Y:S01]  /*19b00*/  FADD.FTZ R32, R75, R32 ;  /* 0x000000204b207221 */ /* 0x000fe20000010000 */
[----:B-1----:R-:W-:Y:S01]  /*19b10*/  FADD.FTZ R4, R76, R3 ;  /* 0x000000034c047221 */ /* 0x002fe20000010000 */
[----:B------:R0:W-:Y:S01]  /*19b20*/  STSM.16.M88.4 [R141], R24 ;  /* 0x000000188d007844 */ /* 0x0001e20000000200 */
[----:B------:R-:W-:Y:S01]  /*19b30*/  F2FP.F16.F32.PACK_AB R34, R10, R84 ;  /* 0x000000540a22723e */ /* 0x000fe200000000ff */
[----:B------:R-:W-:Y:S01]  /*19b40*/  FADD.FTZ R21, R77, R32 ;  /* 0x000000204d157221 */ /* 0x000fe20000010000 */
[----:B----4-:R-:W-:Y:S01]  /*19b50*/  FADD.FTZ R4, R33, R4 ;  /* 0x0000000421047221 */ /* 0x010fe20000010000 */
[----:B------:R1:W-:Y:S01]  /*19b60*/  STSM.16.M88.4 [R140+0x27800], R28 ;  /* 0x0278001c8c007844 */ /* 0x0003e20000000200 */
[----:B------:R-:W-:-:S02]  /*19b70*/  F2FP.F16.F32.PACK_AB R32, R78, R77 ;  /* 0x0000004d4e20723e */ /* 0x000fc400000000ff */
[----:B-----5:R-:W-:Y:S02]  /*19b80*/  F2FP.F16.F32.PACK_AB R33, R79, R33 ;  /* 0x000000214f21723e */ /* 0x020fe400000000ff */
[----:B------:R-:W-:Y:S02]  /*19b90*/  F2FP.F16.F32.PACK_AB R35, R15, R81 ;  /* 0x000000510f23723e */ /* 0x000fe400000000ff */
[----:B0-----:R-:W-:Y:S02]  /*19ba0*/  F2FP.F16.F32.PACK_AB R24, R63, R61 ;  /* 0x0000003d3f18723e */ /* 0x001fe400000000ff */
[----:B------:R-:W-:Y:S02]  /*19bb0*/  F2FP.F16.F32.PACK_AB R26, R67, R65 ;  /* 0x00000041431a723e */ /* 0x000fe400000000ff */
[----:B------:R-:W-:Y:S02]  /*19bc0*/  F2FP.F16.F32.PACK_AB R25, R64, R62 ;  /* 0x0000003e4019723e */ /* 0x000fe400000000ff */
[----:B------:R-:W-:-:S02]  /*19bd0*/  F2FP.F16.F32.PACK_AB R27, R68, R66 ;  /* 0x00000042441b723e */ /* 0x000fc400000000ff */
[----:B-1----:R-:W-:Y:S02]  /*19be0*/  F2FP.F16.F32.PACK_AB R28, R71, R69 ;  /* 0x00000045471c723e */ /* 0x002fe400000000ff */
[----:B------:R-:W-:Y:S02]  /*19bf0*/  F2FP.F16.F32.PACK_AB R30, R75, R73 ;  /* 0x000000494b1e723e */ /* 0x000fe400000000ff */
[----:B------:R-:W-:Y:S02]  /*19c00*/  F2FP.F16.F32.PACK_AB R29, R72, R70 ;  /* 0x00000046481d723e */ /* 0x000fe400000000ff */
[----:B------:R-:W-:Y:S01]  /*19c10*/  F2FP.F16.F32.PACK_AB R31, R76, R74 ;  /* 0x0000004a4c1f723e */ /* 0x000fe200000000ff */
[----:B------:R-:W-:Y:S01]  /*19c20*/  FADD.FTZ R3, R78, R21 ;  /* 0x000000154e037221 */ /* 0x000fe20000010000 */
[----:B------:R-:W-:-:S03]  /*19c30*/  FADD.FTZ R4, R79, R4 ;  /* 0x000000044f047221 */ /* 0x000fc60000010000 */
[----:B------:R-:W-:Y:S01]  /*19c40*/  FADD.FTZ R3, R84, R3 ;  /* 0x0000000354037221 */ /* 0x000fe20000010000 */
[----:B------:R-:W-:Y:S01]  /*19c50*/  FADD.FTZ R14, R81, R4 ;  /* 0x00000004510e7221 */ /* 0x000fe20000010000 */
[-C--:B------:R-:W-:Y:S01]  /*19c60*/  FMUL.FTZ R88, R88, R11.reuse ;  /* 0x0000000b58587220 */ /* 0x080fe20000410000 */
[-C--:B------:R-:W-:Y:S01]  /*19c70*/  FMUL.FTZ R89, R89, R11.reuse ;  /* 0x0000000b59597220 */ /* 0x080fe20000410000 */
[----:B------:R-:W-:Y:S01]  /*19c80*/  FADD.FTZ R4, R10, R3 ;  /* 0x000000030a047221 */ /* 0x000fe20000010000 */
        /* <DEDUP_REMOVED lines=47> */
[----:B------:R-:W-:-:S02]  /*19f80*/  IMAD.MOV.U32 R14, RZ, RZ, R18 ;  /* 0x000000ffff0e7224 */ /* 0x000fc400078e0012 */
[----:B------:R-:W-:Y:S02]  /*19f90*/  IMAD.MOV.U32 R11, RZ, RZ, R16 ;  /* 0x000000ffff0b7224 */ /* 0x000fe400078e0010 */
[----:B------:R-:W-:Y:S02]  /*19fa0*/  IMAD.MOV.U32 R10, RZ, RZ, R12 ;  /* 0x000000ffff0a7224 */ /* 0x000fe400078e000c */
[----:B------:R-:W-:Y:S01]  /*19fb0*/  IMAD.MOV.U32 R5, RZ, RZ, R13 ;  /* 0x000000ffff057224 */ /* 0x000fe200078e000d */
[----:B---3--:R0:W-:Y:S04]  /*19fc0*/  STSM.16.M88.4 [R36], R24 ;  /* 0x0000001824007844 */ /* 0x0081e80000000200 */
[----:B------:R0:W-:Y:S04]  /*19fd0*/  STSM.16.M88.4 [R142+0x6000], R28 ;  /* 0x0060001c8e007844 */ /* 0x0001e80000000200 */
[----:B------:R0:W-:Y:S01]  /*19fe0*/  STSM.16.M88.4 [R141+0x6000], R32 ;  /* 0x006000208d007844 */ /* 0x0001e20000000200 */
[----:B------:R1:W-:Y:S06]  /*19ff0*/  MEMBAR.ALL.CTA ;  /* 0x0000000000007992 */ /* 0x0003ec0000008000 */
[----:B-1----:R-:W1:Y:S01]  /*1a000*/  FENCE.VIEW.ASYNC.S ;  /* 0x00000000000073c6 */ /* 0x002e620000000000 */
[C---:B--2---:R-:W-:Y:S01]  /*1a010*/  ISETP.GT.AND P2, PT, R0.reuse, R20, PT ;  /* 0x000000140000720c */ /* 0x044fe20003f44270 */
[----:B------:R-:W-:Y:S01]  /*1a020*/  VIADD R0, R0, 0xffffffff ;  /* 0xffffffff00007836 */ /* 0x000fe20000000000 */
[----:B-1----:R-:W-:-:S11]  /*1a030*/  NOP ;  /* 0x0000000000007918 */ /* 0x002fd60000000000 */
[----:B0-----:R-:W-:Y:S05]  /*1a040*/  @P2 BRA `(.L_x_1570) ;  /* 0xffffffc4000c2947 */ /* 0x001fea000383ffff */
.L_x_1552:
[----:B------:R-:W-:Y:S05]  /*1a050*/  WARPSYNC.ALL ;  /* 0x0000000000007948 */ /* 0x000fea0003800000 */
[----:B------:R-:W-:Y:S06]  /*1a060*/  BAR.ARV 0x8, 0x200 ;  /* 0x0208000000007b1d */ /* 0x000fec0000002000 */
[----:B------:R-:W-:Y:S05]  /*1a070*/  @!P0 BRA `(.L_x_1571) ;  /* 0x0000000000048947 */ /* 0x000fea0003800000 */
[----:B------:R-:W-:Y:S01]  /*1a080*/  BPT.TRAP 0x1 ;  /* 0x000000040000795c */ /* 0x000fe20000300000 */
.L_x_1571:
[----:B------:R-:W-:Y:S01]  /*1a090*/  IMAD R0, R16, 0x8, R2 ;  /* 0x0000000810007824 */ /* 0x000fe200078e0202 */
[----:B------:R-:W-:-:S04]  /*1a0a0*/  SHF.L.U32 R5, R18, 0x1f, RZ ;  /* 0x0000001f12057819 */ /* 0x000fc800000006ff */
[----:B------:R0:W1:Y:S01]  /*1a0b0*/  SYNCS.PHASECHK.TRANS64.TRYWAIT P2, [R0+URZ+0x2d850], R5 ;  /* 0x02d85005000075a7 */ /* 0x000062000804017f */
[----:B------:R-:W-:Y:S05]  /*1a0c0*/  @!P0 BRA `(.L_x_1572) ;  /* 0x0000000000048947 */ /* 0x000fea0003800000 */
[----:B------:R-:W-:Y:S01]  /*1a0d0*/  BPT.TRAP 0x1 ;  /* 0x000000040000795c */ /* 0x000fe20000300000 */
.L_x_1572:
[----:B------:R-:W2:Y:S01]  /*1a0e0*/  LDL.LU R6, [R1+0x3c] ;  /* 0x00003c0001067983 */ /* 0x000ea20000300800 */
[----:B------:R-:W-:Y:S02]  /*1a0f0*/  VIADD R2, R2, 0x400 ;  /* 0x0000040002027836 */ /* 0x000fe40000000000 */
[----:B------:R-:W-:-:S03]  /*1a100*/  IMAD.MOV.U32 R9, RZ, RZ, 0x40000040 ;  /* 0x40000040ff097424 */ /* 0x000fc600078e00ff */
[----:B------:R-:W-:-:S04]  /*1a110*/  SHF.R.U32.HI R2, RZ, 0x4, R2 ;  /* 0x00000004ff027819 */ /* 0x000fc80000011602 */
[----:B------:R-:W-:-:S04]  /*1a120*/  LOP3.LUT R2, R2, 0x3fff, RZ, 0xc0, !PT ;  /* 0x00003fff02027812 */ /* 0x000fc800078ec0ff */
[----:B------:R-:W-:Y:S02]  /*1a130*/  LOP3.LUT R7, R2, 0x2000000, RZ, 0xfc, !PT ;  /* 0x0200000002077812 */ /* 0x000fe400078efcff */
[----:B--2---:R-:W-:Y:S01]  /*1a140*/  LOP3.LUT R8, R6, 0x10000, RZ, 0xfc, !PT ;  /* 0x0001000006087812 */ /* 0x004fe200078efcff */
[----:B-1----:R-:W-:Y:S06]  /*1a150*/  @P2 BRA `(.L_x_1573) ;  /* 0x0000000000082947 */ /* 0x002fec0003800000 */
[----:B------:R-:W1:Y:S02]  /*1a160*/  SYNCS.PHASECHK.TRANS64.TRYWAIT P0, [R0+URZ+0x2d850], R5 ;  /* 0x02d85005000075a7 */ /* 0x000e64000800017f */
[----:B-1----:R-:W-:Y:S05]  /*1a170*/  @!P0 BRA `(.L_x_1574) ;  /* 0x000000cc00cc8947 */ /* 0x002fea0003800000 */
.L_x_1573:
[----:B------:R-:W-:Y:S01]  /*1a180*/  IMAD R6, R16, 0x600, R7 ;  /* 0x0000060010067824 */ /* 0x000fe200078e0207 */
[----:B------:R-:W2:Y:S01]  /*1a190*/  LDL.LU R24, [R1+0x58] ;  /* 0x0000580001187983 */ /* 0x000ea20000300800 */
[----:B------:R-:W-:Y:S01]  /*1a1a0*/  IMAD.MOV.U32 R7, RZ, RZ, -0x7fffffe0 ;  /* 0x80000020ff077424 */ /* 0x000fe200078e00ff */
[----:B------:R-:W-:Y:S05]  /*1a1b0*/  WARPSYNC.ALL ;  /* 0x0000000000007948 */ /* 0x000fea0003800000 */
[C---:B------:R-:W-:Y:S01]  /*1a1c0*/  R2UR UR4, R8.reuse ;  /* 0x00000000080472ca */ /* 0x040fe200000e0000 */
[----:B------:R-:W-:Y:S01]  /*1a1d0*/  WARPGROUP.ARRIVE ;  /* 0x00000000000079c5 */ /* 0x000fe20000000000 */
[----:B------:R-:W-:Y:S01]  /*1a1e0*/  R2UR UR5, R9 ;  /* 0x00000000090572ca */ /* 0x000fe200000e0000 */
[----:B------:R-:W-:Y:S01]  /*1a1f0*/  VIADD R10, R8, 0x2 ;  /* 0x00000002080a7836 */ /* 0x000fe20000000000 */
[C---:B------:R-:W-:Y:S01]  /*1a200*/  R2UR UR6, R6.reuse ;  /* 0x00000000060672ca */ /* 0x040fe200000e0000 */
[----:B------:R-:W-:Y:S01]  /*1a210*/  VIADD R14, R6, 0x40 ;  /* 0x00000040060e7836 */ /* 0x000fe20000000000 */
[----:B------:R-:W-:Y:S01]  /*1a220*/  R2UR UR7, R7 ;  /* 0x00000000070772ca */ /* 0x000fe200000e0000 */
[----:B------:R-:W-:Y:S01]  /*1a230*/  IMAD.MOV.U32 R11, RZ, RZ, 0x40000040 ;  /* 0x40000040ff0b7424 */ /* 0x000fe200078e00ff */
[----:B01----:R-:W0:Y:S01]  /*1a240*/  SHFL.BFLY PT, R5, R4, 0x2, 0x1f ;  /* 0x0c401f0004057f89 */ /* 0x003e2200000e0000 */
[----:B------:R-:W-:-:S02]  /*1a250*/  IMAD.MOV.U32 R15, RZ, RZ, -0x7fffffe0 ;  /* 0x80000020ff0f7424 */ /* 0x000fc400078e00ff */
[----:B------:R-:W-:Y:S01]  /*1a260*/  IMAD.MOV.U32 R9, RZ, RZ, 0x40000040 ;  /* 0x40000040ff097424 */ /* 0x000fe200078e00ff */
[----:B------:R-:W1:Y:S01]  /*1a270*/  SHFL.BFLY PT, R2, R3, 0x2, 0x1f ;  /* 0x0c401f0003027f89 */ /* 0x000e6200000e0000 */
[----:B------:R-:W-:Y:S02]  /*1a280*/  IMAD.MOV.U32 R7, RZ, RZ, -0x7fffffe0 ;  /* 0x80000020ff077424 */ /* 0x000fe400078e00ff */
[----:B------:R-:W-:-:S04]  /*1a290*/  VIADD R16, R16, 0x1 ;  /* 0x0000000110107836 */ /* 0x000fc80000000000 */
[----:B------:R-:W-:Y:S01]  /*1a2a0*/  HGMMA.64x96x16.F32 R88, gdesc[UR4].tnspB, R88, gsb0 ;  /* 0x41600000045879f0 */ /* 0x000fe20008000858 */
[----:B------:R-:W-:Y:S01]  /*1a2b0*/  R2UR UR4, R10 ;  /* 0x000000000a0472ca */ /* 0x000fe200000e0000 */
[----:B------:R-:W-:Y:S01]  /*1a2c0*/  VIADD R10, R8, 0x4 ;  /* 0x00000004080a7836 */ /* 0x000fe20000000000 */
[----:B------:R-:W-:Y:S01]  /*1a2d0*/  R2UR UR5, R11 ;  /* 0x000000000b0572ca */ /* 0x000fe200000e0000 */
[----:B------:R-:W-:Y:S01]  /*1a2e0*/  IMAD.MOV.U32 R11, RZ, RZ, 0x40000040 ;  /* 0x40000040ff0b7424 */ /* 0x000fe200078e00ff */
[----:B------:R-:W-:Y:S01]  /*1a2f0*/  R2UR UR6, R14 ;  /* 0x000000000e0672ca */ /* 0x000fe200000e0000 */
[----:B------:R-:W-:Y:S01]  /*1a300*/  VIADD R14, R6, 0x80 ;  /* 0x00000080060e7836 */ /* 0x000fe20000000000 */
[----:B------:R-:W-:Y:S01]  /*1a310*/  R2UR UR7, R15 ;  /* 0x000000000f0772ca */ /* 0x000fe200000e0000 */
[----:B------:R-:W-:Y:S01]  /*1a320*/  IMAD.MOV.U32 R15, RZ, RZ, -0x7fffffe0 ;  /* 0x80000020ff0f7424 */ /* 0x000fe200078e00ff */
[----:B------:R-:W-:Y:S01]  /*1a330*/  ISETP.NE.AND P2, PT, R16, 0x2, PT ;  /* 0x000000021000780c */ /* 0x000fe20003f45270 */
[----:B0-----:R-:W-:-:S03]  /*1a340*/  FADD.FTZ R5, R5, R4 ;  /* 0x0000000405057221 */ /* 0x001fc60000010000 */
[----:B------:R-:W-:Y:S01]  /*1a350*/  SEL R16, R16, RZ, P2 ;  /* 0x000000ff10107207 */ /* 0x000fe20001000000 */
[----:B------:R-:W-:Y:S02]  /*1a360*/  WARPGROUP.DEPBAR.LE gsb0, 0x0 ;  /* 0x00008000000079c5 */ /* 0x000fe40000010000 */
[----:B------:R-:W-:-:S06]  /*1a370*/  WARPGROUP.ARRIVE ;  /* 0x00000000000079c5 */ /* 0x000fcc0000000000 */
        /* <DEDUP_REMOVED lines=19> */
[----:B------:R-:W-:Y:S02]  /*1a4b0*/  IMAD.MOV.U32 R15, RZ, RZ, -0x7fffffe0 ;  /* 0x80000020ff0f7424 */ /* 0x000fe400078e00ff */
[----:B--2---:R-:W-:-:S05]  /*1a4c0*/  VIADD R24, R24, 0x1 ;  /* 0x0000000118187836 */ /* 0x004fca0000000000 */
[----:B------:R-:W-:Y:S01]  /*1a4d0*/  STL [R1+0x58], R24 ;  /* 0x0000581801007387 */ /* 0x000fe20000100800 */
        /* <DEDUP_REMOVED lines=31> */
[----:B------:R-:W-:Y:S01]  /*1a6d0*/  IMAD.U32 R15, RZ, RZ, UR41 ;  /* 0x00000029ff0f7e24 */ /* 0x000fe2000f8e00ff */
[----:B------:R-:W-:Y:S02]  /*1a6e0*/  WARPGROUP.DEPBAR.LE gsb0, 0x0 ;  /* 0x00008000000079c5 */ /* 0x000fe40000010000 */
[----:B------:R-:W-:-:S09]  /*1a6f0*/  WARPGROUP.ARRIVE ;  /* 0x00000000000079c5 */ /* 0x000fd20000000000 */
[----:B------:R-:W-:Y:S01]  /*1a700*/  HGMMA.64x96x16.F32 R88, gdesc[UR4].tnspB, R88, gsb0 ;  /* 0x41600000045879f0 */ /* 0x000fe20008000858 */
[----:B------:R-:W-:Y:S01]  /*1a710*/  R2UR UR4, R8 ;  /* 0x00000000080472ca */ /* 0x000fe200000e0000 */
[----:B------:R-:W-:Y:S01]  /*1a720*/  IMAD.MOV.U32 R8, RZ, RZ, RZ ;  /* 0x000000ffff087224 */ /* 0x000fe200078e00ff */
[----:B------:R-:W-:Y:S01]  /*1a730*/  R2UR UR5, R9 ;  /* 0x00000000090572ca */ /* 0x000fe200000e0000 */
[----:B------:R-:W-:Y:S01]  /*1a740*/  @!P1 VIADD R9, R0, 0x2d860 ;  /* 0x0002d86000099836 */ /* 0x000fe20000000000 */
[----:B------:R-:W-:Y:S01]  /*1a750*/  R2UR UR6, R6 ;  /* 0x00000000060672ca */ /* 0x000fe200000e0000 */
[----:B-1----:R-:W-:Y:S01]  /*1a760*/  FADD.FTZ R6, R2, R3 ;  /* 0x0000000302067221 */ /* 0x002fe20000010000 */
[----:B------:R-:W-:Y:S01]  /*1a770*/  R2UR UR7, R7 ;  /* 0x00000000070772ca */ /* 0x000fe200000e0000 */
[----:B------:R-:W0:Y:S01]  /*1a780*/  SHFL.BFLY PT, R2, R5, 0x1, 0x1f ;  /* 0x0c201f0005027f89 */ /* 0x000e2200000e0000 */
[----:B------:R-:W-:Y:S01]  /*1a790*/  @!P1 PRMT R9, RZ, 0x654, R9 ;  /* 0x00000654ff099816 */ /* 0x000fe20000000009 */
[----:B------:R-:W-:Y:S01]  /*1a7a0*/  IMAD.MOV.U32 R0, RZ, RZ, -0x800000 ;  /* 0xff800000ff007424 */ /* 0x000fe200078e00ff */
[----:B------:R-:W-:Y:S01]  /*1a7b0*/  SEL R3, RZ, 0x1, P2 ;  /* 0x00000001ff037807 */ /* 0x000fe20001000000 */
[----:B------:R-:W1:Y:S03]  /*1a7c0*/  SHFL.BFLY PT, R7, R6, 0x1, 0x1f ;  /* 0x0c201f0006077f89 */ /* 0x000e6600000e0000 */
[----:B------:R-:W-:Y:S01]  /*1a7d0*/  LOP3.LUT R18, R18, R3, RZ, 0x3c, !PT ;  /* 0x0000000312127212 */ /* 0x000fe200078e3cff */
[----:B------:R-:W-:-:S02]  /*1a7e0*/  IMAD.MOV.U32 R3, RZ, RZ, -0x800000 ;  /* 0xff800000ff037424 */ /* 0x000fc400078e00ff */
[----:B0-----:R-:W-:Y:S01]  /*1a7f0*/  FADD.FTZ R10, R5, R2 ;  /* 0x00000002050a7221 */ /* 0x001fe20000010000 */
[----:B------:R-:W-:Y:S02]  /*1a800*/  IMAD.MOV.U32 R2, RZ, RZ, RZ ;  /* 0x000000ffff027224 */ /* 0x000fe400078e00ff */
[----:B------:R-:W-:Y:S02]  /*1a810*/  IMAD.U32 R5, RZ, RZ, UR41 ;  /* 0x00000029ff057e24 */ /* 0x000fe4000f8e00ff */
[----:B-1----:R-:W-:Y:S01]  /*1a820*/  FADD.FTZ R11, R6, R7 ;  /* 0x00000007060b7221 */ /* 0x002fe20000010000 */
[----:B------:R-:W-:-:S04]  /*1a830*/  FSETP.NE.FTZ.AND P0, PT, R10, RZ, PT ;  /* 0x000000ff0a00720b */ /* 0x000fc80003f15000 */
        /* <DEDUP_REMOVED lines=65> */
.L_x_1465:
        /* <DEDUP_REMOVED lines=11> */
[----:B------:R-:W-:Y:S01]  /*1ad00*/  ULDC UR4, c[0x0][0xad4] ;  /* 0x0002b50000047ab9 */ /* 0x000fe20000000800 */
[----:B------:R-:W3:Y:S01]  /*1ad10*/  S2R R9, SR_SWINHI ;  /* 0x0000000000097919 */ /* 0x000ee20000002f00 */
[----:B------:R-:W-:Y:S01]  /*1ad20*/  IMAD.MOV.U32 R44, RZ, RZ, RZ ;  /* 0x000000ffff2c7224 */ /* 0x000fe200078e00ff */
[----:B------:R-:W4:Y:S01]  /*1ad30*/  LDC R45, c[0x0][0xbe8] ;  /* 0x0002fa00ff2d7b82 */ /* 0x000f220000000800 */
[----:B------:R-:W4:Y:S04]  /*1ad40*/  LDL.LU R34, [R1+0x50] ;  /* 0x0000500001227983 */ /* 0x000f280000300800 */
[----:B------:R-:W4:Y:S01]  /*1ad50*/  LDL R42, [R1+0x54] ;  /* 0x00005400012a7983 */ /* 0x000f220000100800 */
[----:B------:R-:W-:-:S02]  /*1ad60*/  MOV R32, R2 ;  /* 0x0000000200207202 */ /* 0x000fc40000000f00 */
[----:B---3--:R-:W-:-:S03]  /*1ad70*/  MOV R33, R9 ;  /* 0x0000000900217202 */ /* 0x008fc60000000f00 */
[----:B--2---:R-:W-:-:S03]  /*1ad80*/  IMAD.WIDE R8, R8, 0x2, R32 ;  /* 0x0000000208087825 */ /* 0x004fc600078e0220 */
[C---:B------:R-:W-:Y:S02]  /*1ad90*/  IADD3 R39, P0, R8.reuse, 0x6020, RZ ;  /* 0x0000602008277810 */ /* 0x040fe40007f1e0ff */
[----:B------:R-:W-:-:S03]  /*1ada0*/  IADD3 R31, P4, R8, 0x20, RZ ;  /* 0x00000020081f7810 */ /* 0x000fc60007f9e0ff */
[----:B------:R-:W-:Y:S01]  /*1adb0*/  IMAD.X R15, RZ, RZ, R9, P0 ;  /* 0x000000ffff0f7224 */ /* 0x000fe200000e0609 */
[----:B----4-:R-:W-:Y:S02]  /*1adc0*/  ISETP.NE.AND P0, PT, R34, RZ, PT ;  /* 0x000000ff2200720c */ /* 0x010fe40003f05270 */
[----:B------:R-:W-:Y:S02]  /*1add0*/  LOP3.LUT R11, R8, 0x180, RZ, 0xc0, !PT ;  /* 0x00000180080b7812 */ /* 0x000fe400078ec0ff */
[----:B------:R-:W-:Y:S01]  /*1ade0*/  SEL R36, R34, UR4, P0 ;  /* 0x0000000422247c07 */ /* 0x000fe20008000000 */
[----:B------:R-:W-:Y:S05]  /*1adf0*/  WARPSYNC.ALL ;  /* 0x0000000000007948 */ /* 0x000fea0003800000 */
[----:B------:R-:W-:-:S02]  /*1ae00*/  LOP3.LUT R10, R31, 0x180, RZ, 0xc0, !PT ;  /* 0x000001801f0a7812 */ /* 0x000fc400078ec0ff */
[C---:B------:R-:W-:Y:S02]  /*1ae10*/  IADD3 R12, P2, R8.reuse, 0x3020, RZ ;  /* 0x00003020080c7810 */ /* 0x040fe40007f5e0ff */
[C---:B------:R-:W-:Y:S02]  /*1ae20*/  IADD3 R37, P1, R8.reuse, 0x6000, RZ ;  /* 0x0000600008257810 */ /* 0x040fe40007f3e0ff */
[----:B------:R-:W-:Y:S02]  /*1ae30*/  IADD3 R35, P3, R8, 0x3000, RZ ;  /* 0x0000300008237810 */ /* 0x000fe40007f7e0ff */
[----:B------:R-:W-:Y:S01]  /*1ae40*/  LOP3.LUT R30, R39, 0x180, RZ, 0xc0, !PT ;  /* 0x00000180271e7812 */ /* 0x000fe200078ec0ff */
[----:B------:R-:W-:Y:S01]  /*1ae50*/  IMAD.X R25, RZ, RZ, R9, P4 ;  /* 0x000000ffff197224 */ /* 0x000fe200020e0609 */
[----:B------:R-:W-:Y:S01]  /*1ae60*/  SHF.R.U64 R11, R11, 0x3, RZ ;  /* 0x000000030b0b7819 */ /* 0x000fe200000012ff */
[----:B------:R-:W-:Y:S01]  /*1ae70*/  ULDC.64 UR4, c[0x0][0xc00] ;  /* 0x0003000000047ab9 */ /* 0x000fe20000000a00 */
[----:B------:R-:W-:Y:S01]  /*1ae80*/  SHF.R.U64 R10, R10, 0x3, RZ ;  /* 0x000000030a0a7819 */ /* 0x000fe200000012ff */
[----:B------:R-:W-:Y:S01]  /*1ae90*/  ULDC.64 UR6, c[0x0][0xc08] ;  /* 0x0003020000067ab9 */ /* 0x000fe20000000a00 */
[----:B------:R-:W-:-:S02]  /*1aea0*/  LOP3.LUT R8, R11, R8, RZ, 0x3c, !PT ;  /* 0x000000080b087212 */ /* 0x000fc400078e3cff */
[----:B------:R-:W-:Y:S02]  /*1aeb0*/  LOP3.LUT R11, R12, 0x180, RZ, 0xc0, !PT ;  /* 0x000001800c0b7812 */ /* 0x000fe400078ec0ff */
[----:B------:R-:W-:Y:S02]  /*1aec0*/  LOP3.LUT R24, R10, R31, RZ, 0x3c, !PT ;  /* 0x0000001f0a187212 */ /* 0x000fe400078e3cff */
[----:B------:R-:W-:Y:S02]  /*1aed0*/  LOP3.LUT R14, R37, 0x180, RZ, 0xc0, !PT ;  /* 0x00000180250e7812 */ /* 0x000fe400078ec0ff */
[----:B------:R-:W-:Y:S02]  /*1aee0*/  LOP3.LUT R10, R35, 0x180, RZ, 0xc0, !PT ;  /* 0x00000180230a7812 */ /* 0x000fe400078ec0ff */
[----:B------:R-:W-:Y:S02]  /*1aef0*/  SHF.R.U64 R11, R11, 0x3, RZ ;  /* 0x000000030b0b7819 */ /* 0x000fe400000012ff */
[----:B------:R-:W-:-:S02]  /*1af00*/  SHF.R.U64 R14, R14, 0x3, RZ ;  /* 0x000000030e0e7819 */ /* 0x000fc400000012ff */
[----:B------:R-:W-:Y:S02]  /*1af10*/  SHF.R.U64 R10, R10, 0x3, RZ ;  /* 0x000000030a0a7819 */ /* 0x000fe400000012ff */
[----:B------:R-:W-:Y:S01]  /*1af20*/  SHF.R.U64 R30, R30, 0x3, RZ ;  /* 0x000000031e1e7819 */ /* 0x000fe200000012ff */
[--C-:B------:R-:W-:Y:S01]  /*1af30*/  IMAD.X R27, RZ, RZ, R9.reuse, P3 ;  /* 0x000000ffff1b7224 */ /* 0x100fe200018e0609 */
[----:B------:R-:W-:Y:S02]  /*1af40*/  LOP3.LUT R28, R11, R12, RZ, 0x3c, !PT ;  /* 0x0000000c0b1c7212 */ /* 0x000fe400078e3cff */
[----:B------:R-:W-:Y:S01]  /*1af50*/  LOP3.LUT R12, R14, R37, RZ, 0x3c, !PT ;  /* 0x000000250e0c7212 */ /* 0x000fe200078e3cff */
[--C-:B------:R-:W-:Y:S01]  /*1af60*/  IMAD.X R29, RZ, RZ, R9.reuse, P2 ;  /* 0x000000ffff1d7224 */ /* 0x100fe200010e0609 */
[----:B------:R-:W-:Y:S01]  /*1af70*/  LOP3.LUT R26, R10, R35, RZ, 0x3c, !PT ;  /* 0x000000230a1a7212 */ /* 0x000fe200078e3cff */
[----:B------:R-:W-:Y:S01]  /*1af80*/  IMAD.X R13, RZ, RZ, R9, P1 ;  /* 0x000000ffff0d7224 */ /* 0x000fe200008e0609 */
[----:B------:R-:W-:Y:S01]  /*1af90*/  LOP3.LUT R14, R30, R39, RZ, 0x3c, !PT ;  /* 0x000000271e0e7212 */ /* 0x000fe200078e3cff */
[----:B------:R-:W2:Y:S01]  /*1afa0*/  LDC.64 R34, c[0x0][0xc00] ;  /* 0x00030000ff227b82 */ /* 0x000ea20000000a00 */
[----:B------:R-:W-:-:S02]  /*1afb0*/  MOV R30, R8 ;  /* 0x00000008001e7202 */ /* 0x000fc40000000f00 */
[----:B------:R-:W-:Y:S02]  /*1afc0*/  F2FP.F16.F32.PACK_AB R8, R5, R4 ;  /* 0x000000040508723e */ /* 0x000fe400000000ff */
[----:B------:R-:W-:Y:S02]  /*1afd0*/  F2FP.F16.F32.PACK_AB R9, R91, R90 ;  /* 0x0000005a5b09723e */ /* 0x000fe400000000ff */
[----:B------:R-:W-:Y:S02]  /*1afe0*/  F2FP.F16.F32.PACK_AB R10, R93, R92 ;  /* 0x0000005c5d0a723e */ /* 0x000fe400000000ff */
[----:B------:R-:W-:Y:S01]  /*1aff0*/  F2FP.F16.F32.PACK_AB R11, R95, R94 ;  /* 0x0000005e5f0b723e */ /* 0x000fe200000000ff */
[----:B------:R-:W-:Y:S01]  /*1b000*/  BAR.SYNC.DEFER_BLOCKING 0x1, 0x180 ;  /* 0x0046000000007b1d */ /* 0x000fe20000010000 */
[----:B------:R-:W-:Y:S02]  /*1b010*/  MOV R41, R24 ;  /* 0x0000001800297202 */ /* 0x000fe40000000f00 */
[----:B------:R-:W-:-:S02]  /*1b020*/  MOV R40, R26 ;  /* 0x0000001a00287202 */ /* 0x000fc40000000f00 */
[----:B------:R-:W-:Y:S02]  /*1b030*/  F2FP.F16.F32.PACK_AB R24, R97, R96 ;  /* 0x000000606118723e */ /* 0x000fe400000000ff */
[----:B------:R-:W-:Y:S02]  /*1b040*/  F2FP.F16.F32.PACK_AB R25, R99, R98 ;  /* 0x000000626319723e */ /* 0x000fe400000000ff */
[----:B------:R-:W-:Y:S02]  /*1b050*/  F2FP.F16.F32.PACK_AB R26, R101, R100 ;  /* 0x00000064651a723e */ /* 0x000fe400000000ff */
[----:B------:R-:W-:Y:S02]  /*1b060*/  F2FP.F16.F32.PACK_AB R27, R103, R102 ;  /* 0x00000066671b723e */ /* 0x000fe400000000ff */
[----:B------:R-:W-:Y:S02]  /*1b070*/  MOV R39, R28 ;  /* 0x0000001c00277202 */ /* 0x000fe40000000f00 */
[----:B------:R-:W-:-:S02]  /*1b080*/  F2FP.F16.F32.PACK_AB R28, R105, R104 ;  /* 0x00000068691c723e */ /* 0x000fc400000000ff */
[----:B------:R-:W-:Y:S02]  /*1b090*/  F2FP.F16.F32.PACK_AB R29, R21, R20 ;  /* 0x00000014151d723e */ /* 0x000fe400000000ff */
[----:B------:R-:W-:Y:S02]  /*1b0a0*/  F2FP.F16.F32.PACK_AB R31, R111, R110 ;  /* 0x0000006e6f1f723e */ /* 0x000fe400000000ff */
[----:B------:R-:W-:Y:S01]  /*1b0b0*/  MOV R38, R12 ;  /* 0x0000000c00267202 */ /* 0x000fe20000000f00 */
[----:B------:R3:W-:Y:S01]  /*1b0c0*/  STSM.16.M88.4 [R30], R8 ;  /* 0x000000081e007844 */ /* 0x0007e20000000200 */
[----:B------:R-:W-:Y:S02]  /*1b0d0*/  MOV R37, R14 ;  /* 0x0000000e00257202 */ /* 0x000fe40000000f00 */
[----:B------:R-:W-:Y:S01]  /*1b0e0*/  F2FP.F16.F32.PACK_AB R12, R121, R120 ;  /* 0x00000078790c723e */ /* 0x000fe200000000ff */
[----:B------:R4:W-:Y:S01]  /*1b0f0*/  STSM.16.M88.4 [R41], R24 ;  /* 0x0000001829007844 */ /* 0x0009e20000000200 */
[----:B------:R-:W-:-:S02]  /*1b100*/  F2FP.F16.F32.PACK_AB R13, R123, R122 ;  /* 0x0000007a7b0d723e */ /* 0x000fc400000000ff */
[----:B------:R-:W-:Y:S02]  /*1b110*/  F2FP.F16.F32.PACK_AB R14, R125, R124 ;  /* 0x0000007c7d0e723e */ /* 0x000fe400000000ff */
[----:B------:R-:W-:Y:S02]  /*1b120*/  F2FP.F16.F32.PACK_AB R15, R127, R126 ;  /* 0x0000007e7f0f723e */ /* 0x000fe400000000ff */
[----:B---3--:R-:W-:Y:S02]  /*1b130*/  F2FP.F16.F32.PACK_AB R30, R109, R108 ;  /* 0x0000006c6d1e723e */ /* 0x008fe400000000ff */
[----:B------:R-:W-:Y:S02]  /*1b140*/  F2FP.F16.F32.PACK_AB R8, R7, R6 ;  /* 0x000000060708723e */ /* 0x000fe400000000ff */
[----:B------:R-:W-:Y:S02]  /*1b150*/  F2FP.F16.F32.PACK_AB R9, R115, R114 ;  /* 0x000000727309723e */ /* 0x000fe400000000ff */
[----:B------:R-:W-:-:S02]  /*1b160*/  F2FP.F16.F32.PACK_AB R10, R117, R116 ;  /* 0x00000074750a723e */ /* 0x000fc400000000ff */
[----:B------:R-:W-:Y:S02]  /*1b170*/  F2FP.F16.F32.PACK_AB R11, R119, R118 ;  /* 0x00000076770b723e */ /* 0x000fe400000000ff */
[----:B----4-:R-:W-:Y:S02]  /*1b180*/  F2FP.F16.F32.PACK_AB R24, R129, R128 ;  /* 0x000000808118723e */ /* 0x010fe400000000ff */
[----:B------:R-:W-:Y:S02]  /*1b190*/  F2FP.F16.F32.PACK_AB R25, R131, R130 ;  /* 0x000000828319723e */ /* 0x000fe400000000ff */
[----:B------:R-:W-:Y:S02]  /*1b1a0*/  F2FP.F16.F32.PACK_AB R26, R133, R132 ;  /* 0x00000084851a723e */ /* 0x000fe400000000ff */
[----:B------:R-:W-:Y:S01]  /*1b1b0*/  F2FP.F16.F32.PACK_AB R27, R135, R134 ;  /* 0x00000086871b723e */ /* 0x000fe200000000ff */
[----:B------:R2:W-:Y:S04]  /*1b1c0*/  STSM.16.M88.4 [R40], R28 ;  /* 0x0000001c28007844 */ /* 0x0005e80000000200 */
[----:B------:R3:W-:Y:S04]  /*1b1d0*/  STSM.16.M88.4 [R39], R8 ;  /* 0x0000000827007844 */ /* 0x0007e80000000200 */
[----:B------:R4:W-:Y:S04]  /*1b1e0*/  STSM.16.M88.4 [R38], R12 ;  /* 0x0000000c26007844 */ /* 0x0009e80000000200 */
[----:B------:R0:W-:Y:S01]  /*1b1f0*/  STSM.16.M88.4 [R37], R24 ;  /* 0x0000001825007844 */ /* 0x0001e20000000200 */
[----:B------:R-:W-:Y:S01]  /*1b200*/  BAR.SYNC.DEFER_BLOCKING 0x1, 0x180 ;  /* 0x0046000000007b1d */ /* 0x000fe20000010000 */
[----:B------:R-:W-:-:S04]  /*1b210*/  ISETP.NE.U32.AND P3, PT, RZ, UR4, PT ;  /* 0x00000004ff007c0c */ /* 0x000fc8000bf65070 */
[----:B------:R-:W-:Y:S01]  /*1b220*/  ISETP.NE.AND.EX P3, PT, RZ, UR5, PT, P3 ;  /* 0x00000005ff007c0c */ /* 0x000fe2000bf65330 */
[----:B--2---:R-:W-:-:S12]  /*1b230*/  IMAD.WIDE R28, R42, 0x4, R34 ;  /* 0x000000042a1c7825 */ /* 0x004fd800078e0222 */
[----:B------:R-:W5:Y:S01]  /*1b240*/  @P3 LDG.E R44, desc[UR38][R28.64] ;  /* 0x000000261c2c3981 */ /* 0x000f62000c1e1900 */
[----:B------:R-:W-:-:S04]  /*1b250*/  ISETP.NE.U32.AND P0, PT, RZ, UR6, PT ;  /* 0x00000006ff007c0c */ /* 0x000fc8000bf05070 */
[----:B------:R-:W-:-:S13]  /*1b260*/  ISETP.NE.AND.EX P0, PT, RZ, UR7, PT, P0 ;  /* 0x00000007ff007c0c */ /* 0x000fda000bf05300 */
[----:B---3--:R-:W2:Y:S01]  /*1b270*/  @P0 LDC.64 R8, c[0x0][0xc08] ;  /* 0x00030200ff080b82 */ /* 0x008ea20000000a00 */
[----:B------:R-:W-:Y:S01]  /*1b280*/  ULDC UR6, c[0x0][0xa88] ;  /* 0x0002a20000067ab9 */ /* 0x000fe20000000800 */
[----:B----4-:R-:W-:Y:S01]  /*1b290*/  IMAD.MOV.U32 R14, RZ, RZ, 0x9b8 ;  /* 0x000009b8ff0e7424 */ /* 0x010fe200078e00ff */
[----:B------:R-:W-:Y:S01]  /*1b2a0*/  ISETP.GT.AND P1, PT, R36, 0x1, PT ;  /* 0x000000012400780c */ /* 0x000fe20003f24270 */
[----:B------:R-:W-:-:S03]  /*1b2b0*/  IMAD.U32 R30, RZ, RZ, UR6 ;  /* 0x00000006ff1e7e24 */ /* 0x000fc6000f8e00ff */
[----:B------:R-:W-:-:S04]  /*1b2c0*/  SEL R14, R14, 0x978, P1 ;  /* 0x000009780e0e7807 */ /* 0x000fc80000800000 */
[----:B------:R0:W3:Y:S01]  /*1b2d0*/  LDC.64 R10, c[0x0][R14+0x218] ;  /* 0x000086000e0a7b82 */ /* 0x0000e20000000a00 */
[----:B--2---:R-:W-:-:S07]  /*1b2e0*/  @P0 IMAD.WIDE R8, R42, 0x4, R8 ;  /* 0x000000042a080825 */ /* 0x004fce00078e0208 */
[----:B------:R0:W2:Y:S01]  /*1b2f0*/  LDC.64 R12, c[0x0][R14+0x228] ;  /* 0x00008a000e0c7b82 */ /* 0x0000a20000000a00 */
[----:B------:R4:W5:Y:S07]  /*1b300*/  @P0 LDG.E R30, desc[UR38][R8.64] ;  /* 0x00000026081e0981 */ /* 0x00096e000c1e1900 */
[----:B----4-:R0:W4:Y:S01]  /*1b310*/  LDC.64 R8, c[0x0][R14+0x220] ;  /* 0x000088000e087b82 */ /* 0x0101220000000a00 */
[----:B------:R-:W-:Y:S01]  /*1b320*/  ISETP.NE.AND P2, PT, R45, 0x1, PT ;  /* 0x000000012d00780c */ /* 0x000fe20003f45270 */
[----:B---3--:R-:W-:-:S12]  /*1b330*/  @P0 BRA `(.L_x_1577) ;  /* 0x0000000000100947 */ /* 0x008fd80003800000 */
[----:B------:R-:W-:Y:S05]  /*1b340*/  @!P3 BRA `(.L_x_1577) ;  /* 0x00000000000cb947 */ /* 0x000fea0003800000 */
[----:B------:R-:W3:Y:S04]  /*1b350*/  LDG.E R15, desc[UR38][R28.64] ;  /* 0x000000261c0f7981 */ /* 0x000ee8000c1e1900 */
[----:B-----5:R-:W3:Y:S02]  /*1b360*/  LDG.E R30, desc[UR38][R28.64+0x4] ;  /* 0x000004261c1e7981 */ /* 0x020ee4000c1e1900 */
[----:B---3--:R-:W-:-:S07]  /*1b370*/  IMAD.IADD R30, R30, 0x1, -R15 ;  /* 0x000000011e1e7824 */ /* 0x008fce00078e0a0f */
.L_x_1577:
[----:B------:R-:W3:Y:S04]  /*1b380*/  LDL R28, [R1+0x40] ;  /* 0x00004000011c7983 */ /* 0x000ee80000100800 */
[----:B------:R-:W3:Y:S04]  /*1b390*/  LDL R52, [R1+0x18] ;  /* 0x0000180001347983 */ /* 0x000ee80000100800 */
[----:B------:R-:W2:Y:S04]  /*1b3a0*/  LDL R51, [R1+0x4c] ;  /* 0x00004c0001337983 */ /* 0x000ea80000100800 */
[----:B------:R-:W2:Y:S01]  /*1b3b0*/  LDL R49, [R1+0x5c] ;  /* 0x00005c0001317983 */ /* 0x000ea20000100800 */
[----:B------:R-:W-:Y:S01]  /*1b3c0*/  ISETP.NE.U32.AND P0, PT, RZ, UR4, PT ;  /* 0x00000004ff007c0c */ /* 0x000fe2000bf05070 */
[----:B0-----:R-:W0:Y:S01]  /*1b3d0*/  LDC.64 R14, c[0x0][R14+0x210] ;  /* 0x000084000e0e7b82 */ /* 0x001e220000000a00 */
[----:B------:R-:W-:Y:S01]  /*1b3e0*/  SHF.R.S32.HI R26, RZ, 0x1f, R42 ;  /* 0x0000001fff1a7819 */ /* 0x000fe2000001142a */
[----:B------:R-:W2:Y:S01]  /*1b3f0*/  LDL R34, [R1+0x64] ;  /* 0x0000640001227983 */ /* 0x000ea20000100800 */
[----:B------:R-:W-:-:S04]  /*1b400*/  ISETP.NE.AND.EX P0, PT, RZ, UR5, PT, P0 ;  /* 0x00000005ff007c0c */ /* 0x000fc8000bf05300 */
[----:B------:R-:W-:Y:S01]  /*1b410*/  SEL R27, R26, RZ, !P0 ;  /* 0x000000ff1a1b7207 */ /* 0x000fe20004000000 */
[----:B------:R-:W1:Y:S01]  /*1b420*/  @P2 LDC R35, c[0x0][0xbec] ;  /* 0x0002fb00ff232b82 */ /* 0x000e620000000800 */
[----:B------:R-:W-:-:S05]  /*1b430*/  SEL R46, R42, RZ, !P0 ;  /* 0x000000ff2a2e7207 */ /* 0x000fca0004000000 */
[-C--:B----4-:R-:W-:Y:S02]  /*1b440*/  IMAD R9, R9, R46.reuse, RZ ;  /* 0x0000002e09097224 */ /* 0x090fe400078e02ff */
[----:B------:R-:W4:Y:S02]  /*1b450*/  @P2 LDC R37, c[0x0][0xbf0] ;  /* 0x0002fc00ff252b82 */ /* 0x000f240000000800 */
[C---:B------:R-:W-:Y:S02]  /*1b460*/  IMAD R31, R8.reuse, R27, R9 ;  /* 0x0000001b081f7224 */ /* 0x040fe400078e0209 */
[----:B------:R-:W-:-:S04]  /*1b470*/  IMAD.WIDE.U32 R8, R8, R46, RZ ;  /* 0x0000002e08087225 */ /* 0x000fc800078e00ff */
[----:B------:R-:W0:Y:S01]  /*1b480*/  LDC.64 R24, c[0x0][0xba8] ;  /* 0x0002ea00ff187b82 */ /* 0x000e220000000a00 */
[----:B------:R-:W-:Y:S01]  /*1b490*/  IMAD.IADD R31, R9, 0x1, R31 ;  /* 0x00000001091f7824 */ /* 0x000fe200078e021f */
[----:B-----5:R-:W-:-:S06]  /*1b4a0*/  SHF.R.S32.HI R48, RZ, 0x1f, R44 ;  /* 0x0000001fff307819 */ /* 0x020fcc000001142c */
[----:B0-----:R-:W0:Y:S08]  /*1b4b0*/  @!P1 LDC R24, c[0x0][0xb50] ;  /* 0x0002d400ff189b82 */ /* 0x001e300000000800 */
[----:B------:R-:W0:Y:S01]  /*1b4c0*/  @!P1 LDC R25, c[0x0][0xb54] ;  /* 0x0002d500ff199b82 */ /* 0x000e220000000800 */
[----:B---3--:R-:W-:Y:S02]  /*1b4d0*/  IMAD.IADD R26, R28, 0x1, R52 ;  /* 0x000000011c1a7824 */ /* 0x008fe400078e0234 */
[----:B------:R-:W3:Y:S01]  /*1b4e0*/  LDL R28, [R1+0x60] ;  /* 0x00006000011c7983 */ /* 0x000ee20000100800 */
[----:B--2---:R-:W-:-:S02]  /*1b4f0*/  IMAD R29, R11, R51, RZ ;  /* 0x000000330b1d7224 */ /* 0x004fc400078e02ff */
[----:B------:R-:W-:Y:S01]  /*1b500*/  IMAD.WIDE.U32 R10, R10, R51, RZ ;  /* 0x000000330a0a7225 */ /* 0x000fe200078e00ff */
[----:B------:R-:W-:Y:S02]  /*1b510*/  SEL R27, R49, RZ, P1 ;  /* 0x000000ff311b7207 */ /* 0x000fe40000800000 */
[----:B------:R-:W-:Y:S01]  /*1b520*/  IADD3 R10, P0, P3, R8, R10, R44 ;  /* 0x0000000a080a7210 */ /* 0x000fe20007b1e02c */
[----:B-1----:R-:W-:-:S04]  /*1b530*/  @P2 IMAD.HI.U32 R8, R26, R35, RZ ;  /* 0x000000231a082227 */ /* 0x002fc800078e00ff */
[----:B------:R-:W-:Y:S01]  /*1b540*/  IMAD.MOV.U32 R9, RZ, RZ, R26 ;  /* 0x000000ffff097224 */ /* 0x000fe200078e001a */
[----:B----4-:R-:W-:Y:S01]  /*1b550*/  @P2 SHF.R.U32.HI R9, RZ, R37, R8 ;  /* 0x00000025ff092219 */ /* 0x010fe20000011608 */
[----:B------:R-:W-:Y:S02]  /*1b560*/  IMAD.IADD R11, R11, 0x1, R29 ;  /* 0x000000010b0b7824 */ /* 0x000fe400078e021d */
[-C--:B------:R-:W-:Y:S02]  /*1b570*/  IMAD R29, R13, R27.reuse, RZ ;  /* 0x0000001b0d1d7224 */ /* 0x080fe400078e02ff */
[----:B------:R-:W-:Y:S01]  /*1b580*/  IMAD.WIDE.U32 R12, R12, R27, RZ ;  /* 0x0000001b0c0c7225 */ /* 0x000fe200078e00ff */
[----:B------:R-:W-:-:S03]  /*1b590*/  IADD3.X R11, R31, R11, R48, P0, P3 ;  /* 0x0000000b1f0b7210 */ /* 0x000fc600007e6430 */
[----:B------:R-:W-:Y:S01]  /*1b5a0*/  IMAD.MOV R27, RZ, RZ, -R9 ;  /* 0x000000ffff1b7224 */ /* 0x000fe200078e0a09 */
[----:B------:R-:W-:Y:S01]  /*1b5b0*/  IADD3 R12, P0, P3, R9, R10, R12 ;  /* 0x0000000a090c7210 */ /* 0x000fe20007b1e00c */
[----:B------:R-:W-:Y:S01]  /*1b5c0*/  IMAD.IADD R29, R13, 0x1, R29 ;  /* 0x000000010d1d7824 */ /* 0x000fe200078e021d */
[----:B------:R-:W-:Y:S01]  /*1b5d0*/  SHF.R.S32.HI R8, RZ, 0x1f, R9 ;  /* 0x0000001fff087819 */ /* 0x000fe20000011409 */
[----:B------:R-:W-:-:S03]  /*1b5e0*/  IMAD R9, R45, R27, R26 ;  /* 0x0000001b2d097224 */ /* 0x000fc600078e021a */
[----:B------:R-:W-:Y:S01]  /*1b5f0*/  IADD3.X R13, R8, R11, R29, P0, P3 ;  /* 0x0000000b080d7210 */ /* 0x000fe200007e641d */
[-C--:B------:R-:W-:Y:S01]  /*1b600*/  IMAD R8, R15, R9.reuse, RZ ;  /* 0x000000090f087224 */ /* 0x080fe200078e02ff */
[----:B------:R-:W-:Y:S01]  /*1b610*/  SHF.R.S32.HI R11, RZ, 0x1f, R9 ;  /* 0x0000001fff0b7819 */ /* 0x000fe20000011409 */
[----:B------:R-:W-:-:S04]  /*1b620*/  IMAD.WIDE.U32 R12, R14, R9, R12 ;  /* 0x000000090e0c7225 */ /* 0x000fc800078e000c */
[----:B------:R-:W-:-:S04]  /*1b630*/  IMAD R11, R14, R11, R8 ;  /* 0x0000000b0e0b7224 */ /* 0x000fc800078e0208 */
[----:B------:R-:W-:Y:S01]  /*1b640*/  IMAD.IADD R8, R13, 0x1, R11 ;  /* 0x000000010d087824 */ /* 0x000fe200078e020b */
[----:B0-----:R-:W-:-:S04]  /*1b650*/  LEA R13, P0, R12, R24, 0x2 ;  /* 0x000000180c0d7211 */ /* 0x001fc800078010ff */
[----:B------:R-:W-:Y:S01]  /*1b660*/  LEA.HI.X R25, R12, R25, R8, 0x2, P0 ;  /* 0x000000190c197211 */ /* 0x000fe200000f1408 */
[----:B------:R-:W-:Y:S01]  /*1b670*/  SHFL.IDX PT, R10, R13, 0x1, 0x1c1f ;  /* 0x003c1f000d0a7f89 */ /* 0x000fe200000e0000 */
[----:B------:R-:W-:-:S03]  /*1b680*/  IMAD.IADD R24, R34, 0x1, R52 ;  /* 0x0000000122187824 */ /* 0x000fc600078e0234 */
[----:B------:R-:W-:Y:S04]  /*1b690*/  SHFL.IDX PT, R8, R13, RZ, 0x1c1f ;  /* 0x001c1fff0d087589 */ /* 0x000fe800000e0000 */
[----:B------:R-:W0:Y:S04]  /*1b6a0*/  SHFL.IDX PT, R9, R25, RZ, 0x1c1f ;  /* 0x001c1fff19097589 */ /* 0x000e2800000e0000 */
[----:B------:R-:W1:Y:S01]  /*1b6b0*/  SHFL.IDX PT, R11, R25, 0x1, 0x1c1f ;  /* 0x003c1f00190b7f89 */ /* 0x000e6200000e0000 */
[----:B------:R-:W-:Y:S01]  /*1b6c0*/  IMAD R47, R30, R45, RZ ;  /* 0x0000002d1e2f7224 */ /* 0x000fe200078e02ff */
[----:B---3--:R-:W-:Y:S01]  /*1b6d0*/  LOP3.LUT P0, RZ, R28, 0x3, RZ, 0xc0, !PT ;  /* 0x000000031cff7812 */ /* 0x008fe2000780c0ff */
[----:B------:R-:W-:-:S03]  /*1b6e0*/  VIADD R28, R24, 0x8 ;  /* 0x00000008181c7836 */ /* 0x000fc60000000000 */
[-C--:B------:R-:W-:Y:S02]  /*1b6f0*/  ISETP.GE.OR P3, PT, R24, R47.reuse, P0 ;  /* 0x0000002f1800720c */ /* 0x080fe40000766670 */
[----:B------:R-:W-:-:S11]  /*1b700*/  ISETP.GE.OR P0, PT, R28, R47, P0 ;  /* 0x0000002f1c00720c */ /* 0x000fd60000706670 */
[----:B0-----:R0:W-:Y:S04]  /*1b710*/  @!P3 ST.E desc[UR38][R8.64], R0 ;  /* 0x000000000800b985 */ /* 0x0011e8000c101926 */
[----:B-1----:R0:W-:Y:S01]  /*1b720*/  @!P0 ST.E desc[UR38][R10.64], R3 ;  /* 0x000000030a008985 */ /* 0x0021e2000c101926 */
[----:B------:R-:W-:Y:S05]  /*1b730*/  @P1 BRA `(.L_x_1578) ;  /* 0x0000000800301947 */ /* 0x000fea0003800000 */
[----:B------:R-:W0:Y:S01]  /*1b740*/  S2R R34, SR_TID.X ;  /* 0x0000000000227919 */ /* 0x000e220000002100 */
[----:B------:R-:W1:Y:S01]  /*1b750*/  @P2 LDC R15, c[0x0][0xbec] ;  /* 0x0002fb00ff0f2b82 */ /* 0x000e620000000800 */
[----:B------:R-:W-:-:S07]  /*1b760*/  ULDC.64 UR4, c[0x0][0xaa0] ;  /* 0x0002a80000047ab9 */ /* 0x000fce0000000a00 */
[----:B------:R-:W2:Y:S01]  /*1b770*/  @P2 LDC R21, c[0x0][0xbf0] ;  /* 0x0002fc00ff152b82 */ /* 0x000ea20000000800 */
[----:B0-----:R-:W-:-:S05]  /*1b780*/  VIADD R0, R34, 0xffffff80 ;  /* 0xffffff8022007836 */ /* 0x001fca0000000000 */
        /* <DEDUP_REMOVED lines=9> */
[----:B------:R-:W-:Y:S02]  /*1b820*/  IADD3 R25, P0, R32, 0x1800, RZ ;  /* 0x0000180020197810 */ /* 0x000fe40007f1e0ff */
[----:B------:R-:W-:Y:S01]  /*1b830*/  LOP3.LUT R0, R3, 0x180, RZ, 0xc0, !PT ;  /* 0x0000018003007812 */ /* 0x000fe200078ec0ff */
[----:B------:R-:W-:Y:S01]  /*1b840*/  IMAD.WIDE.U32 R12, R44, UR4, RZ ;  /* 0x000000042c0c7c25 */ /* 0x000fe2000f8e00ff */
[----:B------:R-:W-:Y:S02]  /*1b850*/  IADD3 R29, P1, R32, 0x3000, RZ ;  /* 0x00003000201d7810 */ /* 0x000fe40007f3e0ff */
[----:B------:R-:W-:Y:S01]  /*1b860*/  SHF.R.U64 R0, R0, 0x3, RZ ;  /* 0x0000000300007819 */ /* 0x000fe200000012ff */
[----:B------:R-:W-:Y:S01]  /*1b870*/  IMAD.X R41, RZ, RZ, R33, P5 ;  /* 0x000000ffff297224 */ /* 0x000fe200028e0621 */
[----:B------:R-:W-:-:S02]  /*1b880*/  IADD3 R35, P3, R32, 0x4800, RZ ;  /* 0x0000480020237810 */ /* 0x000fc40007f7e0ff */
[----:B------:R-:W-:Y:S01]  /*1b890*/  LOP3.LUT R40, R0, R3, RZ, 0x3c, !PT ;  /* 0x0000000300287212 */ /* 0x000fe200078e3cff */
[----:B------:R-:W-:Y:S01]  /*1b8a0*/  IMAD R3, R48, UR4, RZ ;  /* 0x0000000430037c24 */ /* 0x000fe2000f8e02ff */
[----:B------:R-:W-:Y:S01]  /*1b8b0*/  IADD3 R37, P4, R32, 0x6000, RZ ;  /* 0x0000600020257810 */ /* 0x000fe20007f9e0ff */
[----:B------:R-:W-:Y:S01]  /*1b8c0*/  IMAD R0, R11, 0x60, R10 ;  /* 0x000000600b007824 */ /* 0x000fe200078e020a */
[----:B------:R-:W-:Y:S01]  /*1b8d0*/  LOP3.LUT R24, R25, 0x180, RZ, 0xc0, !PT ;  /* 0x0000018019187812 */ /* 0x000fe200078ec0ff */
[----:B------:R-:W-:Y:S01]  /*1b8e0*/  IMAD R3, R44, UR5, R3 ;  /* 0x000000052c037c24 */ /* 0x000fe2000f8e0203 */
[----:B------:R-:W-:Y:S01]  /*1b8f0*/  LOP3.LUT R28, R29, 0x180, RZ, 0xc0, !PT ;  /* 0x000001801d1c7812 */ /* 0x000fe200078ec0ff */
[----:B------:R-:W5:Y:S01]  /*1b900*/  LD.E.128 R40, desc[UR38][R40.64] ;  /* 0x0000002628287980 */ /* 0x000f62000c101d00 */
[----:B------:R-:W-:Y:S02]  /*1b910*/  LOP3.LUT R34, R35, 0x180, RZ, 0xc0, !PT ;  /* 0x0000018023227812 */ /* 0x000fe400078ec0ff */
[----:B------:R-:W-:-:S02]  /*1b920*/  LOP3.LUT R36, R37, 0x180, RZ, 0xc0, !PT ;  /* 0x0000018025247812 */ /* 0x000fc400078ec0ff */
[----:B------:R-:W-:Y:S01]  /*1b930*/  LOP3.LUT R5, R32, 0x180, RZ, 0xc0, !PT ;  /* 0x0000018020057812 */ /* 0x000fe200078ec0ff */
[----:B------:R-:W-:Y:S01]  /*1b940*/  IMAD.IADD R13, R13, 0x1, R3 ;  /* 0x000000010d0d7824 */ /* 0x000fe200078e0203 */
[----:B------:R-:W-:Y:S01]  /*1b950*/  SHF.R.U64 R24, R24, 0x3, RZ ;  /* 0x0000000318187819 */ /* 0x000fe200000012ff */
[----:B------:R-:W-:Y:S01]  /*1b960*/  IMAD.IADD R14, R52, 0x1, R0 ;  /* 0x00000001340e7824 */ /* 0x000fe200078e0200 */
[----:B------:R-:W-:Y:S01]  /*1b970*/  SHF.R.U64 R28, R28, 0x3, RZ ;  /* 0x000000031c1c7819 */ /* 0x000fe200000012ff */
[----:B------:R-:W-:Y:S01]  /*1b980*/  ULDC.64 UR4, c[0x0][0xae8] ;  /* 0x0002ba0000047ab9 */ /* 0x000fe20000000a00 */
[----:B------:R-:W-:Y:S02]  /*1b990*/  SHF.R.U64 R34, R34, 0x3, RZ ;  /* 0x0000000322227819 */ /* 0x000fe400000012ff */
[----:B------:R-:W-:Y:S02]  /*1b9a0*/  SHF.R.U64 R36, R36, 0x3, RZ ;  /* 0x0000000324247819 */ /* 0x000fe400000012ff */
[----:B------:R-:W-:Y:S01]  /*1b9b0*/  SHF.R.U64 R5, R5, 0x3, RZ ;  /* 0x0000000305057819 */ /* 0x000fe200000012ff */
[----:B------:R-:W-:Y:S01]  /*1b9c0*/  IMAD.WIDE.U32 R12, R51, UR4, R12 ;  /* 0x00000004330c7c25 */ /* 0x000fe2000f8e000c */
[----:B------:R-:W-:-:S02]  /*1b9d0*/  LOP3.LUT R24, R24, R25, RZ, 0x3c, !PT ;  /* 0x0000001918187212 */ /* 0x000fc400078e3cff */
[----:B------:R-:W-:Y:S01]  /*1b9e0*/  LOP3.LUT R28, R28, R29, RZ, 0x3c, !PT ;  /* 0x0000001d1c1c7212 */ /* 0x000fe200078e3cff */
[----:B-1----:R-:W-:Y:S01]  /*1b9f0*/  @P2 IMAD.HI.U32 R0, R14, R15, RZ ;  /* 0x0000000f0e002227 */ /* 0x002fe200078e00ff */
[----:B------:R-:W-:Y:S02]  /*1ba00*/  LOP3.LUT R34, R34, R35, RZ, 0x3c, !PT ;  /* 0x0000002322227212 */ /* 0x000fe400078e3cff */
[----:B------:R-:W-:Y:S01]  /*1ba10*/  LOP3.LUT R36, R36, R37, RZ, 0x3c, !PT ;  /* 0x0000002524247212 */ /* 0x000fe200078e3cff */
[--C-:B------:R-:W-:Y:S01]  /*1ba20*/  IMAD.X R25, RZ, RZ, R33.reuse, P0 ;  /* 0x000000ffff197224 */ /* 0x100fe200000e0621 */
[----:B------:R-:W-:Y:S01]  /*1ba30*/  LOP3.LUT R4, R5, R32, RZ, 0x3c, !PT ;  /* 0x0000002005047212 */ /* 0x000fe200078e3cff */
[--C-:B------:R-:W-:Y:S01]  /*1ba40*/  IMAD.X R29, RZ, RZ, R33.reuse, P1 ;  /* 0x000000ffff1d7224 */ /* 0x100fe200008e0621 */
[----:B------:R-:W-:Y:S01]  /*1ba50*/  SHF.R.S32.HI R11, RZ, 0x1f, R46 ;  /* 0x0000001fff0b7819 */ /* 0x000fe2000001142e */
[--C-:B------:R-:W-:Y:S02]  /*1ba60*/  IMAD.X R35, RZ, RZ, R33.reuse, P3 ;  /* 0x000000ffff237224 */ /* 0x100fe400018e0621 */
[--C-:B------:R-:W-:Y:S01]  /*1ba70*/  IMAD.X R37, RZ, RZ, R33.reuse, P4 ;  /* 0x000000ffff257224 */ /* 0x100fe200020e0621 */
[----:B------:R-:W5:Y:S01]  /*1ba80*/  LD.E.128 R24, desc[UR38][R24.64] ;  /* 0x0000002618187980 */ /* 0x000f62000c101d00 */
[----:B------:R-:W-:-:S02]  /*1ba90*/  IMAD.MOV.U32 R5, RZ, RZ, R33 ;  /* 0x000000ffff057224 */ /* 0x000fc400078e0021 */
[----:B------:R-:W-:Y:S01]  /*1baa0*/  IMAD R13, R51, UR5, R13 ;  /* 0x00000005330d7c24 */ /* 0x000fe2000f8e020d */
[----:B------:R-:W-:Y:S01]  /*1bab0*/  ULDC.64 UR4, c[0x0][0xaf0] ;  /* 0x0002bc0000047ab9 */ /* 0x000fe20000000a00 */
[----:B------:R-:W-:Y:S01]  /*1bac0*/  IMAD.MOV.U32 R3, RZ, RZ, R14 ;  /* 0x000000ffff037224 */ /* 0x000fe200078e000e */
[----:B--2---:R-:W-:Y:S01]  /*1bad0*/  @P2 SHF.R.U32.HI R3, RZ, R21, R0 ;  /* 0x00000015ff032219 */ /* 0x004fe20000011600 */
[----:B------:R-:W-:Y:S01]  /*1bae0*/  IMAD R11, R11, UR4, RZ ;  /* 0x000000040b0b7c24 */ /* 0x000fe2000f8e02ff */
[----:B------:R-:W5:Y:S01]  /*1baf0*/  LD.E.128 R4, desc[UR38][R4.64] ;  /* 0x0000002604047980 */ /* 0x000f62000c101d00 */
[C---:B------:R-:W-:Y:S01]  /*1bb00*/  IMAD.WIDE.U32 R12, R46.reuse, UR4, R12 ;  /* 0x000000042e0c7c25 */ /* 0x040fe2000f8e000c */
[----:B------:R-:W-:Y:S02]  /*1bb10*/  SHF.R.S32.HI R0, RZ, 0x1f, R3 ;  /* 0x0000001fff007819 */ /* 0x000fe40000011403 */
[----:B------:R-:W5:Y:S01]  /*1bb20*/  LD.E.128 R28, desc[UR38][R28.64] ;  /* 0x000000261c1c7980 */ /* 0x000f62000c101d00 */
[----:B------:R-:W-:Y:S01]  /*1bb30*/  IMAD R11, R46, UR5, R11 ;  /* 0x000000052e0b7c24 */ /* 0x000fe2000f8e020b */
[----:B------:R-:W-:-:S02]  /*1bb40*/  ULDC.64 UR4, c[0x0][0xae0] ;  /* 0x0002b80000047ab9 */ /* 0x000fc40000000a00 */
[----:B------:R-:W5:Y:S01]  /*1bb50*/  LD.E.128 R32, desc[UR38][R34.64] ;  /* 0x0000002622207980 */ /* 0x000f62000c101d00 */
[----:B------:R-:W-:-:S03]  /*1bb60*/  IMAD.MOV R8, RZ, RZ, -R3 ;  /* 0x000000ffff087224 */ /* 0x000fc600078e0a03 */
        /* <DEDUP_REMOVED lines=8> */
[----:B------:R-:W-:-:S02]  /*1bbf0*/  IMAD R0, R0, UR4, RZ ;  /* 0x0000000400007c24 */ /* 0x000fc4000f8e02ff */
[----:B------:R-:W-:Y:S02]  /*1bc00*/  IMAD R45, R45, R8, R14 ;  /* 0x000000082d2d7224 */ /* 0x000fe400078e020e */
[----:B------:R-:W-:-:S04]  /*1bc10*/  IMAD.WIDE.U32 R12, R3, UR4, R12 ;  /* 0x00000004030c7c25 */ /* 0x000fc8000f8e000c */
[----:B------:R-:W-:Y:S01]  /*1bc20*/  IMAD R11, R3, UR5, R0 ;  /* 0x00000005030b7c24 */ /* 0x000fe2000f8e0200 */
[----:B------:R-:W-:Y:S01]  /*1bc30*/  SHF.R.S32.HI R3, RZ, 0x1f, R45 ;  /* 0x0000001fff037819 */ /* 0x000fe2000001142d */
        /* <DEDUP_REMOVED lines=20> */
.L_x_1803:
[----:B------:R-:W-:Y:S01]  /*1bd80*/  IMAD.IADD R44, R10, 0x1, R52 ;  /* 0x000000010a2c7824 */ /* 0x000fe200078e0234 */
        /* <DEDUP_REMOVED lines=8> */
[CC--:B--2---:R-:W-:Y:S02]  /*1be10*/  @!P1 LEA R12, P3, R46.reuse, R14.reuse, 0x1 ;  /* 0x0000000e2e0c9211 */ /* 0x0c4fe400078608ff */
[----:B------:R-:W-:Y:S01]  /*1be20*/  @!P2 LEA R20, P4, R45, R14, 0x1 ;  /* 0x0000000e2d14a211 */ /* 0x000fe200078808ff */
[----:B------:R-:W-:Y:S01]  /*1be30*/  @!P0 IMAD.WIDE R10, R9, 0x2, R14 ;  /* 0x00000002090a8825 */ /* 0x000fe200078e020e */
[-C--:B------:R-:W-:Y:S02]  /*1be40*/  @!P1 LEA.HI.X R13, R46, R3.reuse, R48, 0x1, P3 ;  /* 0x000000032e0d9211 */ /* 0x080fe400018f0c30 */
[----:B------:R-:W-:Y:S02]  /*1be50*/  @!P2 LEA.HI.X R21, R45, R3, R50, 0x1, P4 ;  /* 0x000000032d15a211 */ /* 0x000fe400020f0c32 */
[----:B-----5:R3:W-:Y:S04]  /*1be60*/  @!P0 ST.E.128 desc[UR38][R10.64], R4 ;  /* 0x000000040a008985 */ /* 0x0207e8000c101d26 */
[----:B------:R3:W-:Y:S04]  /*1be70*/  @!P1 ST.E.128 desc[UR38][R12.64], R28 ;  /* 0x0000001c0c009985 */ /* 0x0007e8000c101d26 */
[----:B------:R3:W-:Y:S02]  /*1be80*/  @!P2 ST.E.128 desc[UR38][R20.64], R36 ;  /* 0x000000241400a985 */ /* 0x0007e4000c101d26 */
.L_x_1581:
[----:B------:R-:W-:Y:S05]  /*1be90*/  BSYNC B1 ;  /* 0x0000000000017941 */ /* 0x000fea0003800000 */
.L_x_1580:
[----:B------:R-:W-:-:S03]  /*1bea0*/  UMOV UR4, 0xffffffff ;  /* 0xffffffff00047882 */ /* 0x000fc60000000000 */
[----:B------:R-:W-:Y:S05]  /*1beb0*/  BRA.DIV UR4, `(.L_x_1582) ;  /* 0x000000b204c47947 */ /* 0x000fea000b800000 */
[----:B-1----:R1:W4:Y:S04]  /*1bec0*/  SHFL.IDX PT, R3, R8, 0x1, 0x1c1f ;  /* 0x003c1f0008037f89 */ /* 0x00232800000e0000 */
[----:B--2---:R1:W2:Y:S02]  /*1bed0*/  SHFL.IDX PT, R14, R0, 0x1, 0x1c1f ;  /* 0x003c1f00000e7f89 */ /* 0x0042a400000e0000 */
.L_x_1807:
[----:B01----:R-:W-:-:S05]  /*1bee0*/  VIADD R0, R44, 0x60 ;  /* 0x000000602c007836 */ /* 0x003fca0000000000 */
[----:B------:R-:W-:-:S13]  /*1bef0*/  ISETP.GE.AND P0, PT, R0, R47, PT ;  /* 0x0000002f0000720c */ /* 0x000fda0003f06270 */
[----:B------:R-:W-:Y:S05]  /*1bf00*/  @P0 BRA `(.L_x_1583) ;  /* 0x0000001800780947 */ /* 0x000fea0003800000 */
[----:B------:R-:W-:Y:S02]  /*1bf10*/  ULDC UR4, c[0x0][0xac8] ;  /* 0x0002b20000047ab9 */ /* 0x000fe40000000800 */
[----:B------:R-:W-:Y:S02]  /*1bf20*/  ISETP.GE.AND P1, PT, R9, UR4, PT ;  /* 0x0000000409007c0c */ /* 0x000fe4000bf26270 */
[----:B------:R-:W-:-:S11]  /*1bf30*/  ISETP.GE.AND P2, PT, R46, UR4, PT ;  /* 0x000000042e007c0c */ /* 0x000fd6000bf46270 */
[----:B----4-:R-:W-:Y:S02]  /*1bf40*/  @!P1 IMAD.MOV.U32 R15, RZ, RZ, R3 ;  /* 0x000000ffff0f9224 */ /* 0x010fe400078e0003 */
[----:B--23-5:R-:W-:Y:S01]  /*1bf50*/  @!P2 LEA R6, P0, R46, R14, 0x1 ;  /* 0x0000000e2e06a211 */ /* 0x02cfe200078008ff */
[----:B------:R-:W-:-:S03]  /*1bf60*/  @!P1 IMAD.WIDE R4, R9, 0x2, R14 ;  /* 0x0000000209049825 */ /* 0x000fc600078e020e */
        /* <DEDUP_REMOVED lines=9> */
.L_x_1578:
[----:B------:R-:W-:Y:S01]  /*1c000*/  ULDC.64 UR4, c[0x0][0xb08] ;  /* 0x0002c20000047ab9 */ /* 0x000fe20000000a00 */
[----:B------:R-:W1:Y:S01]  /*1c010*/  @P2 LDC R13, c[0x0][0xbec] ;  /* 0x0002fb00ff0d2b82 */ /* 0x000e620000000800 */
[----:B0-----:R-:W-:Y:S02]  /*1c020*/  IMAD R3, R48, UR4, RZ ;  /* 0x0000000430037c24 */ /* 0x001fe4000f8e02ff */
[----:B------:R-:W-:-:S04]  /*1c030*/  IMAD.WIDE.U32 R8, R44, UR4, RZ ;  /* 0x000000042c087c25 */ /* 0x000fc8000f8e00ff */
[----:B------:R-:W-:Y:S01]  /*1c040*/  IMAD R3, R44, UR5, R3 ;  /* 0x000000052c037c24 */ /* 0x000fe2000f8e0203 */
[----:B------:R-:W0:Y:S01]  /*1c050*/  @P2 LDC R0, c[0x0][0xbf0] ;  /* 0x0002fc00ff002b82 */ /* 0x000e220000000800 */
[----:B------:R-:W-:Y:S02]  /*1c060*/  ULDC.64 UR4, c[0x0][0xb38] ;  /* 0x0002ce0000047ab9 */ /* 0x000fe40000000a00 */
[----:B------:R-:W-:Y:S01]  /*1c070*/  IMAD.IADD R9, R9, 0x1, R3 ;  /* 0x0000000109097824 */ /* 0x000fe200078e0203 */
[----:B------:R-:W-:Y:S01]  /*1c080*/  SHF.R.S32.HI R3, RZ, 0x1f, R46 ;  /* 0x0000001fff037819 */ /* 0x000fe2000001142e */
[----:B------:R-:W-:-:S04]  /*1c090*/  IMAD.WIDE.U32 R8, R51, UR4, R8 ;  /* 0x0000000433087c25 */ /* 0x000fc8000f8e0008 */
[----:B------:R-:W-:Y:S01]  /*1c0a0*/  IMAD R9, R51, UR5, R9 ;  /* 0x0000000533097c24 */ /* 0x000fe2000f8e0209 */
[----:B------:R-:W-:Y:S02]  /*1c0b0*/  ULDC.64 UR4, c[0x0][0xb40] ;  /* 0x0002d00000047ab9 */ /* 0x000fe40000000a00 */
[----:B------:R-:W-:Y:S02]  /*1c0c0*/  IMAD R3, R3, UR4, RZ ;  /* 0x0000000403037c24 */ /* 0x000fe4000f8e02ff */
[----:B------:R-:W-:-:S04]  /*1c0d0*/  IMAD.WIDE.U32 R8, R46, UR4, R8 ;  /* 0x000000042e087c25 */ /* 0x000fc8000f8e0008 */
[----:B------:R-:W-:Y:S01]  /*1c0e0*/  IMAD R11, R46, UR5, R3 ;  /* 0x000000052e0b7c24 */ /* 0x000fe2000f8e0203 */
[----:B------:R-:W-:Y:S01]  /*1c0f0*/  ULDC.64 UR4, c[0x0][0xb48] ;  /* 0x0002d20000047ab9 */ /* 0x000fe20000000a00 */
[----:B-1----:R-:W-:-:S04]  /*1c100*/  @P2 IMAD.HI.U32 R13, R26, R13, RZ ;  /* 0x0000000d1a0d2227 */ /* 0x002fc800078e00ff */
[----:B------:R-:W-:Y:S02]  /*1c110*/  IMAD.IADD R9, R9, 0x1, R11 ;  /* 0x0000000109097824 */ /* 0x000fe400078e020b */
[----:B------:R-:W-:Y:S01]  /*1c120*/  IMAD.MOV.U32 R3, RZ, RZ, R26 ;  /* 0x000000ffff037224 */ /* 0x000fe200078e001a */
[----:B0-----:R-:W-:Y:S01]  /*1c130*/  @P2 SHF.R.U32.HI R3, RZ, R0, R13 ;  /* 0x00000000ff032219 */ /* 0x001fe2000001160d */
[----:B------:R-:W-:-:S03]  /*1c140*/  IMAD.WIDE.U32 R8, R49, UR4, R8 ;  /* 0x0000000431087c25 */ /* 0x000fc6000f8e0008 */
[--C-:B------:R-:W-:Y:S01]  /*1c150*/  SHF.R.S32.HI R0, RZ, 0x1f, R3.reuse ;  /* 0x0000001fff007819 */ /* 0x100fe20000011403 */
[----:B------:R-:W-:Y:S02]  /*1c160*/  IMAD.MOV R10, RZ, RZ, -R3 ;  /* 0x000000ffff0a7224 */ /* 0x000fe400078e0a03 */
[----:B------:R-:W-:Y:S01]  /*1c170*/  IMAD R9, R49, UR5, R9 ;  /* 0x0000000531097c24 */ /* 0x000fe2000f8e0209 */
[----:B------:R-:W-:Y:S01]  /*1c180*/  ULDC.64 UR4, c[0x0][0xb30] ;  /* 0x0002cc0000047ab9 */ /* 0x000fe20000000a00 */
[----:B------:R-:W-:Y:S02]  /*1c190*/  VIADD R11, R2, 0x2d820 ;  /* 0x0002d820020b7836 */ /* 0x000fe40000000000 */
[----:B------:R-:W-:Y:S02]  /*1c1a0*/  IMAD R0, R0, UR4, RZ ;  /* 0x0000000400007c24 */ /* 0x000fe4000f8e02ff */
[----:B------:R-:W-:Y:S01]  /*1c1b0*/  IMAD R45, R45, R10, R26 ;  /* 0x0000000a2d2d7224 */ /* 0x000fe200078e021a */
[----:B------:R-:W-:Y:S01]  /*1c1c0*/  PRMT R10, RZ, 0x654, R11 ;  /* 0x00000654ff0a7816 */ /* 0x000fe2000000000b */
[----:B------:R-:W-:-:S02]  /*1c1d0*/  IMAD R11, R3, UR5, R0 ;  /* 0x00000005030b7c24 */ /* 0x000fc4000f8e0200 */
[----:B------:R-:W-:Y:S01]  /*1c1e0*/  IMAD.WIDE.U32 R8, R3, UR4, R8 ;  /* 0x0000000403087c25 */ /* 0x000fe2000f8e0008 */
[----:B------:R-:W-:Y:S01]  /*1c1f0*/  SHF.R.S32.HI R0, RZ, 0x1f, R45 ;  /* 0x0000001fff007819 */ /* 0x000fe2000001142d */
[----:B------:R-:W-:Y:S01]  /*1c200*/  ULDC.64 UR4, c[0x0][0xb28] ;  /* 0x0002ca0000047ab9 */ /* 0x000fe20000000a00 */
[----:B------:R0:W-:Y:S01]  /*1c210*/  SYNCS.ARRIVE.TRANS64.RED.A1T0 RZ, [R10+URZ], RZ ;  /* 0x000000ff0aff79a7 */ /* 0x0001e2000810043f */
        /* <DEDUP_REMOVED lines=12> */
.L_x_1810:
[----:B------:R-:W-:Y:S01]  /*1c2e0*/  ISETP.GE.AND P0, PT, R24, R47, PT ;  /* 0x0000002f1800720c */ /* 0x000fe20003f06270 */
[----:B------:R-:W-:-:S12]  /*1c2f0*/  BSSY B1, `(.L_x_1585) ;  /* 0x0000051000017945 */ /* 0x000fd80003800000 */
[----:B------:R-:W-:Y:S05]  /*1c300*/  @P0 BRA `(.L_x_1586) ;  /* 0x00000004003c0947 */ /* 0x000fea0003800000 */
[----:B------:R-:W-:Y:S01]  /*1c310*/  ULDC UR4, c[0x0][0xac8] ;  /* 0x0002b20000047ab9 */ /* 0x000fe20000000800 */
[C---:B------:R-:W-:Y:S01]  /*1c320*/  VIADD R15, R22.reuse, 0x8 ;  /* 0x00000008160f7836 */ /* 0x040fe20000000000 */
[C---:B------:R-:W-:Y:S01]  /*1c330*/  ISETP.GE.AND P0, PT, R22.reuse, UR4, PT ;  /* 0x0000000416007c0c */ /* 0x040fe2000bf06270 */
[C---:B------:R-:W-:Y:S01]  /*1c340*/  VIADD R25, R22.reuse, 0x10 ;  /* 0x0000001016197836 */ /* 0x040fe20000000000 */
[----:B------:R-:W-:Y:S01]  /*1c350*/  SHF.R.S32.HI R10, RZ, 0x1f, R22 ;  /* 0x0000001fff0a7819 */ /* 0x000fe20000011416 */
[C---:B------:R-:W-:Y:S01]  /*1c360*/  VIADD R31, R22.reuse, 0x20 ;  /* 0x00000020161f7836 */ /* 0x040fe20000000000 */
[----:B------:R-:W-:Y:S01]  /*1c370*/  ISETP.GE.AND P1, PT, R15, UR4, PT ;  /* 0x000000040f007c0c */ /* 0x000fe2000bf26270 */
[C---:B------:R-:W-:Y:S01]  /*1c380*/  VIADD R27, R22.reuse, 0x8 ;  /* 0x00000008161b7836 */ /* 0x040fe20000000000 */
[----:B------:R-:W-:Y:S01]  /*1c390*/  ISETP.GE.AND P4, PT, R25, UR4, PT ;  /* 0x0000000419007c0c */ /* 0x000fe2000bf86270 */
[C---:B------:R-:W-:Y:S02]  /*1c3a0*/  VIADD R26, R22.reuse, 0x10 ;  /* 0x00000010161a7836 */ /* 0x040fe40000000000 */
[C---:B------:R-:W-:Y:S01]  /*1c3b0*/  VIADD R32, R22.reuse, 0x18 ;  /* 0x0000001816207836 */ /* 0x040fe20000000000 */
[----:B------:R-:W-:Y:S01]  /*1c3c0*/  SHF.R.S32.HI R27, RZ, 0x1f, R27 ;  /* 0x0000001fff1b7819 */ /* 0x000fe2000001141b */
[C---:B------:R-:W-:Y:S01]  /*1c3d0*/  VIADD R30, R22.reuse, 0x28 ;  /* 0x00000028161e7836 */ /* 0x040fe20000000000 */
[----:B------:R-:W-:Y:S01]  /*1c3e0*/  SHF.R.S32.HI R26, RZ, 0x1f, R26 ;  /* 0x0000001fff1a7819 */ /* 0x000fe2000001141a */
[C---:B------:R-:W-:Y:S01]  /*1c3f0*/  VIADD R33, R22.reuse, 0x20 ;  /* 0x0000002016217836 */ /* 0x040fe20000000000 */
[C---:B--2---:R-:W-:Y:S01]  /*1c400*/  @!P0 LEA R8, P2, R22.reuse, R14, 0x2 ;  /* 0x0000000e16088211 */ /* 0x044fe200078410ff */
[----:B------:R-:W-:Y:S01]  /*1c410*/  VIADD R34, R22, 0x18 ;  /* 0x0000001816227836 */ /* 0x000fe20000000000 */
[----:B------:R-:W-:-:S02]  /*1c420*/  ISETP.GE.AND P3, PT, R32, UR4, PT ;  /* 0x0000000420007c0c */ /* 0x000fc4000bf66270 */
[CC--:B-1----:R-:W-:Y:S02]  /*1c430*/  @!P0 LEA.HI.X R9, R22.reuse, R3.reuse, R10, 0x2, P2 ;  /* 0x0000000316098211 */ /* 0x0c2fe400010f140a */
[-C--:B------:R-:W-:Y:S02]  /*1c440*/  @!P1 LEA R10, P2, R15, R14.reuse, 0x2 ;  /* 0x0000000e0f0a9211 */ /* 0x080fe400078410ff */
[----:B------:R-:W-:Y:S01]  /*1c450*/  @!P4 LEA R12, P5, R25, R14, 0x2 ;  /* 0x0000000e190cc211 */ /* 0x000fe200078a10ff */
[----:B------:R1:W-:Y:S01]  /*1c460*/  @!P0 ST.E.64 desc[UR38][R8.64], R4 ;  /* 0x0000000408008985 */ /* 0x0003e2000c101b26 */
[----:B------:R-:W-:Y:S02]  /*1c470*/  ISETP.GE.AND P0, PT, R31, UR4, PT ;  /* 0x000000041f007c0c */ /* 0x000fe4000bf06270 */
[-C--:B------:R-:W-:Y:S01]  /*1c480*/  @!P1 LEA.HI.X R11, R15, R3.reuse, R27, 0x2, P2 ;  /* 0x000000030f0b9211 */ /* 0x080fe200010f141b */
[----:B------:R-:W-:Y:S01]  /*1c490*/  VIADD R15, R22, 0x30 ;  /* 0x00000030160f7836 */ /* 0x000fe20000000000 */
[----:B------:R-:W-:-:S02]  /*1c4a0*/  @!P4 LEA.HI.X R13, R25, R3, R26, 0x2, P5 ;  /* 0x00000003190dc211 */ /* 0x000fc400028f141a */
[----:B------:R-:W-:Y:S01]  /*1c4b0*/  ISETP.GE.AND P2, PT, R30, UR4, PT ;  /* 0x000000041e007c0c */ /* 0x000fe2000bf46270 */
[----:B------:R2:W-:Y:S01]  /*1c4c0*/  @!P1 ST.E.64 desc[UR38][R10.64], R92 ;  /* 0x0000005c0a009985 */ /* 0x0005e2000c101b26 */
[----:B------:R-:W-:Y:S02]  /*1c4d0*/  SHF.R.S32.HI R33, RZ, 0x1f, R33 ;  /* 0x0000001fff217819 */ /* 0x000fe40000011421 */
[-C--:B------:R-:W-:Y:S01]  /*1c4e0*/  @!P3 LEA R24, P5, R32, R14.reuse, 0x2 ;  /* 0x0000000e2018b211 */ /* 0x080fe200078a10ff */
[----:B------:R-:W-:Y:S01]  /*1c4f0*/  @!P4 ST.E.64 desc[UR38][R12.64], R96 ;  /* 0x000000600c00c985 */ /* 0x000fe2000c101b26 */
[----:B------:R-:W-:Y:S02]  /*1c500*/  SHF.R.S32.HI R34, RZ, 0x1f, R34 ;  /* 0x0000001fff227819 */ /* 0x000fe40000011422 */
[----:B------:R-:W-:Y:S02]  /*1c510*/  @!P0 LEA R26, P4, R31, R14, 0x2 ;  /* 0x0000000e1f1a8211 */ /* 0x000fe400078810ff */
[----:B------:R-:W-:-:S02]  /*1c520*/  ISETP.GE.AND P1, PT, R15, UR4, PT ;  /* 0x000000040f007c0c */ /* 0x000fc4000bf26270 */
[-C--:B------:R-:W-:Y:S01]  /*1c530*/  @!P0 LEA.HI.X R27, R31, R3.reuse, R33, 0x2, P4 ;  /* 0x000000031f1b8211 */ /* 0x080fe200020f1421 */
[----:B------:R-:W-:Y:S01]  /*1c540*/  VIADD R33, R22, 0x28 ;  /* 0x0000002816217836 */ /* 0x000fe20000000000 */
[-C--:B------:R-:W-:Y:S01]  /*1c550*/  @!P3 LEA.HI.X R25, R32, R3.reuse, R34, 0x2, P5 ;  /* 0x000000032019b211 */ /* 0x080fe200028f1422 */
[----:B------:R-:W-:Y:S01]  /*1c560*/  VIADD R32, R22, 0x38 ;  /* 0x0000003816207836 */ /* 0x000fe20000000000 */
[-C--:B-1----:R-:W-:Y:S01]  /*1c570*/  @!P2 LEA R4, P5, R30, R14.reuse, 0x2 ;  /* 0x0000000e1e04a211 */ /* 0x082fe200078a10ff */
[----:B------:R-:W-:Y:S01]  /*1c580*/  VIADD R31, R22, 0x40 ;  /* 0x00000040161f7836 */ /* 0x000fe20000000000 */
[----:B------:R-:W-:Y:S01]  /*1c590*/  SHF.R.S32.HI R33, RZ, 0x1f, R33 ;  /* 0x0000001fff217819 */ /* 0x000fe20000011421 */
[----:B------:R1:W-:Y:S01]  /*1c5a0*/  @!P3 ST.E.64 desc[UR38][R24.64], R100 ;  /* 0x000000641800b985 */ /* 0x0003e2000c101b26 */
[----:B------:R-:W-:Y:S01]  /*1c5b0*/  ISETP.GE.AND P3, PT, R32, UR4, PT ;  /* 0x0000000420007c0c */ /* 0x000fe2000bf66270 */
[----:B--2---:R-:W-:Y:S01]  /*1c5c0*/  VIADD R11, R22, 0x48 ;  /* 0x00000048160b7836 */ /* 0x004fe20000000000 */
[----:B------:R-:W-:Y:S01]  /*1c5d0*/  @!P2 LEA.HI.X R5, R30, R3, R33, 0x2, P5 ;  /* 0x000000031e05a211 */ /* 0x000fe200028f1421 */
[C---:B------:R-:W-:Y:S01]  /*1c5e0*/  VIADD R30, R22.reuse, 0x30 ;  /* 0x00000030161e7836 */ /* 0x040fe20000000000 */
[----:B------:R-:W-:Y:S01]  /*1c5f0*/  @!P0 ST.E.64 desc[UR38][R26.64], R104 ;  /* 0x000000681a008985 */ /* 0x000fe2000c101b26 */
[----:B------:R-:W-:Y:S01]  /*1c600*/  @!P1 LEA R8, P4, R15, R14, 0x2 ;  /* 0x0000000e0f089211 */ /* 0x000fe200078810ff */
[----:B------:R-:W-:Y:S01]  /*1c610*/  VIADD R33, R22, 0x38 ;  /* 0x0000003816217836 */ /* 0x000fe20000000000 */
[----:B------:R-:W-:Y:S01]  /*1c620*/  ISETP.GE.AND P0, PT, R31, UR4, PT ;  /* 0x000000041f007c0c */ /* 0x000fe2000bf06270 */
[----:B------:R2:W-:Y:S01]  /*1c630*/  @!P2 ST.E.64 desc[UR38][R4.64], R108 ;  /* 0x0000006c0400a985 */ /* 0x0005e2000c101b26 */
[----:B------:R-:W-:-:S02]  /*1c640*/  SHF.R.S32.HI R30, RZ, 0x1f, R30 ;  /* 0x0000001fff1e7819 */ /* 0x000fc4000001141e */
[----:B------:R-:W-:Y:S02]  /*1c650*/  ISETP.GE.AND P2, PT, R11, UR4, PT ;  /* 0x000000040b007c0c */ /* 0x000fe4000bf46270 */
[----:B------:R-:W-:Y:S01]  /*1c660*/  @!P1 LEA.HI.X R9, R15, R3, R30, 0x2, P4 ;  /* 0x000000030f099211 */ /* 0x000fe200020f141e */
[----:B------:R-:W-:Y:S01]  /*1c670*/  VIADD R15, R22, 0x50 ;  /* 0x00000050160f7836 */ /* 0x000fe20000000000 */
[----:B-1----:R-:W-:Y:S01]  /*1c680*/  @!P3 LEA R24, P5, R32, R14, 0x2 ;  /* 0x0000000e2018b211 */ /* 0x002fe200078a10ff */
[----:B------:R-:W-:Y:S01]  /*1c690*/  VIADD R30, R22, 0x58 ;  /* 0x00000058161e7836 */ /* 0x000fe20000000000 */
[----:B------:R-:W-:Y:S01]  /*1c6a0*/  SHF.R.S32.HI R33, RZ, 0x1f, R33 ;  /* 0x0000001fff217819 */ /* 0x000fe20000011421 */
[----:B------:R1:W-:Y:S01]  /*1c6b0*/  @!P1 ST.E.64 desc[UR38][R8.64], R6 ;  /* 0x0000000608009985 */ /* 0x0003e2000c101b26 */
[----:B------:R-:W-:Y:S02]  /*1c6c0*/  ISETP.GE.AND P1, PT, R15, UR4, PT ;  /* 0x000000040f007c0c */ /* 0x000fe4000bf26270 */
[----:B------:R-:W-:-:S02]  /*1c6d0*/  SHF.R.S32.HI R10, RZ, 0x1f, R31 ;  /* 0x0000001fff0a7819 */ /* 0x000fc4000001141f */
[CC--:B------:R-:W-:Y:S02]  /*1c6e0*/  @!P0 LEA R12, P4, R31.reuse, R14.reuse, 0x2 ;  /* 0x0000000e1f0c8211 */ /* 0x0c0fe400078810ff */
[-C--:B------:R-:W-:Y:S02]  /*1c6f0*/  @!P3 LEA.HI.X R25, R32, R3.reuse, R33, 0x2, P5 ;  /* 0x000000032019b211 */ /* 0x080fe400028f1421 */
[----:B------:R-:W-:Y:S02]  /*1c700*/  ISETP.GE.AND P5, PT, R30, UR4, PT ;  /* 0x000000041e007c0c */ /* 0x000fe4000bfa6270 */
[----:B------:R-:W-:Y:S01]  /*1c710*/  @!P0 LEA.HI.X R13, R31, R3, R10, 0x2, P4 ;  /* 0x000000031f0d8211 */ /* 0x000fe200020f140a */
[----:B------:R3:W-:Y:S01]  /*1c720*/  @!P3 ST.E.64 desc[UR38][R24.64], R116 ;  /* 0x000000741800b985 */ /* 0x0007e2000c101b26 */
[----:B--2---:R-:W-:Y:S02]  /*1c730*/  SHF.R.S32.HI R4, RZ, 0x1f, R11 ;  /* 0x0000001fff047819 */ /* 0x004fe4000001140b */
[----:B------:R-:W-:Y:S01]  /*1c740*/  @!P2 LEA R10, P4, R11, R14, 0x2 ;  /* 0x0000000e0b0aa211 */ /* 0x000fe200078810ff */
[----:B------:R3:W-:Y:S01]  /*1c750*/  @!P0 ST.E.64 desc[UR38][R12.64], R120 ;  /* 0x000000780c008985 */ /* 0x0007e2000c101b26 */
[----:B-1----:R-:W-:-:S02]  /*1c760*/  SHF.R.S32.HI R6, RZ, 0x1f, R15 ;  /* 0x0000001fff067819 */ /* 0x002fc4000001140f */
[----:B------:R-:W-:Y:S02]  /*1c770*/  @!P2 LEA.HI.X R11, R11, R3, R4, 0x2, P4 ;  /* 0x000000030b0ba211 */ /* 0x000fe400020f1404 */
[----:B------:R-:W-:-:S03]  /*1c780*/  @!P1 LEA R4, P4, R15, R14, 0x2 ;  /* 0x0000000e0f049211 */ /* 0x000fc600078810ff */
[----:B------:R3:W-:Y:S01]  /*1c790*/  @!P2 ST.E.64 desc[UR38][R10.64], R124 ;  /* 0x0000007c0a00a985 */ /* 0x0007e2000c101b26 */
[-C--:B------:R-:W-:Y:S02]  /*1c7a0*/  @!P1 LEA.HI.X R5, R15, R3.reuse, R6, 0x2, P4 ;  /* 0x000000030f059211 */ /* 0x080fe400020f1406 */
[----:B------:R-:W-:Y:S02]  /*1c7b0*/  SHF.R.S32.HI R6, RZ, 0x1f, R30 ;  /* 0x0000001fff067819 */ /* 0x000fe4000001141e */
[C---:B------:R-:W-:Y:S01]  /*1c7c0*/  @!P5 LEA R14, P4, R30.reuse, R14, 0x2 ;  /* 0x0000000e1e0ed211 */ /* 0x040fe200078810ff */
[----:B------:R3:W-:Y:S03]  /*1c7d0*/  @!P1 ST.E.64 desc[UR38][R4.64], R128 ;  /* 0x0000008004009985 */ /* 0x0007e6000c101b26 */
[----:B------:R-:W-:-:S05]  /*1c7e0*/  @!P5 LEA.HI.X R15, R30, R3, R6, 0x2, P4 ;  /* 0x000000031e0fd211 */ /* 0x000fca00020f1406 */
[----:B------:R3:W-:Y:S04]  /*1c7f0*/  @!P5 ST.E.64 desc[UR38][R14.64], R132 ;  /* 0x000000840e00d985 */ /* 0x0007e8000c101b26 */
.L_x_1586:
[----:B------:R-:W-:Y:S05]  /*1c800*/  BSYNC B1 ;  /* 0x0000000000017941 */ /* 0x000fea0003800000 */
.L_x_1585:
[----:B------:R-:W-:-:S03]  /*1c810*/  UMOV UR4, 0xffffffff ;  /* 0xffffffff00047882 */ /* 0x000fc60000000000 */
[----:B------:R-:W-:Y:S05]  /*1c820*/  BRA.DIV UR4, `(.L_x_1587) ;  /* 0x000000aa04e47947 */ /* 0x000fea000b800000 */
[----:B-1----:R1:W4:Y:S04]  /*1c830*/  SHFL.IDX PT, R3, R29, 0x1, 0x1c1f ;  /* 0x003c1f001d037f89 */ /* 0x00232800000e0000 */
[----:B--23--:R1:W2:Y:S02]  /*1c840*/  SHFL.IDX PT, R14, R0, 0x1, 0x1c1f ;  /* 0x003c1f00000e7f89 */ /* 0x00c2a400000e0000 */
.L_x_1814:
[----:B------:R-:W-:-:S13]  /*1c850*/  ISETP.GE.AND P0, PT, R28, R47, PT ;  /* 0x0000002f1c00720c */ /* 0x000fda0003f06270 */
[----:B------:R-:W-:Y:S05]  /*1c860*/  @P0 BRA `(.L_x_1583) ;  /* 0x0000001000200947 */ /* 0x000fea0003800000 */
[C---:B------:R-:W-:Y:S01]  /*1c870*/  VIADD R11, R22.reuse, 0x8 ;  /* 0x00000008160b7836 */ /* 0x040fe20000000000 */
[----:B------:R-:W-:Y:S01]  /*1c880*/  ULDC UR4, c[0x0][0xac8] ;  /* 0x0002b20000047ab9 */ /* 0x000fe20000000800 */
[C---:B------:R-:W-:Y:S01]  /*1c890*/  VIADD R10, R22.reuse, 0x10 ;  /* 0x00000010160a7836 */ /* 0x040fe20000000000 */
[C---:B------:R-:W-:Y:S01]  /*1c8a0*/  ISETP.GE.AND P5, PT, R22.reuse, UR4, PT ;  /* 0x0000000416007c0c */ /* 0x040fe2000bfa6270 */
[C---:B------:R-:W-:Y:S01]  /*1c8b0*/  VIADD R13, R22.reuse, 0x8 ;  /* 0x00000008160d7836 */ /* 0x040fe20000000000 */
[----:B------:R-:W-:Y:S01]  /*1c8c0*/  ISETP.GE.AND P3, PT, R11, UR4, PT ;  /* 0x000000040b007c0c */ /* 0x000fe2000bf66270 */
[----:B------:R-:W-:Y:S01]  /*1c8d0*/  VIADD R12, R22, 0x18 ;  /* 0x00000018160c7836 */ /* 0x000fe20000000000 */
[----:B------:R-:W-:Y:S01]  /*1c8e0*/  ISETP.GE.AND P4, PT, R10, UR4, PT ;  /* 0x000000040a007c0c */ /* 0x000fe2000bf86270 */
[C---:B------:R-:W-:Y:S01]  /*1c8f0*/  VIADD R24, R22.reuse, 0x20 ;  /* 0x0000002016187836 */ /* 0x040fe20000000000 */
[----:B01----:R-:W-:Y:S01]  /*1c900*/  SHF.R.S32.HI R0, RZ, 0x1f, R22 ;  /* 0x0000001fff007819 */ /* 0x003fe20000011416 */
[C---:B------:R-:W-:Y:S01]  /*1c910*/  VIADD R29, R22.reuse, 0x30 ;  /* 0x00000030161d7836 */ /* 0x040fe20000000000 */
[----:B------:R-:W-:Y:S01]  /*1c920*/  SHF.R.S32.HI R13, RZ, 0x1f, R13 ;  /* 0x0000001fff0d7819 */ /* 0x000fe2000001140d */
[----:B------:R-:W-:Y:S01]  /*1c930*/  VIADD R26, R22, 0x38 ;  /* 0x00000038161a7836 */ /* 0x000fe20000000000 */
[----:B------:R-:W-:Y:S01]  /*1c940*/  ISETP.GE.AND P2, PT, R12, UR4, PT ;  /* 0x000000040c007c0c */ /* 0x000fe2000bf46270 */
[----:B------:R-:W-:-:S02]  /*1c950*/  VIADD R15, R22, 0x28 ;  /* 0x00000028160f7836 */ /* 0x000fc40000000000 */
[CC--:B--2---:R-:W-:Y:S01]  /*1c960*/  @!P5 LEA R4, P0, R22.reuse, R14.reuse, 0x2 ;  /* 0x0000000e1604d211 */ /* 0x0c4fe200078010ff */
[C---:B------:R-:W-:Y:S01]  /*1c970*/  VIADD R27, R22.reuse, 0x20 ;  /* 0x00000020161b7836 */ /* 0x040fe20000000000 */
[CC--:B------:R-:W-:Y:S01]  /*1c980*/  @!P3 LEA R6, P1, R11.reuse, R14.reuse, 0x2 ;  /* 0x0000000e0b06b211 */ /* 0x0c0fe200078210ff */
[C---:B------:R-:W-:Y:S01]  /*1c990*/  VIADD R25, R22.reuse, 0x40 ;  /* 0x0000004016197836 */ /* 0x040fe20000000000 */
[CC--:B----4-:R-:W-:Y:S01]  /*1c9a0*/  @!P5 LEA.HI.X R5, R22.reuse, R3.reuse, R0, 0x2, P0 ;  /* 0x000000031605d211 */ /* 0x0d0fe200000f1400 */
[C---:B------:R-:W-:Y:S01]  /*1c9b0*/  VIADD R0, R22.reuse, 0x28 ;  /* 0x0000002816007836 */ /* 0x040fe20000000000 */
[-C--:B------:R-:W-:Y:S01]  /*1c9c0*/  @!P3 LEA.HI.X R7, R11, R3.reuse, R13, 0x2, P1 ;  /* 0x000000030b07b211 */ /* 0x080fe200008f140d */
[----:B------:R-:W-:Y:S01]  /*1c9d0*/  VIADD R11, R22, 0x10 ;  /* 0x00000010160b7836 */ /* 0x000fe20000000000 */
[----:B------:R-:W-:Y:S01]  /*1c9e0*/  ISETP.GE.AND P0, PT, R24, UR4, PT ;  /* 0x0000000418007c0c */ /* 0x000fe2000bf06270 */
[----:B------:R0:W-:Y:S01]  /*1c9f0*/  @!P5 ST.E.64 desc[UR38][R4.64], R90 ;  /* 0x0000005a0400d985 */ /* 0x0001e2000c101b26 */
[----:B------:R-:W-:Y:S01]  /*1ca00*/  @!P4 LEA R8, P5, R10, R14, 0x2 ;  /* 0x0000000e0a08c211 */ /* 0x000fe200078a10ff */
[----:B------:R-:W-:Y:S01]  /*1ca10*/  VIADD R13, R22, 0x18 ;  /* 0x00000018160d7836 */ /* 0x000fe20000000000 */
[----:B------:R-:W-:Y:S01]  /*1ca20*/  SHF.R.S32.HI R11, RZ, 0x1f, R11 ;  /* 0x0000001fff0b7819 */ /* 0x000fe2000001140b */
[----:B------:R1:W-:Y:S01]  /*1ca30*/  @!P3 ST.E.64 desc[UR38][R6.64], R94 ;  /* 0x0000005e0600b985 */ /* 0x0003e2000c101b26 */
[----:B------:R-:W-:Y:S01]  /*1ca40*/  ISETP.GE.AND P1, PT, R0, UR4, PT ;  /* 0x0000000400007c0c */ /* 0x000fe2000bf26270 */
[----:B------:R-:W-:Y:S01]  /*1ca50*/  VIADD R30, R22, 0x30 ;  /* 0x00000030161e7836 */ /* 0x000fe20000000000 */
[----:B------:R-:W-:-:S02]  /*1ca60*/  @!P4 LEA.HI.X R9, R10, R3, R11, 0x2, P5 ;  /* 0x000000030a09c211 */ /* 0x000fc400028f140b */
[----:B------:R-:W-:Y:S02]  /*1ca70*/  SHF.R.S32.HI R13, RZ, 0x1f, R13 ;  /* 0x0000001fff0d7819 */ /* 0x000fe4000001140d */
[CC--:B------:R-:W-:Y:S01]  /*1ca80*/  @!P2 LEA R10, P5, R12.reuse, R14.reuse, 0x2 ;  /* 0x0000000e0c0aa211 */ /* 0x0c0fe200078a10ff */
[----:B------:R2:W-:Y:S01]  /*1ca90*/  @!P4 ST.E.64 desc[UR38][R8.64], R98 ;  /* 0x000000620800c985 */ /* 0x0005e2000c101b26 */
[----:B------:R-:W-:Y:S02]  /*1caa0*/  SHF.R.S32.HI R27, RZ, 0x1f, R27 ;  /* 0x0000001fff1b7819 */ /* 0x000fe4000001141b */
[----:B------:R-:W-:Y:S02]  /*1cab0*/  @!P2 LEA.HI.X R11, R12, R3, R13, 0x2, P5 ;  /* 0x000000030c0ba211 */ /* 0x000fe400028f140d */
[-C--:B------:R-:W-:Y:S02]  /*1cac0*/  @!P0 LEA R12, P4, R24, R14.reuse, 0x2 ;  /* 0x0000000e180c8211 */ /* 0x080fe400078810ff */
[----:B0-----:R-:W-:Y:S01]  /*1cad0*/  @!P1 LEA R4, P5, R0, R14, 0x2 ;  /* 0x0000000e00049211 */ /* 0x001fe200078a10ff */
[----:B------:R0:W-:Y:S01]  /*1cae0*/  @!P2 ST.E.64 desc[UR38][R10.64], R102 ;  /* 0x000000660a00a985 */ /* 0x0001e2000c101b26 */
[----:B------:R-:W-:-:S02]  /*1caf0*/  ISETP.GE.AND P2, PT, R29, UR4, PT ;  /* 0x000000041d007c0c */ /* 0x000fc4000bf46270 */
[----:B------:R-:W-:Y:S02]  /*1cb00*/  SHF.R.S32.HI R15, RZ, 0x1f, R15 ;  /* 0x0000001fff0f7819 */ /* 0x000fe4000001140f */
[----:B------:R-:W-:Y:S02]  /*1cb10*/  ISETP.GE.AND P3, PT, R26, UR4, PT ;  /* 0x000000041a007c0c */ /* 0x000fe4000bf66270 */
[-C--:B------:R-:W-:Y:S01]  /*1cb20*/  @!P0 LEA.HI.X R13, R24, R3.reuse, R27, 0x2, P4 ;  /* 0x00000003180d8211 */ /* 0x080fe200020f141b */
[----:B------:R-:W-:Y:S01]  /*1cb30*/  VIADD R27, R22, 0x38 ;  /* 0x00000038161b7836 */ /* 0x000fe20000000000 */
[----:B------:R-:W-:Y:S01]  /*1cb40*/  @!P1 LEA.HI.X R5, R0, R3, R15, 0x2, P5 ;  /* 0x0000000300059211 */ /* 0x000fe200028f140f */
[C---:B------:R-:W-:Y:S01]  /*1cb50*/  VIADD R15, R22.reuse, 0x48 ;  /* 0x00000048160f7836 */ /* 0x040fe20000000000 */
[----:B------:R-:W-:Y:S01]  /*1cb60*/  ISETP.GE.AND P4, PT, R25, UR4, PT ;  /* 0x0000000419007c0c */ /* 0x000fe2000bf86270 */
[----:B------:R3:W-:Y:S01]  /*1cb70*/  @!P0 ST.E.64 desc[UR38][R12.64], R20 ;  /* 0x000000140c008985 */ /* 0x0007e2000c101b26 */
[----:B------:R-:W-:Y:S01]  /*1cb80*/  VIADD R24, R22, 0x50 ;  /* 0x0000005016187836 */ /* 0x000fe20000000000 */
[----:B-1----:R-:W-:-:S02]  /*1cb90*/  @!P2 LEA R6, P5, R29, R14, 0x2 ;  /* 0x0000000e1d06a211 */ /* 0x002fc400078a10ff */
[----:B------:R-:W-:Y:S01]  /*1cba0*/  ISETP.GE.AND P0, PT, R15, UR4, PT ;  /* 0x000000040f007c0c */ /* 0x000fe2000bf06270 */
[----:B------:R1:W-:Y:S01]  /*1cbb0*/  @!P1 ST.E.64 desc[UR38][R4.64], R110 ;  /* 0x0000006e04009985 */ /* 0x0003e2000c101b26 */
[----:B------:R-:W-:Y:S02]  /*1cbc0*/  SHF.R.S32.HI R30, RZ, 0x1f, R30 ;  /* 0x0000001fff1e7819 */ /* 0x000fe4000001141e */
[----:B--2---:R-:W-:Y:S02]  /*1cbd0*/  @!P3 LEA R8, P1, R26, R14, 0x2 ;  /* 0x0000000e1a08b211 */ /* 0x004fe400078210ff */
[----:B------:R-:W-:Y:S02]  /*1cbe0*/  SHF.R.S32.HI R27, RZ, 0x1f, R27 ;  /* 0x0000001fff1b7819 */ /* 0x000fe4000001141b */
[----:B------:R-:W-:Y:S02]  /*1cbf0*/  @!P2 LEA.HI.X R7, R29, R3, R30, 0x2, P5 ;  /* 0x000000031d07a211 */ /* 0x000fe400028f141e */
[----:B------:R-:W-:-:S02]  /*1cc00*/  ISETP.GE.AND P5, PT, R24, UR4, PT ;  /* 0x0000000418007c0c */ /* 0x000fc4000bfa6270 */
[-C--:B------:R-:W-:Y:S01]  /*1cc10*/  @!P3 LEA.HI.X R9, R26, R3.reuse, R27, 0x2, P1 ;  /* 0x000000031a09b211 */ /* 0x080fe200008f141b */
[----:B------:R2:W-:Y:S01]  /*1cc20*/  @!P2 ST.E.64 desc[UR38][R6.64], R114 ;  /* 0x000000720600a985 */ /* 0x0005e2000c101b26 */
[----:B------:R-:W-:Y:S02]  /*1cc30*/  SHF.R.S32.HI R0, RZ, 0x1f, R25 ;  /* 0x0000001fff007819 */ /* 0x000fe40000011419 */
[CC--:B0-----:R-:W-:Y:S01]  /*1cc40*/  @!P4 LEA R10, P1, R25.reuse, R14.reuse, 0x2 ;  /* 0x0000000e190ac211 */ /* 0x0c1fe200078210ff */
[----:B------:R2:W-:Y:S01]  /*1cc50*/  @!P3 ST.E.64 desc[UR38][R8.64], R118 ;  /* 0x000000760800b985 */ /* 0x0005e2000c101b26 */
[----:B---3--:R-:W-:Y:S02]  /*1cc60*/  SHF.R.S32.HI R12, RZ, 0x1f, R15 ;  /* 0x0000001fff0c7819 */ /* 0x008fe4000001140f */
[----:B------:R-:W-:Y:S02]  /*1cc70*/  @!P4 LEA.HI.X R11, R25, R3, R0, 0x2, P1 ;  /* 0x00000003190bc211 */ /* 0x000fe400008f1400 */
[----:B-1----:R-:W-:-:S02]  /*1cc80*/  @!P0 LEA R4, P1, R15, R14, 0x2 ;  /* 0x0000000e0f048211 */ /* 0x002fc400078210ff */
[----:B------:R-:W-:Y:S01]  /*1cc90*/  SHF.R.S32.HI R0, RZ, 0x1f, R24 ;  /* 0x0000001fff007819 */ /* 0x000fe20000011418 */
[----:B------:R2:W-:Y:S01]  /*1cca0*/  @!P4 ST.E.64 desc[UR38][R10.64], R122 ;  /* 0x0000007a0a00c985 */ /* 0x0005e2000c101b26 */
[----:B------:R-:W-:Y:S02]  /*1ccb0*/  @!P0 LEA.HI.X R5, R15, R3, R12, 0x2, P1 ;  /* 0x000000030f058211 */ /* 0x000fe400008f140c */
[----:B------:R-:W-:-:S03]  /*1ccc0*/  @!P5 LEA R12, P1, R24, R14, 0x2 ;  /* 0x0000000e180cd211 */ /* 0x000fc600078210ff */
[----:B------:R2:W-:Y:S01]  /*1ccd0*/  @!P0 ST.E.64 desc[UR38][R4.64], R126 ;  /* 0x0000007e04008985 */ /* 0x0005e2000c101b26 */
[----:B------:R-:W-:Y:S01]  /*1cce0*/  @!P5 LEA.HI.X R13, R24, R3, R0, 0x2, P1 ;  /* 0x00000003180dd211 */ /* 0x000fe200008f1400 */
[----:B------:R-:W-:-:S04]  /*1ccf0*/  VIADD R0, R22, 0x58 ;  /* 0x0000005816007836 */ /* 0x000fc80000000000 */
[----:B------:R2:W-:Y:S01]  /*1cd00*/  @!P5 ST.E.64 desc[UR38][R12.64], R130 ;  /* 0x000000820c00d985 */ /* 0x0005e2000c101b26 */
[----:B------:R-:W-:-:S13]  /*1cd10*/  ISETP.GE.AND P0, PT, R0, UR4, PT ;  /* 0x0000000400007c0c */ /* 0x000fda000bf06270 */
[----:B--2---:R-:W-:Y:S05]  /*1cd20*/  @P0 BRA `(.L_x_1583) ;  /* 0x0000000800f00947 */ /* 0x004fea0003800000 */
[----:B------:R-:W-:Y:S02]  /*1cd30*/  LEA R14, P0, R0, R14, 0x2 ;  /* 0x0000000e000e7211 */ /* 0x000fe400078010ff */
[----:B------:R-:W-:-:S04]  /*1cd40*/  SHF.R.S32.HI R4, RZ, 0x1f, R0 ;  /* 0x0000001fff047819 */ /* 0x000fc80000011400 */
[----:B------:R-:W-:-:S05]  /*1cd50*/  LEA.HI.X R15, R0, R3, R4, 0x2, P0 ;  /* 0x00000003000f7211 */ /* 0x000fca00000f1404 */
[----:B------:R0:W-:Y:S01]  /*1cd60*/  ST.E.64 desc[UR38][R14.64], R134 ;  /* 0x000000860e007985 */ /* 0x0001e2000c101b26 */
[----:B------:R-:W-:Y:S05]  /*1cd70*/  BRA `(.L_x_1583) ;  /* 0x0000000800dc7947 */ /* 0x000fea0003800000 */
.L_x_1576:
[----:B------:R-:W2:Y:S01]  /*1cd80*/  LDL R3, [R1+0x50] ;  /* 0x0000500001037983 */ /* 0x000ea20000100800 */
[----:B------:R-:W-:Y:S01]  /*1cd90*/  ULDC.64 UR4, c[0x0][0xc08] ;  /* 0x0003020000047ab9 */ /* 0x000fe20000000a00 */
[----:B------:R-:W3:Y:S02]  /*1cda0*/  LDC.64 R4, c[0x0][0xc00] ;  /* 0x00030000ff047b82 */ /* 0x000ee40000000a00 */
[----:B------:R-:W3:Y:S01]  /*1cdb0*/  LDL R0, [R1+0x54] ;  /* 0x0000540001007983 */ /* 0x000ee20000100800 */
[----:B------:R-:W-:-:S04]  /*1cdc0*/  ISETP.NE.U32.AND P0, PT, RZ, UR4, PT ;  /* 0x00000004ff007c0c */ /* 0x000fc8000bf05070 */
[----:B------:R-:W-:Y:S01]  /*1cdd0*/  ISETP.NE.AND.EX P1, PT, RZ, UR5, PT, P0 ;  /* 0x00000005ff007c0c */ /* 0x000fe2000bf25300 */
[----:B------:R-:W-:Y:S02]  /*1cde0*/  ULDC.64 UR4, c[0x0][0xc00] ;  /* 0x0003000000047ab9 */ /* 0x000fe40000000a00 */
[----:B------:R-:W-:-:S04]  /*1cdf0*/  ISETP.NE.U32.AND P0, PT, RZ, UR4, PT ;  /* 0x00000004ff007c0c */ /* 0x000fc8000bf05070 */
[----:B------:R-:W-:-:S06]  /*1ce00*/  ISETP.NE.AND.EX P0, PT, RZ, UR5, PT, P0 ;  /* 0x00000005ff007c0c */ /* 0x000fcc000bf05300 */
[----:B------:R-:W4:Y:S01]  /*1ce10*/  @P1 LDC.64 R6, c[0x0][0xc08] ;  /* 0x00030200ff061b82 */ /* 0x000f220000000a00 */
[----:B------:R-:W-:Y:S02]  /*1ce20*/  ULDC UR4, c[0x0][0xa88] ;  /* 0x0002a20000047ab9 */ /* 0x000fe40000000800 */
[----:B------:R-:W-:Y:S01]  /*1ce30*/  IMAD.U32 R10, RZ, RZ, UR4 ;  /* 0x00000004ff0a7e24 */ /* 0x000fe2000f8e00ff */
[----:B------:R-:W0:Y:S01]  /*1ce40*/  S2R R9, SR_TID.X ;  /* 0x0000000000097919 */ /* 0x000e220000002100 */
[----:B--2---:R-:W-:Y:S02]  /*1ce50*/  IMAD.MOV.U32 R8, RZ, RZ, R3 ;  /* 0x000000ffff087224 */ /* 0x004fe400078e0003 */
[----:B------:R-:W-:Y:S02]  /*1ce60*/  IMAD.MOV.U32 R3, RZ, RZ, RZ ;  /* 0x000000ffff037224 */ /* 0x000fe400078e00ff */
[----:B---3--:R-:W-:-:S04]  /*1ce70*/  IMAD.WIDE R4, R0, 0x4, R4 ;  /* 0x0000000400047825 */ /* 0x008fc800078e0204 */
[----:B----4-:R-:W-:Y:S01]  /*1ce80*/  @P1 IMAD.WIDE R6, R0, 0x4, R6 ;  /* 0x0000000400061825 */ /* 0x010fe200078e0206 */
[----:B------:R2:W5:Y:S04]  /*1ce90*/  @P0 LDG.E R3, desc[UR38][R4.64] ;  /* 0x0000002604030981 */ /* 0x000568000c1e1900 */
[----:B------:R2:W5:Y:S01]  /*1cea0*/  @P1 LDG.E R10, desc[UR38][R6.64] ;  /* 0x00000026060a1981 */ /* 0x000562000c1e1900 */
[----:B------:R-:W-:Y:S01]  /*1ceb0*/  ISETP.NE.AND P2, PT, R8, RZ, PT ;  /* 0x000000ff0800720c */ /* 0x000fe20003f45270 */
[----:B0-----:R-:W-:Y:S01]  /*1cec0*/  VIADD R30, R9, 0xffffff80 ;  /* 0xffffff80091e7836 */ /* 0x001fe20000000000 */
[----:B------:R-:W-:-:S04]  /*1ced0*/  SHF.R.S32.HI R28, RZ, 0x1f, R0 ;  /* 0x0000001fff1c7819 */ /* 0x000fc80000011400 */
        /* <DEDUP_REMOVED lines=9> */
.L_x_1588:
[----:B------:R-:W-:Y:S01]  /*1cf70*/  BSSY B1, `(.L_x_1589) ;  /* 0x0000038000017945 */ /* 0x000fe20003800000 */
[----:B------:R-:W-:Y:S02]  /*1cf80*/  SEL R29, R0, RZ, !P0 ;  /* 0x000000ff001d7207 */ /* 0x000fe40004000000 */
[----:B------:R-:W-:Y:S02]  /*1cf90*/  SEL R28, R28, RZ, !P0 ;  /* 0x000000ff1c1c7207 */ /* 0x000fe40004000000 */
[----:B-----5:R-:W-:Y:S01]  /*1cfa0*/  SHF.R.S32.HI R26, RZ, 0x1f, R3 ;  /* 0x0000001fff1a7819 */ /* 0x020fe20000011403 */
[----:B------:R-:W-:Y:S06]  /*1cfb0*/  @P3 BRA `(.L_x_1590) ;  /* 0x0000000000cc3947 */ /* 0x000fec0003800000 */
[----:B--2---:R-:W2:Y:S01]  /*1cfc0*/  LDL R4, [R1+0x18] ;  /* 0x0000180001047983 */ /* 0x004ea20000100800 */
[----:B------:R-:W0:Y:S02]  /*1cfd0*/  LDC R33, c[0x0][0xbe8] ;  /* 0x0002fa00ff217b82 */ /* 0x000e240000000800 */
[----:B0-----:R-:W-:Y:S01]  /*1cfe0*/  IMAD R0, R10, R33, RZ ;  /* 0x000000210a007224 */ /* 0x001fe200078e02ff */
[----:B--2---:R-:W-:-:S04]  /*1cff0*/  IADD3 R31, R4, -0x80, R9 ;  /* 0xffffff80041f7810 */ /* 0x004fc80007ffe009 */
        /* <DEDUP_REMOVED lines=13> */
[----:B------:R-:W1:Y:S08]  /*1d0d0*/  LDC.64 R6, c[0x0][R24+0x210] ;  /* 0x0000840018067b82 */ /* 0x000e700000000a00 */
[----:B------:R-:W5:Y:S08]  /*1d0e0*/  @P1 LDC R0, c[0x0][0xbec] ;  /* 0x0002fb00ff001b82 */ /* 0x000f700000000800 */
[----:B------:R-:W1:Y:S01]  /*1d0f0*/  @P1 LDC R35, c[0x0][0xbf0] ;  /* 0x0002fc00ff231b82 */ /* 0x000e620000000800 */
[----:B----4-:R-:W-:-:S07]  /*1d100*/  IMAD R11, R15, R29, RZ ;  /* 0x0000001d0f0b7224 */ /* 0x010fce00078e02ff */
[----:B0-----:R-:W0:Y:S01]  /*1d110*/  @!P0 LDC R4, c[0x0][0xb50] ;  /* 0x0002d400ff048b82 */ /* 0x001e220000000800 */
[----:B------:R-:W-:Y:S02]  /*1d120*/  IMAD R15, R14, R28, R11 ;  /* 0x0000001c0e0f7224 */ /* 0x000fe400078e020b */
[----:B-----5:R-:W-:-:S05]  /*1d130*/  @P1 IMAD.HI.U32 R0, R31, R0, RZ ;  /* 0x000000001f001227 */ /* 0x020fca00078e00ff */
[----:B------:R-:W4:Y:S01]  /*1d140*/  @!P0 LDC R5, c[0x0][0xb54] ;  /* 0x0002d500ff058b82 */ /* 0x000f220000000800 */
[----:B-1----:R-:W-:-:S05]  /*1d150*/  @P1 SHF.R.U32.HI R25, RZ, R35, R0 ;  /* 0x00000023ff191219 */ /* 0x002fca0000011600 */
[----:B------:R-:W-:Y:S02]  /*1d160*/  IMAD.MOV R0, RZ, RZ, -R25 ;  /* 0x000000ffff007224 */ /* 0x000fe400078e0a19 */
[-C--:B--2---:R-:W-:Y:S02]  /*1d170*/  IMAD R27, R13, R20.reuse, RZ ;  /* 0x000000140d1b7224 */ /* 0x084fe400078e02ff */
[----:B------:R-:W-:Y:S01]  /*1d180*/  IMAD.WIDE.U32 R12, R12, R20, RZ ;  /* 0x000000140c0c7225 */ /* 0x000fe200078e00ff */
[----:B---3--:R-:W-:-:S03]  /*1d190*/  SEL R11, R32, RZ, P0 ;  /* 0x000000ff200b7207 */ /* 0x008fc60000000000 */
[----:B------:R-:W-:-:S04]  /*1d1a0*/  IMAD.WIDE.U32 R20, R14, R29, RZ ;  /* 0x0000001d0e147225 */ /* 0x000fc800078e00ff */
[----:B------:R-:W-:Y:S01]  /*1d1b0*/  IMAD.IADD R27, R13, 0x1, R27 ;  /* 0x000000010d1b7824 */ /* 0x000fe200078e021b */
[----:B------:R-:W-:Y:S01]  /*1d1c0*/  IADD3 R12, P1, P3, R20, R12, R3 ;  /* 0x0000000c140c7210 */ /* 0x000fe20007b3e003 */
[----:B------:R-:W-:Y:S02]  /*1d1d0*/  IMAD.IADD R15, R21, 0x1, R15 ;  /* 0x00000001150f7824 */ /* 0x000fe400078e020f */
[-C--:B------:R-:W-:Y:S02]  /*1d1e0*/  IMAD R13, R9, R11.reuse, RZ ;  /* 0x0000000b090d7224 */ /* 0x080fe400078e02ff */
[----:B------:R-:W-:-:S04]  /*1d1f0*/  IMAD.WIDE.U32 R8, R8, R11, RZ ;  /* 0x0000000b08087225 */ /* 0x000fc800078e00ff */
[----:B------:R-:W-:Y:S01]  /*1d200*/  IMAD R11, R33, R0, R31 ;  /* 0x00000000210b7224 */ /* 0x000fe200078e021f */
[----:B------:R-:W-:Y:S01]  /*1d210*/  IADD3.X R0, R15, R27, R26, P1, P3 ;  /* 0x0000001b0f007210 */ /* 0x000fe20000fe641a */
[----:B------:R-:W-:Y:S01]  /*1d220*/  IMAD.IADD R13, R9, 0x1, R13 ;  /* 0x00000001090d7824 */ /* 0x000fe200078e020d */
[----:B------:R-:W-:Y:S02]  /*1d230*/  IADD3 R8, P0, P1, R25, R12, R8 ;  /* 0x0000000c19087210 */ /* 0x000fe4000791e008 */
[----:B------:R-:W-:-:S04]  /*1d240*/  SHF.R.S32.HI R25, RZ, 0x1f, R25 ;  /* 0x0000001fff197819 */ /* 0x000fc80000011419 */
[----:B------:R-:W-:Y:S01]  /*1d250*/  IADD3.X R9, R25, R0, R13, P0, P1 ;  /* 0x0000000019097210 */ /* 0x000fe200007e240d */
[----:B------:R-:W-:Y:S01]  /*1d260*/  IMAD R0, R7, R11, RZ ;  /* 0x0000000b07007224 */ /* 0x000fe200078e02ff */
[----:B------:R-:W-:-:S05]  /*1d270*/  SHF.R.S32.HI R13, RZ, 0x1f, R11 ;  /* 0x0000001fff0d7819 */ /* 0x000fca000001140b */
[C---:B------:R-:W-:Y:S02]  /*1d280*/  IMAD R13, R6.reuse, R13, R0 ;  /* 0x0000000d060d7224 */ /* 0x040fe400078e0200 */
[----:B------:R-:W-:-:S04]  /*1d290*/  IMAD.WIDE.U32 R6, R6, R11, R8 ;  /* 0x0000000b06067225 */ /* 0x000fc800078e0008 */
[----:B------:R-:W-:Y:S01]  /*1d2a0*/  IMAD.IADD R0, R7, 0x1, R13 ;  /* 0x0000000107007824 */ /* 0x000fe200078e020d */
[----:B0-----:R-:W-:Y:S01]  /*1d2b0*/  LEA R4, P0, R6, R4, 0x2 ;  /* 0x0000000406047211 */ /* 0x001fe200078010ff */
[----:B------:R-:W-:-:S03]  /*1d2c0*/  IMAD.MOV.U32 R7, RZ, RZ, -0x800000 ;  /* 0xff800000ff077424 */ /* 0x000fc600078e00ff */
[----:B----4-:R-:W-:-:S05]  /*1d2d0*/  LEA.HI.X R5, R6, R5, R0, 0x2, P0 ;  /* 0x0000000506057211 */ /* 0x010fca00000f1400 */
[----:B------:R0:W-:Y:S04]  /*1d2e0*/  STG.E desc[UR38][R4.64], R7 ;  /* 0x0000000704007986 */ /* 0x0001e8000c101926 */
.L_x_1590:
[----:B------:R-:W-:Y:S05]  /*1d2f0*/  BSYNC B1 ;  /* 0x0000000000017941 */ /* 0x000fea0003800000 */
.L_x_1589:
[----:B------:R-:W-:Y:S05]  /*1d300*/  @P2 BRA `(.L_x_1583) ;  /* 0x0000000400782947 */ /* 0x000fea0003800000 */
[----:B------:R-:W3:Y:S01]  /*1d310*/  LDL.LU R12, [R1+0x4c] ;  /* 0x00004c00010c7983 */ /* 0x000ee20000300800 */
[----:B------:R-:W4:Y:S01]  /*1d320*/  LDC R21, c[0x0][0xbe8] ;  /* 0x0002fa00ff157b82 */ /* 0x000f220000000800 */
[----:B0-2---:R-:W-:Y:S01]  /*1d330*/  SHF.R.S32.HI R5, RZ, 0x1f, R30 ;  /* 0x0000001fff057819 */ /* 0x005fe2000001141e */
[----:B------:R-:W-:Y:S01]  /*1d340*/  ULDC.64 UR4, c[0x0][0xaa0] ;  /* 0x0002a80000047ab9 */ /* 0x000fe20000000a00 */
[----:B------:R-:W2:Y:S01]  /*1d350*/  LDL R27, [R1+0x18] ;  /* 0x00001800011b7983 */ /* 0x000ea20000100800 */
        /* <DEDUP_REMOVED lines=13> */
[----:B----4-:R-:W-:-:S13]  /*1d430*/  ISETP.NE.AND P0, PT, R21, 0x1, PT ;  /* 0x000000011500780c */ /* 0x010fda0003f05270 */
[----:B------:R-:W0:Y:S08]  /*1d440*/  @P0 LDC R8, c[0x0][0xbec] ;  /* 0x0002fb00ff080b82 */ /* 0x000e300000000800 */
[----:B------:R-:W4:Y:S01]  /*1d450*/  @P0 LDC R11, c[0x0][0xbf0] ;  /* 0x0002fc00ff0b0b82 */ /* 0x000f220000000800 */
[----:B---3--:R-:W-:-:S04]  /*1d460*/  IMAD.WIDE.U32 R4, R12, UR4, R4 ;  /* 0x000000040c047c25 */ /* 0x008fc8000f8e0004 */
[----:B--2---:R-:W-:Y:S02]  /*1d470*/  IMAD.IADD R9, R27, 0x1, R0 ;  /* 0x000000011b097824 */ /* 0x004fe400078e0200 */
[----:B------:R-:W-:Y:S01]  /*1d480*/  IMAD R5, R12, UR5, R5 ;  /* 0x000000050c057c24 */ /* 0x000fe2000f8e0205 */
[----:B------:R-:W-:Y:S01]  /*1d490*/  ULDC.64 UR4, c[0x0][0xae0] ;  /* 0x0002b80000047ab9 */ /* 0x000fe20000000a00 */
[----:B0-----:R-:W-:-:S04]  /*1d4a0*/  @P0 IMAD.HI.U32 R0, R9, R8, RZ ;  /* 0x0000000809000227 */ /* 0x001fc800078e00ff */
[----:B------:R-:W-:Y:S01]  /*1d4b0*/  IMAD.MOV.U32 R3, RZ, RZ, R9 ;  /* 0x000000ffff037224 */ /* 0x000fe200078e0009 */
[----:B----4-:R-:W-:Y:S01]  /*1d4c0*/  @P0 SHF.R.U32.HI R3, RZ, R11, R0 ;  /* 0x0000000bff030219 */ /* 0x010fe20000011600 */
[----:B------:R-:W-:-:S03]  /*1d4d0*/  IMAD.WIDE.U32 R4, R29, UR6, R4 ;  /* 0x000000061d047c25 */ /* 0x000fc6000f8e0004 */
[--C-:B------:R-:W-:Y:S01]  /*1d4e0*/  SHF.R.S32.HI R0, RZ, 0x1f, R3.reuse ;  /* 0x0000001fff007819 */ /* 0x100fe20000011403 */
[----:B------:R-:W-:Y:S02]  /*1d4f0*/  IMAD.MOV R6, RZ, RZ, -R3 ;  /* 0x000000ffff067224 */ /* 0x000fe400078e0a03 */
[----:B------:R-:W-:Y:S02]  /*1d500*/  IMAD.IADD R5, R5, 0x1, R7 ;  /* 0x0000000105057824 */ /* 0x000fe400078e0207 */
[----:B------:R-:W-:Y:S02]  /*1d510*/  IMAD R0, R0, UR4, RZ ;  /* 0x0000000400007c24 */ /* 0x000fe4000f8e02ff */
[----:B------:R-:W-:Y:S02]  /*1d520*/  IMAD R7, R21, R6, R9 ;  /* 0x0000000615077224 */ /* 0x000fe400078e0209 */
[C---:B------:R-:W-:Y:S02]  /*1d530*/  IMAD R9, R3.reuse, UR5, R0 ;  /* 0x0000000503097c24 */ /* 0x040fe4000f8e0200 */
[----:B------:R-:W-:Y:S01]  /*1d540*/  IMAD.WIDE.U32 R4, R3, UR4, R4 ;  /* 0x0000000403047c25 */ /* 0x000fe2000f8e0004 */
[----:B------:R-:W-:Y:S01]  /*1d550*/  SHF.R.S32.HI R0, RZ, 0x1f, R7 ;  /* 0x0000001fff007819 */ /* 0x000fe20000011407 */
[----:B------:R-:W-:-:S02]  /*1d560*/  ULDC.64 UR4, c[0x0][0xad8] ;  /* 0x0002b60000047ab9 */ /* 0x000fc40000000a00 */
[----:B------:R-:W-:Y:S02]  /*1d570*/  IMAD.IADD R5, R5, 0x1, R9 ;  /* 0x0000000105057824 */ /* 0x000fe400078e0209 */
        /* <DEDUP_REMOVED lines=16> */
.L_x_1817:
[----:B------:R-:W-:Y:S01]  /*1d680*/  IMAD R21, R10, R21, RZ ;  /* 0x000000150a157224 */ /* 0x000fe200078e02ff */
[----:B------:R-:W-:Y:S01]  /*1d690*/  BSSY B1, `(.L_x_1592) ;  /* 0x0000011000017945 */ /* 0x000fe20003800000 */
[----:B------:R-:W-:-:S05]  /*1d6a0*/  IMAD.IADD R6, R25, 0x1, R27 ;  /* 0x0000000119067824 */ /* 0x000fca00078e021b */
[----:B------:R-:W-:-:S13]  /*1d6b0*/  ISETP.GE.AND P0, PT, R6, R21, PT ;  /* 0x000000150600720c */ /* 0x000fda0003f06270 */
[----:B------:R-:W-:Y:S05]  /*1d6c0*/  @P0 BRA `(.L_x_1593) ;  /* 0x0000000000340947 */ /* 0x000fea0003800000 */
[----:B------:R-:W-:Y:S02]  /*1d6d0*/  ULDC UR4, c[0x0][0xac8] ;  /* 0x0002b20000047ab9 */ /* 0x000fe40000000800 */
[----:B------:R-:W-:Y:S02]  /*1d6e0*/  ISETP.GE.AND P2, PT, R9, UR4, PT ;  /* 0x0000000409007c0c */ /* 0x000fe4000bf46270 */
[----:B------:R-:W-:Y:S02]  /*1d6f0*/  ISETP.GE.AND P3, PT, R7, UR4, PT ;  /* 0x0000000407007c0c */ /* 0x000fe4000bf66270 */
[----:B------:R-:W-:-:S09]  /*1d700*/  ISETP.GE.AND P4, PT, R20, UR4, PT ;  /* 0x0000000414007c0c */ /* 0x000fd2000bf86270 */
[----:B--2---:R-:W-:Y:S02]  /*1d710*/  @!P2 IMAD.MOV.U32 R15, RZ, RZ, R3 ;  /* 0x000000ffff0fa224 */ /* 0x004fe400078e0003 */
[-C--:B---3--:R-:W-:Y:S02]  /*1d720*/  @!P3 LEA R12, P0, R7, R14.reuse, 0x1 ;  /* 0x0000000e070cb211 */ /* 0x088fe400078008ff */
[C---:B------:R-:W-:Y:S01]  /*1d730*/  @!P4 LEA R26, P1, R20.reuse, R14, 0x1 ;  /* 0x0000000e141ac211 */ /* 0x040fe200078208ff */
[----:B------:R-:W-:Y:S01]  /*1d740*/  @!P2 IMAD.WIDE R10, R9, 0x2, R14 ;  /* 0x00000002090aa825 */ /* 0x000fe200078e020e */
[-C--:B------:R-:W-:Y:S02]  /*1d750*/  @!P3 LEA.HI.X R13, R7, R3.reuse, R8, 0x1, P0 ;  /* 0x00000003070db211 */ /* 0x080fe400000f0c08 */
[----:B------:R-:W-:Y:S02]  /*1d760*/  @!P4 LEA.HI.X R27, R20, R3, R24, 0x1, P1 ;  /* 0x00000003141bc211 */ /* 0x000fe400008f0c18 */
[----:B------:R4:W-:Y:S04]  /*1d770*/  @!P2 ST.E.128 desc[UR38][R10.64], RZ ;  /* 0x000000ff0a00a985 */ /* 0x0009e8000c101d26 */
[----:B------:R4:W-:Y:S04]  /*1d780*/  @!P3 ST.E.128 desc[UR38][R12.64], RZ ;  /* 0x000000ff0c00b985 */ /* 0x0009e8000c101d26 */
[----:B------:R4:W-:Y:S02]  /*1d790*/  @!P4 ST.E.128 desc[UR38][R26.64], RZ ;  /* 0x000000ff1a00c985 */ /* 0x0009e4000c101d26 */
.L_x_1593:
[----:B------:R-:W-:Y:S05]  /*1d7a0*/  BSYNC B1 ;  /* 0x0000000000017941 */ /* 0x000fea0003800000 */
.L_x_1592:
[----:B------:R-:W-:-:S03]  /*1d7b0*/  UMOV UR4, 0xffffffff ;  /* 0xffffffff00047882 */ /* 0x000fc60000000000 */
[----:B------:R-:W-:Y:S05]  /*1d7c0*/  BRA.DIV UR4, `(.L_x_1594) ;  /* 0x0000009e04787947 */ /* 0x000fea000b800000 */
[----:B--2---:R2:W0:Y:S04]  /*1d7d0*/  SHFL.IDX PT, R3, R4, 0x1, 0x1c1f ;  /* 0x003c1f0004037f89 */ /* 0x00442800000e0000 */
[----:B---3--:R2:W3:Y:S02]  /*1d7e0*/  SHFL.IDX PT, R14, R0, 0x1, 0x1c1f ;  /* 0x003c1f00000e7f89 */ /* 0x0084e400000e0000 */
.L_x_1821:
        /* <DEDUP_REMOVED lines=8> */
[-C--:B---3--:R-:W-:Y:S02]  /*1d870*/  @!P3 LEA R6, P0, R7, R14.reuse, 0x1 ;  /* 0x0000000e0706b211 */ /* 0x088fe400078008ff */
[C---:B----4-:R-:W-:Y:S01]  /*1d880*/  @!P4 LEA R10, P1, R20.reuse, R14, 0x1 ;  /* 0x0000000e140ac211 */ /* 0x050fe200078208ff */
[----:B------:R-:W-:Y:S01]  /*1d890*/  @!P2 IMAD.WIDE R4, R9, 0x2, R14 ;  /* 0x000000020904a825 */ /* 0x000fe200078e020e */
[-C--:B------:R-:W-:Y:S02]  /*1d8a0*/  @!P3 LEA.HI.X R7, R7, R3.reuse, R8, 0x1, P0 ;  /* 0x000000030707b211 */ /* 0x080fe400000f0c08 */
[----:B------:R-:W-:Y:S02]  /*1d8b0*/  @!P4 LEA.HI.X R11, R20, R3, R24, 0x1, P1 ;  /* 0x00000003140bc211 */ /* 0x000fe400008f0c18 */
[----:B------:R0:W-:Y:S04]  /*1d8c0*/  @!P2 ST.E.128 desc[UR38][R4.64], RZ ;  /* 0x000000ff0400a985 */ /* 0x0001e8000c101d26 */
[----:B------:R0:W-:Y:S04]  /*1d8d0*/  @!P3 ST.E.128 desc[UR38][R6.64], RZ ;  /* 0x000000ff0600b985 */ /* 0x0001e8000c101d26 */
[----:B------:R0:W-:Y:S02]  /*1d8e0*/  @!P4 ST.E.128 desc[UR38][R10.64], RZ ;  /* 0x000000ff0a00c985 */ /* 0x0001e4000c101d26 */
.L_x_1583:
[----:B------:R-:W-:Y:S05]  /*1d8f0*/  BSYNC B0 ;  /* 0x0000000000007941 */ /* 0x000fea0003800000 */
.L_x_1575:
[----:B------:R-:W-:Y:S02]  /*1d900*/  ULDC UR4, c[0x0][0xc3c] ;  /* 0x00030f0000047ab9 */ /* 0x000fe40000000800 */
[----:B-1----:R-:W-:-:S13]  /*1d910*/  ISETP.GE.AND P0, PT, R75, UR4, PT ;  /* 0x000000044b007c0c */ /* 0x002fda000bf06270 */
[----:B------:R-:W-:Y:S05]  /*1d920*/  @!P0 BRA `(.L_x_1595) ;  /* 0xfffffe3800908947 */ /* 0x000fea000383ffff */
[----:B------:R-:W-:Y:S05]  /*1d930*/  BRA `(.L_x_1379) ;  /* 0x0000008c00c87947 */ /* 0x000fea0003800000 */
.L_x_1377:
[----:B------:R-:W-:-:S08]  /*1d940*/  NOP ;  /* 0x0000000000007918 */ /* 0x000fd00000000000 */
[----:B------:R-:W0:-:S00]  /*1d950*/  USETMAXREG.DEALLOC.CTAPOOL 0x20 ;  /* 0x00000020000079c8 */ /* 0x000e0000080e0500 */
[----:B0-----:R-:W-:Y:S01]  /*1d960*/  LOP3.LUT R0, R0, 0x3, RZ, 0xc0, !PT ;  /* 0x0000000300007812 */ /* 0x001fe200078ec0ff */
[----:B------:R-:W-:Y:S01]  /*1d970*/  IMAD.MOV.U32 R25, RZ, RZ, RZ ;  /* 0x000000ffff197224 */ /* 0x000fe200078e00ff */
[----:B------:R-:W-:-:S04]  /*1d980*/  LOP3.LUT R23, R23, 0xfffffffd, RZ, 0xc0, !PT ;  /* 0xfffffffd17177812 */ /* 0x000fc800078ec0ff */
[----:B------:R-:W0:Y:S02]  /*1d990*/  SHFL.IDX PT, R0, R0, RZ, 0x1f ;  /* 0x00001fff00007589 */ /* 0x000e2400000e0000 */
[----:B0-----:R-:W-:-:S13]  /*1d9a0*/  ISETP.NE.AND P0, PT, R0, RZ, PT ;  /* 0x000000ff0000720c */ /* 0x001fda0003f05270 */
[----:B------:R-:W-:Y:S01]  /*1d9b0*/  @P0 LOP3.LUT R23, R23, 0x2, RZ, 0xfc, !PT ;  /* 0x0000000217170812 */ /* 0x000fe200078efcff */
[----:B------:R-:W-:Y:S06]  /*1d9c0*/  @!P0 BRA `(.L_x_1596) ;  /* 0x00000000001c8947 */ /* 0x000fec0003800000 */
[----:B------:R-:W0:Y:S08]  /*1d9d0*/  S2UR UR5, SR_CgaCtaId ;  /* 0x00000000000579c3 */ /* 0x000e300000008800 */
[----:B------:R-:W-:Y:S06]  /*1d9e0*/  BAR.SYNC.DEFER_BLOCKING 0x5, 0x200 ;  /* 0x0148000000007b1d */ /* 0x000fec0000010000 */
[----:B------:R-:W-:-:S02]  /*1d9f0*/  UMOV UR4, 0x400 ;  /* 0x0000040000047882 */ /* 0x000fc40000000000 */
[----:B0-----:R-:W-:-:S09]  /*1da00*/  ULEA UR4, UR5, UR4, 0x18 ;  /* 0x0000000405047291 */ /* 0x001fd2000f8ec03f */
[----:B------:R-:W0:Y:S01]  /*1da10*/  LDS.128 R24, [UR4+0x2d8d0] ;  /* 0x02d8d004ff187984 */ /* 0x000e220008000c00 */
[----:B------:R-:W-:Y:S06]  /*1da20*/  BAR.ARV 0x4, 0x200 ;  /* 0x0108000000007b1d */ /* 0x000fec0000002000 */
[----:B------:R-:W-:Y:S05]  /*1da30*/  BRA `(.L_x_1597) ;  /* 0x0000000c00987947 */ /* 0x000fea0003800000 */
.L_x_1596:
[----:B------:R-:W0:Y:S01]  /*1da40*/  S2R R0, SR_TID.X ;  /* 0x0000000000007919 */ /* 0x000e220000002100 */
[----:B------:R-:W-:Y:S01]  /*1da50*/  ULDC UR4, c[0x0][0xc3c] ;  /* 0x00030f0000047ab9 */ /* 0x000fe20000000800 */
[----:B------:R-:W-:Y:S01]  /*1da60*/  IMAD.MOV.U32 R6, RZ, RZ, RZ ;  /* 0x000000ffff067224 */ /* 0x000fe200078e00ff */
[----:B------:R-:W1:Y:S01]  /*1da70*/  S2UR UR6, SR_CTAID.X ;  /* 0x00000000000679c3 */ /* 0x000e620000002500 */
[----:B------:R-:W-:Y:S01]  /*1da80*/  ULDC UR5, c[0x0][0xc38] ;  /* 0x00030e0000057ab9 */ /* 0x000fe20000000800 */
[----:B0-----:R-:W-:-:S04]  /*1da90*/  LOP3.LUT R0, R0, 0x1f, RZ, 0xc0, !PT ;  /* 0x0000001f00007812 */ /* 0x001fc800078ec0ff */
[----:B------:R-:W-:-:S04]  /*1daa0*/  ISETP.NE.AND P0, PT, R0, 0x1f, PT ;  /* 0x0000001f0000780c */ /* 0x000fc80003f05270 */
[----:B------:R-:W-:-:S13]  /*1dab0*/  ISETP.GE.OR P1, PT, R0, UR4, !P0 ;  /* 0x0000000400007c0c */ /* 0x000fda000c726670 */
[----:B------:R-:W0:Y:S08]  /*1dac0*/  @!P1 LDC.64 R4, c[0x0][0xc80] ;  /* 0x00032000ff049b82 */ /* 0x000e300000000a00 */
[----:B------:R-:W2:Y:S01]  /*1dad0*/  @!P1 LDC.64 R2, c[0x0][0xc78] ;  /* 0x00031e00ff029b82 */ /* 0x000ea20000000a00 */
[----:B0-----:R-:W-:-:S05]  /*1dae0*/  @!P1 IMAD.WIDE.U32 R4, R0, 0x4, R4 ;  /* 0x0000000400049825 */ /* 0x001fca00078e0004 */
[----:B------:R-:W3:Y:S01]  /*1daf0*/  @!P1 LDG.E R25, desc[UR38][R4.64] ;  /* 0x0000002604199981 */ /* 0x000ee2000c1e1900 */
[----:B--2---:R-:W-:-:S05]  /*1db00*/  @!P1 IMAD.WIDE.U32 R2, R0, 0x4, R2 ;  /* 0x0000000400029825 */ /* 0x004fca00078e0002 */
        /* <DEDUP_REMOVED lines=25> */
[----:B-1----:R-:W-:Y:S01]  /*1dca0*/  ISETP.GT.AND P6, PT, R7, UR6, PT ;  /* 0x0000000607007c0c */ /* 0x002fe2000bfc4270 */
[----:B------:R-:W-:-:S12]  /*1dcb0*/  IMAD.MOV.U32 R4, RZ, RZ, R7 ;  /* 0x000000ffff047224 */ /* 0x000fd800078e0007 */
[----:B------:R-:W-:Y:S05]  /*1dcc0*/  @P6 BRA `(.L_x_1598) ;  /* 0x0000000000a06947 */ /* 0x000fea0003800000 */
[----:B------:R-:W-:Y:S01]  /*1dcd0*/  IMAD.MOV.U32 R7, RZ, RZ, R4 ;  /* 0x000000ffff077224 */ /* 0x000fe200078e0004 */
[----:B------:R-:W-:Y:S01]  /*1dce0*/  UMOV UR4, URZ ;  /* 0x0000003f00047c82 */ /* 0x000fe20008000000 */
[----:B------:R-:W-:-:S05]  /*1dcf0*/  ULDC UR5, c[0x0][0xc38] ;  /* 0x00030e0000057ab9 */ /* 0x000fca0000000800 */
.L_x_1600:
        /* <DEDUP_REMOVED lines=37> */
.L_x_1598:
        /* <DEDUP_REMOVED lines=13> */
.L_x_1601:
        /* <DEDUP_REMOVED lines=62> */
.L_x_1602:
        /* <DEDUP_REMOVED lines=62> */
.L_x_1603:
[----:B------:R-:W-:-:S05]  /*1e7e0*/  LOP3.LUT R2, RZ, R2, RZ, 0x33, !PT ;  /* 0x00000002ff027212 */ /* 0x000fca00078e33ff */
[----:B------:R-:W-:Y:S01]  /*1e7f0*/  IMAD.IADD R25, R25, 0x1, R2 ;  /* 0x0000000119197824 */ /* 0x000fe200078e0202 */
[----:B------:R-:W-:Y:S06]  /*1e800*/  BRA `(.L_x_1604) ;  /* 0x00000000000c7947 */ /* 0x000fec0003800000 */
.L_x_1599:
[----:B------:R-:W-:Y:S02]  /*1e810*/  IMAD.MOV.U32 R25, RZ, RZ, RZ ;  /* 0x000000ffff197224 */ /* 0x000fe400078e00ff */
[----:B------:R-:W-:Y:S02]  /*1e820*/  IMAD.U32 R24, RZ, RZ, UR6 ;  /* 0x00000006ff187e24 */ /* 0x000fe4000f8e00ff */
[----:B------:R-:W-:-:S07]  /*1e830*/  IMAD.MOV.U32 R26, RZ, RZ, RZ ;  /* 0x000000ffff1a7224 */ /* 0x000fce00078e00ff */
.L_x_1604:
[----:B------:R-:W-:-:S13]  /*1e840*/  ISETP.NE.AND P0, PT, R0, RZ, PT ;  /* 0x000000ff0000720c */ /* 0x000fda0003f05270 */
[----:B------:R-:W0:Y:S01]  /*1e850*/  @!P0 S2R R3, SR_CgaCtaId ;  /* 0x0000000000038919 */ /* 0x000e220000008800 */
[----:B------:R-:W-:-:S04]  /*1e860*/  @!P0 MOV R0, 0x400 ;  /* 0x0000040000008802 */ /* 0x000fc80000000f00 */
[----:B0-----:R-:W-:-:S05]  /*1e870*/  @!P0 LEA R0, R3, R0, 0x18 ;  /* 0x0000000003008211 */ /* 0x001fca00078ec0ff */
[----:B------:R1:W-:Y:S01]  /*1e880*/  @!P0 STS.128 [R0+0x2d8d0], R24 ;  /* 0x02d8d01800008388 */ /* 0x0003e20000000c00 */
[----:B------:R-:W-:Y:S06]  /*1e890*/  BAR.ARV 0x5, 0x200 ;  /* 0x0148000000007b1d */ /* 0x000fec0000002000 */
.L_x_1597:
[----:B------:R2:W-:Y:S01]  /*1e8a0*/  STL [R1+0x2c], RZ ;  /* 0x00002cff01007387 */ /* 0x0005e20000100800 */
[----:B------:R-:W-:Y:S01]  /*1e8b0*/  ULDC UR4, c[0x0][0xc3c] ;  /* 0x00030f0000047ab9 */ /* 0x000fe20000000800 */
[----:B------:R-:W-:Y:S01]  /*1e8c0*/  IMAD.MOV.U32 R28, RZ, RZ, 0x1 ;  /* 0x00000001ff1c7424 */ /* 0x000fe200078e00ff */
[----:B0-----:R-:W-:Y:S01]  /*1e8d0*/  ISETP.GE.AND P0, PT, R27, UR4, PT ;  /* 0x000000041b007c0c */ /* 0x001fe2000bf06270 */
[----:B------:R-:W-:-:S12]  /*1e8e0*/  IMAD.MOV.U32 R18, RZ, RZ, RZ ;  /* 0x000000ffff127224 */ /* 0x000fd800078e00ff */
[----:B--2---:R-:W-:Y:S05]  /*1e8f0*/  @P0 BRA `(.L_x_1605) ;  /* 0x0000007800fc0947 */ /* 0x004fea0003800000 */
[----:B------:R-:W0:Y:S01]  /*1e900*/  S2R R6, SR_TID.X ;  /* 0x0000000000067919 */ /* 0x000e220000002100 */
[----:B------:R-:W2:Y:S01]  /*1e910*/  S2UR UR5, SR_CgaCtaId ;  /* 0x00000000000579c3 */ /* 0x000ea20000008800 */
[----:B------:R-:W-:Y:S01]  /*1e920*/  UMOV UR4, 0x400 ;  /* 0x0000040000047882 */ /* 0x000fe20000000000 */
[----:B------:R-:W-:Y:S01]  /*1e930*/  BSSY B8, `(.L_x_1605) ;  /* 0x00007bb000087945 */ /* 0x000fe20003800000 */
[----:B------:R3:W-:Y:S01]  /*1e940*/  STL [R1+0x2c], RZ ;  /* 0x00002cff01007387 */ /* 0x0007e20000100800 */
[----:B------:R-:W-:Y:S01]  /*1e950*/  IMAD.MOV.U32 R29, RZ, RZ, RZ ;  /* 0x000000ffff1d7224 */ /* 0x000fe200078e00ff */
[----:B------:R-:W-:Y:S01]  /*1e960*/  ULDC.64 UR40, c[0x0][0x198] ;  /* 0x0000660000287ab9 */ /* 0x000fe20000000a00 */
[----:B------:R-:W-:Y:S01]  /*1e970*/  IMAD.MOV.U32 R18, RZ, RZ, RZ ;  /* 0x000000ffff127224 */ /* 0x000fe200078e00ff */
[----:B------:R-:W-:Y:S01]  /*1e980*/  ULDC UR37, c[0x0][0xc] ;  /* 0x0000030000257ab9 */ /* 0x000fe20000000800 */
[----:B------:R-:W-:Y:S01]  /*1e990*/  IMAD.MOV.U32 R28, RZ, RZ, 0x1 ;  /* 0x00000001ff1c7424 */ /* 0x000fe200078e00ff */
[----:B--2---:R-:W-:-:S06]  /*1e9a0*/  ULEA UR4, UR5, UR4, 0x18 ;  /* 0x0000000405047291 */ /* 0x004fcc000f8ec03f */
[----:B------:R-:W-:Y:S01]  /*1e9b0*/  IMAD.U32 R17, RZ, RZ, UR4 ;  /* 0x00000004ff117e24 */ /* 0x000fe2000f8e00ff */
[C---:B0-----:R-:W-:Y:S01]  /*1e9c0*/  LOP3.LUT R5, R6.reuse, 0x7f, RZ, 0xc0, !PT ;  /* 0x0000007f06057812 */ /* 0x041fe200078ec0ff */
[----:B-1----:R-:W-:-:S04]  /*1e9d0*/  IMAD.SHL.U32 R0, R6, 0x8, RZ ;  /* 0x0000000806007824 */ /* 0x002fc800078e00ff */
        /* <DEDUP_REMOVED lines=8> */
[----:B------:R-:W-:Y:S01]  /*1ea60*/  SHF.R.U32.HI R3, RZ, 0x2, R5 ;  /* 0x00000002ff037819 */ /* 0x000fe20000011605 */
[----:B------:R-:W-:-:S03]  /*1ea70*/  IMAD.MOV.U32 R5, RZ, RZ, 0x1 ;  /* 0x00000001ff057424 */ /* 0x000fc600078e00ff */
[----:B------:R-:W-:Y:S01]  /*1ea80*/  LOP3.LUT R2, R3, 0x60, R2, 0xf8, !PT ;  /* 0x0000006003027812 */ /* 0x000fe200078ef802 */
[----:B------:R-:W-:Y:S01]  /*1ea90*/  IMAD R3, R4, 0x2, R17 ;  /* 0x0000000204037824 */ /* 0x000fe200078e0211 */
[----:B------:R3:W-:Y:S01]  /*1eaa0*/  STL [R1], R5 ;  /* 0x0000000501007387 */ /* 0x0007e20000100800 */
[C---:B------:R-:W-:Y:S02]  /*1eab0*/  LOP3.LUT R2, R0.reuse, 0x20, RZ, 0xfc, !PT ;  /* 0x0000002000027812 */ /* 0x040fe400078efcff */
[----:B------:R-:W-:Y:S01]  /*1eac0*/  LOP3.LUT R0, R0, 0x40, RZ, 0xfc, !PT ;  /* 0x0000004000007812 */ /* 0x000fe200078efcff */
[----:B------:R3:W-:Y:S06]  /*1ead0*/  STL [R1+0xc], R3 ;  /* 0x00000c0301007387 */ /* 0x0007ec0000100800 */
.L_x_1769:
[----:B------:R-:W-:Y:S05]  /*1eae0*/  YIELD ;  /* 0x0000000000007946 */ /* 0x000fea0003800000 */
[----:B------:R-:W-:Y:S01]  /*1eaf0*/  ULDC.64 UR4, c[0x0][0xa28] ;  /* 0x00028a0000047ab9 */ /* 0x000fe20000000a00 */
[----:B------:R-:W-:Y:S02]  /*1eb00*/  CS2R R6, SRZ ;  /* 0x0000000000067805 */ /* 0x000fe4000001ff00 */
[----:B------:R-:W-:Y:S01]  /*1eb10*/  ISETP.NE.U32.AND P0, PT, RZ, UR4, PT ;  /* 0x00000004ff007c0c */ /* 0x000fe2000bf05070 */
[----:B0-----:R-:W0:Y:S01]  /*1eb20*/  LDC.64 R10, c[0x0][0xa00] ;  /* 0x00028000ff0a7b82 */ /* 0x001e220000000a00 */
[----:B------:R-:W-:Y:S01]  /*1eb30*/  IMAD.MOV.U32 R0, RZ, RZ, RZ ;  /* 0x000000ffff007224 */ /* 0x000fe200078e00ff */
[----:B------:R-:W-:Y:S01]  /*1eb40*/  ULDC.64 UR6, c[0x0][0xa08] ;  /* 0x0002820000067ab9 */ /* 0x000fe20000000a00 */
[----:B------:R-:W-:Y:S01]  /*1eb50*/  ISETP.NE.AND.EX P0, PT, RZ, UR5, PT, P0 ;  /* 0x00000005ff007c0c */ /* 0x000fe2000bf05300 */
[----:B------:R-:W-:Y:S01]  /*1eb60*/  ULDC.64 UR4, c[0x0][0xa18] ;  /* 0x0002860000047ab9 */ /* 0x000fe20000000a00 */
[----:B------:R-:W-:-:S03]  /*1eb70*/  ULDC.64 UR8, c[0x0][0xa10] ;  /* 0x0002840000087ab9 */ /* 0x000fc60000000a00 */
[----:B-1-3--:R-:W1:Y:S08]  /*1eb80*/  LDC.64 R4, c[0x0][0xa08] ;  /* 0x00028200ff047b82 */ /* 0x00ae700000000a00 */
[----:B--2---:R-:W2:Y:S02]  /*1eb90*/  @P0 LDC.64 R2, c[0x0][0xa28] ;  /* 0x00028a00ff020b82 */ /* 0x004ea40000000a00 */
[----:B--2---:R-:W-:-:S05]  /*1eba0*/  @P0 IMAD.WIDE R2, R27, 0x4, R2 ;  /* 0x000000041b020825 */ /* 0x004fca00078e0202 */
[----:B------:R2:W5:Y:S01]  /*1ebb0*/  @P0 LDG.E R7, desc[UR38][R2.64] ;  /* 0x0000002602070981 */ /* 0x000562000c1e1900 */
[----:B------:R-:W-:Y:S01]  /*1ebc0*/  ISETP.NE.U32.AND P0, PT, RZ, UR4, PT ;  /* 0x00000004ff007c0c */ /* 0x000fe2000bf05070 */
[C---:B0-----:R-:W-:Y:S01]  /*1ebd0*/  IMAD.WIDE R10, R27.reuse, 0x4, R10 ;  /* 0x000000041b0a7825 */ /* 0x041fe200078e020a */
[----:B------:R-:W-:Y:S02]  /*1ebe0*/  ISETP.NE.U32.AND P2, PT, RZ, UR6, PT ;  /* 0x00000006ff007c0c */ /* 0x000fe4000bf45070 */
[----:B------:R-:W-:Y:S01]  /*1ebf0*/  ISETP.NE.AND.EX P0, PT, RZ, UR5, PT, P0 ;  /* 0x00000005ff007c0c */ /* 0x000fe2000bf05300 */
[----:B------:R-:W-:Y:S01]  /*1ec00*/  ULDC.64 UR4, c[0x0][0xa00] ;  /* 0x0002800000047ab9 */ /* 0x000fe20000000a00 */
[----:B------:R-:W-:Y:S01]  /*1ec10*/  ISETP.NE.U32.AND P4, PT, RZ, UR8, PT ;  /* 0x00000008ff007c0c */ /* 0x000fe2000bf85070 */
[----:B------:R-:W-:Y:S01]  /*1ec20*/  IMAD.MOV.U32 R12, RZ, RZ, RZ ;  /* 0x000000ffff0c7224 */ /* 0x000fe200078e00ff */
[----:B------:R-:W-:Y:S01]  /*1ec30*/  ISETP.NE.U32.AND P1, PT, RZ, UR4, PT ;  /* 0x00000004ff007c0c */ /* 0x000fe2000bf25070 */
[----:B--2---:R-:W0:Y:S01]  /*1ec40*/  LDC.64 R2, c[0x0][0xa10] ;  /* 0x00028400ff027b82 */ /* 0x004e220000000a00 */
[----:B-1----:R-:W-:-:S02]  /*1ec50*/  IMAD.WIDE R4, R27, 0x4, R4 ;  /* 0x000000041b047825 */ /* 0x002fc400078e0204 */
[----:B------:R-:W-:-:S05]  /*1ec60*/  ISETP.NE.AND.EX P3, PT, RZ, UR5, PT, P1 ;  /* 0x00000005ff007c0c */ /* 0x000fca000bf65310 */
[----:B------:R-:W1:Y:S01]  /*1ec70*/  @P0 LDC.64 R8, c[0x0][0xa18] ;  /* 0x00028600ff080b82 */ /* 0x000e620000000a00 */
[----:B------:R-:W-:Y:S01]  /*1ec80*/  ULDC UR4, c[0x0][0x288] ;  /* 0x0000a20000047ab9 */ /* 0x000fe20000000800 */
[----:B------:R-:W-:Y:S02]  /*1ec90*/  ISETP.NE.AND.EX P1, PT, RZ, UR7, PT, P2 ;  /* 0x00000007ff007c0c */ /* 0x000fe4000bf25320 */
[----:B------:R-:W-:-:S04]  /*1eca0*/  ISETP.NE.AND.EX P2, PT, RZ, UR9, PT, P4 ;  /* 0x00000009ff007c0c */ /* 0x000fc8000bf45340 */
[----:B------:R-:W2:Y:S07]  /*1ecb0*/  @P3 LDG.E R0, desc[UR38][R10.64] ;  /* 0x000000260a003981 */ /* 0x000eae000c1e1900 */
[----:B------:R-:W5:Y:S01]  /*1ecc0*/  @P1 LDG.E R12, desc[UR38][R4.64] ;  /* 0x00000026040c1981 */ /* 0x000f62000c1e1900 */
        /* <DEDUP_REMOVED lines=13> */
[----:B------:R-:W-:Y:S02]  /*1eda0*/  ULDC UR5, c[0x0][0x348] ;  /* 0x0000d20000057ab9 */ /* 0x000fe40000000800 */
[----:B0-----:R-:W-:Y:S02]  /*1edb0*/  IMAD.U32 R8, RZ, RZ, UR5 ;  /* 0x00000005ff087e24 */ /* 0x001fe4000f8e00ff */
[----:B------:R-:W-:Y:S01]  /*1edc0*/  IMAD.U32 R9, RZ, RZ, UR4 ;  /* 0x00000004ff097e24 */ /* 0x000fe2000f8e00ff */
[----:B--2---:R0:W-:Y:S01]  /*1edd0*/  STL [R1+0x18], R0 ;  /* 0x0000180001007387 */ /* 0x0041e20000100800 */
[----:B------:R-:W-:Y:S01]  /*1ede0*/  IMAD.MOV.U32 R13, RZ, RZ, R0 ;  /* 0x000000ffff0d7224 */ /* 0x000fe200078e0000 */
[----:B------:R-:W-:Y:S06]  /*1edf0*/  @P0 BRA `(.L_x_1606) ;  /* 0x0000000000140947 */ /* 0x000fec0003800000 */
[----:B------:R-:W-:Y:S05]  /*1ee00*/  @!P3 BRA `(.L_x_1606) ;  /* 0x000000000010b947 */ /* 0x000fea0003800000 */
[----:B0-----:R-:W2:Y:S04]  /*1ee10*/  LDG.E R0, desc[UR38][R10.64] ;  /* 0x000000260a007981 */ /* 0x001ea8000c1e1900 */
[----:B------:R-:W2:Y:S02]  /*1ee20*/  LDG.E R10, desc[UR38][R10.64+0x4] ;  /* 0x000004260a0a7981 */ /* 0x000ea4000c1e1900 */
[----:B--2---:R-:W-:-:S05]  /*1ee30*/  IMAD.IADD R13, R10, 0x1, -R0 ;  /* 0x000000010a0d7824 */ /* 0x004fca00078e0a00 */
[----:B------:R1:W-:Y:S02]  /*1ee40*/  STL [R1+0x18], R13 ;  /* 0x0000180d01007387 */ /* 0x0003e40000100800 */
.L_x_1606:
        /* <DEDUP_REMOVED lines=14> */
.L_x_1607:
[----:B------:R-:W-:Y:S05]  /*1ef30*/  @!P1 BRA `(.L_x_1608) ;  /* 0x00000000000c9947 */ /* 0x000fea0003800000 */
[----:B------:R-:W2:Y:S04]  /*1ef40*/  LDG.E R9, desc[UR38][R4.64] ;  /* 0x0000002604097981 */ /* 0x000ea8000c1e1900 */
[----:B------:R-:W2:Y:S02]  /*1ef50*/  LDG.E R4, desc[UR38][R4.64+0x4] ;  /* 0x0000042604047981 */ /* 0x000ea4000c1e1900 */
[----:B--2---:R-:W-:-:S07]  /*1ef60*/  IMAD.IADD R9, R4, 0x1, -R9 ;  /* 0x0000000104097824 */ /* 0x004fce00078e0a09 */
.L_x_1608:
[----:B0-----:R-:W2:Y:S04]  /*1ef70*/  @P2 LDG.E R4, desc[UR38][R2.64] ;  /* 0x0000002602042981 */ /* 0x001ea8000c1e1900 */
[----:B------:R0:W2:Y:S01]  /*1ef80*/  @P2 LDG.E R5, desc[UR38][R2.64+0x4] ;  /* 0x0000042602052981 */ /* 0x0000a2000c1e1900 */
[----:B------:R-:W-:Y:S02]  /*1ef90*/  IMAD R14, R25, 0xc0, RZ ;  /* 0x000000c0190e7824 */ /* 0x000fe400078e02ff */
[----:B-----5:R-:W-:Y:S02]  /*1efa0*/  IMAD.IADD R7, R9, 0x1, -R7 ;  /* 0x0000000109077824 */ /* 0x020fe400078e0a07 */
[----:B------:R-:W-:Y:S01]  /*1efb0*/  VIADD R10, R14, 0xbf ;  /* 0x000000bf0e0a7836 */ /* 0x000fe20000000000 */
[----:B------:R3:W-:Y:S01]  /*1efc0*/  STL [R1+0x10], R14 ;  /* 0x0000100e01007387 */ /* 0x0007e20000100800 */
[----:B0-----:R-:W0:Y:S02]  /*1efd0*/  LDC R2, c[0x0][0x448] ;  /* 0x00011200ff027b82 */ /* 0x001e240000000800 */
[----:B0-----:R-:W-:-:S13]  /*1efe0*/  ISETP.NE.AND P1, PT, R2, 0x1, PT ;  /* 0x000000010200780c */ /* 0x001fda0003f25270 */
[----:B------:R-:W0:Y:S08]  /*1eff0*/  @P1 LDC R3, c[0x0][0x44c] ;  /* 0x00011300ff031b82 */ /* 0x000e300000000800 */
[----:B------:R-:W4:Y:S01]  /*1f000*/  @P1 LDC R2, c[0x0][0x450] ;  /* 0x00011400ff021b82 */ /* 0x000f220000000800 */
[----:B0-----:R-:W-:-:S05]  /*1f010*/  @P1 IMAD.HI.U32 R3, R10, R3, RZ ;  /* 0x000000030a031227 */ /* 0x001fca00078e00ff */
[----:B----4-:R-:W-:Y:S01]  /*1f020*/  @P1 SHF.R.U32.HI R10, RZ, R2, R3 ;  /* 0x00000002ff0a1219 */ /* 0x010fe20000011603 */
[----:B--2---:R-:W-:-:S04]  /*1f030*/  @P2 IMAD.IADD R8, R5, 0x1, -R4 ;  /* 0x0000000105082824 */ /* 0x004fc800078e0a04 */
[----:B------:R-:W-:-:S04]  /*1f040*/  IMAD.IADD R19, R7, 0x1, R8 ;  /* 0x0000000107137824 */ /* 0x000fc800078e0208 */
[C---:B------:R-:W-:Y:S01]  /*1f050*/  VIADD R4, R19.reuse, 0x7f ;  /* 0x0000007f13047836 */ /* 0x040fe20000000000 */
[----:B------:R-:W-:-:S04]  /*1f060*/  IADD3 R9, R19, 0x1, -R13 ;  /* 0x0000000113097810 */ /* 0x000fc80007ffe80d */
[----:B------:R-:W-:Y:S01]  /*1f070*/  SHF.R.S32.HI R2, RZ, 0x1f, R4 ;  /* 0x0000001fff027819 */ /* 0x000fe20000011404 */
[----:B------:R-:W-:-:S03]  /*1f080*/  IMAD.IADD R10, R9, 0x1, R10 ;  /* 0x00000001090a7824 */ /* 0x000fc600078e020a */
[----:B------:R-:W-:Y:S02]  /*1f090*/  LEA.HI R4, R2, R4, RZ, 0x7 ;  /* 0x0000000402047211 */ /* 0x000fe400078f38ff */
[----:B------:R-:W0:Y:S02]  /*1f0a0*/  LDC.64 R2, c[0x0][0x9e0] ;  /* 0x00027800ff027b82 */ /* 0x000e240000000a00 */
[----:B------:R-:W-:-:S05]  /*1f0b0*/  SHF.R.S32.HI R12, RZ, 0x7, R4 ;  /* 0x00000007ff0c7819 */ /* 0x000fca0000011404 */
[----:B------:R3:W-:Y:S01]  /*1f0c0*/  STL [R1+0x44], R12 ;  /* 0x0000440c01007387 */ /* 0x0007e20000100800 */
[----:B0-----:R-:W-:Y:S01]  /*1f0d0*/  ISETP.GE.AND P3, PT, R3, 0x1, PT ;  /* 0x000000010300780c */ /* 0x001fe20003f66270 */
[----:B------:R-:W-:-:S12]  /*1f0e0*/  IMAD.IADD R2, R10, 0x1, R2 ;  /* 0x000000010a027824 */ /* 0x000fd800078e0202 */
[----:B---3--:R-:W-:Y:S05]  /*1f0f0*/  @!P3 BRA `(.L_x_1609) ;  /* 0x000000000048b947 */ /* 0x008fea0003800000 */
        /* <DEDUP_REMOVED lines=11> */
.L_x_1611:
[----:B------:R-:W-:-:S13]  /*1f1b0*/  ISETP.NE.AND P0, PT, R3, 0x1, PT ;  /* 0x000000010300780c */ /* 0x000fda0003f05270 */
[----:B------:R-:W0:Y:S02]  /*1f1c0*/  @P0 LDC.64 R4, c[0x0][0x9e8] ;  /* 0x00027a00ff040b82 */ /* 0x000e240000000a00 */
[----:B0-----:R-:W-:-:S05]  /*1f1d0*/  @P0 IMAD.HI.U32 R4, R11, R4, RZ ;  /* 0x000000040b040227 */ /* 0x001fca00078e00ff */
[----:B------:R-:W-:-:S07]  /*1f1e0*/  @P0 SHF.R.U32.HI R11, RZ, R5, R4 ;  /* 0x00000005ff0b0219 */ /* 0x000fce0000011604 */
.L_x_1612:
[----:B------:R-:W-:Y:S05]  /*1f1f0*/  BSYNC B0 ;  /* 0x0000000000007941 */ /* 0x000fea0003800000 */
.L_x_1610:
[----:B------:R-:W-:-:S05]  /*1f200*/  IMAD R11, R11, R3, R3 ;  /* 0x000000030b0b7224 */ /* 0x000fca00078e0203 */
[----:B------:R-:W-:-:S07]  /*1f210*/  VIMNMX R2, R2, R11, PT ;  /* 0x0000000b02027248 */ /* 0x000fce0003fe0100 */
.L_x_1609:
[----:B------:R-:W0:Y:S01]  /*1f220*/  @P1 LDC R10, c[0x0][0x44c] ;  /* 0x00011300ff0a1b82 */ /* 0x000e220000000800 */
[----:B------:R-:W-:Y:S01]  /*1f230*/  VIADD R2, R2, 0x7f ;  /* 0x0000007f02027836 */ /* 0x000fe20000000000 */
[----:B------:R-:W-:Y:S01]  /*1f240*/  ULDC UR4, c[0x0][0x9dc] ;  /* 0x0002770000047ab9 */ /* 0x000fe20000000800 */
[----:B------:R-:W-:Y:S02]  /*1f250*/  IMAD.MOV.U32 R4, RZ, RZ, R14 ;  /* 0x000000ffff047224 */ /* 0x000fe400078e000e */
[----:B------:R-:W-:-:S03]  /*1f260*/  IMAD.IADD R19, R19, 0x1, -R13 ;  /* 0x0000000113137824 */ /* 0x000fc600078e0a0d */
[----:B------:R-:W2:Y:S01]  /*1f270*/  @P1 LDC R5, c[0x0][0x450] ;  /* 0x00011400ff051b82 */ /* 0x000ea20000000800 */
[----:B0-----:R-:W-:-:S05]  /*1f280*/  @P1 IMAD.HI.U32 R10, R14, R10, RZ ;  /* 0x0000000a0e0a1227 */ /* 0x001fca00078e00ff */
[----:B--2---:R-:W-:Y:S02]  /*1f290*/  @P1 SHF.R.U32.HI R4, RZ, R5, R10 ;  /* 0x00000005ff041219 */ /* 0x004fe4000001160a */
[----:B------:R-:W-:-:S03]  /*1f2a0*/  SHF.R.S32.HI R5, RZ, 0x1f, R2 ;  /* 0x0000001fff057819 */ /* 0x000fc60000011402 */
[----:B------:R-:W-:Y:S01]  /*1f2b0*/  IMAD.IADD R11, R19, 0x1, R4 ;  /* 0x00000001130b7824 */ /* 0x000fe200078e0204 */
[----:B------:R-:W-:-:S03]  /*1f2c0*/  LEA.HI R5, R5, R2, RZ, 0x7 ;  /* 0x0000000205057211 */ /* 0x000fc600078f38ff */
[----:B------:R-:W-:Y:S01]  /*1f2d0*/  VIADD R2, R11, -UR4 ;  /* 0x800000040b027c36 */ /* 0x000fe20008000000 */
[----:B------:R-:W-:-:S04]  /*1f2e0*/  SHF.R.S32.HI R5, RZ, 0x7, R5 ;  /* 0x00000007ff057819 */ /* 0x000fc80000011405 */
[----:B------:R-:W-:Y:S01]  /*1f2f0*/  VIMNMX R10, R12, R5, PT ;  /* 0x000000050c0a7248 */ /* 0x000fe20003fe0100 */
        /* <DEDUP_REMOVED lines=11> */
.L_x_1615:
[----:B------:R-:W-:-:S13]  /*1f3b0*/  ISETP.NE.AND P0, PT, R3, 0x1, PT ;  /* 0x000000010300780c */ /* 0x000fda0003f05270 */
[----:B------:R-:W0:Y:S02]  /*1f3c0*/  @P0 LDC.64 R4, c[0x0][0x9e8] ;  /* 0x00027a00ff040b82 */ /* 0x000e240000000a00 */
[----:B0-----:R-:W-:-:S05]  /*1f3d0*/  @P0 IMAD.HI.U32 R4, R11, R4, RZ ;  /* 0x000000040b040227 */ /* 0x001fca00078e00ff */
[----:B------:R-:W-:-:S07]  /*1f3e0*/  @P0 SHF.R.U32.HI R11, RZ, R5, R4 ;  /* 0x00000005ff0b0219 */ /* 0x000fce0000011604 */
.L_x_1616:
[----:B------:R-:W-:Y:S05]  /*1f3f0*/  BSYNC B0 ;  /* 0x0000000000007941 */ /* 0x000fea0003800000 */
.L_x_1614:
[----:B------:R-:W-:-:S05]  /*1f400*/  IMAD R3, R11, R3, RZ ;  /* 0x000000030b037224 */ /* 0x000fca00078e02ff */
[----:B------:R-:W-:-:S07]  /*1f410*/  VIMNMX R2, R2, R3, !PT ;  /* 0x0000000302027248 */ /* 0x000fce0007fe0100 */
.L_x_1613:
[----:B------:R-:W-:Y:S01]  /*1f420*/  SHF.R.S32.HI R3, RZ, 0x1f, R2 ;  /* 0x0000001fff037819 */ /* 0x000fe20000011402 */
[----:B------:R-:W-:Y:S01]  /*1f430*/  BSSY B0, `(.L_x_1617) ;  /* 0x0000027000007945 */ /* 0x000fe20003800000 */
[----:B------:R-:W-:Y:S01]  /*1f440*/  LOP3.LUT R14, R0, 0xff, RZ, 0xc0, !PT ;  /* 0x000000ff000e7812 */ /* 0x000fe200078ec0ff */
[----:B-1----:R-:W-:Y:S01]  /*1f450*/  IMAD.MOV.U32 R13, RZ, RZ, RZ ;  /* 0x000000ffff0d7224 */ /* 0x002fe200078e00ff */
[----:B------:R-:W-:Y:S02]  /*1f460*/  LEA.HI R3, R3, R2, RZ, 0x7 ;  /* 0x0000000203037211 */ /* 0x000fe400078f38ff */
[----:B------:R-:W-:Y:S01]  /*1f470*/  SHF.R.U32.HI R0, RZ, 0x10, R0 ;  /* 0x00000010ff007819 */ /* 0x000fe20000011600 */
[----:B------:R0:W-:Y:S01]  /*1f480*/  STL [R1+0x38], R14 ;  /* 0x0000380e01007387 */ /* 0x0001e20000100800 */
[----:B------:R-:W-:-:S04]  /*1f490*/  SHF.R.S32.HI R3, RZ, 0x7, R3 ;  /* 0x00000007ff037819 */ /* 0x000fc80000011403 */
[----:B------:R-:W-:-:S04]  /*1f4a0*/  VIMNMX R4, RZ, R3, !PT ;  /* 0x00000003ff047248 */ /* 0x000fc80007fe0100 */
[----:B------:R-:W-:-:S13]  /*1f4b0*/  ISETP.GT.AND P0, PT, R10, R4, PT ;  /* 0x000000040a00720c */ /* 0x000fda0003f04270 */
[----:B0-----:R-:W-:Y:S05]  /*1f4c0*/  @!P0 BRA `(.L_x_1618) ;  /* 0x0000000000748947 */ /* 0x001fea0003800000 */
[----:B------:R-:W-:Y:S01]  /*1f4d0*/  ISETP.NE.AND P0, PT, R0, RZ, PT ;  /* 0x000000ff0000720c */ /* 0x000fe20003f05270 */
[----:B------:R-:W-:-:S03]  /*1f4e0*/  ULDC UR4, c[0x0][0x9f0] ;  /* 0x00027c0000047ab9 */ /* 0x000fc60000000800 */
[----:B------:R-:W-:-:S04]  /*1f4f0*/  SEL R5, R0, UR4, P0 ;  /* 0x0000000400057c07 */ /* 0x000fc80008000000 */
[----:B------:R-:W-:Y:S02]  /*1f500*/  IABS R12, R5 ;  /* 0x00000005000c7213 */ /* 0x000fe40000000000 */
[----:B------:R-:W-:Y:S02]  /*1f510*/  IADD3 R11, R5, -0x1, R10 ;  /* 0xffffffff050b7810 */ /* 0x000fe40007ffe00a */
[----:B------:R-:W0:Y:S03]  /*1f520*/  I2F.RP R2, R12 ;  /* 0x0000000c00027306 */ /* 0x000e260000209400 */
[----:B------:R-:W-:-:S05]  /*1f530*/  IMAD.IADD R11, R11, 0x1, -R4 ;  /* 0x000000010b0b7824 */ /* 0x000fca00078e0a04 */
[----:B0-----:R-:W0:Y:S02]  /*1f540*/  MUFU.RCP R2, R2 ;  /* 0x0000000200027308 */ /* 0x001e240000001000 */
[----:B0-----:R-:W-:-:S06]  /*1f550*/  VIADD R2, R2, 0xffffffe ;  /* 0x0ffffffe02027836 */ /* 0x001fcc0000000000 */
[----:B------:R0:W1:Y:S02]  /*1f560*/  F2I.FTZ.U32.TRUNC.NTZ R3, R2 ;  /* 0x0000000200037305 */ /* 0x000064000021f000 */
[----:B0-----:R-:W-:-:S04]  /*1f570*/  LOP3.LUT R2, R11, R5, RZ, 0x3c, !PT ;  /* 0x000000050b027212 */ /* 0x001fc800078e3cff */
[----:B------:R-:W-:Y:S01]  /*1f580*/  ISETP.GE.AND P3, PT, R2, RZ, PT ;  /* 0x000000ff0200720c */ /* 0x000fe20003f66270 */
[----:B-1----:R-:W-:-:S04]  /*1f590*/  IMAD.MOV R2, RZ, RZ, -R3 ;  /* 0x000000ffff027224 */ /* 0x002fc800078e0a03 */
[----:B------:R-:W-:Y:S02]  /*1f5a0*/  IMAD R13, R2, R12, RZ ;  /* 0x0000000c020d7224 */ /* 0x000fe400078e02ff */
[----:B------:R-:W-:-:S04]  /*1f5b0*/  IMAD.MOV.U32 R2, RZ, RZ, RZ ;  /* 0x000000ffff027224 */ /* 0x000fc800078e00ff */
[----:B------:R-:W-:Y:S01]  /*1f5c0*/  IMAD.HI.U32 R13, R3, R13, R2 ;  /* 0x0000000d030d7227 */ /* 0x000fe200078e0002 */
[----:B------:R-:W-:Y:S02]  /*1f5d0*/  IABS R2, R11 ;  /* 0x0000000b00027213 */ /* 0x000fe40000000000 */
[----:B------:R-:W-:-:S03]  /*1f5e0*/  IABS R3, R5 ;  /* 0x0000000500037213 */ /* 0x000fc60000000000 */
[----:B------:R-:W-:-:S04]  /*1f5f0*/  IMAD.HI.U32 R13, R13, R2, RZ ;  /* 0x000000020d0d7227 */ /* 0x000fc800078e00ff */
[----:B------:R-:W-:-:S04]  /*1f600*/  IMAD.MOV R3, RZ, RZ, -R3 ;  /* 0x000000ffff037224 */ /* 0x000fc800078e0a03 */
        /* <DEDUP_REMOVED lines=8> */
[----:B------:R-:W-:-:S07]  /*1f690*/  @!P1 LOP3.LUT R13, RZ, R5, RZ, 0x33, !PT ;  /* 0x00000005ff0d9212 */ /* 0x000fce00078e33ff */
.L_x_1618:
[----:B------:R-:W-:Y:S05]  /*1f6a0*/  BSYNC B0 ;  /* 0x0000000000007941 */ /* 0x000fea0003800000 */
.L_x_1617:
[-C--:B------:R-:W-:Y:S01]  /*1f6b0*/  IMAD R4, R14, R13.reuse, R4 ;  /* 0x0000000d0e047224 */ /* 0x080fe200078e0204 */
[----:B------:R-:W-:Y:S04]  /*1f6c0*/  BSSY B0, `(.L_x_1619) ;  /* 0x0000156000007945 */ /* 0x000fe80003800000 */
[C---:B------:R-:W-:Y:S01]  /*1f6d0*/  VIADDMNMX R10, R4.reuse, R13, R10, PT ;  /* 0x0000000d040a7246 */ /* 0x040fe2000380010a */
[----:B------:R-:W-:-:S04]  /*1f6e0*/  IMAD R4, R4, 0x80, -R7 ;  /* 0x0000008004047824 */ /* 0x000fc800078e0a07 */
[----:B------:R-:W-:Y:S01]  /*1f6f0*/  IMAD R10, R10, 0x80, -R7 ;  /* 0x000000800a0a7824 */ /* 0x000fe200078e0a07 */
[----:B------:R-:W-:-:S04]  /*1f700*/  VIMNMX R4, RZ, R4, !PT ;  /* 0x00000004ff047248 */ /* 0x000fc80007fe0100 */
[----:B------:R-:W-:-:S04]  /*1f710*/  VIMNMX R10, R10, R8, PT ;  /* 0x000000080a0a7248 */ /* 0x000fc80003fe0100 */
[----:B------:R-:W-:Y:S02]  /*1f720*/  ISETP.GT.AND P0, PT, R10, R4, PT ;  /* 0x000000040a00720c */ /* 0x000fe40003f04270 */
[----:B------:R-:W-:-:S11]  /*1f730*/  SHF.R.U32.HI R4, RZ, 0x7, R4 ;  /* 0x00000007ff047819 */ /* 0x000fd60000011604 */
[----:B------:R-:W-:-:S05]  /*1f740*/  @P0 VIADD R2, R10, 0x7f ;  /* 0x0000007f0a020836 */ /* 0x000fca0000000000 */
[----:B------:R-:W-:-:S04]  /*1f750*/  @P0 SHF.R.S32.HI R3, RZ, 0x1f, R2 ;  /* 0x0000001fff030819 */ /* 0x000fc80000011402 */
[----:B------:R-:W-:Y:S01]  /*1f760*/  @P0 LEA.HI R2, R3, R2, RZ, 0x7 ;  /* 0x0000000203020211 */ /* 0x000fe200078f38ff */
[----:B------:R-:W-:-:S03]  /*1f770*/  IMAD.MOV.U32 R3, RZ, RZ, R4 ;  /* 0x000000ffff037224 */ /* 0x000fc600078e0004 */
[----:B------:R-:W-:Y:S02]  /*1f780*/  @P0 SHF.R.S32.HI R3, RZ, 0x7, R2 ;  /* 0x00000007ff030819 */ /* 0x000fe40000011402 */
[----:B------:R-:W-:Y:S02]  /*1f790*/  PLOP3.LUT P0, PT, PT, PT, PT, 0x80, 0x0 ;  /* 0x000000000000781c */ /* 0x000fe40003f0f070 */
[----:B------:R-:W-:-:S13]  /*1f7a0*/  ISETP.GT.AND P1, PT, R3, R4, PT ;  /* 0x000000040300720c */ /* 0x000fda0003f24270 */
[----:B------:R-:W-:Y:S05]  /*1f7b0*/  @!P1 BRA `(.L_x_1620) ;  /* 0x0000001400189947 */ /* 0x000fea0003800000 */
[----:B------:R-:W-:Y:S01]  /*1f7c0*/  UMOV UR4, 0xffffffff ;  /* 0xffffffff00047882 */ /* 0x000fe20000000000 */
[----:B------:R-:W-:Y:S02]  /*1f7d0*/  SEL R2, R27, RZ, !P2 ;  /* 0x000000ff1b027207 */ /* 0x000fe40005000000 */
[----:B------:R-:W-:Y:S05]  /*1f7e0*/  BRA.DIV UR4, `(.L_x_1621) ;  /* 0x0000007e04b87947 */ /* 0x000fea000b800000 */
[----:B------:R-:W0:Y:S02]  /*1f7f0*/  S2R R5, SR_TID.X ;  /* 0x0000000000057919 */ /* 0x000e240000002100 */
[----:B0-----:R-:W-:-:S04]  /*1f800*/  SHF.R.U32.HI R5, RZ, 0x5, R5 ;  /* 0x00000005ff057819 */ /* 0x001fc80000011605 */
[----:B------:R-:W-:-:S05]  /*1f810*/  LOP3.LUT R5, R5, 0x3, RZ, 0xc0, !PT ;  /* 0x0000000305057812 */ /* 0x000fca00078ec0ff */
[----:B------:R0:W1:Y:S02]  /*1f820*/  SHFL.IDX PT, R14, R5, RZ, 0x1f ;  /* 0x00001fff050e7589 */ /* 0x00006400000e0000 */
.L_x_1824:
[----:B-1----:R-:W-:Y:S02]  /*1f830*/  ISETP.NE.AND P0, PT, R14, RZ, PT ;  /* 0x000000ff0e00720c */ /* 0x002fe40003f05270 */
[----:B------:R-:W-:-:S11]  /*1f840*/  PLOP3.LUT P6, PT, PT, PT, PT, 0x8, 0x0 ;  /* 0x000000000000781c */ /* 0x000fd60003fce170 */
[----:B------:R-:W-:Y:S05]  /*1f850*/  @P0 BRA `(.L_x_1622) ;  /* 0x00000000000c0947 */ /* 0x000fea0003800000 */
[----:B------:R-:W-:-:S03]  /*1f860*/  UMOV UR4, 0xffffffff ;  /* 0xffffffff00047882 */ /* 0x000fc60000000000 */
[----:B------:R-:W-:Y:S05]  /*1f870*/  BRA.DIV UR4, `(.L_x_1623) ;  /* 0x0000007e04c87947 */ /* 0x000fea000b800000 */
[----:B------:R-:W-:-:S13]  /*1f880*/  ELECT P6, URZ, PT ;  /* 0x00000000003f782f */ /* 0x000fda00038c0000 */
.L_x_1622:
[----:B0-----:R-:W2:Y:S01]  /*1f890*/  LDL R5, [R1+0x2c] ;  /* 0x00002c0001057983 */ /* 0x001ea20000100800 */
[----:B------:R-:W-:Y:S01]  /*1f8a0*/  BSSY B1, `(.L_x_1624) ;  /* 0x0000008000017945 */ /* 0x000fe20003800000 */
[----:B--2---:R-:W-:-:S05]  /*1f8b0*/  VIADD R5, R5, 0x1 ;  /* 0x0000000105057836 */ /* 0x004fca0000000000 */
[----:B------:R-:W-:-:S04]  /*1f8c0*/  LEA.HI R7, R5, R5, RZ, 0x1 ;  /* 0x0000000505077211 */ /* 0x000fc800078f08ff */
[----:B------:R-:W-:-:S05]  /*1f8d0*/  LOP3.LUT R7, R7, 0xfffffffe, RZ, 0xc0, !PT ;  /* 0xfffffffe07077812 */ /* 0x000fca00078ec0ff */
[----:B------:R-:W-:-:S05]  /*1f8e0*/  IMAD.IADD R5, R5, 0x1, -R7 ;  /* 0x0000000105057824 */ /* 0x000fca00078e0a07 */
[----:B------:R-:W-:-:S04]  /*1f8f0*/  SHF.L.U32 R5, R5, 0x1f, RZ ;  /* 0x0000001f05057819 */ /* 0x000fc800000006ff */
[----:B------:R-:W0:Y:S02]  /*1f900*/  SYNCS.PHASECHK.TRANS64.TRYWAIT P0, [R17+URZ+0x2d820], R5 ;  /* 0x02d82005110075a7 */ /* 0x000e24000800017f */
[----:B0-----:R-:W-:Y:S05]  /*1f910*/  @!P0 BRA `(.L_x_1625) ;  /* 0x0000007c00c08947 */ /* 0x001fea0003800000 */
.L_x_1827:
[----:B------:R-:W-:Y:S05]  /*1f920*/  BSYNC B1 ;  /* 0x0000000000017941 */ /* 0x000fea0003800000 */
.L_x_1624:
[----:B------:R-:W-:Y:S04]  /*1f930*/  BSSY B1, `(.L_x_1626) ;  /* 0x000008c000017945 */ /* 0x000fe80003800000 */
[----:B------:R-:W-:Y:S05]  /*1f940*/  @!P6 BRA `(.L_x_1627) ;  /* 0x000000080028e947 */ /* 0x000fea0003800000 */
[----:B------:R-:W2:Y:S01]  /*1f950*/  LDL R8, [R1] ;  /* 0x0000000001087983 */ /* 0x000ea20000100800 */
        /* <DEDUP_REMOVED lines=8> */
.L_x_1828:
[----:B------:R-:W-:Y:S05]  /*1f9e0*/  BSYNC B2 ;  /* 0x0000000000027941 */ /* 0x000fea0003800000 */
.L_x_1628:
[----:B------:R-:W-:Y:S04]  /*1f9f0*/  BSSY B2, `(.L_x_1630) ;  /* 0x0000009000027945 */ /* 0x000fe80003800000 */
[----:B------:R-:W-:Y:S05]  /*1fa00*/  @P1 BRA `(.L_x_1631) ;  /* 0x00000000001c1947 */ /* 0x000fea0003800000 */
[----:B0-----:R-:W0:Y:S02]  /*1fa10*/  S2R R5, SR_TID.X ;  /* 0x0000000000057919 */ /* 0x001e240000002100 */
[----:B0-----:R-:W-:Y:S01]  /*1fa20*/  LOP3.LUT R7, R5, 0x1f, RZ, 0xc0, !PT ;  /* 0x0000001f05077812 */ /* 0x001fe200078ec0ff */
[----:B------:R-:W-:-:S03]  /*1fa30*/  IMAD.MOV.U32 R5, RZ, RZ, 0x6000 ;  /* 0x00006000ff057424 */ /* 0x000fc600078e00ff */
[----:B------:R-:W-:Y:S01]  /*1fa40*/  ISETP.NE.AND P0, PT, R7, RZ, PT ;  /* 0x000000ff0700720c */ /* 0x000fe20003f05270 */
[----:B------:R2:W-:-:S12]  /*1fa50*/  SYNCS.ARRIVE.TRANS64 RZ, [R11+URZ+0x2d890], R5 ;  /* 0x02d890050bff79a7 */ /* 0x0005d8000800003f */
[----:B--2---:R-:W-:Y:S05]  /*1fa60*/  @!P0 BRA `(.L_x_1631) ;  /* 0x0000000000048947 */ /* 0x004fea0003800000 */
[----:B------:R-:W-:Y:S01]  /*1fa70*/  BPT.TRAP 0x1 ;  /* 0x000000040000795c */ /* 0x000fe20000300000 */
.L_x_1631:
[----:B------:R-:W-:Y:S05]  /*1fa80*/  BSYNC B2 ;  /* 0x0000000000027941 */ /* 0x000fea0003800000 */
.L_x_1630:
        /* <DEDUP_REMOVED lines=8> */
[----:B0-----:R-:W-:Y:S01]  /*1fb10*/  VIADD R5, R11, 0x2d890 ;  /* 0x0002d8900b057836 */ /* 0x001fe20000000000 */
[----:B------:R-:W-:Y:S01]  /*1fb20*/  UMOV UR6, 0x0 ;  /* 0x0000000000067882 */ /* 0x000fe20000000000 */
[----:B------:R-:W-:Y:S01]  /*1fb30*/  VIADD R12, R8, 0x15400 ;  /* 0x00015400080c7836 */ /* 0x000fe20000000000 */
[----:B------:R-:W-:-:S09]  /*1fb40*/  UMOV UR7, 0x12f00000 ;  /* 0x12f0000000077882 */ /* 0x000fd20000000000 */
.L_x_1632:
        /* <DEDUP_REMOVED lines=16> */
.L_x_1633:
        /* <DEDUP_REMOVED lines=16> */
.L_x_1634:
        /* <DEDUP_REMOVED lines=13> */
.L_x_1829:
[----:B------:R-:W-:Y:S05]  /*1fe20*/  BSYNC B2 ;  /* 0x0000000000027941 */ /* 0x000fea0003800000 */
.L_x_1635:
[----:B------:R-:W-:Y:S01]  /*1fe30*/  BSSY B2, `(.L_x_1637) ;  /* 0x000000b000027945 */ /* 0x000fe20003800000 */
[----:B------:R-:W-:Y:S02]  /*1fe40*/  IMAD.MOV.U32 R12, RZ, RZ, 0x0 ;  /* 0x00000000ff0c7424 */ /* 0x000fe400078e00ff */
[----:B------:R-:W-:Y:S01]  /*1fe50*/  IMAD.MOV.U32 R13, RZ, RZ, 0x12f00000 ;  /* 0x12f00000ff0d7424 */ /* 0x000fe200078e00ff */
[----:B------:R-:W-:Y:S06]  /*1fe60*/  @P1 BRA `(.L_x_1638) ;  /* 0x00000000001c1947 */ /* 0x000fec0003800000 */
[----:B------:R-:W2:Y:S02]  /*1fe70*/  S2R R5, SR_TID.X ;  /* 0x0000000000057919 */ /* 0x000ea40000002100 */
[----:B--2---:R-:W-:Y:S01]  /*1fe80*/  LOP3.LUT R21, R5, 0x1f, RZ, 0xc0, !PT ;  /* 0x0000001f05157812 */ /* 0x004fe200078ec0ff */
[----:B------:R-:W-:-:S03]  /*1fe90*/  IMAD.MOV.U32 R5, RZ, RZ, 0x6000 ;  /* 0x00006000ff057424 */ /* 0x000fc600078e00ff */
[----:B------:R-:W-:Y:S01]  /*1fea0*/  ISETP.NE.AND P0, PT, R21, RZ, PT ;  /* 0x000000ff1500720c */ /* 0x000fe20003f05270 */
[----:B------:R2:W-:-:S12]  /*1feb0*/  SYNCS.ARRIVE.TRANS64 RZ, [R11+URZ+0x2d8b0], R5 ;  /* 0x02d8b0050bff79a7 */ /* 0x0005d8000800003f */
[----:B--2---:R-:W-:Y:S05]  /*1fec0*/  @!P0 BRA `(.L_x_1638) ;  /* 0x0000000000048947 */ /* 0x004fea0003800000 */
[----:B------:R-:W-:Y:S01]  /*1fed0*/  BPT.TRAP 0x1 ;  /* 0x000000040000795c */ /* 0x000fe20000300000 */
.L_x_1638:
[----:B------:R-:W-:Y:S05]  /*1fee0*/  BSYNC B2 ;  /* 0x0000000000027941 */ /* 0x000fea0003800000 */
.L_x_1637:
[----:B------:R-:W-:Y:S01]  /*1fef0*/  R2UR UR10, R20 ;  /* 0x00000000140a72ca */ /* 0x000fe200000e0000 */
[----:B------:R-:W-:Y:S01]  /*1ff00*/  UIADD3 UR4, UP0, UR40, 0x670, URZ ;  /* 0x0000067028047890 */ /* 0x000fe2000ff1e03f */
[----:B------:R-:W-:Y:S01]  /*1ff10*/  R2UR UR6, R12 ;  /* 0x000000000c0672ca */ /* 0x000fe200000e0000 */
[----:B01----:R-:W-:Y:S01]  /*1ff20*/  VIADD R11, R11, 0x2d8b0 ;  /* 0x0002d8b00b0b7836 */ /* 0x003fe20000000000 */
[----:B------:R-:W-:Y:S01]  /*1ff30*/  R2UR UR7, R13 ;  /* 0x000000000d0772ca */ /* 0x000fe200000e0000 */
[----:B------:R-:W-:Y:S01]  /*1ff40*/  VIADD R5, R8, 0x400 ;  /* 0x0000040008057836 */ /* 0x000fe20000000000 */
[----:B------:R-:W-:Y:S01]  /*1ff50*/  PLOP3.LUT P0, PT, PT, PT, PT, 0x80, 0x0 ;  /* 0x000000000000781c */ /* 0x000fe20003f0f070 */
[----:B------:R-:W-:-:S12]  /*1ff60*/  UIADD3.X UR5, URZ, UR41, URZ, UP0, !UPT ;  /* 0x000000293f057290 */ /* 0x000fd800087fe43f */
.L_x_1639:
        /* <DEDUP_REMOVED lines=15> */
.L_x_1640:
        /* <DEDUP_REMOVED lines=15> */
.L_x_1641:
        /* <DEDUP_REMOVED lines=10> */
.L_x_1627:
[----:B------:R-:W-:Y:S05]  /*201f0*/  BSYNC B1 ;  /* 0x0000000000017941 */ /* 0x000fea0003800000 */
.L_x_1626:
[----:B0-----:R-:W2:Y:S01]  /*20200*/  LDL.LU R5, [R1] ;  /* 0x0000000001057983 */ /* 0x001ea20000300800 */
[----:B------:R-:W-:Y:S01]  /*20210*/  VIADD R29, R29, 0x1 ;  /* 0x000000011d1d7836 */ /* 0x000fe20000000000 */
[----:B------:R-:W-:Y:S01]  /*20220*/  PLOP3.LUT P0, PT, PT, PT, PT, 0x8, 0x0 ;  /* 0x000000000000781c */ /* 0x000fe20003f0e170 */
[----:B------:R-:W-:-:S03]  /*20230*/  VIADD R11, R3, 0xfffffffe ;  /* 0xfffffffe030b7836 */ /* 0x000fc60000000000 */
[----:B------:R-:W-:Y:S02]  /*20240*/  ISETP.NE.AND P1, PT, R29, 0x2, PT ;  /* 0x000000021d00780c */ /* 0x000fe40003f25270 */
[----:B------:R-:W-:Y:S02]  /*20250*/  ISETP.GE.AND P2, PT, R11, R4, PT ;  /* 0x000000040b00720c */ /* 0x000fe40003f46270 */
[----:B------:R-:W-:Y:S02]  /*20260*/  SEL R3, RZ, 0x1, P1 ;  /* 0x00000001ff037807 */ /* 0x000fe40000800000 */
[----:B------:R-:W-:Y:S02]  /*20270*/  SEL R29, R29, RZ, P1 ;  /* 0x000000ff1d1d7207 */ /* 0x000fe40000800000 */
[----:B--2---:R-:W-:-:S05]  /*20280*/  LOP3.LUT R5, R5, R3, RZ, 0x3c, !PT ;  /* 0x0000000305057212 */ /* 0x004fca00078e3cff */
[----:B------:R0:W-:Y:S02]  /*20290*/  STL [R1], R5 ;  /* 0x0000000501007387 */ /* 0x0001e40000100800 */
[----:B------:R-:W-:Y:S05]  /*202a0*/  @!P2 BRA `(.L_x_1620) ;  /* 0x00000008005ca947 */ /* 0x000fea0003800000 */
.L_x_1658:
[----:B------:R-:W-:Y:S05]  /*202b0*/  YIELD ;  /* 0x0000000000007946 */ /* 0x000fea0003800000 */
[----:B------:R-:W-:Y:S04]  /*202c0*/  BSSY B1, `(.L_x_1642) ;  /* 0x000008b000017945 */ /* 0x000fe80003800000 */
[----:B-1----:R-:W-:Y:S05]  /*202d0*/  @!P6 BRA `(.L_x_1643) ;  /* 0x000000080024e947 */ /* 0x002fea0003800000 */
[----:B0-----:R-:W2:Y:S01]  /*202e0*/  LDL R5, [R1] ;  /* 0x0000000001057983 */ /* 0x001ea20000100800 */
[----:B------:R-:W-:Y:S01]  /*202f0*/  IMAD R10, R29, 0x8, R17 ;  /* 0x000000081d0a7824 */ /* 0x000fe200078e0211 */
[----:B------:R-:W0:Y:S01]  /*20300*/  S2R R3, SR_TID.X ;  /* 0x0000000000037919 */ /* 0x000e220000002100 */
[----:B------:R-:W-:Y:S01]  /*20310*/  BSSY B2, `(.L_x_1644) ;  /* 0x0000006000027945 */ /* 0x000fe20003800000 */
[----:B0-----:R-:W-:-:S04]  /*20320*/  LOP3.LUT R3, R3, 0x7f, RZ, 0xc0, !PT ;  /* 0x0000007f03037812 */ /* 0x001fc800078ec0ff */
[----:B------:R-:W-:Y:S02]  /*20330*/  ISETP.NE.AND P2, PT, R3, RZ, PT ;  /* 0x000000ff0300720c */ /* 0x000fe40003f45270 */
[----:B--2---:R-:W-:-:S04]  /*20340*/  SHF.L.U32 R8, R5, 0x1f, RZ ;  /* 0x0000001f05087819 */ /* 0x004fc800000006ff */
[----:B------:R-:W0:Y:S02]  /*20350*/  SYNCS.PHASECHK.TRANS64.TRYWAIT P1, [R10+URZ+0x2d8a0], R8 ;  /* 0x02d8a0080a0075a7 */ /* 0x000e24000802017f */
[----:B0-----:R-:W-:Y:S05]  /*20360*/  @!P1 BRA `(.L_x_1645) ;  /* 0x0000007400689947 */ /* 0x001fea0003800000 */
.L_x_1830:
[----:B------:R-:W-:Y:S05]  /*20370*/  BSYNC B2 ;  /* 0x0000000000027941 */ /* 0x000fea0003800000 */
.L_x_1644:
[----:B------:R-:W-:Y:S04]  /*20380*/  BSSY B2, `(.L_x_1646) ;  /* 0x0000009000027945 */ /* 0x000fe80003800000 */
[----:B------:R-:W-:Y:S05]  /*20390*/  @P2 BRA `(.L_x_1647) ;  /* 0x00000000001c2947 */ /* 0x000fea0003800000 */
[----:B------:R-:W1:Y:S02]  /*203a0*/  S2R R3, SR_TID.X ;  /* 0x0000000000037919 */ /* 0x000e640000002100 */
[----:B-1----:R-:W-:Y:S01]  /*203b0*/  LOP3.LUT R5, R3, 0x1f, RZ, 0xc0, !PT ;  /* 0x0000001f03057812 */ /* 0x002fe200078ec0ff */
[----:B------:R-:W-:-:S03]  /*203c0*/  IMAD.MOV.U32 R3, RZ, RZ, 0x6000 ;  /* 0x00006000ff037424 */ /* 0x000fc600078e00ff */
[----:B------:R-:W-:Y:S01]  /*203d0*/  ISETP.NE.AND P1, PT, R5, RZ, PT ;  /* 0x000000ff0500720c */ /* 0x000fe20003f25270 */
[----:B------:R1:W-:-:S12]  /*203e0*/  SYNCS.ARRIVE.TRANS64 RZ, [R10+URZ+0x2d890], R3 ;  /* 0x02d890030aff79a7 */ /* 0x0003d8000800003f */
[----:B-1----:R-:W-:Y:S05]  /*203f0*/  @!P1 BRA `(.L_x_1647) ;  /* 0x0000000000049947 */ /* 0x002fea0003800000 */
[----:B------:R-:W-:Y:S01]  /*20400*/  BPT.TRAP 0x1 ;  /* 0x000000040000795c */ /* 0x000fe20000300000 */
.L_x_1647:
[----:B------:R-:W-:Y:S05]  /*20410*/  BSYNC B2 ;  /* 0x0000000000027941 */ /* 0x000fea0003800000 */
.L_x_1646:
        /* <DEDUP_REMOVED lines=8> */
[----:B------:R-:W-:Y:S01]  /*204a0*/  VIADD R12, R7, 0x15400 ;  /* 0x00015400070c7836 */ /* 0x000fe20000000000 */
[----:B------:R-:W-:Y:S01]  /*204b0*/  UMOV UR6, 0x0 ;  /* 0x0000000000067882 */ /* 0x000fe20000000000 */
[----:B------:R-:W-:-:S10]  /*204c0*/  UMOV UR7, 0x12f00000 ;  /* 0x12f0000000077882 */ /* 0x000fd40000000000 */
.L_x_1648:
        /* <DEDUP_REMOVED lines=10> */
[----:B------:R-:W-:Y:S01]  /*20570*/  IMAD.MOV.U32 R20, RZ, RZ, 0x20 ;  /* 0x00000020ff147424 */ /* 0x000fe200078e00ff */
[----:B------:R-:W-:Y:S01]  /*20580*/  PLOP3.LUT P1, PT, PT, PT, PT, 0x80, 0x0 ;  /* 0x000000000000781c */ /* 0x000fe20003f2f070 */
[----:B------:R-:W-:Y:S01]  /*20590*/  VIADD R12, R7, 0x17400 ;  /* 0x00017400070c7836 */ /* 0x000fe20000000000 */
[----:B------:R-:W-:Y:S01]  /*205a0*/  UMOV UR6, 0x0 ;  /* 0x0000000000067882 */ /* 0x000fe20000000000 */
[----:B------:R-:W-:Y:S01]  /*205b0*/  UMOV UR7, 0x12f00000 ;  /* 0x12f0000000077882 */ /* 0x000fe20000000000 */
[----:B------:R-:W-:-:S15]  /*205c0*/  R2UR UR10, R20 ;  /* 0x00000000140a72ca */ /* 0x000fde00000e0000 */
.L_x_1649:
        /* <DEDUP_REMOVED lines=16> */
.L_x_1650:
        /* <DEDUP_REMOVED lines=10> */
[----:B------:R-:W1:Y:S01]  /*20770*/  SYNCS.PHASECHK.TRANS64.TRYWAIT P1, [R10+URZ+0x2d8c0], R8 ;  /* 0x02d8c0080a0075a7 */ /* 0x000e62000802017f */
[----:B------:R-:W-:Y:S04]  /*20780*/  BSSY B2, `(.L_x_1651) ;  /* 0x0000002000027945 */ /* 0x000fe80003800000 */
[----:B-1----:R-:W-:Y:S05]  /*20790*/  @!P1 BRA `(.L_x_1652) ;  /* 0x0000007000709947 */ /* 0x002fea0003800000 */
.L_x_1831:
[----:B------:R-:W-:Y:S05]  /*207a0*/  BSYNC B2 ;  /* 0x0000000000027941 */ /* 0x000fea0003800000 */
.L_x_1651:
        /* <DEDUP_REMOVED lines=11> */
.L_x_1654:
[----:B------:R-:W-:Y:S05]  /*20860*/  BSYNC B2 ;  /* 0x0000000000027941 */ /* 0x000fea0003800000 */
.L_x_1653:
        /* <DEDUP_REMOVED lines=8> */
.L_x_1655:
        /* <DEDUP_REMOVED lines=15> */
.L_x_1656:
        /* <DEDUP_REMOVED lines=15> */
.L_x_1657:
        /* <DEDUP_REMOVED lines=10> */
.L_x_1643:
[----:B------:R-:W-:Y:S05]  /*20b70*/  BSYNC B1 ;  /* 0x0000000000017941 */ /* 0x000fea0003800000 */
.L_x_1642:
        /* <DEDUP_REMOVED lines=10> */
.L_x_1620:
[----:B------:R-:W-:Y:S05]  /*20c20*/  BSYNC B0 ;  /* 0x0000000000007941 */ /* 0x000fea0003800000 */
.L_x_1619:
[----:B------:R-:W2:Y:S01]  /*20c30*/  LDL R7, [R1+0x10] ;  /* 0x0000100001077983 */ /* 0x000ea20000100800 */
[----:B------:R-:W3:Y:S01]  /*20c40*/  LDC R2, c[0x0][0x448] ;  /* 0x00011200ff027b82 */ /* 0x000ee20000000800 */
[----:B------:R-:W-:Y:S07]  /*20c50*/  @!P0 WARPSYNC.ALL ;  /* 0x0000000000008948 */ /* 0x000fee0003800000 */
[----:B------:R-:W-:Y:S01]  /*20c60*/  @!P0 BAR.SYNC.DEFER_BLOCKING 0xc, 0x200 ;  /* 0x0308000000008b1d */ /* 0x000fe20000010000 */
[----:B---3--:R-:W-:-:S13]  /*20c70*/  ISETP.NE.AND P1, PT, R2, 0x1, PT ;  /* 0x000000010200780c */ /* 0x008fda0003f25270 */
[----:B------:R-:W3:Y:S08]  /*20c80*/  @P1 LDC R4, c[0x0][0x44c] ;  /* 0x00011300ff041b82 */ /* 0x000ef00000000800 */
[----:B------:R-:W4:Y:S01]  /*20c90*/  @P1 LDC R2, c[0x0][0x450] ;  /* 0x00011400ff021b82 */ /* 0x000f220000000800 */
[----:B--2---:R-:W-:-:S04]  /*20ca0*/  VIADD R3, R7, 0xbf ;  /* 0x000000bf07037836 */ /* 0x004fc80000000000 */
[----:B---3--:R-:W-:-:S05]  /*20cb0*/  @P1 IMAD.HI.U32 R4, R3, R4, RZ ;  /* 0x0000000403041227 */ /* 0x008fca00078e00ff */
[----:B----4-:R-:W-:-:S05]  /*20cc0*/  @P1 SHF.R.U32.HI R3, RZ, R2, R4 ;  /* 0x00000002ff031219 */ /* 0x010fca0000011604 */
[----:B------:R-:W-:Y:S02]  /*20cd0*/  IMAD.IADD R9, R9, 0x1, R3 ;  /* 0x0000000109097824 */ /* 0x000fe400078e0203 */
[----:B------:R-:W2:Y:S02]  /*20ce0*/  LDC.64 R2, c[0x0][0x9e0] ;  /* 0x00027800ff027b82 */ /* 0x000ea40000000a00 */
[----:B--2---:R-:W-:Y:S01]  /*20cf0*/  ISETP.GE.AND P2, PT, R3, 0x1, PT ;  /* 0x000000010300780c */ /* 0x004fe20003f46270 */
[----:B------:R-:W-:-:S12]  /*20d00*/  IMAD.IADD R2, R9, 0x1, R2 ;  /* 0x0000000109027824 */ /* 0x000fd800078e0202 */
[----:B------:R-:W-:Y:S05]  /*20d10*/  @!P2 BRA `(.L_x_1659) ;  /* 0x000000000048a947 */ /* 0x000fea0003800000 */
[C---:B------:R-:W-:Y:S01]  /*20d20*/  ISETP.GT.AND P0, PT, R9.reuse, RZ, PT ;  /* 0x000000ff0900720c */ /* 0x040fe20003f04270 */
[----:B------:R-:W-:Y:S01]  /*20d30*/  BSSY B0, `(.L_x_1660) ;  /* 0x000000e000007945 */ /* 0x000fe20003800000 */
[----:B------:R-:W-:-:S11]  /*20d40*/  VIADD R6, R9, 0xffffffff ;  /* 0xffffffff09067836 */ /* 0x000fd60000000000 */
[----:B------:R-:W-:Y:S05]  /*20d50*/  @P0 BRA `(.L_x_1661) ;  /* 0x00000000001c0947 */ /* 0x000fea0003800000 */
[----:B------:R-:W-:Y:S01]  /*20d60*/  ISETP.NE.AND P0, PT, R3, 0x1, PT ;  /* 0x000000010300780c */ /* 0x000fe20003f05270 */
[----:B------:R-:W-:-:S12]  /*20d70*/  IMAD.MOV R6, RZ, RZ, -R9 ;  /* 0x000000ffff067224 */ /* 0x000fd800078e0a09 */
[----:B0-----:R-:W0:Y:S02]  /*20d80*/  @P0 LDC.64 R4, c[0x0][0x9e8] ;  /* 0x00027a00ff040b82 */ /* 0x001e240000000a00 */
[----:B0-----:R-:W-:-:S05]  /*20d90*/  @P0 IMAD.HI.U32 R4, R6, R4, RZ ;  /* 0x0000000406040227 */ /* 0x001fca00078e00ff */
[----:B------:R-:W-:-:S04]  /*20da0*/  @P0 SHF.R.U32.HI R6, RZ, R5, R4 ;  /* 0x00000005ff060219 */ /* 0x000fc80000011604 */
[----:B------:R-:W-:Y:S01]  /*20db0*/  LOP3.LUT R6, RZ, R6, RZ, 0x33, !PT ;  /* 0x00000006ff067212 */ /* 0x000fe200078e33ff */
[----:B------:R-:W-:Y:S06]  /*20dc0*/  BRA `(.L_x_1662) ;  /* 0x0000000000107947 */ /* 0x000fec0003800000 */
.L_x_1661:
[----:B------:R-:W-:-:S13]  /*20dd0*/  ISETP.NE.AND P0, PT, R3, 0x1, PT ;  /* 0x000000010300780c */ /* 0x000fda0003f05270 */
[----:B0-----:R-:W0:Y:S02]  /*20de0*/  @P0 LDC.64 R4, c[0x0][0x9e8] ;  /* 0x00027a00ff040b82 */ /* 0x001e240000000a00 */
[----:B0-----:R-:W-:-:S05]  /*20df0*/  @P0 IMAD.HI.U32 R4, R6, R4, RZ ;  /* 0x0000000406040227 */ /* 0x001fca00078e00ff */
[----:B------:R-:W-:-:S07]  /*20e00*/  @P0 SHF.R.U32.HI R6, RZ, R5, R4 ;  /* 0x00000005ff060219 */ /* 0x000fce0000011604 */
.L_x_1662:
[----:B------:R-:W-:Y:S05]  /*20e10*/  BSYNC B0 ;  /* 0x0000000000007941 */ /* 0x000fea0003800000 */
.L_x_1660:
[----:B------:R-:W-:-:S05]  /*20e20*/  IMAD R6, R6, R3, R3 ;  /* 0x0000000306067224 */ /* 0x000fca00078e0203 */
[----:B------:R-:W-:-:S07]  /*20e30*/  VIMNMX R2, R2, R6, PT ;  /* 0x0000000602027248 */ /* 0x000fce0003fe0100 */
.L_x_1659:
[----:B-1----:R-:W2:Y:S01]  /*20e40*/  LDL R8, [R1+0x44] ;  /* 0x0000440001087983 */ /* 0x002ea20000100800 */
[----:B0-----:R-:W0:Y:S01]  /*20e50*/  @P1 LDC R5, c[0x0][0x44c] ;  /* 0x00011300ff051b82 */ /* 0x001e220000000800 */
[----:B------:R-:W-:Y:S01]  /*20e60*/  VIADD R2, R2, 0x7f ;  /* 0x0000007f02027836 */ /* 0x000fe20000000000 */
[----:B------:R-:W-:Y:S01]  /*20e70*/  ULDC UR4, c[0x0][0x9dc] ;  /* 0x0002770000047ab9 */ /* 0x000fe20000000800 */
[----:B------:R-:W-:-:S05]  /*20e80*/  IMAD.MOV.U32 R6, RZ, RZ, R7 ;  /* 0x000000ffff067224 */ /* 0x000fca00078e0007 */
[----:B------:R-:W1:Y:S01]  /*20e90*/  @P1 LDC R4, c[0x0][0x450] ;  /* 0x00011400ff041b82 */ /* 0x000e620000000800 */
[----:B0-----:R-:W-:-:S05]  /*20ea0*/  @P1 IMAD.HI.U32 R5, R7, R5, RZ ;  /* 0x0000000507051227 */ /* 0x001fca00078e00ff */
[----:B-1----:R-:W-:Y:S02]  /*20eb0*/  @P1 SHF.R.U32.HI R6, RZ, R4, R5 ;  /* 0x00000004ff061219 */ /* 0x002fe40000011605 */
[----:B------:R-:W-:-:S03]  /*20ec0*/  SHF.R.S32.HI R4, RZ, 0x1f, R2 ;  /* 0x0000001fff047819 */ /* 0x000fc60000011402 */
[----:B------:R-:W-:Y:S01]  /*20ed0*/  IMAD.IADD R7, R19, 0x1, R6 ;  /* 0x0000000113077824 */ /* 0x000fe200078e0206 */
[----:B------:R-:W-:-:S03]  /*20ee0*/  LEA.HI R4, R4, R2, RZ, 0x7 ;  /* 0x0000000204047211 */ /* 0x000fc600078f38ff */
[----:B------:R-:W-:Y:S01]  /*20ef0*/  VIADD R2, R7, -UR4 ;  /* 0x8000000407027c36 */ /* 0x000fe20008000000 */
[----:B------:R-:W-:-:S05]  /*20f00*/  SHF.R.S32.HI R9, RZ, 0x7, R4 ;  /* 0x00000007ff097819 */ /* 0x000fca0000011404 */
[----:B------:R0:W-:Y:S01]  /*20f10*/  STL [R1+0x48], R9 ;  /* 0x0000480901007387 */ /* 0x0001e20000100800 */
[----:B--2---:R-:W-:Y:S01]  /*20f20*/  VIMNMX R6, R8, R9, PT ;  /* 0x0000000908067248 */ /* 0x004fe20003fe0100 */
[----:B0-----:R-:W-:Y:S06]  /*20f30*/  @!P2 BRA `(.L_x_1663) ;  /* 0x000000000044a947 */ /* 0x001fec0003800000 */
        /* <DEDUP_REMOVED lines=10> */
.L_x_1665:
[----:B------:R-:W-:-:S13]  /*20fe0*/  ISETP.NE.AND P0, PT, R3, 0x1, PT ;  /* 0x000000010300780c */ /* 0x000fda0003f05270 */
[----:B------:R-:W0:Y:S02]  /*20ff0*/  @P0 LDC.64 R4, c[0x0][0x9e8] ;  /* 0x00027a00ff040b82 */ /* 0x000e240000000a00 */
[----:B0-----:R-:W-:-:S05]  /*21000*/  @P0 IMAD.HI.U32 R4, R7, R4, RZ ;  /* 0x0000000407040227 */ /* 0x001fca00078e00ff */
[----:B------:R-:W-:-:S07]  /*21010*/  @P0 SHF.R.U32.HI R7, RZ, R5, R4 ;  /* 0x00000005ff070219 */ /* 0x000fce0000011604 */
.L_x_1666:
[----:B------:R-:W-:Y:S05]  /*21020*/  BSYNC B0 ;  /* 0x0000000000007941 */ /* 0x000fea0003800000 */
.L_x_1664:
[----:B------:R-:W-:-:S05]  /*21030*/  IMAD R3, R7, R3, RZ ;  /* 0x0000000307037224 */ /* 0x000fca00078e02ff */
[----:B------:R-:W-:-:S07]  /*21040*/  VIMNMX R2, R2, R3, !PT ;  /* 0x0000000302027248 */ /* 0x000fce0007fe0100 */
.L_x_1663:
[----:B------:R-:W-:Y:S01]  /*21050*/  SHF.R.S32.HI R3, RZ, 0x1f, R2 ;  /* 0x0000001fff037819 */ /* 0x000fe20000011402 */
[----:B------:R-:W-:Y:S01]  /*21060*/  BSSY B0, `(.L_x_1667) ;  /* 0x0000025000007945 */ /* 0x000fe20003800000 */
[----:B------:R-:W-:Y:S02]  /*21070*/  ISETP.NE.AND P1, PT, R0, RZ, PT ;  /* 0x000000ff0000720c */ /* 0x000fe40003f25270 */
[----:B------:R-:W-:-:S04]  /*21080*/  LEA.HI R3, R3, R2, RZ, 0x7 ;  /* 0x0000000203037211 */ /* 0x000fc800078f38ff */
[----:B------:R-:W-:-:S04]  /*21090*/  SHF.R.S32.HI R3, RZ, 0x7, R3 ;  /* 0x00000007ff037819 */ /* 0x000fc80000011403 */
[----:B------:R-:W-:-:S03]  /*210a0*/  VIMNMX R8, RZ, R3, !PT ;  /* 0x00000003ff087248 */ /* 0x000fc60007fe0100 */
[----:B------:R-:W0:Y:S01]  /*210b0*/  @!P1 LDC R0, c[0x0][0x9f0] ;  /* 0x00027c00ff009b82 */ /* 0x000e220000000800 */
[----:B------:R-:W-:Y:S01]  /*210c0*/  ISETP.GT.AND P0, PT, R6, R8, PT ;  /* 0x000000080600720c */ /* 0x000fe20003f04270 */
[----:B------:R1:W-:Y:S04]  /*210d0*/  STL [R1+0x24], R8 ;  /* 0x0000240801007387 */ /* 0x0003e80000100800 */
[----:B------:R1:W-:Y:S08]  /*210e0*/  STL [R1+0x28], RZ ;  /* 0x000028ff01007387 */ /* 0x0003f00000100800 */
[----:B-1----:R-:W-:Y:S05]  /*210f0*/  @!P0 BRA `(.L_x_1668) ;  /* 0x00000000006c8947 */ /* 0x002fea0003800000 */
[-C--:B0-----:R-:W-:Y:S02]  /*21100*/  IABS R4, R0.reuse ;  /* 0x0000000000047213 */ /* 0x081fe40000000000 */
[----:B------:R-:W-:Y:S02]  /*21110*/  IABS R7, R0 ;  /* 0x0000000000077213 */ /* 0x000fe40000000000 */
[----:B------:R-:W0:Y:S03]  /*21120*/  I2F.RP R2, R4 ;  /* 0x0000000400027306 */ /* 0x000e260000209400 */
[----:B------:R-:W-:-:S05]  /*21130*/  IMAD.MOV R7, RZ, RZ, -R7 ;  /* 0x000000ffff077224 */ /* 0x000fca00078e0a07 */
[----:B0-----:R-:W0:Y:S02]  /*21140*/  MUFU.RCP R2, R2 ;  /* 0x0000000200027308 */ /* 0x001e240000001000 */
[----:B0-----:R-:W-:-:S06]  /*21150*/  VIADD R2, R2, 0xffffffe ;  /* 0x0ffffffe02027836 */ /* 0x001fcc0000000000 */
[----:B------:R-:W0:Y:S02]  /*21160*/  F2I.FTZ.U32.TRUNC.NTZ R3, R2 ;  /* 0x0000000200037305 */ /* 0x000e24000021f000 */
[----:B0-----:R-:W-:-:S04]  /*21170*/  IMAD.MOV R2, RZ, RZ, -R3 ;  /* 0x000000ffff027224 */ /* 0x001fc800078e0a03 */
[----:B------:R-:W-:Y:S02]  /*21180*/  IMAD R5, R2, R4, RZ ;  /* 0x0000000402057224 */ /* 0x000fe400078e02ff */
        /* <DEDUP_REMOVED lines=18> */
.L_x_1668:
[----:B------:R-:W-:Y:S05]  /*212b0*/  BSYNC B0 ;  /* 0x0000000000007941 */ /* 0x000fea0003800000 */
.L_x_1667:
[----:B------:R-:W2:Y:S04]  /*212c0*/  LDL R2, [R1+0x28] ;  /* 0x0000280001027983 */ /* 0x000ea80000100800 */
[----:B0-----:R-:W2:Y:S01]  /*212d0*/  LDL R0, [R1+0x38] ;  /* 0x0000380001007983 */ /* 0x001ea20000100800 */
[----:B------:R-:W-:Y:S01]  /*212e0*/  BSSY B7, `(.L_x_1669) ;  /* 0x000041b000077945 */ /* 0x000fe20003800000 */
[----:B--2---:R-:W-:-:S05]  /*212f0*/  IMAD R0, R0, R2, R8 ;  /* 0x0000000200007224 */ /* 0x004fca00078e0208 */
[----:B------:R-:W-:Y:S01]  /*21300*/  VIADDMNMX R22, R0, R2, R6, PT ;  /* 0x0000000200167246 */ /* 0x000fe20003800106 */
[----:B------:R0:W-:Y:S03]  /*21310*/  STL [R1+0x8], R0 ;  /* 0x0000080001007387 */ /* 0x0001e60000100800 */
[----:B------:R-:W-:Y:S01]  /*21320*/  ISETP.GT.AND P0, PT, R22, R0, PT ;  /* 0x000000001600720c */ /* 0x000fe20003f04270 */
[----:B------:R0:W-:-:S12]  /*21330*/  STL [R1+0x1c], R22 ;  /* 0x00001c1601007387 */ /* 0x0001d80000100800 */
[----:B0-----:R-:W-:Y:S05]  /*21340*/  @P0 BRA `(.L_x_1670) ;  /* 0x0000000000440947 */ /* 0x001fea0003800000 */
[----:B------:R-:W0:Y:S02]  /*21350*/  S2R R0, SR_TID.X ;  /* 0x0000000000007919 */ /* 0x000e240000002100 */
[----:B0-----:R-:W-:-:S04]  /*21360*/  LOP3.LUT R0, R0, 0x7f, RZ, 0xc0, !PT ;  /* 0x0000007f00007812 */ /* 0x001fc800078ec0ff */
[----:B------:R-:W-:-:S13]  /*21370*/  ISETP.NE.AND P0, PT, R0, RZ, PT ;  /* 0x000000ff0000720c */ /* 0x000fda0003f05270 */
[----:B------:R-:W-:Y:S05]  /*21380*/  @P0 BRA `(.L_x_1671) ;  /* 0x0000004000400947 */ /* 0x000fea0003800000 */
[----:B-1----:R-:W0:Y:S01]  /*21390*/  S2R R5, SR_LANEID ;  /* 0x0000000000057919 */ /* 0x002e220000000000 */
        /* <DEDUP_REMOVED lines=10> */
[----:B0-----:R-:W-:Y:S01]  /*21440*/  IADD3 R24, R0, UR37, R7 ;  /* 0x0000002500187c10 */ /* 0x001fe2000fffe007 */
[----:B------:R-:W-:Y:S06]  /*21450*/  BRA `(.L_x_1671) ;  /* 0x00000040000c7947 */ /* 0x000fec0003800000 */
.L_x_1670:
        /* <DEDUP_REMOVED lines=9> */
[----:B------:R-:W0:Y:S01]  /*214f0*/  LDC.64 R2, c[0x4][R2] ;  /* 0x0100000002027b82 */ /* 0x000e220000000a00 */
[----:B-1----:R-:W-:Y:S02]  /*21500*/  IMAD.U32 R5, RZ, RZ, UR7 ;  /* 0x00000007ff057e24 */ /* 0x002fe4000f8e00ff */
        /* <DEDUP_REMOVED lines=9> */
.L_x_1673:
[----:B------:R-:W-:Y:S05]  /*215a0*/  BSYNC B6 ;  /* 0x0000000000067941 */ /* 0x000fea0003800000 */
.L_x_1672:
        /* <DEDUP_REMOVED lines=8> */
[----:B------:R0:W2:Y:S01]  /*21630*/  LDC.64 R2, c[0x4][R19] ;  /* 0x0100000013027b82 */ /* 0x0000a20000000a00 */
[----:B------:R-:W-:Y:S02]  /*21640*/  IMAD.U32 R4, RZ, RZ, UR6 ;  /* 0x00000006ff047e24 */ /* 0x000fe4000f8e00ff */
[----:B-1----:R-:W-:Y:S02]  /*21650*/  IMAD.U32 R5, RZ, RZ, UR7 ;  /* 0x00000007ff057e24 */ /* 0x002fe4000f8e00ff */
        /* <DEDUP_REMOVED lines=8> */
[----:B--2---:R-:W-:Y:S05]  /*216e0*/  CALL.ABS.NOINC R2 ;  /* 0x0000000002007343 */ /* 0x004fea0003c00000 */
.L_x_1676:
        /* <DEDUP_REMOVED lines=15> */
.L_x_1675:
[----:B------:R-:W-:Y:S05]  /*217e0*/  BSYNC B6 ;  /* 0x0000000000067941 */ /* 0x000fea0003800000 */
.L_x_1674:
[----:B------:R-:W-:Y:S01]  /*217f0*/  ULDC.64 UR4, c[0x0][0x9f8] ;  /* 0x00027e0000047ab9 */ /* 0x000fe20000000a00 */
[----:B------:R-:W-:Y:S01]  /*21800*/  IMAD.MOV.U32 R25, RZ, RZ, R27 ;  /* 0x000000ffff197224 */ /* 0x000fe200078e001b */
[----:B------:R-:W-:-:S04]  /*21810*/  ISETP.NE.U32.AND P0, PT, RZ, UR4, PT ;  /* 0x00000004ff007c0c */ /* 0x000fc8000bf05070 */
[----:B------:R-:W-:Y:S01]  /*21820*/  ISETP.NE.AND.EX P0, PT, RZ, UR5, PT, P0 ;  /* 0x00000005ff007c0c */ /* 0x000fe2000bf05300 */
[----:B------:R-:W-:-:S12]  /*21830*/  ULDC.64 UR4, c[0x0][0xa08] ;  /* 0x0002820000047ab9 */ /* 0x000fd80000000a00 */
[----:B------:R-:W0:Y:S02]  /*21840*/  @P0 LDC.64 R2, c[0x0][0x9f8] ;  /* 0x00027e00ff020b82 */ /* 0x000e240000000a00 */
[----:B0-----:R-:W-:-:S05]  /*21850*/  @P0 IMAD.WIDE R2, R27, 0x4, R2 ;  /* 0x000000041b020825 */ /* 0x001fca00078e0202 */
[----:B------:R0:W2:Y:S01]  /*21860*/  @P0 LDG.E R25, desc[UR38][R2.64] ;  /* 0x0000002602190981 */ /* 0x0000a2000c1e1900 */
[----:B------:R-:W-:Y:S01]  /*21870*/  VIADD R22, R22, 0xffffffff ;  /* 0xffffffff16167836 */ /* 0x000fe20000000000 */
[----:B0-----:R-:W0:Y:S02]  /*21880*/  LDC.64 R2, c[0x0][0x418] ;  /* 0x00010600ff027b82 */ /* 0x001e240000000a00 */
[----:B0-----:R-:W-:Y:S01]  /*21890*/  LOP3.LUT P0, RZ, R2, UR4, RZ, 0xfc, !PT ;  /* 0x0000000402ff7c12 */ /* 0x001fe2000f80fcff */
[----:B------:R-:W-:-:S03]  /*218a0*/  UMOV UR4, 0xffffffff ;  /* 0xffffffff00047882 */ /* 0x000fc60000000000 */
[----:B------:R-:W-:Y:S02]  /*218b0*/  LOP3.LUT P0, RZ, R3, UR5, RZ, 0xfc, P0 ;  /* 0x0000000503ff7c12 */ /* 0x000fe4000800fcff */
[----:B--2---:R-:W-:Y:S02]  /*218c0*/  SHF.R.S32.HI R7, RZ, 0x1f, R25 ;  /* 0x0000001fff077819 */ /* 0x004fe40000011419 */
[----:B------:R-:W-:-:S03]  /*218d0*/  SEL R19, R25, RZ, !P0 ;  /* 0x000000ff19137207 */ /* 0x000fc60004000000 */
[----:B------:R0:W-:Y:S01]  /*218e0*/  STL [R1+0x4], R7 ;  /* 0x0000040701007387 */ /* 0x0001e20000100800 */
[----:B------:R-:W-:Y:S05]  /*218f0*/  BRA.DIV UR4, `(.L_x_1677) ;  /* 0x00000062042c7947 */ /* 0x000fea000b800000 */
[----:B------:R-:W2:Y:S02]  /*21900*/  S2R R0, SR_TID.X ;  /* 0x0000000000007919 */ /* 0x000ea40000002100 */
[----:B--2---:R-:W-:-:S04]  /*21910*/  SHF.R.U32.HI R0, RZ, 0x5, R0 ;  /* 0x00000005ff007819 */ /* 0x004fc80000011600 */
[----:B------:R-:W-:-:S05]  /*21920*/  LOP3.LUT R0, R0, 0x3, RZ, 0xc0, !PT ;  /* 0x0000000300007812 */ /* 0x000fca00078ec0ff */
[----:B------:R2:W3:Y:S02]  /*21930*/  SHFL.IDX PT, R14, R0, RZ, 0x1f ;  /* 0x00001fff000e7589 */ /* 0x0004e400000e0000 */
.L_x_1834:
[----:B---3--:R-:W-:Y:S02]  /*21940*/  ISETP.NE.AND P0, PT, R14, RZ, PT ;  /* 0x000000ff0e00720c */ /* 0x008fe40003f05270 */
[----:B------:R-:W-:Y:S02]  /*21950*/  PLOP3.LUT P1, PT, PT, PT, PT, 0x8, 0x0 ;  /* 0x000000000000781c */ /* 0x000fe40003f2e170 */
[----:B------:R-:W-:-:S11]  /*21960*/  LOP3.LUT R23, R23, 0xfffffffe, RZ, 0xc0, !PT ;  /* 0xfffffffe17177812 */ /* 0x000fd600078ec0ff */
[----:B------:R-:W-:Y:S01]  /*21970*/  @P1 LOP3.LUT R23, R23, 0x1, RZ, 0xfc, !PT ;  /* 0x0000000117171812 */ /* 0x000fe200078efcff */
[----:B------:R-:W-:Y:S06]  /*21980*/  @P0 BRA `(.L_x_1678) ;  /* 0x00000004001c0947 */ /* 0x000fec0003800000 */
[----:B------:R-:W-:-:S03]  /*21990*/  UMOV UR4, 0xffffffff ;  /* 0xffffffff00047882 */ /* 0x000fc60000000000 */
[----:B------:R-:W-:Y:S05]  /*219a0*/  BRA.DIV UR4, `(.L_x_1679) ;  /* 0x0000006204347947 */ /* 0x000fea000b800000 */
[----:B------:R-:W-:-:S13]  /*219b0*/  ELECT P6, URZ, PT ;  /* 0x00000000003f782f */ /* 0x000fda00038c0000 */
.L_x_1837:
[----:B------:R-:W-:Y:S05]  /*219c0*/  @!P6 BRA `(.L_x_1678) ;  /* 0x00000004000ce947 */ /* 0x000fea0003800000 */
[----:B------:R-:W-:-:S04]  /*219d0*/  ISETP.NE.U32.AND P0, PT, R2, RZ, PT ;  /* 0x000000ff0200720c */ /* 0x000fc80003f05070 */
[----:B------:R-:W-:-:S13]  /*219e0*/  ISETP.NE.AND.EX P0, PT, R3, RZ, PT, P0 ;  /* 0x000000ff0300720c */ /* 0x000fda0003f05300 */
[----:B------:R-:W-:Y:S05]  /*219f0*/  @!P0 BRA `(.L_x_1680) ;  /* 0x0000000000488947 */ /* 0x000fea0003800000 */
[----:B------:R-:W3:Y:S01]  /*21a00*/  LDC R6, c[0x0][0x43c] ;  /* 0x00010f00ff067b82 */ /* 0x000ee20000000800 */
[----:B--2---:R-:W-:Y:S01]  /*21a10*/  IMAD.MOV.U32 R0, RZ, RZ, R22 ;  /* 0x000000ffff007224 */ /* 0x004fe200078e0016 */
[----:B------:R-:W-:Y:S01]  /*21a20*/  ULDC.64 UR4, c[0x0][0x428] ;  /* 0x00010a0000047ab9 */ /* 0x000fe20000000a00 */
[----:B---3--:R-:W-:-:S13]  /*21a30*/  ISETP.NE.AND P0, PT, R6, 0x1, PT ;  /* 0x000000010600780c */ /* 0x008fda0003f05270 */
[----:B-1----:R-:W1:Y:S02]  /*21a40*/  @P0 LDC.64 R4, c[0x0][0x440] ;  /* 0x00011000ff040b82 */ /* 0x002e640000000a00 */
[----:B-1----:R-:W-:-:S05]  /*21a50*/  @P0 IMAD.HI.U32 R4, R22, R4, RZ ;  /* 0x0000000416040227 */ /* 0x002fca00078e00ff */
        /* <DEDUP_REMOVED lines=12> */
.L_x_1680:
[----:B--2---:R-:W-:Y:S01]  /*21b20*/  IMAD R0, R18, 0x8, R17 ;  /* 0x0000000812007824 */ /* 0x004fe200078e0211 */
[----:B---3--:R-:W-:-:S04]  /*21b30*/  SHF.L.U32 R2, R28, 0x1f, RZ ;  /* 0x0000001f1c027819 */ /* 0x008fc800000006ff */
[----:B------:R-:W2:Y:S02]  /*21b40*/  SYNCS.PHASECHK.TRANS64.TRYWAIT P0, [R0+URZ+0x2d840], R2 ;  /* 0x02d84002000075a7 */ /* 0x000ea4000800017f */
[----:B--2---:R-:W-:Y:S05]  /*21b50*/  @!P0 BRA `(.L_x_1681) ;  /* 0x0000005c00e88947 */ /* 0x004fea0003800000 */
.L_x_1838:
[----:B------:R-:W3:Y:S02]  /*21b60*/  S2R R3, SR_TID.X ;  /* 0x0000000000037919 */ /* 0x000ee40000002100 */
[----:B---3--:R-:W-:-:S04]  /*21b70*/  LOP3.LUT R3, R3, 0x7f, RZ, 0xc0, !PT ;  /* 0x0000007f03037812 */ /* 0x008fc800078ec0ff */
[----:B------:R-:W-:-:S13]  /*21b80*/  ISETP.NE.AND P0, PT, R3, RZ, PT ;  /* 0x000000ff0300720c */ /* 0x000fda0003f05270 */
[----:B------:R-:W-:Y:S05]  /*21b90*/  @P0 BRA `(.L_x_1682) ;  /* 0x00000000001c0947 */ /* 0x000fea0003800000 */
[----:B------:R-:W3:Y:S01]  /*21ba0*/  S2R R3, SR_TID.X ;  /* 0x0000000000037919 */ /* 0x000ee20000002100 */
[----:B--2---:R-:W-:-:S04]  /*21bb0*/  IMAD.MOV.U32 R2, RZ, RZ, 0x6000 ;  /* 0x00006000ff027424 */ /* 0x004fc800078e00ff */
[----:B------:R4:W-:Y:S01]  /*21bc0*/  SYNCS.ARRIVE.TRANS64 RZ, [R0+URZ+0x2d830], R2 ;  /* 0x02d8300200ff79a7 */ /* 0x0009e2000800003f */
[----:B---3--:R-:W-:-:S04]  /*21bd0*/  LOP3.LUT R3, R3, 0x1f, RZ, 0xc0, !PT ;  /* 0x0000001f03037812 */ /* 0x008fc800078ec0ff */
[----:B------:R-:W-:-:S13]  /*21be0*/  ISETP.NE.AND P0, PT, R3, RZ, PT ;  /* 0x000000ff0300720c */ /* 0x000fda0003f05270 */
[----:B----4-:R-:W-:Y:S05]  /*21bf0*/  @!P0 BRA `(.L_x_1682) ;  /* 0x0000000000048947 */ /* 0x010fea0003800000 */
[----:B------:R-:W-:Y:S01]  /*21c00*/  BPT.TRAP 0x1 ;  /* 0x000000040000795c */ /* 0x000fe20000300000 */
.L_x_1682:
[----:B------:R-:W-:Y:S01]  /*21c10*/  R2UR UR9, R0 ;  /* 0x00000000000972ca */ /* 0x000fe200000e0000 */
[----:B--2---:R-:W-:Y:S01]  /*21c20*/  IMAD R0, R18, 0x6000, R17 ;  /* 0x0000600012007824 */ /* 0x004fe200078e0211 */
        /* <DEDUP_REMOVED lines=11> */
[----:B------:R-:W-:Y:S01]  /*21ce0*/  UIADD3 UR9, UR9, 0x2d830, URZ ;  /* 0x0002d83009097890 */ /* 0x000fe2000fffe03f */
[----:B------:R-:W-:-:S03]  /*21cf0*/  LOP3.LUT R23, R23, 0xfffffffe, RZ, 0xc0, !PT ;  /* 0xfffffffe17177812 */ /* 0x000fc600078ec0ff */
[----:B------:R-:W-:Y:S02]  /*21d00*/  ULEA UR11, UR11, UR5, 0x7 ;  /* 0x000000050b0b7291 */ /* 0x000fe4000f8e383f */
[----:B------:R-:W-:Y:S02]  /*21d10*/  UIADD3 UR14, UR8, 0x15400, URZ ;  /* 0x00015400080e7890 */ /* 0x000fe4000fffe03f */
[----:B------:R-:W-:Y:S02]  /*21d20*/  UIADD3.X UR5, URZ, UR41, URZ, UP0, !UPT ;  /* 0x000000293f057290 */ /* 0x000fe400087fe43f */
[----:B------:R-:W-:Y:S02]  /*21d30*/  UIADD3 UR15, UR8, 0x17400, URZ ;  /* 0x00017400080f7890 */ /* 0x000fe4000fffe03f */
[----:B------:R-:W-:Y:S01]  /*21d40*/  UIADD3 UR16, UR8, 0x19400, URZ ;  /* 0x0001940008107890 */ /* 0x000fe2000fffe03f */
[----:B------:R-:W-:Y:S02]  /*21d50*/  @P0 LOP3.LUT R23, R23, 0x1, RZ, 0xfc, !PT ;  /* 0x0000000117170812 */ /* 0x000fe400078efcff */
[----:B------:R-:W-:Y:S01]  /*21d60*/  UMOV UR8, UR14 ;  /* 0x0000000e00087c82 */ /* 0x000fe20008000000 */
[----:B------:R-:W-:Y:S01]  /*21d70*/  UMOV UR14, 0x40 ;  /* 0x00000040000e7882 */ /* 0x000fe20000000000 */
[----:B------:R2:W-:Y:S02]  /*21d80*/  UTMALDG.4D [UR8], [UR4], desc[UR6] ;  /* 0x00000608040075b4 */ /* 0x0005e40008019000 */
[----:B--2---:R-:W-:Y:S01]  /*21d90*/  UMOV UR8, UR15 ;  /* 0x0000000f00087c82 */ /* 0x004fe20008000000 */
[----:B------:R-:W-:-:S02]  /*21da0*/  UMOV UR10, UR17 ;  /* 0x00000011000a7c82 */ /* 0x000fc40008000000 */
[----:B------:R2:W-:Y:S02]  /*21db0*/  UTMALDG.4D [UR8], [UR4], desc[UR6] ;  /* 0x00000608040075b4 */ /* 0x0005e40008019000 */
[----:B--2---:R-:W-:Y:S01]  /*21dc0*/  UMOV UR8, UR16 ;  /* 0x0000001000087c82 */ /* 0x004fe20008000000 */
[----:B------:R-:W-:Y:S02]  /*21dd0*/  UMOV UR10, UR14 ;  /* 0x0000000e000a7c82 */ /* 0x000fe40008000000 */
[----:B------:R3:W-:Y:S02]  /*21de0*/  UTMALDG.4D [UR8], [UR4], desc[UR6] ;  /* 0x00000608040075b4 */ /* 0x0007e40008019000 */
[----:B---3--:R-:W-:Y:S01]  /*21df0*/  NOP ;  /* 0x0000000000007918 */ /* 0x008fe20000000000 */
.L_x_1678:
[----:B------:R-:W3:Y:S01]  /*21e00*/  LDL.LU R3, [R1+0x20] ;  /* 0x0000200001037983 */ /* 0x000ee20000300800 */
[----:B------:R-:W-:Y:S05]  /*21e10*/  WARPSYNC.ALL ;  /* 0x0000000000007948 */ /* 0x000fea0003800000 */
[----:B------:R-:W-:Y:S01]  /*21e20*/  ULDC.64 UR4, c[0x0][0x298] ;  /* 0x0000a60000047ab9 */ /* 0x000fe20000000a00 */
[----:B--2---:R-:W-:Y:S01]  /*21e30*/  VIADD R0, R17, 0xc400 ;  /* 0x0000c40011007836 */ /* 0x004fe20000000000 */
[----:B------:R-:W-:Y:S01]  /*21e40*/  ULDC.64 UR6, c[0x0][0xa00] ;  /* 0x0002800000067ab9 */ /* 0x000fe20000000a00 */
[----:B------:R-:W-:Y:S01]  /*21e50*/  BSSY B6, `(.L_x_1683) ;  /* 0x0000022000067945 */ /* 0x000fe20003800000 */
[----:B------:R-:W-:Y:S01]  /*21e60*/  BAR.SYNC.DEFER_BLOCKING 0x8, 0x200 ;  /* 0x0208000000007b1d */ /* 0x000fe20000010000 */
[----:B------:R-:W-:-:S02]  /*21e70*/  ISETP.NE.U32.AND P0, PT, RZ, UR6, PT ;  /* 0x00000006ff007c0c */ /* 0x000fc4000bf05070 */
[----:B------:R-:W-:Y:S02]  /*21e80*/  LOP3.LUT P1, RZ, R0, 0x1bf, RZ, 0xc0, !PT ;  /* 0x000001bf00ff7812 */ /* 0x000fe4000782c0ff */
[----:B------:R-:W-:Y:S02]  /*21e90*/  ISETP.NE.AND.EX P0, PT, RZ, UR7, PT, P0 ;  /* 0x00000007ff007c0c */ /* 0x000fe4000bf05300 */
[----:B---3--:R-:W-:Y:S01]  /*21ea0*/  SHF.R.S32.HI R2, RZ, 0x1f, R3 ;  /* 0x0000001fff027819 */ /* 0x008fe20000011403 */
[----:B-1----:R-:W-:-:S04]  /*21eb0*/  IMAD.WIDE.U32 R4, R3, UR4, RZ ;  /* 0x0000000403047c25 */ /* 0x002fc8000f8e00ff */
        /* <DEDUP_REMOVED lines=19> */
[----:B0-----:R-:W-:-:S02]  /*21ff0*/  IMAD.U32 R7, RZ, RZ, UR7 ;  /* 0x00000007ff077e24 */ /* 0x001fc4000f8e00ff */
[----:B------:R-:W-:Y:S02]  /*22000*/  IMAD.U32 R10, RZ, RZ, UR8 ;  /* 0x00000008ff0a7e24 */ /* 0x000fe4000f8e00ff */
[----:B------:R-:W-:Y:S02]  /*22010*/  IMAD.U32 R11, RZ, RZ, UR9 ;  /* 0x00000009ff0b7e24 */ /* 0x000fe4000f8e00ff */
[----:B------:R-:W-:Y:S02]  /*22020*/  IMAD.MOV.U32 R8, RZ, RZ, 0x70 ;  /* 0x00000070ff087424 */ /* 0x000fe400078e00ff */
[----:B------:R-:W-:Y:S02]  /*22030*/  IMAD.MOV.U32 R12, RZ, RZ, 0x1 ;  /* 0x00000001ff0c7424 */ /* 0x000fe400078e00ff */
[----:B------:R-:W-:-:S07]  /*22040*/  IMAD.MOV.U32 R13, RZ, RZ, RZ ;  /* 0x000000ffff0d7224 */ /* 0x000fce00078e00ff */
[----:B------:R-:W-:-:S07]  /*22050*/  LEPC R20, `(.L_x_1684) ;  /* 0x000000001014794e */ /* 0x000fce0000000000 */
[----:B-1----:R-:W-:Y:S05]  /*22060*/  CALL.ABS.NOINC R2 ;  /* 0x0000000002007343 */ /* 0x002fea0003c00000 */
.L_x_1684:
[----:B------:R-:W-:Y:S05]  /*22070*/  BSYNC B6 ;  /* 0x0000000000067941 */ /* 0x000fea0003800000 */
.L_x_1683:
[----:B------:R-:W2:Y:S01]  /*22080*/  LDL.LU R20, [R1+0x3c] ;  /* 0x00003c0001147983 */ /* 0x000ea20000300800 */
[----:B------:R-:W3:Y:S01]  /*22090*/  LDC R9, c[0x0][0x448] ;  /* 0x00011200ff097b82 */ /* 0x000ee20000000800 */
[----:B------:R-:W-:Y:S01]  /*220a0*/  ULDC.64 UR6, c[0x0][0x2e0] ;  /* 0x0000b80000067ab9 */ /* 0x000fe20000000a00 */
[----:B------:R-:W-:Y:S01]  /*220b0*/  ULDC.64 UR4, c[0x0][0x2d8] ;  /* 0x0000b60000047ab9 */ /* 0x000fe20000000a00 */
[----:B-1----:R-:W2:Y:S01]  /*220c0*/  LDL.LU.64 R2, [R1+0x30] ;  /* 0x0000300001027983 */ /* 0x002ea20000300a00 */
[----:B------:R-:W-:-:S03]  /*220d0*/  ULDC.64 UR8, c[0x0][0x280] ;  /* 0x0000a00000087ab9 */ /* 0x000fc60000000a00 */
[----:B------:R-:W4:Y:S04]  /*220e0*/  LDL.LU R21, [R1+0x40] ;  /* 0x0000400001157983 */ /* 0x000f280000300800 */
[----:B------:R-:W4:Y:S04]  /*220f0*/  LDL.LU R4, [R1+0x20] ;  /* 0x0000200001047983 */ /* 0x000f280000300800 */
[----:B------:R-:W4:Y:S01]  /*22100*/  LDL R12, [R1+0x10] ;  /* 0x00001000010c7983 */ /* 0x000f220000100800 */
[----:B------:R-:W1:Y:S01]  /*22110*/  S2R R10, SR_TID.X ;  /* 0x00000000000a7919 */ /* 0x000e620000002100 */
[----:B------:R-:W0:Y:S01]  /*22120*/  S2R R11, SR_TID.X ;  /* 0x00000000000b7919 */ /* 0x000e220000002100 */
[----:B---3--:R-:W-:-:S13]  /*22130*/  ISETP.NE.AND P1, PT, R9, 0x1, PT ;  /* 0x000000010900780c */ /* 0x008fda0003f25270 */
[----:B------:R-:W3:Y:S08]  /*22140*/  @P1 LDC R5, c[0x0][0x44c] ;  /* 0x00011300ff051b82 */ /* 0x000ef00000000800 */
[----:B------:R-:W3:Y:S08]  /*22150*/  @P1 LDC R6, c[0x0][0x450] ;  /* 0x00011400ff061b82 */ /* 0x000ef00000000800 */
[----:B------:R-:W3:Y:S01]  /*22160*/  @P1 LDC R8, c[0x0][0x450] ;  /* 0x00011400ff081b82 */ /* 0x000ee20000000800 */
[----:B--2---:R-:W-:-:S02]  /*22170*/  IMAD.MOV.U32 R3, RZ, RZ, R20 ;  /* 0x000000ffff037224 */ /* 0x004fc400078e0014 */
[----:B------:R-:W2:Y:S01]  /*22180*/  S2R R20, SR_TID.X ;  /* 0x0000000000147919 */ /* 0x000ea20000002100 */
[----:B----4-:R-:W-:Y:S02]  /*22190*/  IMAD R0, R21, UR6, RZ ;  /* 0x0000000615007c24 */ /* 0x010fe4000f8e02ff */
[----:B------:R-:W-:-:S04]  /*221a0*/  IMAD.WIDE.U32 R2, R16, UR4, R2 ;  /* 0x0000000410027c25 */ /* 0x000fc8000f8e0002 */
[----:B------:R-:W-:Y:S01]  /*221b0*/  IMAD R3, R16, UR5, R3 ;  /* 0x0000000510037c24 */ /* 0x000fe2000f8e0203 */
[----:B------:R-:W-:Y:S01]  /*221c0*/  ULDC.64 UR4, c[0x0][0x2d0] ;  /* 0x0000b40000047ab9 */ /* 0x000fe20000000a00 */
[C---:B------:R-:W-:Y:S02]  /*221d0*/  IMAD R0, R4.reuse, UR7, R0 ;  /* 0x0000000704007c24 */ /* 0x040fe4000f8e0200 */
[----:B------:R-:W-:Y:S01]  /*221e0*/  IMAD.WIDE.U32 R2, R4, UR6, R2 ;  /* 0x0000000604027c25 */ /* 0x000fe2000f8e0002 */
[----:B------:R-:W-:-:S03]  /*221f0*/  ULDC.64 UR6, c[0x0][0x2c8] ;  /* 0x0000b20000067ab9 */ /* 0x000fc60000000a00 */
[----:B------:R-:W-:Y:S01]  /*22200*/  IMAD.IADD R3, R3, 0x1, R0 ;  /* 0x0000000103037824 */ /* 0x000fe200078e0200 */
[C---:B--2---:R-:W-:Y:S01]  /*22210*/  LOP3.LUT R21, R20.reuse, 0x7f, RZ, 0xc0, !PT ;  /* 0x0000007f14157812 */ /* 0x044fe200078ec0ff */
[----:B------:R-:W-:-:S03]  /*22220*/  IMAD.SHL.U32 R20, R20, 0x20, RZ ;  /* 0x0000002014147824 */ /* 0x000fc600078e00ff */
[----:B------:R-:W-:-:S04]  /*22230*/  SHF.R.U32.HI R21, RZ, 0x2, R21 ;  /* 0x00000002ff157819 */ /* 0x000fc80000011615 */
[----:B------:R-:W-:Y:S01]  /*22240*/  LOP3.LUT R20, R21, 0x60, R20, 0xf8, !PT ;  /* 0x0000006015147812 */ /* 0x000fe200078ef814 */
[----:B-1----:R-:W-:-:S04]  /*22250*/  IMAD.SHL.U32 R21, R10, 0x8, RZ ;  /* 0x000000080a157824 */ /* 0x002fc800078e00ff */
[----:B------:R-:W-:Y:S01]  /*22260*/  IMAD.IADD R0, R20, 0x1, R12 ;  /* 0x0000000114007824 */ /* 0x000fe200078e020c */
[----:B------:R-:W-:Y:S01]  /*22270*/  LOP3.LUT R21, R21, 0x18, RZ, 0xc0, !PT ;  /* 0x0000001815157812 */ /* 0x000fe200078ec0ff */
[----:B0-----:R-:W-:Y:S02]  /*22280*/  IMAD.SHL.U32 R20, R11, 0x8, RZ ;  /* 0x000000080b147824 */ /* 0x001fe400078e00ff */
[----:B---3--:R-:W-:Y:S01]  /*22290*/  @P1 IMAD.HI.U32 R5, R0, R5, RZ ;  /* 0x0000000500051227 */ /* 0x008fe200078e00ff */
[C---:B------:R-:W-:Y:S02]  /*222a0*/  LOP3.LUT R10, R21.reuse, 0x40, RZ, 0xfc, !PT ;  /* 0x00000040150a7812 */ /* 0x040fe400078efcff */
[----:B------:R-:W-:Y:S01]  /*222b0*/  LOP3.LUT R20, R20, 0x18, RZ, 0xc0, !PT ;  /* 0x0000001814147812 */ /* 0x000fe200078ec0ff */
[----:B------:R-:W-:Y:S01]  /*222c0*/  IMAD.MOV.U32 R4, RZ, RZ, R0 ;  /* 0x000000ffff047224 */ /* 0x000fe200078e0000 */
[----:B------:R-:W-:Y:S02]  /*222d0*/  @P1 SHF.R.U32.HI R4, RZ, R6, R5 ;  /* 0x00000006ff041219 */ /* 0x000fe40000011605 */
[----:B------:R-:W-:-:S02]  /*222e0*/  LOP3.LUT R13, R21, 0x20, RZ, 0xfc, !PT ;  /* 0x00000020150d7812 */ /* 0x000fc400078efcff */
[--C-:B------:R-:W-:Y:S01]  /*222f0*/  SHF.R.S32.HI R5, RZ, 0x1f, R4.reuse ;  /* 0x0000001fff057819 */ /* 0x100fe20000011404 */
[----:B------:R-:W-:-:S04]  /*22300*/  IMAD.MOV R7, RZ, RZ, -R4 ;  /* 0x000000ffff077224 */ /* 0x000fc800078e0a04 */
[----:B------:R-:W-:-:S04]  /*22310*/  IMAD R5, R5, UR4, RZ ;  /* 0x0000000405057c24 */ /* 0x000fc8000f8e02ff */
[C---:B------:R-:W-:Y:S02]  /*22320*/  IMAD R6, R4.reuse, UR5, R5 ;  /* 0x0000000504067c24 */ /* 0x040fe4000f8e0205 */
[----:B------:R-:W-:-:S04]  /*22330*/  IMAD.WIDE.U32 R4, R4, UR4, R2 ;  /* 0x0000000404047c25 */ /* 0x000fc8000f8e0002 */
[----:B------:R-:W-:Y:S02]  /*22340*/  IMAD.IADD R5, R5, 0x1, R6 ;  /* 0x0000000105057824 */ /* 0x000fe400078e0206 */
[----:B------:R-:W-:Y:S02]  /*22350*/  IMAD R6, R9, R7, R0 ;  /* 0x0000000709067224 */ /* 0x000fe400078e0200 */
[----:B------:R-:W-:Y:S02]  /*22360*/  VIADD R0, R0, 0x80 ;  /* 0x0000008000007836 */ /* 0x000fe40000000000 */
[----:B------:R-:W-:Y:S01]  /*22370*/  IMAD.WIDE.U32 R4, R6, UR6, R4 ;  /* 0x0000000606047c25 */ /* 0x000fe2000f8e0004 */
[----:B------:R-:W-:-:S05]  /*22380*/  SHF.R.S32.HI R7, RZ, 0x1f, R6 ;  /* 0x0000001fff077819 */ /* 0x000fca0000011406 */
[----:B------:R-:W-:-:S04]  /*22390*/  IMAD R7, R7, UR6, RZ ;  /* 0x0000000607077c24 */ /* 0x000fc8000f8e02ff */
[----:B------:R-:W-:Y:S02]  /*223a0*/  IMAD R6, R6, UR7, R7 ;  /* 0x0000000706067c24 */ /* 0x000fe4000f8e0207 */
[----:B------:R-:W0:Y:S02]  /*223b0*/  @P1 LDC R7, c[0x0][0x44c] ;  /* 0x00011300ff071b82 */ /* 0x000e240000000800 */
[----:B------:R-:W-:Y:S01]  /*223c0*/  IMAD.IADD R6, R5, 0x1, R6 ;  /* 0x0000000105067824 */ /* 0x000fe200078e0206 */
[----:B------:R-:W-:-:S04]  /*223d0*/  LEA R5, P0, R4, UR8, 0x1 ;  /* 0x0000000804057c11 */ /* 0x000fc8000f8008ff */
[----:B------:R-:W-:Y:S01]  /*223e0*/  LEA.HI.X R6, R4, UR9, R6, 0x1, P0 ;  /* 0x0000000904067c11 */ /* 0x000fe200080f0c06 */
        /* <DEDUP_REMOVED lines=26> */
[----:B------:R-:W2:Y:S04]  /*22590*/  LDL.LU R3, [R1+0x18] ;  /* 0x0000180001037983 */ /* 0x000ea80000300800 */
[----:B------:R-:W3:Y:S04]  /*225a0*/  LDL.LU R11, [R1+0x10] ;  /* 0x00001000010b7983 */ /* 0x000ee80000300800 */
[----:B------:R-:W0:Y:S01]  /*225b0*/  SHFL.IDX PT, R2, R5, RZ, 0x1c1f ;  /* 0x001c1fff05027589 */ /* 0x000e2200000e0000 */
[----:B--2---:R-:W-:-:S03]  /*225c0*/  IMAD R4, R3, R9, RZ ;  /* 0x0000000903047224 */ /* 0x004fc600078e02ff */
[----:B------:R-:W1:Y:S01]  /*225d0*/  SHFL.IDX PT, R3, R6, RZ, 0x1c1f ;  /* 0x001c1fff06037589 */ /* 0x000e6200000e0000 */
[----:B---3--:R-:W-:-:S05]  /*225e0*/  IMAD.IADD R0, R21, 0x1, R11 ;  /* 0x0000000115007824 */ /* 0x008fca00078e020b */
        /* <DEDUP_REMOVED lines=34> */
[----:B------:R-:W1:Y:S02]  /*22810*/  SHFL.IDX PT, R5, R8, RZ, 0x1c1f ;  /* 0x001c1fff08057589 */ /* 0x000e6400000e0000 */
[----:B------:R-:W-:Y:S01]  /*22820*/  ISETP.GE.AND P3, PT, R3, R4, PT ;  /* 0x000000040300720c */ /* 0x000fe20003f66270 */
[----:B------:R-:W-:-:S05]  /*22830*/  VIADD R3, R0, 0x60 ;  /* 0x0000006000037836 */ /* 0x000fca0000000000 */
[----:B------:R-:W-:-:S13]  /*22840*/  ISETP.GE.AND P4, PT, R3, R4, PT ;  /* 0x000000040300720c */ /* 0x000fda0003f86270 */
[----:B0-----:R-:W-:-:S05]  /*22850*/  @!P4 LEA R2, P5, R20, R2, 0x1 ;  /* 0x000000021402c211 */ /* 0x001fca00078a08ff */
[----:B------:R-:W-:Y:S01]  /*22860*/  @!P4 IMAD.X R3, RZ, RZ, R6, P5 ;  /* 0x000000ffff03c224 */ /* 0x000fe200028e0606 */
[----:B-1----:R-:W-:Y:S01]  /*22870*/  @!P3 LEA R5, P5, R20, R5, 0x1 ;  /* 0x000000051405b211 */ /* 0x002fe200078a08ff */
[----:B------:R-:W0:Y:S04]  /*22880*/  SHFL.IDX PT, R6, R7, RZ, 0x1c1f ;  /* 0x001c1fff07067589 */ /* 0x000e2800000e0000 */
[----:B------:R-:W-:Y:S04]  /*22890*/  @!P4 LDGSTS.E.BYPASS.LTC128B.128 [R10+0xdc00], desc[UR38][R2.64], !P2 ;  /* 0x0dc00000020acfae */ /* 0x000fe8000d101d66 */
[----:B------:R-:W-:Y:S04]  /*228a0*/  @!P4 LDGSTS.E.BYPASS.LTC128B.128 [R10+0x10c00], desc[UR38][R2.64+0x40], !P1 ;  /* 0x10c00040020acfae */ /* 0x000fe8000c901d66 */
[----:B------:R1:W-:Y:S04]  /*228b0*/  @!P4 LDGSTS.E.BYPASS.LTC128B.128 [R10+0x13c00], desc[UR38][R2.64+0x80], !P0 ;  /* 0x13c00080020acfae */ /* 0x0003e8000c101d66 */
[----:B------:R-:W2:Y:S01]  /*228c0*/  SHFL.IDX PT, R7, R7, 0x1, 0x1c1f ;  /* 0x003c1f0007077f89 */ /* 0x000ea200000e0000 */
[----:B0-----:R-:W-:-:S02]  /*228d0*/  @!P3 IMAD.X R6, RZ, RZ, R6, P5 ;  /* 0x000000ffff06b224 */ /* 0x001fc400028e0606 */
[----:B-1----:R-:W-:Y:S02]  /*228e0*/  @!P3 IMAD.MOV.U32 R2, RZ, RZ, R5 ;  /* 0x000000ffff02b224 */ /* 0x002fe400078e0005 */
[----:B------:R-:W-:-:S05]  /*228f0*/  @!P3 IMAD.MOV.U32 R3, RZ, RZ, R6 ;  /* 0x000000ffff03b224 */ /* 0x000fca00078e0006 */
[----:B------:R-:W-:Y:S04]  /*22900*/  @!P3 LDGSTS.E.BYPASS.LTC128B.128 [R10+0xe400], desc[UR38][R2.64], !P2 ;  /* 0x0e400000020abfae */ /* 0x000fe8000d101d66 */
[----:B------:R-:W-:Y:S04]  /*22910*/  @!P3 LDGSTS.E.BYPASS.LTC128B.128 [R10+0x11400], desc[UR38][R2.64+0x40], !P1 ;  /* 0x11400040020abfae */ /* 0x000fe8000c901d66 */
[----:B------:R0:W-:Y:S04]  /*22920*/  @!P3 LDGSTS.E.BYPASS.LTC128B.128 [R10+0x14400], desc[UR38][R2.64+0x80], !P0 ;  /* 0x14400080020abfae */ /* 0x0001e8000c101d66 */
[----:B0-2---:R0:W1:Y:S02]  /*22930*/  SHFL.IDX PT, R2, R8, 0x1, 0x1c1f ;  /* 0x003c1f0008027f89 */ /* 0x00506400000e0000 */
.L_x_1851:
        /* <DEDUP_REMOVED lines=13> */
.L_x_1686:
        /* <DEDUP_REMOVED lines=18> */
.L_x_1852:
[----:B------:R-:W-:Y:S05]  /*22b30*/  BSYNC B0 ;  /* 0x0000000000007941 */ /* 0x000fea0003800000 */
.L_x_1687:
[----:B------:R-:W0:Y:S04]  /*22b40*/  LDL R2, [R1+0x1c] ;  /* 0x00001c0001027983 */ /* 0x000e280000100800 */
[----:B------:R-:W2:Y:S01]  /*22b50*/  LDL R5, [R1+0x8] ;  /* 0x0000080001057983 */ /* 0x000ea20000100800 */
[----:B------:R-:W-:Y:S01]  /*22b60*/  BSSY B0, `(.L_x_1689) ;  /* 0x0000234000007945 */ /* 0x000fe20003800000 */
[----:B0-----:R-:W-:-:S05]  /*22b70*/  VIADD R0, R2, 0xfffffffe ;  /* 0xfffffffe02007836 */ /* 0x001fca0000000000 */
[----:B--2---:R-:W-:-:S13]  /*22b80*/  ISETP.GE.AND P0, PT, R0, R5, PT ;  /* 0x000000050000720c */ /* 0x004fda0003f06270 */
[----:B------:R-:W-:Y:S05]  /*22b90*/  @!P0 BRA `(.L_x_1690) ;  /* 0x0000002000c08947 */ /* 0x000fea0003800000 */
[----:B------:R-:W2:Y:S04]  /*22ba0*/  LDL.LU R2, [R1+0x38] ;  /* 0x0000380001027983 */ /* 0x000ea80000300800 */
[----:B------:R-:W3:Y:S04]  /*22bb0*/  LDL.LU R7, [R1+0x28] ;  /* 0x0000280001077983 */ /* 0x000ee80000300800 */
[----:B------:R-:W4:Y:S04]  /*22bc0*/  LDL.LU R3, [R1+0x48] ;  /* 0x0000480001037983 */ /* 0x000f280000300800 */
[----:B------:R-:W5:Y:S04]  /*22bd0*/  LDL.LU R6, [R1+0x24] ;  /* 0x0000240001067983 */ /* 0x000f680000300800 */
[----:B------:R-:W5:Y:S01]  /*22be0*/  LDL.LU R4, [R1+0x44] ;  /* 0x0000440001047983 */ /* 0x000f620000300800 */
[----:B------:R-:W-:Y:S01]  /*22bf0*/  LOP3.LUT R10, RZ, R5, RZ, 0x33, !PT ;  /* 0x00000005ff0a7212 */ /* 0x000fe200078e33ff */
[----:B------:R-:W-:Y:S01]  /*22c00*/  BSSY B2, `(.L_x_1691) ;  /* 0x00000c2000027945 */ /* 0x000fe20003800000 */
[----:B--2---:R-:W-:-:S04]  /*22c10*/  VIADD R2, R2, 0x1 ;  /* 0x0000000102027836 */ /* 0x004fc80000000000 */
[----:B---3--:R-:W-:Y:S01]  /*22c20*/  IMAD R2, R2, R7, RZ ;  /* 0x0000000702027224 */ /* 0x008fe200078e02ff */
[----:B----4-:R-:W-:-:S04]  /*22c30*/  LOP3.LUT R3, RZ, R3, RZ, 0x33, !PT ;  /* 0x00000003ff037212 */ /* 0x010fc800078e33ff */
[----:B------:R-:W-:-:S04]  /*22c40*/  LOP3.LUT R2, RZ, R2, RZ, 0x33, !PT ;  /* 0x00000002ff027212 */ /* 0x000fc800078e33ff */
[----:B-----5:R-:W-:Y:S02]  /*22c50*/  VIADDMNMX R2, R2, -R6, R3, !PT ;  /* 0x8000000602027246 */ /* 0x020fe40007800103 */
[----:B------:R-:W-:-:S04]  /*22c60*/  LOP3.LUT R4, RZ, R4, RZ, 0x33, !PT ;  /* 0x00000004ff047212 */ /* 0x000fc800078e33ff */
[----:B------:R-:W-:-:S04]  /*22c70*/  VIMNMX R4, R2, R4, !PT ;  /* 0x0000000402047248 */ /* 0x000fc80007fe0100 */
[----:B------:R-:W-:Y:S02]  /*22c80*/  VIADDMNMX R10, R4, 0x2, R10, !PT ;  /* 0x00000002040a7846 */ /* 0x000fe4000780010a */
[----:B------:R-:W-:-:S05]  /*22c90*/  LOP3.LUT R2, RZ, R4, RZ, 0x33, !PT ;  /* 0x00000004ff027212 */ /* 0x000fca00078e33ff */
[----:B------:R-:W-:-:S05]  /*22ca0*/  IMAD.IADD R2, R10, 0x1, R2 ;  /* 0x000000010a027824 */ /* 0x000fca00078e0202 */
[----:B------:R-:W-:-:S04]  /*22cb0*/  LOP3.LUT R2, R2, 0x1, RZ, 0xc0, !PT ;  /* 0x0000000102027812 */ /* 0x000fc800078ec0ff */
[----:B------:R-:W-:-:S13]  /*22cc0*/  ISETP.NE.U32.AND P0, PT, R2, 0x1, PT ;  /* 0x000000010200780c */ /* 0x000fda0003f05070 */
[----:B------:R-:W-:Y:S05]  /*22cd0*/  @P0 BRA `(.L_x_1692) ;  /* 0x0000000800d00947 */ /* 0x000fea0003800000 */
[----:B------:R-:W-:Y:S01]  /*22ce0*/  LOP3.LUT P1, RZ, R23, 0x1, RZ, 0xc0, !PT ;  /* 0x0000000117ff7812 */ /* 0x000fe2000782c0ff */
[----:B------:R-:W-:Y:S01]  /*22cf0*/  VIADD R5, R18, 0x1 ;  /* 0x0000000112057836 */ /* 0x000fe20000000000 */
[----:B------:R-:W-:Y:S04]  /*22d00*/  BSSY B1, `(.L_x_1693) ;  /* 0x00000ad000017945 */ /* 0x000fe80003800000 */
[----:B------:R-:W-:-:S04]  /*22d10*/  ISETP.NE.AND P0, PT, R5, 0x2, PT ;  /* 0x000000020500780c */ /* 0x000fc80003f05270 */
[----:B------:R-:W-:Y:S02]  /*22d20*/  SEL R9, RZ, 0x1, P0 ;  /* 0x00000001ff097807 */ /* 0x000fe40000000000 */
[----:B------:R-:W-:Y:S02]  /*22d30*/  SEL R5, R5, RZ, P0 ;  /* 0x000000ff05057207 */ /* 0x000fe40000000000 */
[----:B------:R-:W-:Y:S01]  /*22d40*/  LOP3.LUT R9, R28, R9, RZ, 0x3c, !PT ;  /* 0x000000091c097212 */ /* 0x000fe200078e3cff */
[----:B------:R-:W-:Y:S06]  /*22d50*/  @!P1 BRA `(.L_x_1694) ;  /* 0x00000008009c9947 */ /* 0x000fec0003800000 */
        /* <DEDUP_REMOVED lines=23> */
.L_x_1695:
[----:B------:R-:W-:Y:S01]  /*22ed0*/  IMAD R3, R5, 0x8, R17 ;  /* 0x0000000805037824 */ /* 0x000fe200078e0211 */
[----:B------:R-:W-:Y:S01]  /*22ee0*/  SHF.L.U32 R2, R9, 0x1f, RZ ;  /* 0x0000001f09027819 */ /* 0x000fe200000006ff */
[----:B------:R-:W-:Y:S03]  /*22ef0*/  BSSY B3, `(.L_x_1696) ;  /* 0x0000003000037945 */ /* 0x000fe60003800000 */
[----:B------:R-:W1:Y:S02]  /*22f00*/  SYNCS.PHASECHK.TRANS64.TRYWAIT P0, [R3+URZ+0x2d840], R2 ;  /* 0x02d84002030075a7 */ /* 0x000e64000800017f */
[----:B-1----:R-:W-:Y:S05]  /*22f10*/  @!P0 BRA `(.L_x_1697) ;  /* 0x0000005400288947 */ /* 0x002fea0003800000 */
.L_x_1853:
[----:B------:R-:W-:Y:S05]  /*22f20*/  BSYNC B3 ;  /* 0x0000000000037941 */ /* 0x000fea0003800000 */
.L_x_1696:
        /* <DEDUP_REMOVED lines=12> */
.L_x_1699:
[----:B------:R-:W-:Y:S05]  /*22ff0*/  BSYNC B3 ;  /* 0x0000000000037941 */ /* 0x000fea0003800000 */
.L_x_1698:
        /* <DEDUP_REMOVED lines=11> */
.L_x_1700:
        /* <DEDUP_REMOVED lines=16> */
.L_x_1701:
        /* <DEDUP_REMOVED lines=16> */
.L_x_1702:
        /* <DEDUP_REMOVED lines=15> */
.L_x_1854:
[----:B------:R-:W-:Y:S05]  /*233a0*/  BSYNC B3 ;  /* 0x0000000000037941 */ /* 0x000fea0003800000 */
.L_x_1703:
        /* <DEDUP_REMOVED lines=12> */
.L_x_1706:
[----:B------:R-:W-:Y:S05]  /*23470*/  BSYNC B3 ;  /* 0x0000000000037941 */ /* 0x000fea0003800000 */
.L_x_1705:
        /* <DEDUP_REMOVED lines=11> */
.L_x_1707:
        /* <DEDUP_REMOVED lines=15> */
.L_x_1708:
        /* <DEDUP_REMOVED lines=15> */
.L_x_1709:
        /* <DEDUP_REMOVED lines=12> */
.L_x_1694:
[----:B------:R-:W-:Y:S05]  /*237d0*/  BSYNC B1 ;  /* 0x0000000000017941 */ /* 0x000fea0003800000 */
.L_x_1693:
[----:B------:R-:W2:Y:S01]  /*237e0*/  LDL.LU R0, [R1+0x1c] ;  /* 0x00001c0001007983 */ /* 0x000ea20000300800 */
[----:B------:R-:W-:Y:S02]  /*237f0*/  IMAD.MOV.U32 R18, RZ, RZ, R5 ;  /* 0x000000ffff127224 */ /* 0x000fe400078e0005 */
[----:B------:R-:W-:Y:S02]  /*23800*/  IMAD.MOV.U32 R28, RZ, RZ, R9 ;  /* 0x000000ffff1c7224 */ /* 0x000fe400078e0009 */
[----:B--2---:R-:W-:-:S07]  /*23810*/  VIADD R0, R0, 0xfffffffd ;  /* 0xfffffffd00007836 */ /* 0x004fce0000000000 */
.L_x_1692:
[----:B------:R-:W-:Y:S05]  /*23820*/  BSYNC B2 ;  /* 0x0000000000027941 */ /* 0x000fea0003800000 */
.L_x_1691:
[----:B------:R-:W-:-:S05]  /*23830*/  VIADD R3, R10, 0xfffffffe ;  /* 0xfffffffe0a037836 */ /* 0x000fca0000000000 */
[----:B------:R-:W-:-:S13]  /*23840*/  ISETP.NE.AND P0, PT, R3, R4, PT ;  /* 0x000000040300720c */ /* 0x000fda0003f05270 */
[----:B------:R-:W-:Y:S05]  /*23850*/  @!P0 BRA `(.L_x_1690) ;  /* 0x0000001400908947 */ /* 0x000fea0003800000 */
[----:B------:R-:W-:-:S07]  /*23860*/  IMAD.MOV.U32 R4, RZ, RZ, R19 ;  /* 0x000000ffff047224 */ /* 0x000fce00078e0013 */
.L_x_1744:
[----:B------:R-:W-:Y:S01]  /*23870*/  LOP3.LUT P1, RZ, R23, 0x1, RZ, 0xc0, !PT ;  /* 0x0000000117ff7812 */ /* 0x000fe2000782c0ff */
[----:B------:R-:W-:Y:S01]  /*23880*/  VIADD R6, R18, 0x1 ;  /* 0x0000000112067836 */ /* 0x000fe20000000000 */
[----:B------:R-:W-:Y:S05]  /*23890*/  YIELD ;  /* 0x0000000000007946 */ /* 0x000fea0003800000 */
[----:B------:R-:W-:Y:S01]  /*238a0*/  ISETP.NE.AND P0, PT, R6, 0x2, PT ;  /* 0x000000020600780c */ /* 0x000fe20003f05270 */
[----:B------:R-:W-:Y:S03]  /*238b0*/  BSSY B1, `(.L_x_1710) ;  /* 0x00000aa000017945 */ /* 0x000fe60003800000 */
[----:B------:R-:W-:-:S02]  /*238c0*/  SEL R7, RZ, 0x1, P0 ;  /* 0x00000001ff077807 */ /* 0x000fc40000000000 */
        /* <DEDUP_REMOVED lines=26> */
.L_x_1712:
[----:B------:R-:W-:Y:S01]  /*23a70*/  IMAD R3, R6, 0x8, R17 ;  /* 0x0000000806037824 */ /* 0x000fe200078e0211 */
[----:B------:R-:W-:Y:S01]  /*23a80*/  SHF.L.U32 R2, R7, 0x1f, RZ ;  /* 0x0000001f07027819 */ /* 0x000fe200000006ff */
[----:B------:R-:W-:Y:S03]  /*23a90*/  BSSY B2, `(.L_x_1713) ;  /* 0x0000003000027945 */ /* 0x000fe60003800000 */
[----:B------:R-:W1:Y:S02]  /*23aa0*/  SYNCS.PHASECHK.TRANS64.TRYWAIT P0, [R3+URZ+0x2d840], R2 ;  /* 0x02d84002030075a7 */ /* 0x000e64000800017f */
[----:B-1----:R-:W-:Y:S05]  /*23ab0*/  @!P0 BRA `(.L_x_1714) ;  /* 0x0000004800688947 */ /* 0x002fea0003800000 */
.L_x_1855:
[----:B------:R-:W-:Y:S05]  /*23ac0*/  BSYNC B2 ;  /* 0x0000000000027941 */ /* 0x000fea0003800000 */
.L_x_1713:
        /* <DEDUP_REMOVED lines=12> */
.L_x_1716:
[----:B------:R-:W-:Y:S05]  /*23b90*/  BSYNC B2 ;  /* 0x0000000000027941 */ /* 0x000fea0003800000 */
.L_x_1715:
        /* <DEDUP_REMOVED lines=11> */
.L_x_1717:
        /* <DEDUP_REMOVED lines=16> */
.L_x_1718:
        /* <DEDUP_REMOVED lines=16> */
.L_x_1719:
        /* <DEDUP_REMOVED lines=15> */
.L_x_1856:
[----:B------:R-:W-:Y:S05]  /*23f40*/  BSYNC B2 ;  /* 0x0000000000027941 */ /* 0x000fea0003800000 */
.L_x_1720:
        /* <DEDUP_REMOVED lines=11> */
.L_x_1723:
[----:B------:R-:W-:Y:S05]  /*24000*/  BSYNC B2 ;  /* 0x0000000000027941 */ /* 0x000fea0003800000 */
.L_x_1722:
        /* <DEDUP_REMOVED lines=10> */
.L_x_1724:
        /* <DEDUP_REMOVED lines=15> */
.L_x_1725:
        /* <DEDUP_REMOVED lines=15> */
.L_x_1726:
        /* <DEDUP_REMOVED lines=12> */
.L_x_1711:
[----:B------:R-:W-:Y:S05]  /*24350*/  BSYNC B1 ;  /* 0x0000000000017941 */ /* 0x000fea0003800000 */
.L_x_1710:
[----:B------:R-:W-:Y:S01]  /*24360*/  LOP3.LUT P1, RZ, R23, 0x1, RZ, 0xc0, !PT ;  /* 0x0000000117ff7812 */ /* 0x000fe2000782c0ff */
[----:B------:R-:W-:Y:S01]  /*24370*/  VIADD R18, R6, 0x1 ;  /* 0x0000000106127836 */ /* 0x000fe20000000000 */
[----:B------:R-:W-:Y:S01]  /*24380*/  BSSY B1, `(.L_x_1727) ;  /* 0x00000ad000017945 */ /* 0x000fe20003800000 */
[----:B------:R-:W-:-:S03]  /*24390*/  VIADD R9, R0, 0xffffffff ;  /* 0xffffffff00097836 */ /* 0x000fc60000000000 */
        /* <DEDUP_REMOVED lines=28> */
.L_x_1729:
[----:B------:R-:W-:Y:S01]  /*24560*/  IMAD R2, R18, 0x8, R17 ;  /* 0x0000000812027824 */ /* 0x000fe200078e0211 */
[----:B------:R-:W-:Y:S01]  /*24570*/  SHF.L.U32 R3, R28, 0x1f, RZ ;  /* 0x0000001f1c037819 */ /* 0x000fe200000006ff */
[----:B------:R-:W-:Y:S03]  /*24580*/  BSSY B2, `(.L_x_1730) ;  /* 0x0000003000027945 */ /* 0x000fe60003800000 */
[----:B------:R-:W1:Y:S02]  /*24590*/  SYNCS.PHASECHK.TRANS64.TRYWAIT P0, [R2+URZ+0x2d840], R3 ;  /* 0x02d84003020075a7 */ /* 0x000e64000800017f */
[----:B-1----:R-:W-:Y:S05]  /*245a0*/  @!P0 BRA `(.L_x_1731) ;  /* 0x0000003c00d48947 */ /* 0x002fea0003800000 */
.L_x_1857:
[----:B------:R-:W-:Y:S05]  /*245b0*/  BSYNC B2 ;  /* 0x0000000000027941 */ /* 0x000fea0003800000 */
.L_x_1730:
        /* <DEDUP_REMOVED lines=12> */
.L_x_1733:
[----:B------:R-:W-:Y:S05]  /*24680*/  BSYNC B2 ;  /* 0x0000000000027941 */ /* 0x000fea0003800000 */
.L_x_1732:
        /* <DEDUP_REMOVED lines=12> */
.L_x_1734:
        /* <DEDUP_REMOVED lines=16> */
.L_x_1735:
        /* <DEDUP_REMOVED lines=16> */
.L_x_1736:
        /* <DEDUP_REMOVED lines=15> */
.L_x_1858:
[----:B------:R-:W-:Y:S05]  /*24a40*/  BSYNC B2 ;  /* 0x0000000000027941 */ /* 0x000fea0003800000 */
.L_x_1737:
        /* <DEDUP_REMOVED lines=11> */
.L_x_1740:
[----:B------:R-:W-:Y:S05]  /*24b00*/  BSYNC B2 ;  /* 0x0000000000027941 */ /* 0x000fea0003800000 */
.L_x_1739:
        /* <DEDUP_REMOVED lines=10> */
.L_x_1741:
        /* <DEDUP_REMOVED lines=15> */
.L_x_1742:
        /* <DEDUP_REMOVED lines=15> */
.L_x_1743:
        /* <DEDUP_REMOVED lines=12> */
.L_x_1728:
[----:B------:R-:W-:Y:S05]  /*24e50*/  BSYNC B1 ;  /* 0x0000000000017941 */ /* 0x000fea0003800000 */
.L_x_1727:
[----:B------:R-:W2:Y:S01]  /*24e60*/  LDL R2, [R1+0x8] ;  /* 0x0000080001027983 */ /* 0x000ea20000100800 */
[----:B------:R-:W-:Y:S01]  /*24e70*/  VIADD R0, R0, 0xfffffffe ;  /* 0xfffffffe00007836 */ /* 0x000fe20000000000 */
[----:B--2---:R-:W-:-:S13]  /*24e80*/  ISETP.GT.AND P0, PT, R9, R2, PT ;  /* 0x000000020900720c */ /* 0x004fda0003f04270 */
[----:B------:R-:W-:Y:S05]  /*24e90*/  @P0 BRA `(.L_x_1744) ;  /* 0xffffffe800740947 */ /* 0x000fea000383ffff */
.L_x_1690:
[----:B------:R-:W-:Y:S05]  /*24ea0*/  BSYNC B0 ;  /* 0x0000000000007941 */ /* 0x000fea0003800000 */
.L_x_1689:
        /* <DEDUP_REMOVED lines=17> */
.L_x_1746:
[----:B------:R-:W-:Y:S05]  /*24fc0*/  BSYNC B0 ;  /* 0x0000000000007941 */ /* 0x000fea0003800000 */
.L_x_1745:
[----:B------:R-:W-:Y:S01]  /*24fd0*/  LOP3.LUT P0, RZ, R23, 0x1, RZ, 0xc0, !PT ;  /* 0x0000000117ff7812 */ /* 0x000fe2000780c0ff */
[----:B------:R-:W-:-:S12]  /*24fe0*/  BSSY B0, `(.L_x_1747) ;  /* 0x0000045000007945 */ /* 0x000fd80003800000 */
[----:B------:R-:W-:Y:S05]  /*24ff0*/  @!P0 BRA `(.L_x_1748) ;  /* 0x00000004000c8947 */ /* 0x000fea0003800000 */
[----:B------:R-:W-:Y:S01]  /*25000*/  IMAD R3, R18, 0x8, R17 ;  /* 0x0000000812037824 */ /* 0x000fe200078e0211 */
[----:B------:R-:W-:Y:S01]  /*25010*/  SHF.L.U32 R0, R28, 0x1f, RZ ;  /* 0x0000001f1c007819 */ /* 0x000fe200000006ff */
[----:B------:R-:W-:Y:S01]  /*25020*/  BSSY B1, `(.L_x_1749) ;  /* 0x0000004000017945 */ /* 0x000fe20003800000 */
[----:B------:R-:W-:Y:S02]  /*25030*/  ISETP.NE.AND P1, PT, R6, RZ, PT ;  /* 0x000000ff0600720c */ /* 0x000fe40003f25270 */
[----:B------:R-:W0:Y:S02]  /*25040*/  SYNCS.PHASECHK.TRANS64.TRYWAIT P0, [R3+URZ+0x2d860], R0 ;  /* 0x02d86000030075a7 */ /* 0x000e24000800017f */
[----:B0-----:R-:W-:Y:S09]  /*25050*/  @!P0 BRA `(.L_x_1750) ;  /* 0x0000003400508947 */ /* 0x001ff20003800000 */
.L_x_1859:
[----:B------:R-:W-:Y:S05]  /*25060*/  BSYNC B1 ;  /* 0x0000000000017941 */ /* 0x000fea0003800000 */
.L_x_1749:
        /* <DEDUP_REMOVED lines=9> */
.L_x_1752:
[----:B------:R-:W-:Y:S05]  /*25100*/  BSYNC B1 ;  /* 0x0000000000017941 */ /* 0x000fea0003800000 */
.L_x_1751:
        /* <DEDUP_REMOVED lines=10> */
.L_x_1753:
        /* <DEDUP_REMOVED lines=15> */
.L_x_1754:
        /* <DEDUP_REMOVED lines=15> */
.L_x_1755:
        /* <DEDUP_REMOVED lines=10> */
.L_x_1748:
[----:B------:R-:W-:Y:S05]  /*25430*/  BSYNC B0 ;  /* 0x0000000000007941 */ /* 0x000fea0003800000 */
.L_x_1747:
[----:B------:R-:W-:-:S05]  /*25440*/  VIADD R18, R18, 0x1 ;  /* 0x0000000112127836 */ /* 0x000fca0000000000 */
[----:B------:R-:W-:-:S04]  /*25450*/  ISETP.NE.AND P0, PT, R18, 0x2, PT ;  /* 0x000000021200780c */ /* 0x000fc80003f05270 */
[----:B------:R-:W-:Y:S02]  /*25460*/  SEL R3, RZ, 0x1, P0 ;  /* 0x00000001ff037807 */ /* 0x000fe40000000000 */
[----:B------:R-:W-:Y:S02]  /*25470*/  SEL R18, R18, RZ, P0 ;  /* 0x000000ff12127207 */ /* 0x000fe40000000000 */
[----:B------:R-:W-:-:S07]  /*25480*/  LOP3.LUT R28, R28, R3, RZ, 0x3c, !PT ;  /* 0x000000031c1c7212 */ /* 0x000fce00078e3cff */
.L_x_1671:
[----:B------:R-:W-:Y:S05]  /*25490*/  BSYNC B7 ;  /* 0x0000000000077941 */ /* 0x000fea0003800000 */
.L_x_1669:
[----:B------:R-:W-:-:S13]  /*254a0*/  LOP3.LUT P0, RZ, R23, 0x2, RZ, 0xc0, !PT ;  /* 0x0000000217ff7812 */ /* 0x000fda000780c0ff */
[----:B------:R-:W-:Y:S05]  /*254b0*/  @!P0 BRA `(.L_x_1756) ;  /* 0x0000000000248947 */ /* 0x000fea0003800000 */
[----:B------:R-:W-:Y:S05]  /*254c0*/  WARPSYNC.ALL ;  /* 0x0000000000007948 */ /* 0x000fea0003800000 */
[----:B------:R-:W0:Y:S08]  /*254d0*/  S2UR UR5, SR_CgaCtaId ;  /* 0x00000000000579c3 */ /* 0x000e300000008800 */
[----:B------:R-:W-:Y:S06]  /*254e0*/  BAR.SYNC.DEFER_BLOCKING 0x5, 0x200 ;  /* 0x0148000000007b1d */ /* 0x000fec0000010000 */
[----:B------:R-:W-:-:S02]  /*254f0*/  UMOV UR4, 0x400 ;  /* 0x0000040000047882 */ /* 0x000fc40000000000 */
[----:B0-----:R-:W-:-:S06]  /*25500*/  ULEA UR4, UR5, UR4, 0x18 ;  /* 0x0000000405047291 */ /* 0x001fcc000f8ec03f */
[----:B------:R-:W-:-:S05]  /*25510*/  IMAD.U32 R17, RZ, RZ, UR4 ;  /* 0x00000004ff117e24 */ /* 0x000fca000f8e00ff */
[----:B------:R2:W3:Y:S01]  /*25520*/  LDS.128 R24, [R17+0x2d8d0] ;  /* 0x02d8d00011187984 */ /* 0x0004e20000000c00 */
[----:B------:R-:W-:Y:S06]  /*25530*/  BAR.ARV 0x4, 0x200 ;  /* 0x0108000000007b1d */ /* 0x000fec0000002000 */
[----:B------:R-:W-:Y:S05]  /*25540*/  BRA `(.L_x_1757) ;  /* 0x0000000c00d87947 */ /* 0x000fea0003800000 */
.L_x_1756:
[----:B------:R-:W0:Y:S01]  /*25550*/  S2R R0, SR_TID.X ;  /* 0x0000000000007919 */ /* 0x000e220000002100 */
[----:B------:R-:W-:Y:S01]  /*25560*/  UMOV UR4, 0xffffffff ;  /* 0xffffffff00047882 */ /* 0x000fe20000000000 */
[----:B0-----:R-:W-:-:S04]  /*25570*/  LOP3.LUT R8, R0, 0x1f, RZ, 0xc0, !PT ;  /* 0x0000001f00087812 */ /* 0x001fc800078ec0ff */
[----:B------:R-:W-:Y:S01]  /*25580*/  ISETP.NE.AND P0, PT, R8, 0x1f, PT ;  /* 0x0000001f0800780c */ /* 0x000fe20003f05270 */
[----:B------:R-:W-:-:S12]  /*25590*/  BRA.DIV UR4, `(.L_x_1758) ;  /* 0x0000003204147947 */ /* 0x000fd8000b800000 */
[----:B------:R-:W-:Y:S01]  /*255a0*/  IMAD.IADD R9, R27, 0x1, R8 ;  /* 0x000000011b097824 */ /* 0x000fe200078e0208 */
[----:B------:R-:W-:-:S04]  /*255b0*/  ULDC UR4, c[0x0][0xc3c] ;  /* 0x00030f0000047ab9 */ /* 0x000fc80000000800 */
[----:B------:R-:W-:-:S13]  /*255c0*/  ISETP.GE.OR P1, PT, R9, UR4, !P0 ;  /* 0x0000000409007c0c */ /* 0x000fda000c726670 */
[----:B------:R-:W0:Y:S08]  /*255d0*/  @!P1 LDC.64 R2, c[0x0][0xc80] ;  /* 0x00032000ff029b82 */ /* 0x000e300000000a00 */
[----:B-1----:R-:W1:Y:S01]  /*255e0*/  @!P1 LDC.64 R4, c[0x0][0xc78] ;  /* 0x00031e00ff049b82 */ /* 0x002e620000000a00 */
        /* <DEDUP_REMOVED lines=33> */
.L_x_1869:
[----:B------:R-:W-:Y:S02]  /*25800*/  ULDC UR4, c[0x0][0xc38] ;  /* 0x00030e0000047ab9 */ /* 0x000fe40000000800 */
[----:B------:R-:W-:-:S04]  /*25810*/  IMAD.U32 R4, RZ, RZ, UR4 ;  /* 0x00000004ff047e24 */ /* 0x000fc8000f8e00ff */
[----:B-1----:R-:W-:-:S04]  /*25820*/  IMAD R3, R14, R4, RZ ;  /* 0x000000040e037224 */ /* 0x002fc800078e02ff */
[----:B------:R-:W-:-:S05]  /*25830*/  IMAD.IADD R6, R6, 0x1, R3 ;  /* 0x0000000106067824 */ /* 0x000fca00078e0203 */
[----:B------:R-:W-:-:S13]  /*25840*/  ISETP.GT.AND P6, PT, R6, R0, PT ;  /* 0x000000000600720c */ /* 0x000fda0003fc4270 */
[----:B------:R-:W-:Y:S05]  /*25850*/  @P6 BRA `(.L_x_1759) ;  /* 0x0000000000a46947 */ /* 0x000fea0003800000 */
.L_x_1762:
        /* <DEDUP_REMOVED lines=35> */
.L_x_1877:
[----:B------:R-:W-:Y:S02]  /*25a90*/  ULDC UR4, c[0x0][0xc38] ;  /* 0x00030e0000047ab9 */ /* 0x000fe40000000800 */
[----:B------:R-:W-:-:S04]  /*25aa0*/  IMAD.U32 R4, RZ, RZ, UR4 ;  /* 0x00000004ff047e24 */ /* 0x000fc8000f8e00ff */
[----:B-1----:R-:W-:-:S04]  /*25ab0*/  IMAD R3, R14, R4, RZ ;  /* 0x000000040e037224 */ /* 0x002fc800078e02ff */
[----:B------:R-:W-:-:S05]  /*25ac0*/  IMAD.IADD R6, R3, 0x1, R6 ;  /* 0x0000000103067824 */ /* 0x000fca00078e0206 */
[----:B------:R-:W-:-:S13]  /*25ad0*/  ISETP.GT.AND P6, PT, R6, R0, PT ;  /* 0x000000000600720c */ /* 0x000fda0003fc4270 */
[----:B------:R-:W-:Y:S05]  /*25ae0*/  @!P6 BRA `(.L_x_1762) ;  /* 0xfffffffc005ce947 */ /* 0x000fea000383ffff */
.L_x_1759:
[----:B------:R-:W-:Y:S01]  /*25af0*/  IMAD.IADD R6, R6, 0x1, -R3 ;  /* 0x0000000106067824 */ /* 0x000fe200078e0a03 */
[----:B------:R-:W-:-:S03]  /*25b00*/  UMOV UR4, 0xffffffff ;  /* 0xffffffff00047882 */ /* 0x000fc60000000000 */
[----:B------:R-:W-:-:S05]  /*25b10*/  IMAD R3, R2, R4, R6 ;  /* 0x0000000402037224 */ /* 0x000fca00078e0206 */
[----:B------:R-:W-:Y:S01]  /*25b20*/  ISETP.GT.AND P6, PT, R3, R0, PT ;  /* 0x000000000300720c */ /* 0x000fe20003fc4270 */
[----:B------:R-:W-:-:S12]  /*25b30*/  BRA.DIV UR4, `(.L_x_1763) ;  /* 0x00000032049c7947 */ /* 0x000fd8000b800000 */
[----:B------:R-:W-:-:S04]  /*25b40*/  VOTE.ANY R3, PT, !P6 ;  /* 0x0000000000037806 */ /* 0x000fc800070e0100 */
[----:B------:R-:W1:Y:S02]  /*25b50*/  POPC R7, R3 ;  /* 0x0000000300077309 */ /* 0x000e640000000000 */
[----:B-1----:R1:W2:Y:S01]  /*25b60*/  SHFL.IDX PT, R25, R25, R7, 0x1f ;  /* 0x00001f0719197589 */ /* 0x0022a200000e0000 */
[----:B------:R-:W-:-:S03]  /*25b70*/  IMAD.IADD R27, R7, 0x1, R27 ;  /* 0x00000001071b7824 */ /* 0x000fc600078e021b */
[----:B------:R1:W3:Y:S04]  /*25b80*/  SHFL.IDX PT, R5, R5, R7, 0x1f ;  /* 0x00001f0705057589 */ /* 0x0002e800000e0000 */
.L_x_1882:
[----:B------:R-:W-:-:S13]  /*25b90*/  ISETP.NE.AND P0, PT, R3, RZ, PT ;  /* 0x000000ff0300720c */ /* 0x000fda0003f05270 */
[----:B------:R-:W-:Y:S05]  /*25ba0*/  @!P0 BRA `(.L_x_1764) ;  /* 0x0000000000108947 */ /* 0x000fea0003800000 */
[----:B------:R-:W-:Y:S01]  /*25bb0*/  UMOV UR4, 0xffffffff ;  /* 0xffffffff00047882 */ /* 0x000fe20000000000 */
[----:B------:R-:W-:Y:S02]  /*25bc0*/  VIADD R12, R7, 0xffffffff ;  /* 0xffffffff070c7836 */ /* 0x000fe40000000000 */
[----:B------:R-:W-:Y:S05]  /*25bd0*/  BRA.DIV UR4, `(.L_x_1765) ;  /* 0x0000003204d47947 */ /* 0x000fea000b800000 */
[----:B------:R4:W0:Y:S02]  /*25be0*/  SHFL.IDX PT, R24, R2, R12, 0x1f ;  /* 0x00001f0c02187589 */ /* 0x00082400000e0000 */
.L_x_1764:
[----:B---3--:R-:W-:Y:S01]  /*25bf0*/  ISETP.NE.AND P0, PT, R5, 0x1, PT ;  /* 0x000000010500780c */ /* 0x008fe20003f05270 */
[----:B0-----:R-:W-:-:S04]  /*25c00*/  IMAD R24, R24, R4, R6 ;  /* 0x0000000418187224 */ /* 0x001fc800078e0206 */
[----:B------:R-:W-:-:S08]  /*25c10*/  IMAD.IADD R0, R0, 0x1, -R24 ;  /* 0x0000000100007824 */ /* 0x000fd000078e0a18 */
[----:B------:R-:W-:Y:S05]  /*25c20*/  @!P0 BRA `(.L_x_1766) ;  /* 0x0000000000dc8947 */ /* 0x000fea0003800000 */
[----:B--2---:R-:W-:Y:S01]  /*25c30*/  IABS R4, R25 ;  /* 0x0000001900047213 */ /* 0x004fe20000000000 */
[----:B----4-:R-:W-:Y:S01]  /*25c40*/  IMAD.MOV.U32 R2, RZ, RZ, RZ ;  /* 0x000000ffff027224 */ /* 0x010fe200078e00ff */
[----:B------:R-:W-:Y:S02]  /*25c50*/  IABS R6, R5 ;  /* 0x0000000500067213 */ /* 0x000fe40000000000 */
[----:B-1----:R-:W0:Y:S08]  /*25c60*/  I2F.RP R7, R4 ;  /* 0x0000000400077306 */ /* 0x002e300000209400 */
[----:B------:R-:W-:Y:S08]  /*25c70*/  I2F.RP R10, R6 ;  /* 0x00000006000a7306 */ /* 0x000ff00000209400 */
[----:B0-----:R-:W0:Y:S02]  /*25c80*/  MUFU.RCP R7, R7 ;  /* 0x0000000700077308 */ /* 0x001e240000001000 */
[----:B0-----:R-:W-:Y:S01]  /*25c90*/  VIADD R8, R7, 0xffffffe ;  /* 0x0ffffffe07087836 */ /* 0x001fe20000000000 */
[----:B------:R-:W-:-:S05]  /*25ca0*/  IABS R7, R25 ;  /* 0x0000001900077213 */ /* 0x000fca0000000000 */
[----:B------:R0:W1:Y:S02]  /*25cb0*/  F2I.FTZ.U32.TRUNC.NTZ R3, R8 ;  /* 0x0000000800037305 */ /* 0x000064000021f000 */
[----:B0-----:R-:W-:Y:S01]  /*25cc0*/  IABS R8, R0 ;  /* 0x0000000000087213 */ /* 0x001fe20000000000 */
[----:B-1----:R-:W-:-:S04]  /*25cd0*/  IMAD.MOV R9, RZ, RZ, -R3 ;  /* 0x000000ffff097224 */ /* 0x002fc800078e0a03 */
[----:B------:R-:W-:-:S04]  /*25ce0*/  IMAD R9, R9, R4, RZ ;  /* 0x0000000409097224 */ /* 0x000fc800078e02ff */
[----:B------:R-:W-:Y:S02]  /*25cf0*/  IMAD.HI.U32 R3, R3, R9, R2 ;  /* 0x0000000903037227 */ /* 0x000fe400078e0002 */
[----:B------:R-:W0:Y:S02]  /*25d00*/  MUFU.RCP R2, R10 ;  /* 0x0000000a00027308 */ /* 0x000e240000001000 */
[----:B------:R-:W-:Y:S02]  /*25d10*/  IMAD.MOV R9, RZ, RZ, -R7 ;  /* 0x000000ffff097224 */ /* 0x000fe400078e0a07 */
[----:B------:R-:W-:-:S04]  /*25d20*/  IMAD.HI.U32 R7, R3, R8, RZ ;  /* 0x0000000803077227 */ /* 0x000fc800078e00ff */
[----:B------:R-:W-:-:S05]  /*25d30*/  IMAD R9, R7, R9, R8 ;  /* 0x0000000907097224 */ /* 0x000fca00078e0208 */
[----:B------:R-:W-:Y:S01]  /*25d40*/  ISETP.GT.U32.AND P1, PT, R4, R9, PT ;  /* 0x000000090400720c */ /* 0x000fe20003f24070 */
[----:B0-----:R-:W-:Y:S02]  /*25d50*/  VIADD R8, R2, 0xffffffe ;  /* 0x0ffffffe02087836 */ /* 0x001fe40000000000 */
[----:B------:R-:W-:Y:S02]  /*25d60*/  IMAD.MOV.U32 R2, RZ, RZ, RZ ;  /* 0x000000ffff027224 */ /* 0x000fe400078e00ff */
[----:B------:R-:W0:Y:S08]  /*25d70*/  F2I.FTZ.U32.TRUNC.NTZ R3, R8 ;  /* 0x0000000800037305 */ /* 0x000e30000021f000 */
[----:B------:R-:W-:-:S02]  /*25d80*/  @!P1 IMAD.IADD R9, R9, 0x1, -R4 ;  /* 0x0000000109099824 */ /* 0x000fc400078e0a04 */
[----:B------:R-:W-:Y:S01]  /*25d90*/  @!P1 VIADD R7, R7, 0x1 ;  /* 0x0000000107079836 */ /* 0x000fe20000000000 */
[----:B------:R-:W-:Y:S02]  /*25da0*/  ISETP.NE.AND P1, PT, R25, RZ, PT ;  /* 0x000000ff1900720c */ /* 0x000fe40003f25270 */
[----:B------:R-:W-:Y:S02]  /*25db0*/  ISETP.GE.U32.AND P0, PT, R9, R4, PT ;  /* 0x000000040900720c */ /* 0x000fe40003f06070 */
[----:B------:R-:W-:Y:S01]  /*25dc0*/  IABS R4, R5 ;  /* 0x0000000500047213 */ /* 0x000fe20000000000 */
[----:B0-----:R-:W-:-:S04]  /*25dd0*/  IMAD.MOV R9, RZ, RZ, -R3 ;  /* 0x000000ffff097224 */ /* 0x001fc800078e0a03 */
[----:B------:R-:W-:Y:S02]  /*25de0*/  IMAD.MOV R4, RZ, RZ, -R4 ;  /* 0x000000ffff047224 */ /* 0x000fe400078e0a04 */
[----:B------:R-:W-:-:S04]  /*25df0*/  IMAD R9, R9, R6, RZ ;  /* 0x0000000609097224 */ /* 0x000fc800078e02ff */
[----:B------:R-:W-:Y:S01]  /*25e00*/  IMAD.HI.U32 R2, R3, R9, R2 ;  /* 0x0000000903027227 */ /* 0x000fe200078e0002 */
[----:B------:R-:W-:-:S03]  /*25e10*/  LOP3.LUT R3, R0, R25, RZ, 0x3c, !PT ;  /* 0x0000001900037212 */ /* 0x000fc600078e3cff */
[----:B------:R-:W-:Y:S01]  /*25e20*/  @P0 VIADD R7, R7, 0x1 ;  /* 0x0000000107070836 */ /* 0x000fe20000000000 */
[----:B------:R-:W-:-:S13]  /*25e30*/  ISETP.GE.AND P2, PT, R3, RZ, PT ;  /* 0x000000ff0300720c */ /* 0x000fda0003f46270 */
[----:B------:R-:W-:Y:S01]  /*25e40*/  @!P2 IMAD.MOV R7, RZ, RZ, -R7 ;  /* 0x000000ffff07a224 */ /* 0x000fe200078e0a07 */
[----:B------:R-:W-:-:S04]  /*25e50*/  @!P1 LOP3.LUT R7, RZ, R25, RZ, 0x33, !PT ;  /* 0x00000019ff079212 */ /* 0x000fc800078e33ff */
[----:B------:R-:W-:-:S05]  /*25e60*/  IABS R3, R7 ;  /* 0x0000000700037213 */ /* 0x000fca0000000000 */
        /* <DEDUP_REMOVED lines=14> */
[--C-:B------:R-:W-:Y:S02]  /*25f50*/  IMAD R5, R5, R4, R7.reuse ;  /* 0x0000000405057224 */ /* 0x100fe400078e0207 */
[----:B------:R-:W-:Y:S02]  /*25f60*/  IMAD.MOV R2, RZ, RZ, -R7 ;  /* 0x000000ffff027224 */ /* 0x000fe400078e0a07 */
[----:B------:R-:W-:Y:S02]  /*25f70*/  IMAD R26, R5, 0x10000, R26 ;  /* 0x00010000051a7824 */ /* 0x000fe400078e021a */
[----:B------:R-:W-:Y:S01]  /*25f80*/  IMAD R2, R25, R2, R0 ;  /* 0x0000000219027224 */ /* 0x000fe200078e0200 */
[----:B------:R-:W-:Y:S06]  /*25f90*/  BRA `(.L_x_1767) ;  /* 0x0000000000f47947 */ /* 0x000fec0003800000 */
.L_x_1766:
[----:B----4-:R-:W0:Y:S02]  /*25fa0*/  LDC.64 R2, c[0x0][0xc90] ;  /* 0x00032400ff027b82 */ /* 0x010e240000000a00 */
[----:B0-----:R-:W-:-:S05]  /*25fb0*/  IMAD.WIDE R2, R27, 0x4, R2 ;  /* 0x000000041b027825 */ /* 0x001fca00078e0202 */
[----:B-1----:R0:W2:Y:S02]  /*25fc0*/  LDG.E R7, desc[UR38][R2.64] ;  /* 0x0000002602077981 */ /* 0x0020a4000c1e1900 */
[----:B0-----:R-:W-:Y:S02]  /*25fd0*/  IMAD.MOV.U32 R2, RZ, RZ, RZ ;  /* 0x000000ffff027224 */ /* 0x001fe400078e00ff */
[----:B--2---:R-:W-:-:S05]  /*25fe0*/  IMAD R5, R25, R7, RZ ;  /* 0x0000000719057224 */ /* 0x004fca00078e02ff */
[-C--:B------:R-:W-:Y:S02]  /*25ff0*/  IABS R6, R5.reuse ;  /* 0x0000000500067213 */ /* 0x080fe40000000000 */
[----:B------:R-:W-:Y:S02]  /*26000*/  IABS R10, R5 ;  /* 0x00000005000a7213 */ /* 0x000fe40000000000 */
[----:B------:R-:W0:Y:S08]  /*26010*/  I2F.RP R8, R6 ;  /* 0x0000000600087306 */ /* 0x000e300000209400 */
[----:B0-----:R-:W0:Y:S02]  /*26020*/  MUFU.RCP R8, R8 ;  /* 0x0000000800087308 */ /* 0x001e240000001000 */
[----:B0-----:R-:W-:-:S02]  /*26030*/  VIADD R9, R8, 0xffffffe ;  /* 0x0ffffffe08097836 */ /* 0x001fc40000000000 */
[----:B------:R-:W-:-:S04]  /*26040*/  IMAD.MOV R8, RZ, RZ, -R10 ;  /* 0x000000ffff087224 */ /* 0x000fc800078e0a0a */
[----:B------:R-:W0:Y:S02]  /*26050*/  F2I.FTZ.U32.TRUNC.NTZ R3, R9 ;  /* 0x0000000900037305 */ /* 0x000e24000021f000 */
[----:B0-----:R-:W-:-:S04]  /*26060*/  IMAD.MOV R11, RZ, RZ, -R3 ;  /* 0x000000ffff0b7224 */ /* 0x001fc800078e0a03 */
[----:B------:R-:W-:-:S04]  /*26070*/  IMAD R11, R11, R6, RZ ;  /* 0x000000060b0b7224 */ /* 0x000fc800078e02ff */
[----:B------:R-:W-:Y:S01]  /*26080*/  IMAD.HI.U32 R3, R3, R11, R2 ;  /* 0x0000000b03037227 */ /* 0x000fe200078e0002 */
        /* <DEDUP_REMOVED lines=9> */
[----:B------:R-:W-:-:S13]  /*26120*/  ISETP.GE.U32.AND P0, PT, R9, R6, PT ;  /* 0x000000060900720c */ /* 0x000fda0003f06070 */
[----:B------:R-:W-:-:S04]  /*26130*/  @P0 VIADD R3, R3, 0x1 ;  /* 0x0000000103030836 */ /* 0x000fc80000000000 */
[----:B------:R-:W-:-:S04]  /*26140*/  IMAD.MOV.U32 R2, RZ, RZ, R3 ;  /* 0x000000ffff027224 */ /* 0x000fc800078e0003 */
[----:B------:R-:W-:Y:S01]  /*26150*/  @!P2 IMAD.MOV R2, RZ, RZ, -R2 ;  /* 0x000000ffff02a224 */ /* 0x000fe200078e0a02 */
[----:B------:R-:W-:-:S05]  /*26160*/  @!P1 LOP3.LUT R2, RZ, R5, RZ, 0x33, !PT ;  /* 0x00000005ff029212 */ /* 0x000fca00078e33ff */
[----:B------:R-:W-:Y:S02]  /*26170*/  IMAD R6, R7, R2, RZ ;  /* 0x0000000207067224 */ /* 0x000fe400078e02ff */
[----:B------:R-:W-:Y:S02]  /*26180*/  IMAD.MOV R2, RZ, RZ, -R2 ;  /* 0x000000ffff027224 */ /* 0x000fe400078e0a02 */
[----:B------:R-:W-:Y:S02]  /*26190*/  IMAD.MOV R3, RZ, RZ, -R6 ;  /* 0x000000ffff037224 */ /* 0x000fe400078e0a06 */
[----:B------:R-:W-:Y:S02]  /*261a0*/  IMAD R5, R5, R2, R0 ;  /* 0x0000000205057224 */ /* 0x000fe400078e0200 */
[----:B------:R-:W-:Y:S01]  /*261b0*/  IMAD.MOV.U32 R2, RZ, RZ, RZ ;  /* 0x000000ffff027224 */ /* 0x000fe200078e00ff */
[----:B------:R-:W-:-:S04]  /*261c0*/  VIADDMNMX R4, R3, R4, R7, PT ;  /* 0x0000000403047246 */ /* 0x000fc80003800107 */
[----:B------:R-:W-:-:S04]  /*261d0*/  IABS R7, R4 ;  /* 0x0000000400077213 */ /* 0x000fc80000000000 */
        /* <DEDUP_REMOVED lines=17> */
[----:B------:R-:W-:Y:S02]  /*262f0*/  LOP3.LUT R0, R5, R4, RZ, 0x3c, !PT ;  /* 0x0000000405007212 */ /* 0x000fe400078e3cff */
[----:B------:R-:W-:Y:S02]  /*26300*/  IADD3 R5, R6, 0x1000000, R5 ;  /* 0x0100000006057810 */ /* 0x000fe40007ffe005 */
[----:B------:R-:W-:-:S07]  /*26310*/  ISETP.GE.AND P2, PT, R0, RZ, PT ;  /* 0x000000ff0000720c */ /* 0x000fce0003f46270 */
[----:B------:R-:W-:-:S06]  /*26320*/  @P0 VIADD R2, R2, 0x1 ;  /* 0x0000000102020836 */ /* 0x000fcc0000000000 */
[----:B------:R-:W-:Y:S01]  /*26330*/  @!P2 IMAD.MOV R2, RZ, RZ, -R2 ;  /* 0x000000ffff02a224 */ /* 0x000fe200078e0a02 */
[----:B------:R-:W-:Y:S01]  /*26340*/  @!P1 LOP3.LUT R2, RZ, R4, RZ, 0x33, !PT ;  /* 0x00000004ff029212 */ /* 0x000fe200078e33ff */
[----:B------:R-:W-:-:S04]  /*26350*/  IMAD.MOV R4, RZ, RZ, -R4 ;  /* 0x000000ffff047224 */ /* 0x000fc800078e0a04 */
[----:B------:R-:W-:-:S07]  /*26360*/  IMAD R26, R2, R4, R5 ;  /* 0x00000004021a7224 */ /* 0x000fce00078e0205 */
.L_x_1767:
[----:B------:R-:W-:-:S05]  /*26370*/  LOP3.LUT R2, RZ, R2, RZ, 0x33, !PT ;  /* 0x00000002ff027212 */ /* 0x000fca00078e33ff */
[----:B------:R-:W-:Y:S01]  /*26380*/  IMAD.IADD R25, R25, 0x1, R2 ;  /* 0x0000000119197824 */ /* 0x000fe200078e0202 */
[----:B------:R-:W-:Y:S06]  /*26390*/  BRA `(.L_x_1768) ;  /* 0x00000000001c7947 */ /* 0x000fec0003800000 */
.L_x_1760:
[----:B------:R-:W-:Y:S01]  /*263a0*/  UMOV UR4, URZ ;  /* 0x0000003f00047c82 */ /* 0x000fe20008000000 */
[----:B------:R-:W-:Y:S01]  /*263b0*/  UMOV UR5, URZ ;  /* 0x0000003f00057c82 */ /* 0x000fe20008000000 */
[----:B------:R-:W-:Y:S01]  /*263c0*/  ULDC UR6, c[0x0][0xc3c] ;  /* 0x00030f0000067ab9 */ /* 0x000fe20000000800 */
[----:B------:R-:W-:Y:S02]  /*263d0*/  IMAD.MOV.U32 R24, RZ, RZ, R0 ;  /* 0x000000ffff187224 */ /* 0x000fe400078e0000 */
[----:B------:R-:W-:Y:S02]  /*263e0*/  IMAD.U32 R25, RZ, RZ, UR4 ;  /* 0x00000004ff197e24 */ /* 0x000fe4000f8e00ff */
[----:B------:R-:W-:Y:S02]  /*263f0*/  IMAD.U32 R26, RZ, RZ, UR5 ;  /* 0x00000005ff1a7e24 */ /* 0x000fe4000f8e00ff */
[----:B------:R-:W-:-:S07]  /*26400*/  IMAD.U32 R27, RZ, RZ, UR6 ;  /* 0x00000006ff1b7e24 */ /* 0x000fce000f8e00ff */
.L_x_1768:
        /* <DEDUP_REMOVED lines=10> */
.L_x_1757:
[----:B------:R-:W-:Y:S02]  /*264b0*/  ULDC UR4, c[0x0][0xc3c] ;  /* 0x00030f0000047ab9 */ /* 0x000fe40000000800 */
[----:B---3--:R-:W-:-:S13]  /*264c0*/  ISETP.GE.AND P0, PT, R27, UR4, PT ;  /* 0x000000041b007c0c */ /* 0x008fda000bf06270 */
[----:B------:R-:W-:Y:S05]  /*264d0*/  @!P0 BRA `(.L_x_1769) ;  /* 0xffffff8400808947 */ /* 0x000fea000383ffff */
[----:B------:R-:W-:Y:S05]  /*264e0*/  BSYNC B8 ;  /* 0x0000000000087941 */ /* 0x000fea0003800000 */
.L_x_1605:
[----:B-1----:R-:W3:Y:S01]  /*264f0*/  LDL.LU R0, [R1+0x2c] ;  /* 0x00002c0001007983 */ /* 0x002ee20000300800 */
[----:B------:R-:W-:Y:S01]  /*26500*/  BSSY B0, `(.L_x_1770) ;  /* 0x000000b000007945 */ /* 0x000fe20003800000 */
[----:B------:R-:W1:Y:S01]  /*26510*/  S2R R5, SR_CgaCtaId ;  /* 0x0000000000057919 */ /* 0x000e620000008800 */
[----:B---3--:R-:W-:-:S05]  /*26520*/  VIADD R0, R0, 0x1 ;  /* 0x0000000100007836 */ /* 0x008fca0000000000 */
[----:B------:R-:W-:-:S04]  /*26530*/  LEA.HI R2, R0, R0, RZ, 0x1 ;  /* 0x0000000000027211 */ /* 0x000fc800078f08ff */
[----:B------:R-:W-:Y:S02]  /*26540*/  LOP3.LUT R3, R2, 0xfffffffe, RZ, 0xc0, !PT ;  /* 0xfffffffe02037812 */ /* 0x000fe400078ec0ff */
[----:B------:R-:W-:-:S03]  /*26550*/  MOV R2, 0x400 ;  /* 0x0000040000027802 */ /* 0x000fc60000000f00 */
[----:B------:R-:W-:Y:S01]  /*26560*/  IMAD.IADD R0, R0, 0x1, -R3 ;  /* 0x0000000100007824 */ /* 0x000fe200078e0a03 */
[----:B-1----:R-:W-:-:S04]  /*26570*/  LEA R9, R5, R2, 0x18 ;  /* 0x0000000205097211 */ /* 0x002fc800078ec0ff */
[----:B------:R-:W-:-:S04]  /*26580*/  SHF.L.U32 R0, R0, 0x1f, RZ ;  /* 0x0000001f00007819 */ /* 0x000fc800000006ff */
[----:B------:R-:W1:Y:S02]  /*26590*/  SYNCS.PHASECHK.TRANS64.TRYWAIT P0, [R9+URZ+0x2d820], R0 ;  /* 0x02d82000090075a7 */ /* 0x000e64000800017f */
[----:B-1----:R-:W-:Y:S05]  /*265a0*/  @!P0 BRA `(.L_x_1771) ;  /* 0x0000002800888947 */ /* 0x002fea0003800000 */
.L_x_1885:
[----:B------:R-:W-:Y:S05]  /*265b0*/  BSYNC B0 ;  /* 0x0000000000007941 */ /* 0x000fea0003800000 */
.L_x_1770:
[----:B------:R-:W-:-:S03]  /*265c0*/  UMOV UR4, 0xffffffff ;  /* 0xffffffff00047882 */ /* 0x000fc60000000000 */
[----:B------:R-:W-:Y:S05]  /*265d0*/  BRA.DIV UR4, `(.L_x_1772) ;  /* 0x0000002a04907947 */ /* 0x000fea000b800000 */
[----:B-1----:R-:W1:Y:S02]  /*265e0*/  S2R R0, SR_TID.X ;  /* 0x0000000000007919 */ /* 0x002e640000002100 */
[----:B-1----:R-:W-:-:S04]  /*265f0*/  SHF.R.U32.HI R0, RZ, 0x5, R0 ;  /* 0x00000005ff007819 */ /* 0x002fc80000011600 */
[----:B------:R-:W-:-:S05]  /*26600*/  LOP3.LUT R0, R0, 0x3, RZ, 0xc0, !PT ;  /* 0x0000000300007812 */ /* 0x000fca00078ec0ff */
[----:B------:R1:W3:Y:S02]  /*26610*/  SHFL.IDX PT, R14, R0, RZ, 0x1f ;  /* 0x00001fff000e7589 */ /* 0x0002e400000e0000 */
.L_x_1888:
[----:B---3--:R-:W-:-:S13]  /*26620*/  ISETP.NE.AND P0, PT, R14, RZ, PT ;  /* 0x000000ff0e00720c */ /* 0x008fda0003f05270 */
[----:B------:R-:W-:Y:S05]  /*26630*/  @P0 BRA `(.L_x_1379) ;  /* 0x0000000000880947 */ /* 0x000fea0003800000 */
[----:B------:R-:W-:-:S03]  /*26640*/  UMOV UR4, 0xffffffff ;  /* 0xffffffff00047882 */ /* 0x000fc60000000000 */
[----:B------:R-:W-:Y:S05]  /*26650*/  BRA.DIV UR4, `(.L_x_1773) ;  /* 0x0000002a04a47947 */ /* 0x000fea000b800000 */
[----:B------:R-:W-:-:S13]  /*26660*/  ELECT P6, URZ, PT ;  /* 0x00000000003f782f */ /* 0x000fda00038c0000 */
.L_x_1891:
[----:B------:R-:W-:Y:S05]  /*26670*/  @!P6 BRA `(.L_x_1379) ;  /* 0x000000000078e947 */ /* 0x000fea0003800000 */
[----:B------:R-:W-:-:S06]  /*26680*/  ULOP3.LUT UR4, UR36, 0x2, URZ, 0xfc, !UPT ;  /* 0x0000000224047892 */ /* 0x000fcc000f8efc3f */
[----:B-1----:R-:W-:-:S05]  /*26690*/  IMAD.U32 R0, RZ, RZ, UR4 ;  /* 0x00000004ff007e24 */ /* 0x002fca000f8e00ff */
[----:B------:R-:W-:-:S13]  /*266a0*/  ISETP.NE.AND P2, PT, R0, 0x3, PT ;  /* 0x000000030000780c */ /* 0x000fda0003f45270 */
[----:B------:R-:W-:Y:S05]  /*266b0*/  @!P2 BRA `(.L_x_1774) ;  /* 0x000000000004a947 */ /* 0x000fea0003800000 */
[----:B------:R-:W-:Y:S01]  /*266c0*/  BPT.TRAP 0x1 ;  /* 0x000000040000795c */ /* 0x000fe20000300000 */
.L_x_1774:
[----:B------:R-:W-:Y:S01]  /*266d0*/  VIADD R3, R9, 0x2d840 ;  /* 0x0002d84009037836 */ /* 0x000fe20000000000 */
[----:B------:R-:W-:Y:S01]  /*266e0*/  SHF.L.U32 R2, R28, 0x1f, RZ ;  /* 0x0000001f1c027819 */ /* 0x000fe200000006ff */
[C---:B------:R-:W-:Y:S02]  /*266f0*/  VIADD R0, R18.reuse, 0x1 ;  /* 0x0000000112007836 */ /* 0x040fe40000000000 */
[----:B------:R-:W-:-:S03]  /*26700*/  IMAD R7, R18, 0x8, R3 ;  /* 0x0000000812077824 */ /* 0x000fc600078e0203 */
[C---:B------:R-:W-:Y:S01]  /*26710*/  ISETP.NE.AND P1, PT, R0.reuse, 0x2, PT ;  /* 0x000000020000780c */ /* 0x040fe20003f25270 */
[----:B------:R-:W1:Y:S03]  /*26720*/  SYNCS.PHASECHK.TRANS64.TRYWAIT P0, [R7+URZ], R2 ;  /* 0x00000002070075a7 */ /* 0x000e66000800017f */
[----:B------:R-:W-:Y:S02]  /*26730*/  SEL R5, RZ, 0x1, P1 ;  /* 0x00000001ff057807 */ /* 0x000fe40000800000 */
[----:B------:R-:W-:Y:S02]  /*26740*/  SEL R4, R0, RZ, P1 ;  /* 0x000000ff00047207 */ /* 0x000fe40000800000 */
[----:B------:R-:W-:-:S03]  /*26750*/  LOP3.LUT R0, R28, R5, RZ, 0x3c, !PT ;  /* 0x000000051c007212 */ /* 0x000fc600078e3cff */
[----:B------:R-:W-:Y:S01]  /*26760*/  IMAD R3, R4, 0x8, R3 ;  /* 0x0000000804037824 */ /* 0x000fe200078e0203 */
[----:B------:R-:W-:Y:S01]  /*26770*/  SHF.L.U32 R0, R0, 0x1f, RZ ;  /* 0x0000001f00007819 */ /* 0x000fe200000006ff */
[----:B-1----:R-:W-:Y:S06]  /*26780*/  @!P0 BRA `(.L_x_1775) ;  /* 0x0000002800788947 */ /* 0x002fec0003800000 */
.L_x_1892:
[----:B------:R-:W3:Y:S02]  /*26790*/  SYNCS.PHASECHK.TRANS64.TRYWAIT P0, [R3+URZ], R0 ;  /* 0x00000000030075a7 */ /* 0x000ee4000800017f */
[----:B---3--:R-:W-:Y:S05]  /*267a0*/  @!P0 BRA `(.L_x_1776) ;  /* 0x0000002800848947 */ /* 0x008fea0003800000 */
.L_x_1893:
[----:B------:R-:W-:Y:S05]  /*267b0*/  @!P2 BRA `(.L_x_1777) ;  /* 0x000000000004a947 */ /* 0x000fea0003800000 */
[----:B------:R-:W-:Y:S01]  /*267c0*/  BPT.TRAP 0x1 ;  /* 0x000000040000795c */ /* 0x000fe20000300000 */
.L_x_1777:
[----:B---3--:R-:W-:-:S04]  /*267d0*/  VIADD R3, R9, 0x2d860 ;  /* 0x0002d86009037836 */ /* 0x008fc80000000000 */
[----:B------:R-:W-:-:S04]  /*267e0*/  IMAD R5, R18, 0x8, R3 ;  /* 0x0000000812057824 */ /* 0x000fc800078e0203 */
[----:B------:R-:W3:Y:S02]  /*267f0*/  SYNCS.PHASECHK.TRANS64.TRYWAIT P0, [R5+URZ], R2 ;  /* 0x00000002050075a7 */ /* 0x000ee4000800017f */
[----:B---3--:R-:W-:Y:S05]  /*26800*/  @!P0 BRA `(.L_x_1778) ;  /* 0x0000002800808947 */ /* 0x008fea0003800000 */
.L_x_1894:
[----:B------:R-:W-:-:S07]  /*26810*/  IMAD R3, R4, 0x8, R3 ;  /* 0x0000000804037824 */ /* 0x000fce00078e0203 */
.L_x_1779:
[----:B----4-:R4:W0:Y:S02]  /*26820*/  SYNCS.PHASECHK.TRANS64.TRYWAIT P0, [R3+URZ], R0 ;  /* 0x00000000030075a7 */ /* 0x010824000800017f */
[----:B0-----:R-:W-:Y:S05]  /*26830*/  @!P0 NANOSLEEP.SYNCS 0x989680 ;  /* 0x009896800000895d */ /* 0x001fea0003900000 */
[----:B------:R-:W0:Y:S02]  /*26840*/  @!P0 SYNCS.PHASECHK.TRANS64 P0, [R3+URZ], R0 ;  /* 0x00000000030085a7 */ /* 0x000e24000800007f */
[----:B0-----:R-:W-:Y:S05]  /*26850*/  @!P0 BRA `(.L_x_1779) ;  /* 0xfffffffc00f08947 */ /* 0x001fea000383ffff */
.L_x_1379:
[----:B------:R-:W-:Y:S05]  /*26860*/  BSYNC B9 ;  /* 0x0000000000097941 */ /* 0x000fea0003800000 */
.L_x_1376:
[----:B------:R-:W-:Y:S05]  /*26870*/  EXIT ;  /* 0x000000000000794d */ /* 0x000fea0003800000 */
.L_x_1405:
[----:B0-----:R0:W1:Y:S02]  /*26880*/  SYNCS.PHASECHK.TRANS64.TRYWAIT P5, [R14+URZ+0x2d890], R85 ;  /* 0x02d890550e0075a7 */ /* 0x00106400080a017f */
[----:B-1----:R-:W-:Y:S05]  /*26890*/  @!P5 NANOSLEEP.SYNCS 0x989680 ;  /* 0x009896800000d95d */ /* 0x002fea0003900000 */
[----:B------:R-:W1:Y:S02]  /*268a0*/  @!P5 SYNCS.PHASECHK.TRANS64 P5, [R14+URZ+0x2d890], R85 ;  /* 0x02d890550e00d5a7 */ /* 0x000e6400080a007f */
[----:B-1----:R-:W-:Y:S05]  /*268b0*/  @!P5 BRA `(.L_x_1405) ;  /* 0xfffffffc00f0d947 */ /* 0x002fea000383ffff */
[----:B------:R-:W-:Y:S05]  /*268c0*/  BRA `(.L_x_1780) ;  /* 0xfffffdcc00887947 */ /* 0x000fea000383ffff */
.L_x_1433:
[----:B0-----:R0:W1:Y:S02]  /*268d0*/  SYNCS.PHASECHK.TRANS64.TRYWAIT P5, [R14+URZ+0x2d890], R85 ;  /* 0x02d890550e0075a7 */ /* 0x00106400080a017f */
[----:B-1----:R-:W-:Y:S05]  /*268e0*/  @!P5 NANOSLEEP.SYNCS 0x989680 ;  /* 0x009896800000d95d */ /* 0x002fea0003900000 */
[----:B------:R-:W1:Y:S02]  /*268f0*/  @!P5 SYNCS.PHASECHK.TRANS64 P5, [R14+URZ+0x2d890], R85 ;  /* 0x02d890550e00d5a7 */ /* 0x000e6400080a007f */
[----:B-1----:R-:W-:Y:S05]  /*26900*/  @!P5 BRA `(.L_x_1433) ;  /* 0xfffffffc00f0d947 */ /* 0x002fea000383ffff */
[----:B------:R-:W-:Y:S05]  /*26910*/  BRA `(.L_x_1781) ;  /* 0xfffffde400f87947 */ /* 0x000fea000383ffff */
.L_x_1446:
[----:B0-----:R0:W1:Y:S02]  /*26920*/  SYNCS.PHASECHK.TRANS64.TRYWAIT P4, [R14+URZ+0x2d890], R85 ;  /* 0x02d890550e0075a7 */ /* 0x001064000808017f */
[----:B-1----:R-:W-:Y:S05]  /*26930*/  @!P4 NANOSLEEP.SYNCS 0x989680 ;  /* 0x009896800000c95d */ /* 0x002fea0003900000 */
[----:B------:R-:W1:Y:S02]  /*26940*/  @!P4 SYNCS.PHASECHK.TRANS64 P4, [R14+URZ+0x2d890], R85 ;  /* 0x02d890550e00c5a7 */ /* 0x000e64000808007f */
[----:B-1----:R-:W-:Y:S05]  /*26950*/  @!P4 BRA `(.L_x_1446) ;  /* 0xfffffffc00f0c947 */ /* 0x002fea000383ffff */
[----:B------:R-:W-:Y:S05]  /*26960*/  BRA `(.L_x_1782) ;  /* 0xfffffe0000687947 */ /* 0x000fea000383ffff */
.L_x_1450:
[----:B--2---:R2:W3:Y:S02]  /*26970*/  SYNCS.PHASECHK.TRANS64.TRYWAIT P3, [R14+URZ+0x2d8b0], R85 ;  /* 0x02d8b0550e0075a7 */ /* 0x0044e4000806017f */
[----:B---3--:R-:W-:Y:S05]  /*26980*/  @!P3 NANOSLEEP.SYNCS 0x989680 ;  /* 0x009896800000b95d */ /* 0x008fea0003900000 */
[----:B------:R-:W3:Y:S02]  /*26990*/  @!P3 SYNCS.PHASECHK.TRANS64 P3, [R14+URZ+0x2d8b0], R85 ;  /* 0x02d8b0550e00b5a7 */ /* 0x000ee4000806007f */
[----:B---3--:R-:W-:Y:S05]  /*269a0*/  @!P3 BRA `(.L_x_1450) ;  /* 0xfffffffc00f0b947 */ /* 0x008fea000383ffff */
[----:B------:R-:W-:Y:S05]  /*269b0*/  BRA `(.L_x_1783) ;  /* 0xfffffe0400007947 */ /* 0x000fea000383ffff */
.L_x_1466:
[----:B------:R-:W-:Y:S01]  /*269c0*/  BSSY B0, `(.L_x_1784) ;  /* 0x0000007000007945 */ /* 0x000fe20003800000 */
[----:B------:R-:W-:Y:S02]  /*269d0*/  IMAD.MOV.U32 R12, RZ, RZ, RZ ;  /* 0x000000ffff0c7224 */ /* 0x000fe400078e00ff */
[----:B------:R-:W-:Y:S02]  /*269e0*/  IMAD.MOV.U32 R11, RZ, RZ, 0x1f ;  /* 0x0000001fff0b7424 */ /* 0x000fe400078e00ff */
[----:B------:R-:W-:-:S07]  /*269f0*/  IMAD.MOV.U32 R15, RZ, RZ, -0x1 ;  /* 0xffffffffff0f7424 */ /* 0x000fce00078e00ff */
[----:B-----5:R-:W-:Y:S05]  /*26a00*/  WARPSYNC.COLLECTIVE R15, `(.L_x_1785) ;  /* 0x000000000f087348 */ /* 0x020fea0003c00000 */
[----:B------:R0:W1:Y:S02]  /*26a10*/  SHFL.IDX P6, R14, R13, R12, R11 ;  /* 0x0000000c0d0e7389 */ /* 0x00006400000c000b */
[----:B01---5:R-:W-:Y:S01]  /*26a20*/  ENDCOLLECTIVE ;  /* 0x000000000000791b */ /* 0x023fe20003800000 */
.L_x_1785:
[----:B------:R-:W-:Y:S05]  /*26a30*/  BSYNC B0 ;  /* 0x0000000000007941 */ /* 0x000fea0003800000 */
.L_x_1784:
[----:B------:R0:W-:Y:S01]  /*26a40*/  STL [R1], R14 ;  /* 0x0000000e01007387 */ /* 0x0001e20000100800 */
[----:B------:R-:W-:Y:S05]  /*26a50*/  BRA `(.L_x_1786) ;  /* 0xfffffe1000107947 */ /* 0x000fea000383ffff */
.L_x_1477:
[----:B------:R-:W-:Y:S01]  /*26a60*/  BSSY B1, `(.L_x_1787) ;  /* 0x0000007000017945 */ /* 0x000fe20003800000 */
[----:B------:R-:W-:Y:S02]  /*26a70*/  IMAD.MOV.U32 R12, RZ, RZ, RZ ;  /* 0x000000ffff0c7224 */ /* 0x000fe400078e00ff */
[----:B------:R-:W-:Y:S02]  /*26a80*/  IMAD.MOV.U32 R11, RZ, RZ, 0x1e1f ;  /* 0x00001e1fff0b7424 */ /* 0x000fe400078e00ff */
[----:B------:R-:W-:-:S07]  /*26a90*/  IMAD.MOV.U32 R15, RZ, RZ, -0x1 ;  /* 0xffffffffff0f7424 */ /* 0x000fce00078e00ff */
[----:B0-----:R-:W-:Y:S05]  /*26aa0*/  WARPSYNC.COLLECTIVE R15, `(.L_x_1788) ;  /* 0x000000000f087348 */ /* 0x001fea0003c00000 */
[----:B0-----:R0:W1:Y:S02]  /*26ab0*/  SHFL.IDX P6, R14, R13, R12, R11 ;  /* 0x0000000c0d0e7389 */ /* 0x00106400000c000b */
[----:B01----:R-:W-:Y:S01]  /*26ac0*/  ENDCOLLECTIVE ;  /* 0x000000000000791b */ /* 0x003fe20003800000 */
.L_x_1788:
[----:B------:R-:W-:Y:S05]  /*26ad0*/  BSYNC B1 ;  /* 0x0000000000017941 */ /* 0x000fea0003800000 */
.L_x_1787:
        /* <DEDUP_REMOVED lines=8> */
.L_x_1789:
[----:B------:R-:W-:Y:S02]  /*26b60*/  IMAD.MOV.U32 R13, RZ, RZ, R0 ;  /* 0x000000ffff0d7224 */ /* 0x000fe400078e0000 */
[----:B------:R-:W-:-:S07]  /*26b70*/  IMAD.MOV.U32 R6, RZ, RZ, R14 ;  /* 0x000000ffff067224 */ /* 0x000fce00078e000e */
[----:B------:R-:W-:Y:S05]  /*26b80*/  WARPSYNC.COLLECTIVE R15, `(.L_x_1790) ;  /* 0x000000000f087348 */ /* 0x000fea0003c00000 */
[----:B------:R0:W1:Y:S02]  /*26b90*/  SHFL.IDX P6, R14, R13, R12, R11 ;  /* 0x0000000c0d0e7389 */ /* 0x00006400000c000b */
[----:B01----:R-:W-:Y:S01]  /*26ba0*/  ENDCOLLECTIVE ;  /* 0x000000000000791b */ /* 0x003fe20003800000 */
.L_x_1790:
[----:B------:R-:W-:Y:S02]  /*26bb0*/  IMAD.MOV.U32 R13, RZ, RZ, R39 ;  /* 0x000000ffff0d7224 */ /* 0x000fe400078e0027 */
[----:B------:R-:W-:-:S07]  /*26bc0*/  IMAD.MOV.U32 R0, RZ, RZ, R14 ;  /* 0x000000ffff007224 */ /* 0x000fce00078e000e */
[----:B------:R-:W-:Y:S05]  /*26bd0*/  WARPSYNC.COLLECTIVE R15, `(.L_x_1791) ;  /* 0x000000000f087348 */ /* 0x000fea0003c00000 */
[----:B------:R0:W1:Y:S02]  /*26be0*/  SHFL.IDX P6, R14, R13, R12, R11 ;  /* 0x0000000c0d0e7389 */ /* 0x00006400000c000b */
[----:B01----:R-:W-:Y:S01]  /*26bf0*/  ENDCOLLECTIVE ;  /* 0x000000000000791b */ /* 0x003fe20003800000 */
.L_x_1791:
[----:B------:R-:W-:Y:S01]  /*26c00*/  IMAD.MOV.U32 R39, RZ, RZ, R14 ;  /* 0x000000ffff277224 */ /* 0x000fe200078e000e */
[----:B------:R-:W-:Y:S06]  /*26c10*/  BRA `(.L_x_1792) ;  /* 0xfffffe14008c7947 */ /* 0x000fec000383ffff */
.L_x_1481:
[----:B0-----:R0:W1:Y:S02]  /*26c20*/  SYNCS.PHASECHK.TRANS64.TRYWAIT P1, [R2+URZ+0x2d800], R3 ;  /* 0x02d80003020075a7 */ /* 0x001064000802017f */
[----:B-1----:R-:W-:Y:S05]  /*26c30*/  @!P1 NANOSLEEP.SYNCS 0x989680 ;  /* 0x009896800000995d */ /* 0x002fea0003900000 */
[----:B------:R-:W1:Y:S02]  /*26c40*/  @!P1 SYNCS.PHASECHK.TRANS64 P1, [R2+URZ+0x2d800], R3 ;  /* 0x02d80003020095a7 */ /* 0x000e64000802007f */
[----:B-1----:R-:W-:Y:S05]  /*26c50*/  @!P1 BRA `(.L_x_1481) ;  /* 0xfffffffc00f09947 */ /* 0x002fea000383ffff */
[----:B------:R-:W-:Y:S05]  /*26c60*/  BRA `(.L_x_1793) ;  /* 0xfffffe1c00b87947 */ /* 0x000fea000383ffff */
.L_x_1493:
[----:B------:R-:W-:Y:S01]  /*26c70*/  BSSY B1, `(.L_x_1794) ;  /* 0x0000007000017945 */ /* 0x000fe20003800000 */
[----:B------:R-:W-:Y:S02]  /*26c80*/  IMAD.MOV.U32 R12, RZ, RZ, RZ ;  /* 0x000000ffff0c7224 */ /* 0x000fe400078e00ff */
[----:B------:R-:W-:Y:S02]  /*26c90*/  IMAD.MOV.U32 R11, RZ, RZ, 0x1e1f ;  /* 0x00001e1fff0b7424 */ /* 0x000fe400078e00ff */
[----:B------:R-:W-:-:S07]  /*26ca0*/  IMAD.MOV.U32 R15, RZ, RZ, -0x1 ;  /* 0xffffffffff0f7424 */ /* 0x000fce00078e00ff */
[----:B0-----:R-:W-:Y:S05]  /*26cb0*/  WARPSYNC.COLLECTIVE R15, `(.L_x_1795) ;  /* 0x000000000f087348 */ /* 0x001fea0003c00000 */
[----:B0-----:R0:W1:Y:S02]  /*26cc0*/  SHFL.IDX P6, R14, R13, R12, R11 ;  /* 0x0000000c0d0e7389 */ /* 0x00106400000c000b */
[----:B01----:R-:W-:Y:S01]  /*26cd0*/  ENDCOLLECTIVE ;  /* 0x000000000000791b */ /* 0x003fe20003800000 */
.L_x_1795:
[----:B------:R-:W-:Y:S05]  /*26ce0*/  BSYNC B1 ;  /* 0x0000000000017941 */ /* 0x000fea0003800000 */
.L_x_1794:
        /* <DEDUP_REMOVED lines=8> */
.L_x_1796:
[----:B------:R-:W-:Y:S02]  /*26d70*/  IMAD.MOV.U32 R13, RZ, RZ, R43 ;  /* 0x000000ffff0d7224 */ /* 0x000fe400078e002b */
[----:B------:R-:W-:-:S07]  /*26d80*/  IMAD.MOV.U32 R36, RZ, RZ, R14 ;  /* 0x000000ffff247224 */ /* 0x000fce00078e000e */
[----:B------:R-:W-:Y:S05]  /*26d90*/  WARPSYNC.COLLECTIVE R15, `(.L_x_1797) ;  /* 0x000000000f087348 */ /* 0x000fea0003c00000 */
[----:B------:R0:W1:Y:S02]  /*26da0*/  SHFL.IDX P6, R14, R13, R12, R11 ;  /* 0x0000000c0d0e7389 */ /* 0x00006400000c000b */
[----:B01----:R-:W-:Y:S01]  /*26db0*/  ENDCOLLECTIVE ;  /* 0x000000000000791b */ /* 0x003fe20003800000 */
.L_x_1797:
[----:B------:R-:W-:Y:S02]  /*26dc0*/  IMAD.MOV.U32 R13, RZ, RZ, R42 ;  /* 0x000000ffff0d7224 */ /* 0x000fe400078e002a */
[----:B------:R-:W-:-:S07]  /*26dd0*/  IMAD.MOV.U32 R43, RZ, RZ, R14 ;  /* 0x000000ffff2b7224 */ /* 0x000fce00078e000e */
[----:B------:R-:W-:Y:S05]  /*26de0*/  WARPSYNC.COLLECTIVE R15, `(.L_x_1798) ;  /* 0x000000000f087348 */ /* 0x000fea0003c00000 */
[----:B------:R0:W1:Y:S02]  /*26df0*/  SHFL.IDX P6, R14, R13, R12, R11 ;  /* 0x0000000c0d0e7389 */ /* 0x00006400000c000b */
[----:B01----:R-:W-:Y:S01]  /*26e00*/  ENDCOLLECTIVE ;  /* 0x000000000000791b */ /* 0x003fe20003800000 */
.L_x_1798:
[----:B------:R-:W-:Y:S01]  /*26e10*/  IMAD.MOV.U32 R42, RZ, RZ, R14 ;  /* 0x000000ffff2a7224 */ /* 0x000fe200078e000e */
[----:B------:R-:W-:Y:S06]  /*26e20*/  BRA `(.L_x_1799) ;  /* 0xfffffe30006c7947 */ /* 0x000fec000383ffff */
.L_x_1497:
[----:B0-----:R0:W1:Y:S02]  /*26e30*/  SYNCS.PHASECHK.TRANS64.TRYWAIT P1, [R2+URZ+0x2d800], R3 ;  /* 0x02d80003020075a7 */ /* 0x001064000802017f */
[----:B-1----:R-:W-:Y:S05]  /*26e40*/  @!P1 NANOSLEEP.SYNCS 0x989680 ;  /* 0x009896800000995d */ /* 0x002fea0003900000 */
[----:B------:R-:W1:Y:S02]  /*26e50*/  @!P1 SYNCS.PHASECHK.TRANS64 P1, [R2+URZ+0x2d800], R3 ;  /* 0x02d80003020095a7 */ /* 0x000e64000802007f */
[----:B-1----:R-:W-:Y:S05]  /*26e60*/  @!P1 BRA `(.L_x_1497) ;  /* 0xfffffffc00f09947 */ /* 0x002fea000383ffff */
[----:B------:R-:W-:Y:S05]  /*26e70*/  BRA `(.L_x_1800) ;  /* 0xfffffe3800147947 */ /* 0x000fea000383ffff */
.L_x_1505:
[----:B-1----:R1:W2:Y:S02]  /*26e80*/  SYNCS.PHASECHK.TRANS64.TRYWAIT P2, [R0+URZ+0x2d830], R3 ;  /* 0x02d83003000075a7 */ /* 0x0022a4000804017f */
[----:B--2---:R-:W-:Y:S05]  /*26e90*/  @!P2 NANOSLEEP.SYNCS 0x989680 ;  /* 0x009896800000a95d */ /* 0x004fea0003900000 */
[----:B------:R-:W2:Y:S02]  /*26ea0*/  @!P2 SYNCS.PHASECHK.TRANS64 P2, [R0+URZ+0x2d830], R3 ;  /* 0x02d830030000a5a7 */ /* 0x000ea4000804007f */
[----:B--2---:R-:W-:Y:S05]  /*26eb0*/  @!P2 BRA `(.L_x_1505) ;  /* 0xfffffffc00f0a947 */ /* 0x004fea000383ffff */
[----:B------:R-:W-:Y:S05]  /*26ec0*/  BRA `(.L_x_1504) ;  /* 0xfffffe4c00907947 */ /* 0x000fea000383ffff */
.L_x_1523:
[----:B-1----:R1:W2:Y:S02]  /*26ed0*/  SYNCS.PHASECHK.TRANS64.TRYWAIT P4, [R11+URZ+0x2d830], R10 ;  /* 0x02d8300a0b0075a7 */ /* 0x0022a4000808017f */
[----:B--2---:R-:W-:Y:S05]  /*26ee0*/  @!P4 NANOSLEEP.SYNCS 0x989680 ;  /* 0x009896800000c95d */ /* 0x004fea0003900000 */
[----:B------:R-:W2:Y:S02]  /*26ef0*/  @!P4 SYNCS.PHASECHK.TRANS64 P4, [R11+URZ+0x2d830], R10 ;  /* 0x02d8300a0b00c5a7 */ /* 0x000ea4000808007f */
[----:B--2---:R-:W-:Y:S05]  /*26f00*/  @!P4 BRA `(.L_x_1523) ;  /* 0xfffffffc00f0c947 */ /* 0x004fea000383ffff */
[----:B------:R-:W-:Y:S05]  /*26f10*/  BRA `(.L_x_1522) ;  /* 0xfffffe8c00147947 */ /* 0x000fea000383ffff */
.L_x_1527:
[----:B-1----:R1:W2:Y:S02]  /*26f20*/  SYNCS.PHASECHK.TRANS64.TRYWAIT P3, [R11+URZ+0x2d850], R10 ;  /* 0x02d8500a0b0075a7 */ /* 0x0022a4000806017f */
[----:B--2---:R-:W-:Y:S05]  /*26f30*/  @!P3 NANOSLEEP.SYNCS 0x989680 ;  /* 0x009896800000b95d */ /* 0x004fea0003900000 */
[----:B------:R-:W2:Y:S02]  /*26f40*/  @!P3 SYNCS.PHASECHK.TRANS64 P3, [R11+URZ+0x2d850], R10 ;  /* 0x02d8500a0b00b5a7 */ /* 0x000ea4000806007f */
[----:B--2---:R-:W-:Y:S05]  /*26f50*/  @!P3 BRA `(.L_x_1527) ;  /* 0xfffffffc00f0b947 */ /* 0x004fea000383ffff */
[----:B------:R-:W-:Y:S05]  /*26f60*/  BRA `(.L_x_1524) ;  /* 0xfffffe9000187947 */ /* 0x000fea000383ffff */
.L_x_1546:
[----:B-1----:R1:W2:Y:S02]  /*26f70*/  SYNCS.PHASECHK.TRANS64.TRYWAIT P3, [R12+URZ+0x2d830], R13 ;  /* 0x02d8300d0c0075a7 */ /* 0x0022a4000806017f */
[----:B--2---:R-:W-:Y:S05]  /*26f80*/  @!P3 NANOSLEEP.SYNCS 0x989680 ;  /* 0x009896800000b95d */ /* 0x004fea0003900000 */
[----:B------:R-:W2:Y:S02]  /*26f90*/  @!P3 SYNCS.PHASECHK.TRANS64 P3, [R12+URZ+0x2d830], R13 ;  /* 0x02d8300d0c00b5a7 */ /* 0x000ea4000806007f */
[----:B--2---:R-:W-:Y:S05]  /*26fa0*/  @!P3 BRA `(.L_x_1546) ;  /* 0xfffffffc00f0b947 */ /* 0x004fea000383ffff */
[----:B------:R-:W-:Y:S05]  /*26fb0*/  BRA `(.L_x_1545) ;  /* 0xfffffec800807947 */ /* 0x000fea000383ffff */
.L_x_1550:
[----:B-1----:R1:W2:Y:S02]  /*26fc0*/  SYNCS.PHASECHK.TRANS64.TRYWAIT P2, [R13+URZ+0x2d850], R12 ;  /* 0x02d8500c0d0075a7 */ /* 0x0022a4000804017f */
[----:B--2---:R-:W-:Y:S05]  /*26fd0*/  @!P2 NANOSLEEP.SYNCS 0x989680 ;  /* 0x009896800000a95d */ /* 0x004fea0003900000 */
[----:B------:R-:W2:Y:S02]  /*26fe0*/  @!P2 SYNCS.PHASECHK.TRANS64 P2, [R13+URZ+0x2d850], R12 ;  /* 0x02d8500c0d00a5a7 */ /* 0x000ea4000804007f */
[----:B--2---:R-:W-:Y:S05]  /*26ff0*/  @!P2 BRA `(.L_x_1550) ;  /* 0xfffffffc00f0a947 */ /* 0x004fea000383ffff */
[----:B------:R-:W-:Y:S05]  /*27000*/  BRA `(.L_x_1547) ;  /* 0xfffffecc00847947 */ /* 0x000fea000383ffff */
.L_x_1557:
[----:B-1----:R1:W2:Y:S02]  /*27010*/  SYNCS.PHASECHK.TRANS64.TRYWAIT P3, [R12+URZ+0x2d830], R13 ;  /* 0x02d8300d0c0075a7 */ /* 0x0022a4000806017f */
[----:B--2---:R-:W-:Y:S05]  /*27020*/  @!P3 NANOSLEEP.SYNCS 0x989680 ;  /* 0x009896800000b95d */ /* 0x004fea0003900000 */
[----:B------:R-:W2:Y:S02]  /*27030*/  @!P3 SYNCS.PHASECHK.TRANS64 P3, [R12+URZ+0x2d830], R13 ;  /* 0x02d8300d0c00b5a7 */ /* 0x000ea4000806007f */
[----:B--2---:R-:W-:Y:S05]  /*27040*/  @!P3 BRA `(.L_x_1557) ;  /* 0xfffffffc00f0b947 */ /* 0x004fea000383ffff */
[----:B------:R-:W-:Y:S05]  /*27050*/  BRA `(.L_x_1556) ;  /* 0xfffffef400587947 */ /* 0x000fea000383ffff */
.L_x_1561:
[----:B-1----:R1:W2:Y:S02]  /*27060*/  SYNCS.PHASECHK.TRANS64.TRYWAIT P2, [R13+URZ+0x2d850], R12 ;  /* 0x02d8500c0d0075a7 */ /* 0x0022a4000804017f */
[----:B--2---:R-:W-:Y:S05]  /*27070*/  @!P2 NANOSLEEP.SYNCS 0x989680 ;  /* 0x009896800000a95d */ /* 0x004fea0003900000 */
[----:B------:R-:W2:Y:S02]  /*27080*/  @!P2 SYNCS.PHASECHK.TRANS64 P2, [R13+URZ+0x2d850], R12 ;  /* 0x02d8500c0d00a5a7 */ /* 0x000ea4000804007f */
[----:B--2---:R-:W-:Y:S05]  /*27090*/  @!P2 BRA `(.L_x_1561) ;  /* 0xfffffffc00f0a947 */ /* 0x004fea000383ffff */
[----:B------:R-:W-:Y:S05]  /*270a0*/  BRA `(.L_x_1558) ;  /* 0xfffffef8005c7947 */ /* 0x000fea000383ffff */
.L_x_1574:
[----:B-1----:R1:W2:Y:S02]  /*270b0*/  SYNCS.PHASECHK.TRANS64.TRYWAIT P0, [R0+URZ+0x2d850], R5 ;  /* 0x02d85005000075a7 */ /* 0x0022a4000800017f */
[----:B--2---:R-:W-:Y:S05]  /*270c0*/  @!P0 NANOSLEEP.SYNCS 0x989680 ;  /* 0x009896800000895d */ /* 0x004fea0003900000 */
[----:B------:R-:W2:Y:S02]  /*270d0*/  @!P0 SYNCS.PHASECHK.TRANS64 P0, [R0+URZ+0x2d850], R5 ;  /* 0x02d85005000085a7 */ /* 0x000ea4000800007f */
[----:B--2---:R-:W-:Y:S05]  /*270e0*/  @!P0 BRA `(.L_x_1574) ;  /* 0xfffffffc00f08947 */ /* 0x004fea000383ffff */
[----:B------:R-:W-:Y:S05]  /*270f0*/  BRA `(.L_x_1573) ;  /* 0xffffff3000207947 */ /* 0x000fea000383ffff */
.L_x_1579:
[----:B------:R-:W-:Y:S02]  /*27100*/  IMAD.MOV.U32 R13, RZ, RZ, R8 ;  /* 0x000000ffff0d7224 */ /* 0x000fe400078e0008 */
[----:B------:R-:W-:Y:S02]  /*27110*/  IMAD.MOV.U32 R12, RZ, RZ, RZ ;  /* 0x000000ffff0c7224 */ /* 0x000fe400078e00ff */
[----:B------:R-:W-:Y:S02]  /*27120*/  IMAD.MOV.U32 R11, RZ, RZ, 0x1c1f ;  /* 0x00001c1fff0b7424 */ /* 0x000fe400078e00ff */
[----:B------:R-:W-:-:S07]  /*27130*/  IMAD.MOV.U32 R15, RZ, RZ, -0x1 ;  /* 0xffffffffff0f7424 */ /* 0x000fce00078e00ff */
[----:B-----5:R-:W-:Y:S05]  /*27140*/  WARPSYNC.COLLECTIVE R15, `(.L_x_1801) ;  /* 0x000000000f087348 */ /* 0x020fea0003c00000 */
[----:B------:R0:W1:Y:S02]  /*27150*/  SHFL.IDX P6, R14, R13, R12, R11 ;  /* 0x0000000c0d0e7389 */ /* 0x00006400000c000b */
[----:B01---5:R-:W-:Y:S01]  /*27160*/  ENDCOLLECTIVE ;  /* 0x000000000000791b */ /* 0x023fe20003800000 */
.L_x_1801:
[----:B------:R-:W-:Y:S02]  /*27170*/  IMAD.MOV.U32 R13, RZ, RZ, R0 ;  /* 0x000000ffff0d7224 */ /* 0x000fe400078e0000 */
[----:B------:R-:W-:-:S07]  /*27180*/  IMAD.MOV.U32 R3, RZ, RZ, R14 ;  /* 0x000000ffff037224 */ /* 0x000fce00078e000e */
[----:B------:R-:W-:Y:S05]  /*27190*/  WARPSYNC.COLLECTIVE R15, `(.L_x_1802) ;  /* 0x000000000f087348 */ /* 0x000fea0003c00000 */
[----:B------:R0:W1:Y:S02]  /*271a0*/  SHFL.IDX P6, R14, R13, R12, R11 ;  /* 0x0000000c0d0e7389 */ /* 0x00006400000c000b */
[----:B01----:R-:W-:Y:S01]  /*271b0*/  ENDCOLLECTIVE ;  /* 0x000000000000791b */ /* 0x003fe20003800000 */
.L_x_1802:
[----:B------:R-:W-:Y:S05]  /*271c0*/  BRA `(.L_x_1803) ;  /* 0xffffff4800ec7947 */ /* 0x000fea000383ffff */
.L_x_1582:
        /* <DEDUP_REMOVED lines=8> */
.L_x_1805:
[----:B------:R-:W-:Y:S05]  /*27250*/  BSYNC B1 ;  /* 0x0000000000017941 */ /* 0x000fea0003800000 */
.L_x_1804:
        /* <DEDUP_REMOVED lines=8> */
.L_x_1806:
[----:B------:R-:W-:Y:S05]  /*272e0*/  BRA `(.L_x_1807) ;  /* 0xffffff4800fc7947 */ /* 0x000fea000383ffff */
.L_x_1584:
[----:B------:R-:W-:Y:S02]  /*272f0*/  IMAD.MOV.U32 R13, RZ, RZ, R29 ;  /* 0x000000ffff0d7224 */ /* 0x000fe400078e001d */
[----:B------:R-:W-:Y:S02]  /*27300*/  IMAD.MOV.U32 R12, RZ, RZ, RZ ;  /* 0x000000ffff0c7224 */ /* 0x000fe400078e00ff */
[----:B------:R-:W-:Y:S02]  /*27310*/  IMAD.MOV.U32 R11, RZ, RZ, 0x1c1f ;  /* 0x00001c1fff0b7424 */ /* 0x000fe400078e00ff */
[----:B------:R-:W-:-:S07]  /*27320*/  IMAD.MOV.U32 R15, RZ, RZ, -0x1 ;  /* 0xffffffffff0f7424 */ /* 0x000fce00078e00ff */
[----:B------:R-:W-:Y:S05]  /*27330*/  WARPSYNC.COLLECTIVE R15, `(.L_x_1808) ;  /* 0x000000000f087348 */ /* 0x000fea0003c00000 */
[----:B------:R0:W1:Y:S02]  /*27340*/  SHFL.IDX P6, R14, R13, R12, R11 ;  /* 0x0000000c0d0e7389 */ /* 0x00006400000c000b */
[----:B01----:R-:W-:Y:S01]  /*27350*/  ENDCOLLECTIVE ;  /* 0x000000000000791b */ /* 0x003fe20003800000 */
.L_x_1808:
[----:B------:R-:W-:Y:S02]  /*27360*/  IMAD.MOV.U32 R13, RZ, RZ, R0 ;  /* 0x000000ffff0d7224 */ /* 0x000fe400078e0000 */
[----:B------:R-:W-:-:S07]  /*27370*/  IMAD.MOV.U32 R3, RZ, RZ, R14 ;  /* 0x000000ffff037224 */ /* 0x000fce00078e000e */
[----:B------:R-:W-:Y:S05]  /*27380*/  WARPSYNC.COLLECTIVE R15, `(.L_x_1809) ;  /* 0x000000000f087348 */ /* 0x000fea0003c00000 */
[----:B------:R0:W1:Y:S02]  /*27390*/  SHFL.IDX P6, R14, R13, R12, R11 ;  /* 0x0000000c0d0e7389 */ /* 0x00006400000c000b */
[----:B01----:R-:W-:Y:S01]  /*273a0*/  ENDCOLLECTIVE ;  /* 0x000000000000791b */ /* 0x003fe20003800000 */
.L_x_1809:
[----:B------:R-:W-:Y:S05]  /*273b0*/  BRA `(.L_x_1810) ;  /* 0xffffff4c00c87947 */ /* 0x000fea000383ffff */
.L_x_1587:
[----:B------:R-:W-:Y:S01]  /*273c0*/  BSSY B1, `(.L_x_1811) ;  /* 0x0000008000017945 */ /* 0x000fe20003800000 */
[----:B---3--:R-:W-:Y:S02]  /*273d0*/  IMAD.MOV.U32 R13, RZ, RZ, R29 ;  /* 0x000000ffff0d7224 */ /* 0x008fe400078e001d */
[----:B------:R-:W-:Y:S02]  /*273e0*/  IMAD.MOV.U32 R12, RZ, RZ, 0x1 ;  /* 0x00000001ff0c7424 */ /* 0x000fe400078e00ff */
[----:B------:R-:W-:Y:S02]  /*273f0*/  IMAD.MOV.U32 R11, RZ, RZ, 0x1c1f ;  /* 0x00001c1fff0b7424 */ /* 0x000fe400078e00ff */
[----:B------:R-:W-:-:S07]  /*27400*/  IMAD.MOV.U32 R15, RZ, RZ, -0x1 ;  /* 0xffffffffff0f7424 */ /* 0x000fce00078e00ff */
[----:B012---:R-:W-:Y:S05]  /*27410*/  WARPSYNC.COLLECTIVE R15, `(.L_x_1812) ;  /* 0x000000000f087348 */ /* 0x007fea0003c00000 */
[----:B--2---:R2:W3:Y:S02]  /*27420*/  SHFL.IDX P6, R14, R13, R12, R11 ;  /* 0x0000000c0d0e7389 */ /* 0x0044e400000c000b */
[----:B0123--:R-:W-:Y:S01]  /*27430*/  ENDCOLLECTIVE ;  /* 0x000000000000791b */ /* 0x00ffe20003800000 */
.L_x_1812:
[----:B------:R-:W-:Y:S05]  /*27440*/  BSYNC B1 ;  /* 0x0000000000017941 */ /* 0x000fea0003800000 */
.L_x_1811:
        /* <DEDUP_REMOVED lines=8> */
.L_x_1813:
[----:B------:R-:W-:Y:S05]  /*274d0*/  BRA `(.L_x_1814) ;  /* 0xffffff5000dc7947 */ /* 0x000fea000383ffff */
.L_x_1591:
[----:B------:R-:W-:Y:S02]  /*274e0*/  IMAD.MOV.U32 R13, RZ, RZ, R4 ;  /* 0x000000ffff0d7224 */ /* 0x000fe400078e0004 */
[----:B------:R-:W-:Y:S02]  /*274f0*/  IMAD.MOV.U32 R12, RZ, RZ, RZ ;  /* 0x000000ffff0c7224 */ /* 0x000fe400078e00ff */
[----:B------:R-:W-:Y:S02]  /*27500*/  IMAD.MOV.U32 R11, RZ, RZ, 0x1c1f ;  /* 0x00001c1fff0b7424 */ /* 0x000fe400078e00ff */
[----:B------:R-:W-:-:S07]  /*27510*/  IMAD.MOV.U32 R15, RZ, RZ, -0x1 ;  /* 0xffffffffff0f7424 */ /* 0x000fce00078e00ff */
[----:B-1----:R-:W-:Y:S05]  /*27520*/  WARPSYNC.COLLECTIVE R15, `(.L_x_1815) ;  /* 0x000000000f087348 */ /* 0x002fea0003c00000 */
[----:B------:R0:W2:Y:S02]  /*27530*/  SHFL.IDX P6, R14, R13, R12, R11 ;  /* 0x0000000c0d0e7389 */ /* 0x0000a400000c000b */
[----:B012---:R-:W-:Y:S01]  /*27540*/  ENDCOLLECTIVE ;  /* 0x000000000000791b */ /* 0x007fe20003800000 */
.L_x_1815:
[----:B------:R-:W-:Y:S02]  /*27550*/  IMAD.MOV.U32 R13, RZ, RZ, R0 ;  /* 0x000000ffff0d7224 */ /* 0x000fe400078e0000 */
[----:B------:R-:W-:-:S07]  /*27560*/  IMAD.MOV.U32 R3, RZ, RZ, R14 ;  /* 0x000000ffff037224 */ /* 0x000fce00078e000e */
[----:B------:R-:W-:Y:S05]  /*27570*/  WARPSYNC.COLLECTIVE R15, `(.L_x_1816) ;  /* 0x000000000f087348 */ /* 0x000fea0003c00000 */
[----:B------:R0:W1:Y:S02]  /*27580*/  SHFL.IDX P6, R14, R13, R12, R11 ;  /* 0x0000000c0d0e7389 */ /* 0x00006400000c000b */
[----:B01----:R-:W-:Y:S01]  /*27590*/  ENDCOLLECTIVE ;  /* 0x000000000000791b */ /* 0x003fe20003800000 */
.L_x_1816:
[----:B------:R-:W-:Y:S05]  /*275a0*/  BRA `(.L_x_1817) ;  /* 0xffffff6000347947 */ /* 0x000fea000383ffff */
.L_x_1594:
        /* <DEDUP_REMOVED lines=8> */
.L_x_1819:
[----:B------:R-:W-:Y:S05]  /*27630*/  BSYNC B1 ;  /* 0x0000000000017941 */ /* 0x000fea0003800000 */
.L_x_1818:
        /* <DEDUP_REMOVED lines=8> */
.L_x_1820:
[----:B------:R-:W-:Y:S05]  /*276c0*/  BRA `(.L_x_1821) ;  /* 0xffffff6000487947 */ /* 0x000fea000383ffff */
.L_x_1621:
[----:B------:R-:W0:Y:S01]  /*276d0*/  S2R R5, SR_TID.X ;  /* 0x0000000000057919 */ /* 0x000e220000002100 */
[----:B------:R-:W-:Y:S01]  /*276e0*/  BSSY B1, `(.L_x_1822) ;  /* 0x000000a000017945 */ /* 0x000fe20003800000 */
[----:B------:R-:W-:Y:S02]  /*276f0*/  IMAD.MOV.U32 R12, RZ, RZ, RZ ;  /* 0x000000ffff0c7224 */ /* 0x000fe400078e00ff */
[----:B------:R-:W-:Y:S02]  /*27700*/  IMAD.MOV.U32 R11, RZ, RZ, 0x1f ;  /* 0x0000001fff0b7424 */ /* 0x000fe400078e00ff */
[----:B------:R-:W-:Y:S01]  /*27710*/  IMAD.MOV.U32 R15, RZ, RZ, -0x1 ;  /* 0xffffffffff0f7424 */ /* 0x000fe200078e00ff */
[----:B0-----:R-:W-:-:S04]  /*27720*/  SHF.R.U32.HI R5, RZ, 0x5, R5 ;  /* 0x00000005ff057819 */ /* 0x001fc80000011605 */
[----:B------:R-:W-:-:S05]  /*27730*/  LOP3.LUT R5, R5, 0x3, RZ, 0xc0, !PT ;  /* 0x0000000305057812 */ /* 0x000fca00078ec0ff */
[----:B------:R-:W-:-:S07]  /*27740*/  IMAD.MOV.U32 R13, RZ, RZ, R5 ;  /* 0x000000ffff0d7224 */ /* 0x000fce00078e0005 */
[----:B------:R-:W-:Y:S05]  /*27750*/  WARPSYNC.COLLECTIVE R15, `(.L_x_1823) ;  /* 0x000000000f087348 */ /* 0x000fea0003c00000 */
[----:B------:R0:W1:Y:S02]  /*27760*/  SHFL.IDX P6, R14, R13, R12, R11 ;  /* 0x0000000c0d0e7389 */ /* 0x00006400000c000b */
[----:B01----:R-:W-:Y:S01]  /*27770*/  ENDCOLLECTIVE ;  /* 0x000000000000791b */ /* 0x003fe20003800000 */
.L_x_1823:
[----:B------:R-:W-:Y:S05]  /*27780*/  BSYNC B1 ;  /* 0x0000000000017941 */ /* 0x000fea0003800000 */
.L_x_1822:
[----:B------:R-:W-:Y:S05]  /*27790*/  BRA `(.L_x_1824) ;  /* 0xffffff8000247947 */ /* 0x000fea000383ffff */
.L_x_1623:
[----:B------:R-:W-:Y:S01]  /*277a0*/  BSSY B1, `(.L_x_1825) ;  /* 0x0000006000017945 */ /* 0x000fe20003800000 */
[----:B------:R-:W-:-:S07]  /*277b0*/  IMAD.MOV.U32 R15, RZ, RZ, -0x1 ;  /* 0xffffffffff0f7424 */ /* 0x000fce00078e00ff */
[----:B0-----:R-:W-:Y:S05]  /*277c0*/  WARPSYNC.COLLECTIVE R15, `(.L_x_1826) ;  /* 0x000000000f0c7348 */ /* 0x001fea0003c00000 */
[----:B------:R-:W-:Y:S02]  /*277d0*/  ELECT P6, UR62, PT ;  /* 0x00000000003e782f */ /* 0x000fe400038c0000 */
[----:B------:R-:W-:Y:S01]  /*277e0*/  MOV R14, UR62 ;  /* 0x0000003e000e7c02 */ /* 0x000fe20008000f00 */
[----:B0-----:R-:W-:Y:S10]  /*277f0*/  ENDCOLLECTIVE ;  /* 0x000000000000791b */ /* 0x001ff40003800000 */
.L_x_1826:
[----:B------:R-:W-:Y:S05]  /*27800*/  BSYNC B1 ;  /* 0x0000000000017941 */ /* 0x000fea0003800000 */
.L_x_1825:
[----:B------:R-:W-:Y:S05]  /*27810*/  BRA `(.L_x_1622) ;  /* 0xffffff80001c7947 */ /* 0x000fea000383ffff */
.L_x_1625:
[----:B0-----:R0:W1:Y:S02]  /*27820*/  SYNCS.PHASECHK.TRANS64.TRYWAIT P0, [R17+URZ+0x2d820], R5 ;  /* 0x02d82005110075a7 */ /* 0x001064000800017f */
[----:B-1----:R-:W-:Y:S05]  /*27830*/  @!P0 NANOSLEEP.SYNCS 0x989680 ;  /* 0x009896800000895d */ /* 0x002fea0003900000 */
[----:B------:R-:W1:Y:S02]  /*27840*/  @!P0 SYNCS.PHASECHK.TRANS64 P0, [R17+URZ+0x2d820], R5 ;  /* 0x02d82005110085a7 */ /* 0x000e64000800007f */
[----:B-1----:R-:W-:Y:S05]  /*27850*/  @!P0 BRA `(.L_x_1625) ;  /* 0xfffffffc00f08947 */ /* 0x002fea000383ffff */
[----:B------:R-:W-:Y:S05]  /*27860*/  BRA `(.L_x_1827) ;  /* 0xffffff80002c7947 */ /* 0x000fea000383ffff */
.L_x_1629:
[----:B-1----:R1:W2:Y:S02]  /*27870*/  SYNCS.PHASECHK.TRANS64.TRYWAIT P0, [R11+URZ+0x2d8a0], R10 ;  /* 0x02d8a00a0b0075a7 */ /* 0x0022a4000800017f */
[----:B--2---:R-:W-:Y:S05]  /*27880*/  @!P0 NANOSLEEP.SYNCS 0x989680 ;  /* 0x009896800000895d */ /* 0x004fea0003900000 */
[----:B------:R-:W2:Y:S02]  /*27890*/  @!P0 SYNCS.PHASECHK.TRANS64 P0, [R11+URZ+0x2d8a0], R10 ;  /* 0x02d8a00a0b0085a7 */ /* 0x000ea4000800007f */
[----:B--2---:R-:W-:Y:S05]  /*278a0*/  @!P0 BRA `(.L_x_1629) ;  /* 0xfffffffc00f08947 */ /* 0x004fea000383ffff */
[----:B------:R-:W-:Y:S05]  /*278b0*/  BRA `(.L_x_1828) ;  /* 0xffffff8000487947 */ /* 0x000fea000383ffff */
.L_x_1636:
[----:B0-----:R0:W2:Y:S02]  /*278c0*/  SYNCS.PHASECHK.TRANS64.TRYWAIT P0, [R11+URZ+0x2d8c0], R10 ;  /* 0x02d8c00a0b0075a7 */ /* 0x0010a4000800017f */
[----:B--2---:R-:W-:Y:S05]  /*278d0*/  @!P0 NANOSLEEP.SYNCS 0x989680 ;  /* 0x009896800000895d */ /* 0x004fea0003900000 */
[----:B------:R-:W2:Y:S02]  /*278e0*/  @!P0 SYNCS.PHASECHK.TRANS64 P0, [R11+URZ+0x2d8c0], R10 ;  /* 0x02d8c00a0b0085a7 */ /* 0x000ea4000800007f */
[----:B--2---:R-:W-:Y:S05]  /*278f0*/  @!P0 BRA `(.L_x_1636) ;  /* 0xfffffffc00f08947 */ /* 0x004fea000383ffff */
[----:B------:R-:W-:Y:S05]  /*27900*/  BRA `(.L_x_1829) ;  /* 0xffffff8400447947 */ /* 0x000fea000383ffff */
.L_x_1645:
[----:B0-----:R0:W1:Y:S02]  /*27910*/  SYNCS.PHASECHK.TRANS64.TRYWAIT P1, [R10+URZ+0x2d8a0], R8 ;  /* 0x02d8a0080a0075a7 */ /* 0x001064000802017f */
[----:B-1----:R-:W-:Y:S05]  /*27920*/  @!P1 NANOSLEEP.SYNCS 0x989680 ;  /* 0x009896800000995d */ /* 0x002fea0003900000 */
[----:B------:R-:W1:Y:S02]  /*27930*/  @!P1 SYNCS.PHASECHK.TRANS64 P1, [R10+URZ+0x2d8a0], R8 ;  /* 0x02d8a0080a0095a7 */ /* 0x000e64000802007f */
[----:B-1----:R-:W-:Y:S05]  /*27940*/  @!P1 BRA `(.L_x_1645) ;  /* 0xfffffffc00f09947 */ /* 0x002fea000383ffff */
[----:B------:R-:W-:Y:S05]  /*27950*/  BRA `(.L_x_1830) ;  /* 0xffffff8800847947 */ /* 0x000fea000383ffff */
.L_x_1652:
[----:B-1----:R1:W2:Y:S02]  /*27960*/  SYNCS.PHASECHK.TRANS64.TRYWAIT P1, [R10+URZ+0x2d8c0], R8 ;  /* 0x02d8c0080a0075a7 */ /* 0x0022a4000802017f */
[----:B--2---:R-:W-:Y:S05]  /*27970*/  @!P1 NANOSLEEP.SYNCS 0x989680 ;  /* 0x009896800000995d */ /* 0x004fea0003900000 */
[----:B------:R-:W2:Y:S02]  /*27980*/  @!P1 SYNCS.PHASECHK.TRANS64 P1, [R10+URZ+0x2d8c0], R8 ;  /* 0x02d8c0080a0095a7 */ /* 0x000ea4000802007f */
[----:B--2---:R-:W-:Y:S05]  /*27990*/  @!P1 BRA `(.L_x_1652) ;  /* 0xfffffffc00f09947 */ /* 0x004fea000383ffff */
[----:B------:R-:W-:Y:S05]  /*279a0*/  BRA `(.L_x_1831) ;  /* 0xffffff8c007c7947 */ /* 0x000fea000383ffff */
.L_x_1677:
        /* <DEDUP_REMOVED lines=8> */
[----:B01----:R-:W-:Y:S05]  /*27a30*/  WARPSYNC.COLLECTIVE R15, `(.L_x_1833) ;  /* 0x000000000f087348 */ /* 0x003fea0003c00000 */
[----:B------:R2:W3:Y:S02]  /*27a40*/  SHFL.IDX P6, R14, R13, R12, R11 ;  /* 0x0000000c0d0e7389 */ /* 0x0004e400000c000b */
[----:B0123--:R-:W-:Y:S01]  /*27a50*/  ENDCOLLECTIVE ;  /* 0x000000000000791b */ /* 0x00ffe20003800000 */
.L_x_1833:
[----:B------:R-:W-:Y:S05]  /*27a60*/  BSYNC B0 ;  /* 0x0000000000007941 */ /* 0x000fea0003800000 */
.L_x_1832:
[----:B------:R-:W-:Y:S05]  /*27a70*/  BRA `(.L_x_1834) ;  /* 0xffffff9c00b07947 */ /* 0x000fea000383ffff */
.L_x_1679:
[----:B------:R-:W-:Y:S01]  /*27a80*/  BSSY B0, `(.L_x_1835) ;  /* 0x0000006000007945 */ /* 0x000fe20003800000 */
[----:B------:R-:W-:-:S07]  /*27a90*/  IMAD.MOV.U32 R15, RZ, RZ, -0x1 ;  /* 0xffffffffff0f7424 */ /* 0x000fce00078e00ff */
[----:B012---:R-:W-:Y:S05]  /*27aa0*/  WARPSYNC.COLLECTIVE R15, `(.L_x_1836) ;  /* 0x000000000f0c7348 */ /* 0x007fea0003c00000 */
[----:B------:R-:W-:Y:S02]  /*27ab0*/  ELECT P6, UR62, PT ;  /* 0x00000000003e782f */ /* 0x000fe400038c0000 */
[----:B------:R-:W-:Y:S01]  /*27ac0*/  MOV R14, UR62 ;  /* 0x0000003e000e7c02 */ /* 0x000fe20008000f00 */
[----:B012---:R-:W-:Y:S10]  /*27ad0*/  ENDCOLLECTIVE ;  /* 0x000000000000791b */ /* 0x007ff40003800000 */
.L_x_1836:
[----:B------:R-:W-:Y:S05]  /*27ae0*/  BSYNC B0 ;  /* 0x0000000000007941 */ /* 0x000fea0003800000 */
.L_x_1835:
[----:B------:R-:W-:Y:S05]  /*27af0*/  BRA `(.L_x_1837) ;  /* 0xffffff9c00b07947 */ /* 0x000fea000383ffff */
.L_x_1681:
[----:B--2---:R2:W3:Y:S02]  /*27b00*/  SYNCS.PHASECHK.TRANS64.TRYWAIT P0, [R0+URZ+0x2d840], R2 ;  /* 0x02d84002000075a7 */ /* 0x0044e4000800017f */
[----:B---3--:R-:W-:Y:S05]  /*27b10*/  @!P0 NANOSLEEP.SYNCS 0x989680 ;  /* 0x009896800000895d */ /* 0x008fea0003900000 */
[----:B------:R-:W3:Y:S02]  /*27b20*/  @!P0 SYNCS.PHASECHK.TRANS64 P0, [R0+URZ+0x2d840], R2 ;  /* 0x02d84002000085a7 */ /* 0x000ee4000800007f */
[----:B---3--:R-:W-:Y:S05]  /*27b30*/  @!P0 BRA `(.L_x_1681) ;  /* 0xfffffffc00f08947 */ /* 0x008fea000383ffff */
[----:B------:R-:W-:Y:S05]  /*27b40*/  BRA `(.L_x_1838) ;  /* 0xffffffa000047947 */ /* 0x000fea000383ffff */
.L_x_1685:
[----:B------:R-:W2:Y:S01]  /*27b50*/  LDL.LU R11, [R1+0x18] ;  /* 0x00001800010b7983 */ /* 0x000ea20000300800 */
[----:B------:R-:W-:Y:S02]  /*27b60*/  IMAD.MOV.U32 R0, RZ, RZ, R12 ;  /* 0x000000ffff007224 */ /* 0x000fe400078e000c */
[----:B------:R-:W-:Y:S02]  /*27b70*/  IMAD.MOV.U32 R13, RZ, RZ, R6 ;  /* 0x000000ffff0d7224 */ /* 0x000fe400078e0006 */
[----:B------:R-:W-:Y:S02]  /*27b80*/  IMAD.MOV.U32 R12, RZ, RZ, RZ ;  /* 0x000000ffff0c7224 */ /* 0x000fe400078e00ff */
[----:B------:R-:W-:Y:S02]  /*27b90*/  IMAD.MOV.U32 R15, RZ, RZ, -0x1 ;  /* 0xffffffffff0f7424 */ /* 0x000fe400078e00ff */
[----:B------:R-:W-:Y:S02]  /*27ba0*/  IMAD.IADD R0, R21, 0x1, R0 ;  /* 0x0000000115007824 */ /* 0x000fe400078e0200 */
[----:B--2---:R-:W-:-:S02]  /*27bb0*/  IMAD R4, R11, R9, RZ ;  /* 0x000000090b047224 */ /* 0x004fc400078e02ff */
[----:B------:R-:W-:Y:S02]  /*27bc0*/  IMAD.MOV.U32 R11, RZ, RZ, 0x1c1f ;  /* 0x00001c1fff0b7424 */ /* 0x000fe400078e00ff */
[C---:B------:R-:W-:Y:S01]  /*27bd0*/  VIADD R9, R0.reuse, 0x20 ;  /* 0x0000002000097836 */ /* 0x040fe20000000000 */
[----:B------:R-:W-:-:S13]  /*27be0*/  ISETP.GE.AND P4, PT, R0, R4, PT ;  /* 0x000000040000720c */ /* 0x000fda0003f86270 */
[----:B-----5:R-:W-:Y:S05]  /*27bf0*/  WARPSYNC.COLLECTIVE R15, `(.L_x_1839) ;  /* 0x000000000f087348 */ /* 0x020fea0003c00000 */
[----:B------:R0:W1:Y:S02]  /*27c00*/  SHFL.IDX P6, R14, R13, R12, R11 ;  /* 0x0000000c0d0e7389 */ /* 0x00006400000c000b */
[----:B01---5:R-:W-:Y:S01]  /*27c10*/  ENDCOLLECTIVE ;  /* 0x000000000000791b */ /* 0x023fe20003800000 */
.L_x_1839:
[----:B------:R-:W-:Y:S02]  /*27c20*/  IMAD.MOV.U32 R13, RZ, RZ, R5 ;  /* 0x000000ffff0d7224 */ /* 0x000fe400078e0005 */
[----:B------:R-:W-:-:S07]  /*27c30*/  IMAD.MOV.U32 R3, RZ, RZ, R14 ;  /* 0x000000ffff037224 */ /* 0x000fce00078e000e */
[----:B------:R-:W-:Y:S05]  /*27c40*/  WARPSYNC.COLLECTIVE R15, `(.L_x_1840) ;  /* 0x000000000f087348 */ /* 0x000fea0003c00000 */
[----:B------:R0:W1:Y:S02]  /*27c50*/  SHFL.IDX P6, R14, R13, R12, R11 ;  /* 0x0000000c0d0e7389 */ /* 0x00006400000c000b */
[----:B01----:R-:W-:Y:S01]  /*27c60*/  ENDCOLLECTIVE ;  /* 0x000000000000791b */ /* 0x003fe20003800000 */
.L_x_1840:
[----:B------:R-:W-:Y:S02]  /*27c70*/  IMAD.MOV.U32 R13, RZ, RZ, R6 ;  /* 0x000000ffff0d7224 */ /* 0x000fe400078e0006 */
[----:B------:R-:W-:Y:S02]  /*27c80*/  IMAD.MOV.U32 R12, RZ, RZ, 0x1 ;  /* 0x00000001ff0c7424 */ /* 0x000fe400078e00ff */
[----:B------:R-:W-:-:S07]  /*27c90*/  IMAD.MOV.U32 R2, RZ, RZ, R14 ;  /* 0x000000ffff027224 */ /* 0x000fce00078e000e */
[----:B------:R-:W-:Y:S05]  /*27ca0*/  WARPSYNC.COLLECTIVE R15, `(.L_x_1841) ;  /* 0x000000000f087348 */ /* 0x000fea0003c00000 */
[----:B------:R0:W1:Y:S02]  /*27cb0*/  SHFL.IDX P6, R14, R13, R12, R11 ;  /* 0x0000000c0d0e7389 */ /* 0x00006400000c000b */
[----:B01----:R-:W-:Y:S01]  /*27cc0*/  ENDCOLLECTIVE ;  /* 0x000000000000791b */ /* 0x003fe20003800000 */
.L_x_1841:
        /* <DEDUP_REMOVED lines=14> */
.L_x_1842:
[----:B------:R-:W-:Y:S02]  /*27db0*/  IMAD.MOV.U32 R13, RZ, RZ, R6 ;  /* 0x000000ffff0d7224 */ /* 0x000fe400078e0006 */
[----:B------:R-:W-:Y:S02]  /*27dc0*/  IMAD.MOV.U32 R12, RZ, RZ, 0x2 ;  /* 0x00000002ff0c7424 */ /* 0x000fe400078e00ff */
[----:B------:R-:W-:-:S07]  /*27dd0*/  IMAD.MOV.U32 R3, RZ, RZ, R14 ;  /* 0x000000ffff037224 */ /* 0x000fce00078e000e */
[----:B------:R-:W-:Y:S05]  /*27de0*/  WARPSYNC.COLLECTIVE R15, `(.L_x_1843) ;  /* 0x000000000f087348 */ /* 0x000fea0003c00000 */
[----:B------:R0:W1:Y:S02]  /*27df0*/  SHFL.IDX P6, R14, R13, R12, R11 ;  /* 0x0000000c0d0e7389 */ /* 0x00006400000c000b */
[----:B01----:R-:W-:Y:S01]  /*27e00*/  ENDCOLLECTIVE ;  /* 0x000000000000791b */ /* 0x003fe20003800000 */
.L_x_1843:
        /* <DEDUP_REMOVED lines=18> */
.L_x_1844:
[----:B------:R-:W-:Y:S02]  /*27f30*/  IMAD.MOV.U32 R13, RZ, RZ, R6 ;  /* 0x000000ffff0d7224 */ /* 0x000fe400078e0006 */
[----:B------:R-:W-:Y:S02]  /*27f40*/  IMAD.MOV.U32 R12, RZ, RZ, 0x3 ;  /* 0x00000003ff0c7424 */ /* 0x000fe400078e00ff */
[----:B------:R-:W-:-:S07]  /*27f50*/  IMAD.MOV.U32 R3, RZ, RZ, R14 ;  /* 0x000000ffff037224 */ /* 0x000fce00078e000e */
[----:B------:R-:W-:Y:S05]  /*27f60*/  WARPSYNC.COLLECTIVE R15, `(.L_x_1845) ;  /* 0x000000000f087348 */ /* 0x000fea0003c00000 */
[----:B------:R0:W1:Y:S02]  /*27f70*/  SHFL.IDX P6, R14, R13, R12, R11 ;  /* 0x0000000c0d0e7389 */ /* 0x00006400000c000b */
[----:B01----:R-:W-:Y:S01]  /*27f80*/  ENDCOLLECTIVE ;  /* 0x000000000000791b */ /* 0x003fe20003800000 */
.L_x_1845:
        /* <DEDUP_REMOVED lines=10> */
.L_x_1846:
        /* <DEDUP_REMOVED lines=8> */
[----:B0-----:R-:W-:Y:S02]  /*280b0*/  IMAD.MOV.U32 R2, RZ, RZ, R14 ;  /* 0x000000ffff027224 */ /* 0x001fe400078e000e */
[----:B------:R-:W-:-:S07]  /*280c0*/  VIADD R3, R0, 0x60 ;  /* 0x0000006000037836 */ /* 0x000fce0000000000 */
[----:B------:R-:W-:Y:S05]  /*280d0*/  WARPSYNC.COLLECTIVE R15, `(.L_x_1847) ;  /* 0x000000000f087348 */ /* 0x000fea0003c00000 */
[----:B------:R0:W1:Y:S02]  /*280e0*/  SHFL.IDX P6, R14, R13, R12, R11 ;  /* 0x0000000c0d0e7389 */ /* 0x00006400000c000b */
[----:B01----:R-:W-:Y:S01]  /*280f0*/  ENDCOLLECTIVE ;  /* 0x000000000000791b */ /* 0x003fe20003800000 */
.L_x_1847:
[----:B------:R-:W-:Y:S01]  /*28100*/  ISETP.GE.AND P3, PT, R3, R4, PT ;  /* 0x000000040300720c */ /* 0x000fe20003f66270 */
[----:B------:R-:W-:-:S12]  /*28110*/  IMAD.MOV.U32 R13, RZ, RZ, R8 ;  /* 0x000000ffff0d7224 */ /* 0x000fd800078e0008 */
[----:B------:R-:W-:-:S05]  /*28120*/  @!P3 LEA R2, P5, R20, R2, 0x1 ;  /* 0x000000021402b211 */ /* 0x000fca00078a08ff */
[----:B------:R-:W-:Y:S02]  /*28130*/  @!P3 IMAD.X R3, RZ, RZ, R6, P5 ;  /* 0x000000ffff03b224 */ /* 0x000fe400028e0606 */
[----:B------:R-:W-:-:S07]  /*28140*/  IMAD.MOV.U32 R6, RZ, RZ, R14 ;  /* 0x000000ffff067224 */ /* 0x000fce00078e000e */
[----:B------:R-:W-:Y:S05]  /*28150*/  WARPSYNC.COLLECTIVE R15, `(.L_x_1848) ;  /* 0x000000000f087348 */ /* 0x000fea0003c00000 */
[----:B------:R0:W1:Y:S02]  /*28160*/  SHFL.IDX P6, R14, R13, R12, R11 ;  /* 0x0000000c0d0e7389 */ /* 0x00006400000c000b */
[----:B01----:R-:W-:Y:S01]  /*28170*/  ENDCOLLECTIVE ;  /* 0x000000000000791b */ /* 0x003fe20003800000 */
.L_x_1848:
[----:B------:R-:W-:Y:S01]  /*28180*/  @!PT LDS RZ, [RZ] ;  /* 0x00000000fffff984 */ /* 0x000fe20000000800 */
[----:B------:R-:W-:Y:S01]  /*28190*/  @!PT LDS RZ, [RZ] ;  /* 0x00000000fffff984 */ /* 0x000fe20000000800 */
[----:B------:R-:W-:Y:S01]  /*281a0*/  @!PT LDS RZ, [RZ] ;  /* 0x00000000fffff984 */ /* 0x000fe20000000800 */
[----:B------:R0:W-:Y:S04]  /*281b0*/  @!P3 LDGSTS.E.BYPASS.LTC128B.128 [R10+0xdc00], desc[UR38][R2.64], !P2 ;  /* 0x0dc00000020abfae */ /* 0x0001e8000d101d66 */
[----:B------:R0:W-:Y:S04]  /*281c0*/  @!P3 LDGSTS.E.BYPASS.LTC128B.128 [R10+0x10c00], desc[UR38][R2.64+0x40], !P1 ;  /* 0x10c00040020abfae */ /* 0x0001e8000c901d66 */
[----:B------:R0:W-:Y:S01]  /*281d0*/  @!P3 LDGSTS.E.BYPASS.LTC128B.128 [R10+0x13c00], desc[UR38][R2.64+0x80], !P0 ;  /* 0x13c00080020abfae */ /* 0x0001e2000c101d66 */
[----:B------:R-:W-:Y:S02]  /*281e0*/  IMAD.MOV.U32 R13, RZ, RZ, R7 ;  /* 0x000000ffff0d7224 */ /* 0x000fe400078e0007 */
[----:B------:R-:W-:-:S02]  /*281f0*/  IMAD.MOV.U32 R12, RZ, RZ, 0x1 ;  /* 0x00000001ff0c7424 */ /* 0x000fc400078e00ff */
[----:B------:R-:W-:-:S07]  /*28200*/  IMAD.MOV.U32 R5, RZ, RZ, R14 ;  /* 0x000000ffff057224 */ /* 0x000fce00078e000e */
[----:B0-----:R-:W-:Y:S05]  /*28210*/  WARPSYNC.COLLECTIVE R15, `(.L_x_1849) ;  /* 0x000000000f087348 */ /* 0x001fea0003c00000 */
[----:B------:R1:W2:Y:S02]  /*28220*/  SHFL.IDX P6, R14, R13, R12, R11 ;  /* 0x0000000c0d0e7389 */ /* 0x0002a400000c000b */
[----:B012---:R-:W-:Y:S01]  /*28230*/  ENDCOLLECTIVE ;  /* 0x000000000000791b */ /* 0x007fe20003800000 */
.L_x_1849:
        /* <DEDUP_REMOVED lines=8> */
.L_x_1850:
        /* <DEDUP_REMOVED lines=11> */
.L_x_1688:
[----:B0-----:R0:W1:Y:S02]  /*28370*/  SYNCS.PHASECHK.TRANS64.TRYWAIT P0, [R17+URZ+0x2d820], R0 ;  /* 0x02d82000110075a7 */ /* 0x001064000800017f */
[----:B-1----:R-:W-:Y:S05]  /*28380*/  @!P0 NANOSLEEP.SYNCS 0x989680 ;  /* 0x009896800000895d */ /* 0x002fea0003900000 */
[----:B------:R-:W1:Y:S02]  /*28390*/  @!P0 SYNCS.PHASECHK.TRANS64 P0, [R17+URZ+0x2d820], R0 ;  /* 0x02d82000110085a7 */ /* 0x000e64000800007f */
[----:B-1----:R-:W-:Y:S05]  /*283a0*/  @!P0 BRA `(.L_x_1688) ;  /* 0xfffffffc00f08947 */ /* 0x002fea000383ffff */
[----:B------:R-:W-:Y:S05]  /*283b0*/  BRA `(.L_x_1852) ;  /* 0xffffffa400dc7947 */ /* 0x000fea000383ffff */
.L_x_1697:
[----:B-1----:R1:W2:Y:S02]  /*283c0*/  SYNCS.PHASECHK.TRANS64.TRYWAIT P0, [R3+URZ+0x2d840], R2 ;  /* 0x02d84002030075a7 */ /* 0x0022a4000800017f */
[----:B--2---:R-:W-:Y:S05]  /*283d0*/  @!P0 NANOSLEEP.SYNCS 0x989680 ;  /* 0x009896800000895d */ /* 0x004fea0003900000 */
[----:B------:R-:W2:Y:S02]  /*283e0*/  @!P0 SYNCS.PHASECHK.TRANS64 P0, [R3+URZ+0x2d840], R2 ;  /* 0x02d84002030085a7 */ /* 0x000ea4000800007f */
[----:B--2---:R-:W-:Y:S05]  /*283f0*/  @!P0 BRA `(.L_x_1697) ;  /* 0xfffffffc00f08947 */ /* 0x004fea000383ffff */
[----:B------:R-:W-:Y:S05]  /*28400*/  BRA `(.L_x_1853) ;  /* 0xffffffa800c47947 */ /* 0x000fea000383ffff */
.L_x_1704:
[----:B0-----:R0:W1:Y:S02]  /*28410*/  SYNCS.PHASECHK.TRANS64.TRYWAIT P0, [R3+URZ+0x60], R2 ;  /* 0x00006002030075a7 */ /* 0x001064000800017f */
[----:B-1----:R-:W-:Y:S05]  /*28420*/  @!P0 NANOSLEEP.SYNCS 0x989680 ;  /* 0x009896800000895d */ /* 0x002fea0003900000 */
[----:B------:R-:W1:Y:S02]  /*28430*/  @!P0 SYNCS.PHASECHK.TRANS64 P0, [R3+URZ+0x60], R2 ;  /* 0x00006002030085a7 */ /* 0x000e64000800007f */
[----:B-1----:R-:W-:Y:S05]  /*28440*/  @!P0 BRA `(.L_x_1704) ;  /* 0xfffffffc00f08947 */ /* 0x002fea000383ffff */
[----:B------:R-:W-:Y:S05]  /*28450*/  BRA `(.L_x_1854) ;  /* 0xffffffac00d07947 */ /* 0x000fea000383ffff */
.L_x_1714:
[----:B-1----:R1:W2:Y:S02]  /*28460*/  SYNCS.PHASECHK.TRANS64.TRYWAIT P0, [R3+URZ+0x2d840], R2 ;  /* 0x02d84002030075a7 */ /* 0x0022a4000800017f */
[----:B--2---:R-:W-:Y:S05]  /*28470*/  @!P0 NANOSLEEP.SYNCS 0x989680 ;  /* 0x009896800000895d */ /* 0x004fea0003900000 */
[----:B------:R-:W2:Y:S02]  /*28480*/  @!P0 SYNCS.PHASECHK.TRANS64 P0, [R3+URZ+0x2d840], R2 ;  /* 0x02d84002030085a7 */ /* 0x000ea4000800007f */
[----:B--2---:R-:W-:Y:S05]  /*28490*/  @!P0 BRA `(.L_x_1714) ;  /* 0xfffffffc00f08947 */ /* 0x004fea000383ffff */
[----:B------:R-:W-:Y:S05]  /*284a0*/  BRA `(.L_x_1855) ;  /* 0xffffffb400847947 */ /* 0x000fea000383ffff */
.L_x_1721:
[----:B0-----:R0:W1:Y:S02]  /*284b0*/  SYNCS.PHASECHK.TRANS64.TRYWAIT P0, [R11+URZ+0x60], R28 ;  /* 0x0000601c0b0075a7 */ /* 0x001064000800017f */
[----:B-1----:R-:W-:Y:S05]  /*284c0*/  @!P0 NANOSLEEP.SYNCS 0x989680 ;  /* 0x009896800000895d */ /* 0x002fea0003900000 */
[----:B------:R-:W1:Y:S02]  /*284d0*/  @!P0 SYNCS.PHASECHK.TRANS64 P0, [R11+URZ+0x60], R28 ;  /* 0x0000601c0b0085a7 */ /* 0x000e64000800007f */
[----:B-1----:R-:W-:Y:S05]  /*284e0*/  @!P0 BRA `(.L_x_1721) ;  /* 0xfffffffc00f08947 */ /* 0x002fea000383ffff */
[----:B------:R-:W-:Y:S05]  /*284f0*/  BRA `(.L_x_1856) ;  /* 0xffffffb800907947 */ /* 0x000fea000383ffff */
.L_x_1731:
[----:B-1----:R1:W2:Y:S02]  /*28500*/  SYNCS.PHASECHK.TRANS64.TRYWAIT P0, [R2+URZ+0x2d840], R3 ;  /* 0x02d84003020075a7 */ /* 0x0022a4000800017f */
[----:B--2---:R-:W-:Y:S05]  /*28510*/  @!P0 NANOSLEEP.SYNCS 0x989680 ;  /* 0x009896800000895d */ /* 0x004fea0003900000 */
[----:B------:R-:W2:Y:S02]  /*28520*/  @!P0 SYNCS.PHASECHK.TRANS64 P0, [R2+URZ+0x2d840], R3 ;  /* 0x02d84003020085a7 */ /* 0x000ea4000800007f */
[----:B--2---:R-:W-:Y:S05]  /*28530*/  @!P0 BRA `(.L_x_1731) ;  /* 0xfffffffc00f08947 */ /* 0x004fea000383ffff */
[----:B------:R-:W-:Y:S05]  /*28540*/  BRA `(.L_x_1857) ;  /* 0xffffffc000187947 */ /* 0x000fea000383ffff */
.L_x_1738:
[----:B0-----:R0:W1:Y:S02]  /*28550*/  SYNCS.PHASECHK.TRANS64.TRYWAIT P0, [R7+URZ+0x60], R2 ;  /* 0x00006002070075a7 */ /* 0x001064000800017f */
[----:B-1----:R-:W-:Y:S05]  /*28560*/  @!P0 NANOSLEEP.SYNCS 0x989680 ;  /* 0x009896800000895d */ /* 0x002fea0003900000 */
[----:B------:R-:W1:Y:S02]  /*28570*/  @!P0 SYNCS.PHASECHK.TRANS64 P0, [R7+URZ+0x60], R2 ;  /* 0x00006002070085a7 */ /* 0x000e64000800007f */
[----:B-1----:R-:W-:Y:S05]  /*28580*/  @!P0 BRA `(.L_x_1738) ;  /* 0xfffffffc00f08947 */ /* 0x002fea000383ffff */
[----:B------:R-:W-:Y:S05]  /*28590*/  BRA `(.L_x_1858) ;  /* 0xffffffc400287947 */ /* 0x000fea000383ffff */
.L_x_1750:
[----:B0-----:R0:W1:Y:S02]  /*285a0*/  SYNCS.PHASECHK.TRANS64.TRYWAIT P0, [R3+URZ+0x2d860], R0 ;  /* 0x02d86000030075a7 */ /* 0x001064000800017f */
[----:B-1----:R-:W-:Y:S05]  /*285b0*/  @!P0 NANOSLEEP.SYNCS 0x989680 ;  /* 0x009896800000895d */ /* 0x002fea0003900000 */
[----:B------:R-:W1:Y:S02]  /*285c0*/  @!P0 SYNCS.PHASECHK.TRANS64 P0, [R3+URZ+0x2d860], R0 ;  /* 0x02d86000030085a7 */ /* 0x000e64000800007f */
[----:B-1----:R-:W-:Y:S05]  /*285d0*/  @!P0 BRA `(.L_x_1750) ;  /* 0xfffffffc00f08947 */ /* 0x002fea000383ffff */
[----:B------:R-:W-:Y:S05]  /*285e0*/  BRA `(.L_x_1859) ;  /* 0xffffffc8009c7947 */ /* 0x000fea000383ffff */
.L_x_1758:
[----:B------:R-:W-:Y:S01]  /*285f0*/  BSSY B0, `(.L_x_1860) ;  /* 0x0000008000007945 */ /* 0x000fe20003800000 */
[----:B------:R-:W-:Y:S02]  /*28600*/  IMAD.MOV.U32 R13, RZ, RZ, R24 ;  /* 0x000000ffff0d7224 */ /* 0x000fe400078e0018 */
[----:B------:R-:W-:Y:S02]  /*28610*/  IMAD.MOV.U32 R12, RZ, RZ, RZ ;  /* 0x000000ffff0c7224 */ /* 0x000fe400078e00ff */
[----:B------:R-:W-:Y:S02]  /*28620*/  IMAD.MOV.U32 R11, RZ, RZ, 0x1f ;  /* 0x0000001fff0b7424 */ /* 0x000fe400078e00ff */
[----:B------:R-:W-:-:S07]  /*28630*/  IMAD.MOV.U32 R15, RZ, RZ, -0x1 ;  /* 0xffffffffff0f7424 */ /* 0x000fce00078e00ff */
[----:B-1----:R-:W-:Y:S05]  /*28640*/  WARPSYNC.COLLECTIVE R15, `(.L_x_1861) ;  /* 0x000000000f087348 */ /* 0x002fea0003c00000 */
[----:B------:R0:W2:Y:S02]  /*28650*/  SHFL.IDX P6, R14, R13, R12, R11 ;  /* 0x0000000c0d0e7389 */ /* 0x0000a400000c000b */
[----:B012---:R-:W-:Y:S01]  /*28660*/  ENDCOLLECTIVE ;  /* 0x000000000000791b */ /* 0x007fe20003800000 */
.L_x_1861:
[----:B------:R-:W-:Y:S05]  /*28670*/  BSYNC B0 ;  /* 0x0000000000007941 */ /* 0x000fea0003800000 */
.L_x_1860:
        /* <DEDUP_REMOVED lines=9> */
.L_x_1862:
        /* <DEDUP_REMOVED lines=23> */
.L_x_1863:
[----:B------:R-:W-:Y:S01]  /*28880*/  IMAD.MOV.U32 R12, RZ, RZ, 0x2 ;  /* 0x00000002ff0c7424 */ /* 0x000fe200078e00ff */
[----:B------:R-:W-:-:S05]  /*28890*/  SEL R4, R14, RZ, P1 ;  /* 0x000000ff0e047207 */ /* 0x000fca0000800000 */
[----:B------:R-:W-:-:S04]  /*288a0*/  IMAD.IADD R4, R13, 0x1, R4 ;  /* 0x000000010d047824 */ /* 0x000fc800078e0204 */
[----:B------:R-:W-:-:S07]  /*288b0*/  IMAD.MOV.U32 R13, RZ, RZ, R4 ;  /* 0x000000ffff0d7224 */ /* 0x000fce00078e0004 */
[----:B------:R-:W-:Y:S05]  /*288c0*/  WARPSYNC.COLLECTIVE R15, `(.L_x_1864) ;  /* 0x000000000f087348 */ /* 0x000fea0003c00000 */
[----:B------:R0:W1:Y:S02]  /*288d0*/  SHFL.UP P6, R14, R13, R12, R11 ;  /* 0x0400000c0d0e7389 */ /* 0x00006400000c000b */
[----:B01----:R-:W-:Y:S01]  /*288e0*/  ENDCOLLECTIVE ;  /* 0x000000000000791b */ /* 0x003fe20003800000 */
.L_x_1864:
[----:B------:R-:W-:Y:S01]  /*288f0*/  IMAD.MOV.U32 R12, RZ, RZ, 0x4 ;  /* 0x00000004ff0c7424 */ /* 0x000fe200078e00ff */
[----:B------:R-:W-:-:S05]  /*28900*/  SEL R3, R14, RZ, P2 ;  /* 0x000000ff0e037207 */ /* 0x000fca0001000000 */
[----:B------:R-:W-:-:S04]  /*28910*/  IMAD.IADD R2, R4, 0x1, R3 ;  /* 0x0000000104027824 */ /* 0x000fc800078e0203 */
[----:B------:R-:W-:-:S07]  /*28920*/  IMAD.MOV.U32 R13, RZ, RZ, R2 ;  /* 0x000000ffff0d7224 */ /* 0x000fce00078e0002 */
[----:B------:R-:W-:Y:S05]  /*28930*/  WARPSYNC.COLLECTIVE R15, `(.L_x_1865) ;  /* 0x000000000f087348 */ /* 0x000fea0003c00000 */
[----:B------:R0:W1:Y:S02]  /*28940*/  SHFL.UP P6, R14, R13, R12, R11 ;  /* 0x0400000c0d0e7389 */ /* 0x00006400000c000b */
[----:B01----:R-:W-:Y:S01]  /*28950*/  ENDCOLLECTIVE ;  /* 0x000000000000791b */ /* 0x003fe20003800000 */
.L_x_1865:
[----:B------:R-:W-:Y:S01]  /*28960*/  IMAD.MOV.U32 R12, RZ, RZ, 0x8 ;  /* 0x00000008ff0c7424 */ /* 0x000fe200078e00ff */
[----:B------:R-:W-:-:S05]  /*28970*/  SEL R3, R14, RZ, P3 ;  /* 0x000000ff0e037207 */ /* 0x000fca0001800000 */
[----:B------:R-:W-:-:S04]  /*28980*/  IMAD.IADD R3, R2, 0x1, R3 ;  /* 0x0000000102037824 */ /* 0x000fc800078e0203 */
[----:B------:R-:W-:-:S07]  /*28990*/  IMAD.MOV.U32 R13, RZ, RZ, R3 ;  /* 0x000000ffff0d7224 */ /* 0x000fce00078e0003 */
[----:B------:R-:W-:Y:S05]  /*289a0*/  WARPSYNC.COLLECTIVE R15, `(.L_x_1866) ;  /* 0x000000000f087348 */ /* 0x000fea0003c00000 */
[----:B------:R0:W1:Y:S02]  /*289b0*/  SHFL.UP P6, R14, R13, R12, R11 ;  /* 0x0400000c0d0e7389 */ /* 0x00006400000c000b */
[----:B01----:R-:W-:Y:S01]  /*289c0*/  ENDCOLLECTIVE ;  /* 0x000000000000791b */ /* 0x003fe20003800000 */
.L_x_1866:
[----:B------:R-:W-:Y:S01]  /*289d0*/  IMAD.MOV.U32 R12, RZ, RZ, 0x10 ;  /* 0x00000010ff0c7424 */ /* 0x000fe200078e00ff */
[----:B------:R-:W-:-:S05]  /*289e0*/  SEL R4, R14, RZ, P4 ;  /* 0x000000ff0e047207 */ /* 0x000fca0002000000 */
[----:B------:R-:W-:-:S04]  /*289f0*/  IMAD.IADD R4, R3, 0x1, R4 ;  /* 0x0000000103047824 */ /* 0x000fc800078e0204 */
[----:B------:R-:W-:-:S07]  /*28a00*/  IMAD.MOV.U32 R13, RZ, RZ, R4 ;  /* 0x000000ffff0d7224 */ /* 0x000fce00078e0004 */
[----:B------:R-:W-:Y:S05]  /*28a10*/  WARPSYNC.COLLECTIVE R15, `(.L_x_1867) ;  /* 0x000000000f087348 */ /* 0x000fea0003c00000 */
[----:B------:R0:W1:Y:S02]  /*28a20*/  SHFL.UP P6, R14, R13, R12, R11 ;  /* 0x0400000c0d0e7389 */ /* 0x00006400000c000b */
[----:B01----:R-:W-:Y:S01]  /*28a30*/  ENDCOLLECTIVE ;  /* 0x000000000000791b */ /* 0x003fe20003800000 */
.L_x_1867:
        /* <DEDUP_REMOVED lines=8> */
.L_x_1868:
[----:B------:R-:W-:Y:S05]  /*28ac0*/  BRA `(.L_x_1869) ;  /* 0xffffffcc004c7947 */ /* 0x000fea000383ffff */
.L_x_1761:
[----:B------:R-:W-:Y:S01]  /*28ad0*/  BSSY B0, `(.L_x_1870) ;  /* 0x0000007000007945 */ /* 0x000fe20003800000 */
[----:B------:R-:W-:Y:S02]  /*28ae0*/  IMAD.MOV.U32 R12, RZ, RZ, 0x1 ;  /* 0x00000001ff0c7424 */ /* 0x000fe400078e00ff */
[----:B------:R-:W-:Y:S02]  /*28af0*/  IMAD.MOV.U32 R11, RZ, RZ, RZ ;  /* 0x000000ffff0b7224 */ /* 0x000fe400078e00ff */
[----:B------:R-:W-:-:S07]  /*28b00*/  IMAD.MOV.U32 R15, RZ, RZ, -0x1 ;  /* 0xffffffffff0f7424 */ /* 0x000fce00078e00ff */
[----:B------:R-:W-:Y:S05]  /*28b10*/  WARPSYNC.COLLECTIVE R15, `(.L_x_1871) ;  /* 0x000000000f087348 */ /* 0x000fea0003c00000 */
[----:B------:R0:W1:Y:S02]  /*28b20*/  SHFL.UP P6, R14, R13, R12, R11 ;  /* 0x0400000c0d0e7389 */ /* 0x00006400000c000b */
[----:B01----:R-:W-:Y:S01]  /*28b30*/  ENDCOLLECTIVE ;  /* 0x000000000000791b */ /* 0x003fe20003800000 */
.L_x_1871:
[----:B------:R-:W-:Y:S05]  /*28b40*/  BSYNC B0 ;  /* 0x0000000000007941 */ /* 0x000fea0003800000 */
.L_x_1870:
        /* <DEDUP_REMOVED lines=8> */
.L_x_1872:
[----:B------:R-:W-:Y:S01]  /*28bd0*/  IMAD.MOV.U32 R12, RZ, RZ, 0x4 ;  /* 0x00000004ff0c7424 */ /* 0x000fe200078e00ff */
[----:B------:R-:W-:-:S05]  /*28be0*/  SEL R2, R14, RZ, P2 ;  /* 0x000000ff0e027207 */ /* 0x000fca0001000000 */
[----:B------:R-:W-:-:S04]  /*28bf0*/  IMAD.IADD R2, R13, 0x1, R2 ;  /* 0x000000010d027824 */ /* 0x000fc800078e0202 */
[----:B------:R-:W-:-:S07]  /*28c00*/  IMAD.MOV.U32 R13, RZ, RZ, R2 ;  /* 0x000000ffff0d7224 */ /* 0x000fce00078e0002 */
[----:B------:R-:W-:Y:S05]  /*28c10*/  WARPSYNC.COLLECTIVE R15, `(.L_x_1873) ;  /* 0x000000000f087348 */ /* 0x000fea0003c00000 */
[----:B------:R0:W1:Y:S02]  /*28c20*/  SHFL.UP P6, R14, R13, R12, R11 ;  /* 0x0400000c0d0e7389 */ /* 0x00006400000c000b */
[----:B01----:R-:W-:Y:S01]  /*28c30*/  ENDCOLLECTIVE ;  /* 0x000000000000791b */ /* 0x003fe20003800000 */
.L_x_1873:
[----:B------:R-:W-:Y:S01]  /*28c40*/  IMAD.MOV.U32 R12, RZ, RZ, 0x8 ;  /* 0x00000008ff0c7424 */ /* 0x000fe200078e00ff */
[----:B------:R-:W-:-:S05]  /*28c50*/  SEL R3, R14, RZ, P3 ;  /* 0x000000ff0e037207 */ /* 0x000fca0001800000 */
[----:B------:R-:W-:-:S04]  /*28c60*/  IMAD.IADD R3, R2, 0x1, R3 ;  /* 0x0000000102037824 */ /* 0x000fc800078e0203 */
[----:B------:R-:W-:-:S07]  /*28c70*/  IMAD.MOV.U32 R13, RZ, RZ, R3 ;  /* 0x000000ffff0d7224 */ /* 0x000fce00078e0003 */
[----:B------:R-:W-:Y:S05]  /*28c80*/  WARPSYNC.COLLECTIVE R15, `(.L_x_1874) ;  /* 0x000000000f087348 */ /* 0x000fea0003c00000 */
[----:B------:R0:W1:Y:S02]  /*28c90*/  SHFL.UP P6, R14, R13, R12, R11 ;  /* 0x0400000c0d0e7389 */ /* 0x00006400000c000b */
[----:B01----:R-:W-:Y:S01]  /*28ca0*/  ENDCOLLECTIVE ;  /* 0x000000000000791b */ /* 0x003fe20003800000 */
.L_x_1874:
[----:B------:R-:W-:Y:S01]  /*28cb0*/  IMAD.MOV.U32 R12, RZ, RZ, 0x10 ;  /* 0x00000010ff0c7424 */ /* 0x000fe200078e00ff */
[----:B------:R-:W-:-:S05]  /*28cc0*/  SEL R4, R14, RZ, P4 ;  /* 0x000000ff0e047207 */ /* 0x000fca0002000000 */
[----:B------:R-:W-:-:S04]  /*28cd0*/  IMAD.IADD R4, R3, 0x1, R4 ;  /* 0x0000000103047824 */ /* 0x000fc800078e0204 */
[----:B------:R-:W-:-:S07]  /*28ce0*/  IMAD.MOV.U32 R13, RZ, RZ, R4 ;  /* 0x000000ffff0d7224 */ /* 0x000fce00078e0004 */
[----:B------:R-:W-:Y:S05]  /*28cf0*/  WARPSYNC.COLLECTIVE R15, `(.L_x_1875) ;  /* 0x000000000f087348 */ /* 0x000fea0003c00000 */
[----:B------:R0:W1:Y:S02]  /*28d00*/  SHFL.UP P6, R14, R13, R12, R11 ;  /* 0x0400000c0d0e7389 */ /* 0x00006400000c000b */
[----:B01----:R-:W-:Y:S01]  /*28d10*/  ENDCOLLECTIVE ;  /* 0x000000000000791b */ /* 0x003fe20003800000 */
.L_x_1875:
        /* <DEDUP_REMOVED lines=8> */
.L_x_1876:
[----:B------:R-:W-:Y:S05]  /*28da0*/  BRA `(.L_x_1877) ;  /* 0xffffffcc00387947 */ /* 0x000fea000383ffff */
.L_x_1763:
[----:B------:R-:W-:Y:S01]  /*28db0*/  BSSY B0, `(.L_x_1878) ;  /* 0x0000006000007945 */ /* 0x000fe20003800000 */
[----:B------:R-:W-:Y:S01]  /*28dc0*/  PLOP3.LUT P6, PT, P6, PT, PT, 0x8, 0x0 ;  /* 0x000000000000781c */ /* 0x000fe200037ce170 */
[----:B------:R-:W-:-:S12]  /*28dd0*/  IMAD.MOV.U32 R15, RZ, RZ, -0x1 ;  /* 0xffffffffff0f7424 */ /* 0x000fd800078e00ff */
[----:B0-----:R-:W-:Y:S05]  /*28de0*/  WARPSYNC.COLLECTIVE R15, `(.L_x_1879) ;  /* 0x000000000f087348 */ /* 0x001fea0003c00000 */
[----:B------:R-:W-:Y:S01]  /*28df0*/  VOTE.ANY R14, PT, P6 ;  /* 0x00000000000e7806 */ /* 0x000fe200030e0100 */
[----:B0-----:R-:W-:Y:S06]  /*28e00*/  ENDCOLLECTIVE ;  /* 0x000000000000791b */ /* 0x001fec0003800000 */
.L_x_1879:
[----:B------:R-:W-:Y:S05]  /*28e10*/  BSYNC B0 ;  /* 0x0000000000007941 */ /* 0x000fea0003800000 */
.L_x_1878:
        /* <DEDUP_REMOVED lines=10> */
.L_x_1880:
[----:B------:R-:W-:Y:S02]  /*28ec0*/  IMAD.MOV.U32 R13, RZ, RZ, R5 ;  /* 0x000000ffff0d7224 */ /* 0x000fe400078e0005 */
[----:B------:R-:W-:-:S07]  /*28ed0*/  IMAD.MOV.U32 R25, RZ, RZ, R14 ;  /* 0x000000ffff197224 */ /* 0x000fce00078e000e */
[----:B------:R-:W-:Y:S05]  /*28ee0*/  WARPSYNC.COLLECTIVE R15, `(.L_x_1881) ;  /* 0x000000000f087348 */ /* 0x000fea0003c00000 */
[----:B------:R0:W1:Y:S02]  /*28ef0*/  SHFL.IDX P6, R14, R13, R12, R11 ;  /* 0x0000000c0d0e7389 */ /* 0x00006400000c000b */
[----:B01----:R-:W-:Y:S01]  /*28f00*/  ENDCOLLECTIVE ;  /* 0x000000000000791b */ /* 0x003fe20003800000 */
.L_x_1881:
[----:B------:R-:W-:Y:S01]  /*28f10*/  IMAD.MOV.U32 R5, RZ, RZ, R14 ;  /* 0x000000ffff057224 */ /* 0x000fe200078e000e */
[----:B------:R-:W-:Y:S06]  /*28f20*/  BRA `(.L_x_1882) ;  /* 0xffffffcc00187947 */ /* 0x000fec000383ffff */
.L_x_1765:
[----:B------:R-:W-:Y:S01]  /*28f30*/  BSSY B0, `(.L_x_1883) ;  /* 0x0000007000007945 */ /* 0x000fe20003800000 */
[----:B------:R-:W-:Y:S02]  /*28f40*/  IMAD.MOV.U32 R13, RZ, RZ, R2 ;  /* 0x000000ffff0d7224 */ /* 0x000fe400078e0002 */
[----:B------:R-:W-:Y:S02]  /*28f50*/  IMAD.MOV.U32 R11, RZ, RZ, 0x1f ;  /* 0x0000001fff0b7424 */ /* 0x000fe400078e00ff */
[----:B------:R-:W-:-:S07]  /*28f60*/  IMAD.MOV.U32 R15, RZ, RZ, -0x1 ;  /* 0xffffffffff0f7424 */ /* 0x000fce00078e00ff */
[----:B0123--:R-:W-:Y:S05]  /*28f70*/  WARPSYNC.COLLECTIVE R15, `(.L_x_1884) ;  /* 0x000000000f087348 */ /* 0x00ffea0003c00000 */
[----:B------:R4:W0:Y:S02]  /*28f80*/  SHFL.IDX P6, R14, R13, R12, R11 ;  /* 0x0000000c0d0e7389 */ /* 0x00082400000c000b */
[----:B01234-:R-:W-:Y:S01]  /*28f90*/  ENDCOLLECTIVE ;  /* 0x000000000000791b */ /* 0x01ffe20003800000 */
.L_x_1884:
[----:B------:R-:W-:Y:S05]  /*28fa0*/  BSYNC B0 ;  /* 0x0000000000007941 */ /* 0x000fea0003800000 */
.L_x_1883:
[----:B------:R-:W-:Y:S01]  /*28fb0*/  IMAD.MOV.U32 R24, RZ, RZ, R14 ;  /* 0x000000ffff187224 */ /* 0x000fe200078e000e */
[----:B------:R-:W-:Y:S06]  /*28fc0*/  BRA `(.L_x_1764) ;  /* 0xffffffcc00087947 */ /* 0x000fec000383ffff */
.L_x_1771:
[----:B-1----:R1:W3:Y:S02]  /*28fd0*/  SYNCS.PHASECHK.TRANS64.TRYWAIT P0, [R9+URZ+0x2d820], R0 ;  /* 0x02d82000090075a7 */ /* 0x0022e4000800017f */
[----:B---3--:R-:W-:Y:S05]  /*28fe0*/  @!P0 NANOSLEEP.SYNCS 0x989680 ;  /* 0x009896800000895d */ /* 0x008fea0003900000 */
[----:B------:R-:W3:Y:S02]  /*28ff0*/  @!P0 SYNCS.PHASECHK.TRANS64 P0, [R9+URZ+0x2d820], R0 ;  /* 0x02d82000090085a7 */ /* 0x000ee4000800007f */
[----:B---3--:R-:W-:Y:S05]  /*29000*/  @!P0 BRA `(.L_x_1771) ;  /* 0xfffffffc00f08947 */ /* 0x008fea000383ffff */
[----:B------:R-:W-:Y:S05]  /*29010*/  BRA `(.L_x_1885) ;  /* 0xffffffd400647947 */ /* 0x000fea000383ffff */
.L_x_1772:
[----:B------:R-:W3:Y:S01]  /*29020*/  S2R R2, SR_TID.X ;  /* 0x0000000000027919 */ /* 0x000ee20000002100 */
[----:B------:R-:W-:Y:S01]  /*29030*/  BSSY B0, `(.L_x_1886) ;  /* 0x000000a000007945 */ /* 0x000fe20003800000 */
[----:B------:R-:W-:Y:S02]  /*29040*/  IMAD.MOV.U32 R12, RZ, RZ, RZ ;  /* 0x000000ffff0c7224 */ /* 0x000fe400078e00ff */
[----:B------:R-:W-:Y:S02]  /*29050*/  IMAD.MOV.U32 R11, RZ, RZ, 0x1f ;  /* 0x0000001fff0b7424 */ /* 0x000fe400078e00ff */
[----:B------:R-:W-:Y:S01]  /*29060*/  IMAD.MOV.U32 R15, RZ, RZ, -0x1 ;  /* 0xffffffffff0f7424 */ /* 0x000fe200078e00ff */
[----:B---3--:R-:W-:-:S04]  /*29070*/  SHF.R.U32.HI R2, RZ, 0x5, R2 ;  /* 0x00000005ff027819 */ /* 0x008fc80000011602 */
[----:B------:R-:W-:-:S05]  /*29080*/  LOP3.LUT R2, R2, 0x3, RZ, 0xc0, !PT ;  /* 0x0000000302027812 */ /* 0x000fca00078ec0ff */
[----:B------:R-:W-:-:S07]  /*29090*/  IMAD.MOV.U32 R13, RZ, RZ, R2 ;  /* 0x000000ffff0d7224 */ /* 0x000fce00078e0002 */
[----:B012---:R-:W-:Y:S05]  /*290a0*/  WARPSYNC.COLLECTIVE R15, `(.L_x_1887) ;  /* 0x000000000f087348 */ /* 0x007fea0003c00000 */
[----:B------:R3:W4:Y:S02]  /*290b0*/  SHFL.IDX P6, R14, R13, R12, R11 ;  /* 0x0000000c0d0e7389 */ /* 0x00072400000c000b */
[----:B01234-:R-:W-:Y:S01]  /*290c0*/  ENDCOLLECTIVE ;  /* 0x000000000000791b */ /* 0x01ffe20003800000 */
.L_x_1887:
[----:B------:R-:W-:Y:S05]  /*290d0*/  BSYNC B0 ;  /* 0x0000000000007941 */ /* 0x000fea0003800000 */
.L_x_1886:
[----:B------:R-:W-:Y:S05]  /*290e0*/  BRA `(.L_x_1888) ;  /* 0xffffffd4004c7947 */ /* 0x000fea000383ffff */
.L_x_1773:
[----:B------:R-:W-:Y:S01]  /*290f0*/  BSSY B0, `(.L_x_1889) ;  /* 0x0000006000007945 */ /* 0x000fe20003800000 */
[----:B------:R-:W-:-:S07]  /*29100*/  IMAD.MOV.U32 R15, RZ, RZ, -0x1 ;  /* 0xffffffffff0f7424 */ /* 0x000fce00078e00ff */
[----:B012---:R-:W-:Y:S05]  /*29110*/  WARPSYNC.COLLECTIVE R15, `(.L_x_1890) ;  /* 0x000000000f0c7348 */ /* 0x007fea0003c00000 */
[----:B------:R-:W-:Y:S02]  /*29120*/  ELECT P6, UR62, PT ;  /* 0x00000000003e782f */ /* 0x000fe400038c0000 */
[----:B------:R-:W-:Y:S01]  /*29130*/  MOV R14, UR62 ;  /* 0x0000003e000e7c02 */ /* 0x000fe20008000f00 */
[----:B012---:R-:W-:Y:S10]  /*29140*/  ENDCOLLECTIVE ;  /* 0x000000000000791b */ /* 0x007ff40003800000 */
.L_x_1890:
[----:B------:R-:W-:Y:S05]  /*29150*/  BSYNC B0 ;  /* 0x0000000000007941 */ /* 0x000fea0003800000 */
.L_x_1889:
[----:B------:R-:W-:Y:S05]  /*29160*/  BRA `(.L_x_1891) ;  /* 0xffffffd400407947 */ /* 0x000fea000383ffff */
.L_x_1775:
[----:B-1----:R1:W3:Y:S02]  /*29170*/  SYNCS.PHASECHK.TRANS64.TRYWAIT P0, [R7+URZ], R2 ;  /* 0x00000002070075a7 */ /* 0x0022e4000800017f */
[----:B---3--:R-:W-:Y:S05]  /*29180*/  @!P0 NANOSLEEP.SYNCS 0x989680 ;  /* 0x009896800000895d */ /* 0x008fea0003900000 */
[----:B------:R-:W3:Y:S02]  /*29190*/  @!P0 SYNCS.PHASECHK.TRANS64 P0, [R7+URZ], R2 ;  /* 0x00000002070085a7 */ /* 0x000ee4000800007f */
[----:B---3--:R-:W-:Y:S05]  /*291a0*/  @!P0 BRA `(.L_x_1775) ;  /* 0xfffffffc00f08947 */ /* 0x008fea000383ffff */
[----:B------:R-:W-:Y:S05]  /*291b0*/  BRA `(.L_x_1892) ;  /* 0xffffffd400747947 */ /* 0x000fea000383ffff */
.L_x_1776:
[----:B---3--:R3:W4:Y:S02]  /*291c0*/  SYNCS.PHASECHK.TRANS64.TRYWAIT P0, [R3+URZ], R0 ;  /* 0x00000000030075a7 */ /* 0x008724000800017f */
[----:B----4-:R-:W-:Y:S05]  /*291d0*/  @!P0 NANOSLEEP.SYNCS 0x989680 ;  /* 0x009896800000895d */ /* 0x010fea0003900000 */
[----:B------:R-:W4:Y:S02]  /*291e0*/  @!P0 SYNCS.PHASECHK.TRANS64 P0, [R3+URZ], R0 ;  /* 0x00000000030085a7 */ /* 0x000f24000800007f */
[----:B----4-:R-:W-:Y:S05]  /*291f0*/  @!P0 BRA `(.L_x_1776) ;  /* 0xfffffffc00f08947 */ /* 0x010fea000383ffff */
[----:B------:R-:W-:Y:S05]  /*29200*/  BRA `(.L_x_1893) ;  /* 0xffffffd400687947 */ /* 0x000fea000383ffff */
.L_x_1778:
[----:B---3--:R3:W4:Y:S02]  /*29210*/  SYNCS.PHASECHK.TRANS64.TRYWAIT P0, [R5+URZ], R2 ;  /* 0x00000002050075a7 */ /* 0x008724000800017f */
[----:B----4-:R-:W-:Y:S05]  /*29220*/  @!P0 NANOSLEEP.SYNCS 0x989680 ;  /* 0x009896800000895d */ /* 0x010fea0003900000 */
[----:B------:R-:W4:Y:S02]  /*29230*/  @!P0 SYNCS.PHASECHK.TRANS64 P0, [R5+URZ], R2 ;  /* 0x00000002050085a7 */ /* 0x000f24000800007f */
[----:B----4-:R-:W-:Y:S05]  /*29240*/  @!P0 BRA `(.L_x_1778) ;  /* 0xfffffffc00f08947 */ /* 0x010fea000383ffff */
[----:B------:R-:W-:Y:S05]  /*29250*/  BRA `(.L_x_1894) ;  /* 0xffffffd4006c7947 */ /* 0x000fea000383ffff */
.L_x_1895:
        /* <DEDUP_REMOVED lines=10> */
.L_x_2781:


//--------------------- .text._ZN7cutlass13device_kernelIN5flash11enable_sm90INS1_16FlashAttnFwdSm90INS1_25CollectiveMainloopFwdSm90ILi2EN4cute5tupleIJNS5_1CILi1EEES8_S8_EEENS6_IJNS7_ILi192EEENS7_ILi144EEENS7_ILi96EEEEEELi96ENS_6half_tEfNS_4arch4Sm90ELb1ELb0ELb1ELb0ELb0ELb0ELb0ELb0ELb1ELb1ELb1ELb0EEENS1_21CollectiveEpilogueFwdINS6_IJSA_SC_SB_EEES9_SE_SG_Li384ELb0ELb1ELb1ELb0EEENS1_19SingleTileSchedulerILb0ELb1ELb1ELi192EEEEEEEEEvNT_6ParamsE --------------------------
	.section	.text._ZN7cutlass13device_kernelIN5flash11enable_sm90INS1_16FlashAttnFwdSm90INS1_25CollectiveMainloopFwdSm90ILi2EN4cute5tupleIJNS5_1CILi1EEES8_S8_EEENS6_IJNS7_ILi192EEENS7_ILi144EEENS7_ILi96EEEEEELi96ENS_6half_tEfNS_4arch4Sm90ELb1ELb0ELb1ELb0ELb0ELb0ELb0ELb0ELb1ELb1ELb1ELb0EEENS1_21CollectiveEpilogueFwdINS6_IJSA_SC_SB_EEES9_SE_SG_Li384ELb0ELb1ELb1ELb0EEENS1_19SingleTileSchedulerILb0ELb1ELb1ELi192EEEEEEEEEvNT_6ParamsE,"ax",@progbits
	.align	128
.text._ZN7cutlass13device_kernelIN5flash11enable_sm90INS1_16FlashAttnFwdSm90INS1_25CollectiveMainloopFwdSm90ILi2EN4cute5tupleIJNS5_1CILi1EEES8_S8_EEENS6_IJNS7_ILi192EEENS7_ILi144EEENS7_ILi96EEEEEELi96ENS_6half_tEfNS_4arch4Sm90ELb1ELb0ELb1ELb0ELb0ELb0ELb0ELb0ELb1ELb1ELb1ELb0EEENS1_21CollectiveEpilogueFwdINS6_IJSA_SC_SB_EEES9_SE_SG_Li384ELb0ELb1ELb1ELb0EEENS1_19SingleTileSchedulerILb0ELb1ELb1ELi192EEEEEEEEEvNT_6ParamsE:
        .type           _ZN7cutlass13device_kernelIN5flash11enable_sm90INS1_16FlashAttnFwdSm90INS1_25CollectiveMainloopFwdSm90ILi2EN4cute5tupleIJNS5_1CILi1EEES8_S8_EEENS6_IJNS7_ILi192EEENS7_ILi144EEENS7_ILi96EEEEEELi96ENS_6half_tEfNS_4arch4Sm90ELb1ELb0ELb1ELb0ELb0ELb0ELb0ELb0ELb1ELb1ELb1ELb0EEENS1_21CollectiveEpilogueFwdINS6_IJSA_SC_SB_EEES9_SE_SG_Li384ELb0ELb1ELb1ELb0EEENS1_19SingleTileSchedulerILb0ELb1ELb1ELi192EEEEEEEEEvNT_6ParamsE,@function
        .size           _ZN7cutlass13device_kernelIN5flash11enable_sm90INS1_16FlashAttnFwdSm90INS1_25CollectiveMainloopFwdSm90ILi2EN4cute5tupleIJNS5_1CILi1EEES8_S8_EEENS6_IJNS7_ILi192EEENS7_ILi144EEENS7_ILi96EEEEEELi96ENS_6half_tEfNS_4arch4Sm90ELb1ELb0ELb1ELb0ELb0ELb0ELb0ELb0ELb1ELb1ELb1ELb0EEENS1_21CollectiveEpilogueFwdINS6_IJSA_SC_SB_EEES9_SE_SG_Li384ELb0ELb1ELb1ELb0EEENS1_19SingleTileSchedulerILb0ELb1ELb1ELi192EEEEEEEEEvNT_6ParamsE,(.L_x_2782 - _ZN7cutlass13device_kernelIN5flash11enable_sm90INS1_16FlashAttnFwdSm90INS1_25CollectiveMainloopFwdSm90ILi2EN4cute5tupleIJNS5_1CILi1EEES8_S8_EEENS6_IJNS7_ILi192EEENS7_ILi144EEENS7_ILi96EEEEEELi96ENS_6half_tEfNS_4arch4Sm90ELb1ELb0ELb1ELb0ELb0ELb0ELb0ELb0ELb1ELb1ELb1ELb0EEENS1_21CollectiveEpilogueFwdINS6_IJSA_SC_SB_EEES9_SE_SG_Li384ELb0ELb1ELb1ELb0EEENS1_19SingleTileSchedulerILb0ELb1ELb1ELi192EEEEEEEEEvNT_6ParamsE)
        .other          _ZN7cutlass13device_kernelIN5flash11enable_sm90INS1_16FlashAttnFwdSm90INS1_25CollectiveMainloopFwdSm90ILi2EN4cute5tupleIJNS5_1CILi1EEES8_S8_EEENS6_IJNS7_ILi192EEENS7_ILi144EEENS7_ILi96EEEEEELi96ENS_6half_tEfNS_4arch4Sm90ELb1ELb0ELb1ELb0ELb0ELb0ELb0ELb0ELb1ELb1ELb1ELb0EEENS1_21CollectiveEpilogueFwdINS6_IJSA_SC_SB_EEES9_SE_SG_Li384ELb0ELb1ELb1ELb0EEENS1_19SingleTileSchedulerILb0ELb1ELb1ELi192EEEEEEEEEvNT_6ParamsE,@"STO_CUDA_ENTRY STV_DEFAULT"
_ZN7cutlass13device_kernelIN5flash11enable_sm90INS1_16FlashAttnFwdSm90INS1_25CollectiveMainloopFwdSm90ILi2EN4cute5tupleIJNS5_1CILi1EEES8_S8_EEENS6_IJNS7_ILi192EEENS7_ILi144EEENS7_ILi96EEEEEELi96ENS_6half_tEfNS_4arch4Sm90ELb1ELb0ELb1ELb0ELb0ELb0ELb0ELb0ELb1ELb1ELb1ELb0EEENS1_21CollectiveEpilogueFwdINS6_IJSA_SC_SB_EEES9_SE_SG_Li384ELb0ELb1ELb1ELb0EEENS1_19SingleTileSchedulerILb0ELb1ELb1ELi192EEEEEEEEEvNT_6ParamsE:
        /* <DEDUP_REMOVED lines=17> */
.L_x_1897:
[----:B------:R-:W-:Y:S05]  /*0110*/  BSYNC B0 ;  /* 0x0000000000007941 */ /* 0x000fea0003800000 */
.L_x_1896:
        /* <DEDUP_REMOVED lines=40> */
.L_x_1898:
        /* <DEDUP_REMOVED lines=22> */
.L_x_1899:
        /* <DEDUP_REMOVED lines=18> */
.L_x_1900:
        /* <DEDUP_REMOVED lines=22> */
.L_x_1901:
        /* <DEDUP_REMOVED lines=22> */
.L_x_1902:
[----:B--2---:R-:W-:Y:S01]  /*08e0*/  ISETP.NE.AND P0, PT, R2, RZ, PT ;  /* 0x000000ff0200720c */ /* 0x004fe20003f05270 */
[----:B------:R-:W-:Y:S01]  /*08f0*/  IMAD.MOV.U32 R27, RZ, RZ, 0x1 ;  /* 0x00000001ff1b7424 */ /* 0x000fe200078e00ff */
[----:B------:R-:W-:Y:S01]  /*0900*/  NOP ;  /* 0x0000000000007918 */ /* 0x000fe20000000000 */
[----:B------:R-:W-:Y:S01]  /*0910*/  BSSY B6, `(.L_x_1903) ;  /* 0x00013db000067945 */ /* 0x000fe20003800000 */
[----:B------:R-:W-:Y:S02]  /*0920*/  LOP3.LUT R28, R4, 0x7f, RZ, 0xc0, !PT ;  /* 0x0000007f041c7812 */ /* 0x000fe400078ec0ff */
[----:B------:R-:W-:Y:S01]  /*0930*/  SEL R27, R27, 0x2, !P0 ;  /* 0x000000021b1b7807 */ /* 0x000fe20004000000 */
[----:B01-34-:R-:W-:Y:S06]  /*0940*/  BAR.SYNC.DEFER_BLOCKING 0x0 ;  /* 0x0000000000007b1d */ /* 0x01bfec0000010000 */
[----:B------:R-:W-:Y:S05]  /*0950*/  @!P0 BRA `(.L_x_1904) ;  /* 0x000000fc001c8947 */ /* 0x000fea0003800000 */
.L_x_1905:
        /* <DEDUP_REMOVED lines=19> */
[----:B------:R2:W-:Y:S01]  /*0a90*/  STL [R1], R5 ;  /* 0x0000000501007387 */ /* 0x0005e20000100800 */
[----:B------:R-:W-:-:S04]  /*0aa0*/  IMAD.MOV R3, RZ, RZ, -R5 ;  /* 0x000000ffff037224 */ /* 0x000fc800078e0a05 */
[----:B------:R-:W-:Y:S01]  /*0ab0*/  IMAD R156, R2, R3, UR4 ;  /* 0x00000004029c7e24 */ /* 0x000fe2000f8e0203 */
[----:B------:R-:W-:Y:S06]  /*0ac0*/  @!P0 BRA `(.L_x_1906) ;  /* 0x0000013800fc8947 */ /* 0x000fec0003800000 */
[----:B------:R-:W0:Y:S01]  /*0ad0*/  LDC R0, c[0x0][0x448] ;  /* 0x00011200ff007b82 */ /* 0x000e220000000800 */
[----:B------:R-:W1:Y:S01]  /*0ae0*/  S2R R18, SR_CTAID.X ;  /* 0x0000000000127919 */ /* 0x000e620000002500 */
[----:B------:R-:W-:Y:S01]  /*0af0*/  SHF.R.U32.HI R4, RZ, 0x10, R156 ;  /* 0x00000010ff047819 */ /* 0x000fe2000001169c */
[----:B------:R-:W-:Y:S01]  /*0b00*/  IMAD.MOV.U32 R17, RZ, RZ, RZ ;  /* 0x000000ffff117224 */ /* 0x000fe200078e00ff */
[----:B------:R-:W-:-:S04]  /*0b10*/  LOP3.LUT R156, R156, 0xffff, RZ, 0xc0, !PT ;  /* 0x0000ffff9c9c7812 */ /* 0x000fc800078ec0ff */
[----:B------:R-:W3:Y:S08]  /*0b20*/  LDC.64 R8, c[0x0][0x418] ;  /* 0x00010600ff087b82 */ /* 0x000ef00000000a00 */
[----:B------:R-:W4:Y:S01]  /*0b30*/  LDC R3, c[0x0][0x288] ;  /* 0x0000a200ff037b82 */ /* 0x000f220000000800 */
[----:B0-----:R-:W-:-:S07]  /*0b40*/  ISETP.NE.AND P1, PT, R0, 0x1, PT ;  /* 0x000000010000780c */ /* 0x001fce0003f25270 */
[----:B------:R-:W0:Y:S01]  /*0b50*/  LDC R16, c[0x0][0x424] ;  /* 0x00010900ff107b82 */ /* 0x000e220000000800 */
[----:B---3--:R-:W-:-:S07]  /*0b60*/  ISETP.NE.U32.AND P0, PT, R8, RZ, PT ;  /* 0x000000ff0800720c */ /* 0x008fce0003f05070 */
[----:B------:R-:W3:Y:S01]  /*0b70*/  LDC R19, c[0x0][0x2f0] ;  /* 0x0000bc00ff137b82 */ /* 0x000ee20000000800 */
[----:B-1----:R-:W-:Y:S01]  /*0b80*/  IMAD R18, R18, 0xc0, RZ ;  /* 0x000000c012127824 */ /* 0x002fe200078e02ff */
[----:B------:R-:W-:-:S03]  /*0b90*/  ISETP.NE.AND.EX P0, PT, R9, RZ, PT, P0 ;  /* 0x000000ff0900720c */ /* 0x000fc60003f05300 */
[----:B------:R-:W-:Y:S01]  /*0ba0*/  @P1 VIADD R0, R18, 0xbf ;  /* 0x000000bf12001836 */ /* 0x000fe20000000000 */
[----:B----4-:R-:W-:Y:S02]  /*0bb0*/  IADD3 R3, -R3, 0x90, RZ ;  /* 0x0000009003037810 */ /* 0x010fe40007ffe1ff */
[----:B--2---:R-:W1:Y:S08]  /*0bc0*/  @P1 LDC R5, c[0x0][0x44c] ;  /* 0x00011300ff051b82 */ /* 0x004e700000000800 */
[----:B------:R-:W2:Y:S01]  /*0bd0*/  @P1 LDC R7, c[0x0][0x450] ;  /* 0x00011400ff071b82 */ /* 0x000ea20000000800 */
[----:B0-----:R-:W-:-:S02]  /*0be0*/  SEL R16, R16, 0x1, P0 ;  /* 0x0000000110107807 */ /* 0x001fc40000000000 */
[----:B------:R-:W-:-:S03]  /*0bf0*/  ISETP.NE.AND P0, PT, R4, RZ, PT ;  /* 0x000000ff0400720c */ /* 0x000fc60003f05270 */
[----:B---3--:R-:W-:Y:S02]  /*0c00*/  IMAD R3, R16, R19, R3 ;  /* 0x0000001310037224 */ /* 0x008fe400078e0203 */
[----:B-1----:R-:W-:-:S08]  /*0c10*/  @P1 IMAD.HI.U32 R2, R0, R5, RZ ;  /* 0x0000000500021227 */ /* 0x002fd000078e00ff */
[----:B------:R-:W0:Y:S01]  /*0c20*/  @!P0 LDC R4, c[0x0][0x9f0] ;  /* 0x00027c00ff048b82 */ /* 0x000e220000000800 */
[----:B------:R-:W-:Y:S01]  /*0c30*/  VIADD R0, R18, 0xbf ;  /* 0x000000bf12007836 */ /* 0x000fe20000000000 */
[----:B--2---:R-:W-:Y:S01]  /*0c40*/  @P1 SHF.R.U32.HI R0, RZ, R7, R2 ;  /* 0x00000007ff001219 */ /* 0x004fe20000011602 */
[----:B------:R-:W-:-:S04]  /*0c50*/  IMAD R2, R16, R19, 0x8f ;  /* 0x0000008f10027424 */ /* 0x000fc800078e0213 */
[----:B------:R-:W-:Y:S02]  /*0c60*/  IMAD.IADD R0, R3, 0x1, R0 ;  /* 0x0000000103007824 */ /* 0x000fe400078e0200 */
[----:B------:R-:W-:-:S04]  /*0c70*/  IMAD.HI R2, R2, 0x38e38e39, RZ ;  /* 0x38e38e3902027827 */ /* 0x000fc800078e02ff */
[----:B------:R-:W-:Y:S01]  /*0c80*/  IMAD.HI R0, R0, 0x38e38e39, RZ ;  /* 0x38e38e3900007827 */ /* 0x000fe200078e02ff */
[----:B------:R-:W-:-:S04]  /*0c90*/  SHF.R.U32.HI R3, RZ, 0x1f, R2 ;  /* 0x0000001fff037819 */ /* 0x000fc80000011602 */
[----:B------:R-:W-:Y:S02]  /*0ca0*/  SHF.R.U32.HI R5, RZ, 0x1f, R0 ;  /* 0x0000001fff057819 */ /* 0x000fe40000011600 */
[----:B------:R-:W-:Y:S02]  /*0cb0*/  LEA.HI.SX32 R3, R2, R3, 0x1b ;  /* 0x0000000302037211 */ /* 0x000fe400078fdaff */
[----:B------:R-:W-:-:S04]  /*0cc0*/  LEA.HI.SX32 R0, R0, R5, 0x1b ;  /* 0x0000000500007211 */ /* 0x000fc800078fdaff */
[----:B------:R-:W-:-:S04]  /*0cd0*/  VIMNMX R11, R3, R0, PT ;  /* 0x00000000030b7248 */ /* 0x000fc80003fe0100 */
[----:B------:R-:W-:-:S13]  /*0ce0*/  ISETP.GE.AND P1, PT, R11, 0x1, PT ;  /* 0x000000010b00780c */ /* 0x000fda0003f26270 */
[----:B0-----:R-:W-:Y:S05]  /*0cf0*/  @!P1 BRA `(.L_x_1907) ;  /* 0x00000000006c9947 */ /* 0x001fea0003800000 */
        /* <DEDUP_REMOVED lines=27> */
.L_x_1907:
        /* <DEDUP_REMOVED lines=31> */
[----:B------:R-:W-:Y:S01]  /*10a0*/  IMAD R19, R16, R19, RZ ;  /* 0x0000001310137224 */ /* 0x000fe200078e02ff */
        /* <DEDUP_REMOVED lines=12> */
[----:B------:R-:W-:Y:S02]  /*1170*/  UIMAD.WIDE UR4, UR7, 0x55555556, URZ ;  /* 0x55555556070478a5 */ /* 0x000fe4000f8e023f */
[----:B------:R-:W-:Y:S02]  /*1180*/  IMAD.U32 R145, RZ, RZ, UR7 ;  /* 0x00000007ff917e24 */ /* 0x000fe4000f8e00ff */
        /* <DEDUP_REMOVED lines=8> */
[----:B------:R-:W-:-:S04]  /*1210*/  ULOP3.LUT UR36, UR4, 0x3fff, URZ, 0xc0, !UPT ;  /* 0x00003fff04247892 */ /* 0x000fc8000f8ec03f */
[----:B------:R-:W-:Y:S01]  /*1220*/  IMAD.U32 R157, RZ, RZ, UR5 ;  /* 0x00000005ff9d7e24 */ /* 0x000fe2000f8e00ff */
[----:B------:R-:W-:Y:S07]  /*1230*/  @!P0 BRA `(.L_x_1909) ;  /* 0x0000000000408947 */ /* 0x000fee0003800000 */
[----:B------:R-:W-:Y:S01]  /*1240*/  MOV R0, 0x0 ;  /* 0x0000000000007802 */ /* 0x000fe20000000f00 */
[----:B------:R-:W-:Y:S01]  /*1250*/  ULDC.64 UR4, c[0x4][0xa8] ;  /* 0x01002a0000047ab9 */ /* 0x000fe20000000a00 */
[----:B------:R-:W-:Y:S01]  /*1260*/  ULDC.64 UR6, c[0x4][0x28] ;  /* 0x01000a0000067ab9 */ /* 0x000fe20000000a00 */
[----:B------:R-:W-:Y:S01]  /*1270*/  IMAD.U32 R4, RZ, RZ, UR4 ;  /* 0x00000004ff047e24 */ /* 0x000fe2000f8e00ff */
[----:B------:R0:W1:Y:S01]  /*1280*/  LDC.64 R2, c[0x4][R0] ;  /* 0x0100000000027b82 */ /* 0x0000620000000a00 */
[----:B------:R-:W-:Y:S01]  /*1290*/  IMAD.U32 R5, RZ, RZ, UR5 ;  /* 0x00000005ff057e24 */ /* 0x000fe2000f8e00ff */
[----:B------:R-:W-:Y:S01]  /*12a0*/  ULDC.64 UR4, c[0x4][0xb0] ;  /* 0x01002c0000047ab9 */ /* 0x000fe20000000a00 */
[----:B------:R-:W-:Y:S01]  /*12b0*/  MOV R10, UR6 ;  /* 0x00000006000a7c02 */ /* 0x000fe20008000f00 */
        /* <DEDUP_REMOVED lines=8> */
.L_x_1909:
[----:B------:R-:W-:Y:S02]  /*1340*/  SHF.L.U32 R0, RZ, 0x1f, RZ ;  /* 0x0000001fff007819 */ /* 0x000fe400000006ff */
[----:B------:R-:W-:Y:S02]  /*1350*/  LOP3.LUT R27, R27, 0x1, RZ, 0xfc, !PT ;  /* 0x000000011b1b7812 */ /* 0x000fe400078efcff */
[----:B------:R-:W0:Y:S02]  /*1360*/  SYNCS.PHASECHK.TRANS64.TRYWAIT P1, [UR60+0x31c00], R0 ;  /* 0x031c0000ff0075a7 */ /* 0x000e24000802017c */
[----:B------:R-:W-:Y:S01]  /*1370*/  ISETP.NE.AND P0, PT, R27, 0x3, PT ;  /* 0x000000031b00780c */ /* 0x000fe20003f05270 */
[----:B0-----:R-:W-:-:S12]  /*1380*/  @!P1 BRA `(.L_x_1910) ;  /* 0x0000013000d49947 */ /* 0x001fd80003800000 */
.L_x_2031:
[----:B------:R-:W-:Y:S05]  /*1390*/  @!P0 BRA `(.L_x_1911) ;  /* 0x0000000000048947 */ /* 0x000fea0003800000 */
[----:B------:R-:W-:Y:S01]  /*13a0*/  BPT.TRAP 0x1 ;  /* 0x000000040000795c */ /* 0x000fe20000300000 */
.L_x_1911:
[----:B------:R1:W2:Y:S01]  /*13b0*/  SYNCS.PHASECHK.TRANS64.TRYWAIT P2, [UR60+0x31c30], R0 ;  /* 0x031c3000ff0075a7 */ /* 0x0002a2000804017c */
[----:B------:R-:W-:Y:S05]  /*13c0*/  @!P0 BRA `(.L_x_1912) ;  /* 0x0000000000048947 */ /* 0x000fea0003800000 */
[----:B------:R-:W-:Y:S01]  /*13d0*/  BPT.TRAP 0x1 ;  /* 0x000000040000795c */ /* 0x000fe20000300000 */
.L_x_1912:
[----:B------:R-:W-:Y:S01]  /*13e0*/  IMAD.U32 R2, RZ, RZ, UR36 ;  /* 0x00000024ff027e24 */ /* 0x000fe2000f8e00ff */
[----:B------:R-:W-:-:S04]  /*13f0*/  ISETP.NE.AND P1, PT, R28, RZ, PT ;  /* 0x000000ff1c00720c */ /* 0x000fc80003f25270 */
[----:B------:R-:W-:Y:S01]  /*1400*/  LOP3.LUT R2, R2, 0x10000, RZ, 0xfc, !PT ;  /* 0x0001000002027812 */ /* 0x000fe200078efcff */
[----:B--2---:R-:W-:Y:S08]  /*1410*/  @P2 BRA `(.L_x_1913) ;  /* 0x0000000000082947 */ /* 0x004ff00003800000 */
[----:B------:R-:W2:Y:S02]  /*1420*/  SYNCS.PHASECHK.TRANS64.TRYWAIT P2, [UR60+0x31c30], R0 ;  /* 0x031c3000ff0075a7 */ /* 0x000ea4000804017c */
[----:B--2---:R-:W-:Y:S05]  /*1430*/  @!P2 BRA `(.L_x_1914) ;  /* 0x0000013000c0a947 */ /* 0x004fea0003800000 */
.L_x_1913:
[----:B------:R-:W-:Y:S05]  /*1440*/  WARPSYNC.ALL ;  /* 0x0000000000007948 */ /* 0x000fea0003800000 */
[----:B0-----:R-:W-:Y:S01]  /*1450*/  IMAD.MOV.U32 R3, RZ, RZ, -0x7fffffe0 ;  /* 0x80000020ff037424 */ /* 0x001fe200078e00ff */
[----:B------:R-:W-:Y:S01]  /*1460*/  UIADD3 UR4, UR60, 0x16a00, URZ ;  /* 0x00016a003c047890 */ /* 0x000fe2000fffe03f */
[C---:B------:R-:W-:Y:S01]  /*1470*/  R2UR UR8, R2.reuse ;  /* 0x00000000020872ca */ /* 0x040fe200000e0000 */
[----:B------:R-:W-:Y:S02]  /*1480*/  WARPGROUP.ARRIVE ;  /* 0x00000000000079c5 */ /* 0x000fe40000000000 */
        /* <DEDUP_REMOVED lines=23> */
[----:B------:R-:W0:Y:S01]  /*1600*/  LDC R4, c[0x0][0x448] ;  /* 0x00011200ff047b82 */ /* 0x000e220000000800 */
[----:B------:R-:W-:Y:S01]  /*1610*/  UIADD3 UR6, UR61, 0x100, URZ ;  /* 0x000001003d067890 */ /* 0x000fe2000fffe03f */
[----:B------:R-:W-:Y:S01]  /*1620*/  LOP3.LUT R97, R97, 0xffffff80, RZ, 0xc0, !PT ;  /* 0xffffff8061617812 */ /* 0x000fe200078ec0ff */
[----:B------:R-:W-:Y:S01]  /*1630*/  UMOV UR26, UR8 ;  /* 0x00000008001a7c82 */ /* 0x000fe20008000000 */
[----:B------:R-:W-:Y:S01]  /*1640*/  UMOV UR15, 0x80000020 ;  /* 0x80000020000f7882 */ /* 0x000fe20000000000 */
[----:B------:R-:W-:Y:S01]  /*1650*/  UIADD3 UR8, UR61, 0x140, URZ ;  /* 0x000001403d087890 */ /* 0x000fe2000fffe03f */
[----:B------:R-:W-:Y:S01]  /*1660*/  LEA.HI R7, R23, R22, RZ, 0x2 ;  /* 0x0000001617077211 */ /* 0x000fe200078f10ff */
[----:B------:R-:W-:Y:S01]  /*1670*/  UMOV UR22, UR10 ;  /* 0x0000000a00167c82 */ /* 0x000fe20008000000 */
[----:B------:R-:W-:Y:S01]  /*1680*/  UMOV UR14, UR6 ;  /* 0x00000006000e7c82 */ /* 0x000fe20008000000 */
[----:B------:R-:W-:Y:S01]  /*1690*/  UIADD3 UR10, UR61, 0x180, URZ ;  /* 0x000001803d0a7890 */ /* 0x000fe2000fffe03f */
[----:B------:R-:W-:Y:S01]  /*16a0*/  IMAD.IADD R97, R22, 0x1, -R97 ;  /* 0x0000000116617824 */ /* 0x000fe200078e0a61 */
[----:B------:R-:W-:Y:S01]  /*16b0*/  UIADD3 UR6, UR61, 0x1c0, URZ ;  /* 0x000001c03d067890 */ /* 0x000fe2000fffe03f */
[----:B------:R-:W-:Y:S01]  /*16c0*/  LOP3.LUT R7, R7, 0xfffffffc, RZ, 0xc0, !PT ;  /* 0xfffffffc07077812 */ /* 0x000fe200078ec0ff */
[----:B------:R-:W-:Y:S01]  /*16d0*/  UIADD3 UR5, UR61, 0x82, URZ ;  /* 0x000000823d057890 */ /* 0x000fe2000fffe03f */
[----:B------:R-:W-:Y:S01]  /*16e0*/  UMOV UR9, 0x80000020 ;  /* 0x8000002000097882 */ /* 0x000fe20000000000 */
[----:B------:R-:W-:Y:S01]  /*16f0*/  UMOV UR11, 0x80000020 ;  /* 0x80000020000b7882 */ /* 0x000fe20000000000 */
[----:B------:R-:W-:Y:S01]  /*1700*/  UMOV UR7, 0x80000020 ;  /* 0x8000002000077882 */ /* 0x000fe20000000000 */
[----:B0-----:R-:W-:Y:S01]  /*1710*/  ISETP.NE.AND P2, PT, R4, 0x1, PT ;  /* 0x000000010400780c */ /* 0x001fe20003f45270 */
[----:B------:R-:W-:Y:S01]  /*1720*/  IMAD.HI R4, R96, 0x55555556, RZ ;  /* 0x5555555660047827 */ /* 0x000fe200078e02ff */
        /* <DEDUP_REMOVED lines=161> */
[----:B------:R-:W-:Y:S02]  /*2140*/  ULDC UR10, c[0x0][0x9d8] ;  /* 0x00027600000a7ab9 */ /* 0x000fe40000000800 */
        /* <DEDUP_REMOVED lines=107> */
[----:B--2---:R-:W-:Y:S01]  /*2800*/  FMUL.FTZ R5, R88, UR10 ;  /* 0x0000000a58057c20 */ /* 0x004fe20008410000 */
[----:B-1----:R-:W-:Y:S01]  /*2810*/  FMUL.FTZ R0, R89, UR10 ;  /* 0x0000000a59007c20 */ /* 0x002fe20008410000 */
[----:B------:R-:W-:Y:S01]  /*2820*/  FMUL.FTZ R88, R90, UR10 ;  /* 0x0000000a5a587c20 */ /* 0x000fe20008410000 */
[----:B------:R-:W-:Y:S01]  /*2830*/  FMUL.FTZ R89, R91, UR10 ;  /* 0x0000000a5b597c20 */ /* 0x000fe20008410000 */
[----:B------:R-:W-:Y:S01]  /*2840*/  FMUL.FTZ R90, R94, UR10 ;  /* 0x0000000a5e5a7c20 */ /* 0x000fe20008410000 */
[----:B------:R-:W-:Y:S01]  /*2850*/  HGMMA.64x16x16.F32 R80, gdesc[UR20], R80, gsb0 ;  /* 0x00200000145079f0 */ /* 0x000fe20008000850 */
[----:B------:R-:W-:Y:S01]  /*2860*/  UIADD3 UR22, UR61, 0x502, URZ ;  /* 0x000005023d167890 */ /* 0x000fe2000fffe03f */
[----:B------:R-:W-:Y:S01]  /*2870*/  FMUL.FTZ R91, R95, UR10 ;  /* 0x0000000a5f5b7c20 */ /* 0x000fe20008410000 */
[----:B------:R-:W-:Y:S01]  /*2880*/  UMOV UR23, 0x80000020 ;  /* 0x8000002000177882 */ /* 0x000fe20000000000 */
[----:B------:R-:W0:Y:S01]  /*2890*/  MUFU.TANH R88, R88 ;  /* 0x0000005800587308 */ /* 0x000e220000002400 */
[----:B------:R-:W-:Y:S01]  /*28a0*/  FMUL.FTZ R9, R93, UR10 ;  /* 0x0000000a5d097c20 */ /* 0x000fe20008410000 */
[----:B------:R-:W-:-:S06]  /*28b0*/  FMUL.FTZ R6, R92, UR10 ;  /* 0x0000000a5c067c20 */ /* 0x000fcc0008410000 */
[----:B------:R-:W1:Y:S08]  /*28c0*/  MUFU.TANH R89, R89 ;  /* 0x0000005900597308 */ /* 0x000e700000002400 */
[----:B------:R-:W2:Y:S08]  /*28d0*/  MUFU.TANH R90, R90 ;  /* 0x0000005a005a7308 */ /* 0x000eb00000002400 */
[----:B------:R-:W3:Y:S08]  /*28e0*/  MUFU.TANH R91, R91 ;  /* 0x0000005b005b7308 */ /* 0x000ef00000002400 */
        /* <DEDUP_REMOVED lines=13> */
[----:B------:R-:W-:Y:S01]  /*29c0*/  FMUL.FTZ R82, R86, UR10 ;  /* 0x0000000a56527c20 */ /* 0x000fe20008410000 */
[----:B------:R-:W-:Y:S01]  /*29d0*/  MUFU.TANH R81, R81 ;  /* 0x0000005100517308 */ /* 0x000fe20000002400 */
[----:B------:R-:W-:-:S07]  /*29e0*/  FMUL.FTZ R13, R84, UR10 ;  /* 0x0000000a540d7c20 */ /* 0x000fce0008410000 */
[----:B------:R-:W4:Y:S08]  /*29f0*/  MUFU.TANH R80, R80 ;  /* 0x0000005000507308 */ /* 0x000f300000002400 */
        /* <DEDUP_REMOVED lines=8> */
[----:B------:R-:W0:Y:S01]  /*2a80*/  @P2 LDC R74, c[0x0][0x44c] ;  /* 0x00011300ff4a2b82 */ /* 0x000e220000000800 */
[----:B------:R-:W-:Y:S01]  /*2a90*/  FMUL.FTZ R14, R72, UR10 ;  /* 0x0000000a480e7c20 */ /* 0x000fe20008410000 */
[----:B------:R-:W-:Y:S01]  /*2aa0*/  FMUL.FTZ R21, R77, UR10 ;  /* 0x0000000a4d157c20 */ /* 0x000fe20008410000 */
[----:B------:R-:W-:Y:S01]  /*2ab0*/  HGMMA.64x16x16.F32 R64, gdesc[UR20], R64, gsb0 ;  /* 0x00200000144079f0 */ /* 0x000fe20008000840 */
[----:B------:R-:W-:Y:S01]  /*2ac0*/  UIADD3 UR22, UR61, 0x582, URZ ;  /* 0x000005823d167890 */ /* 0x000fe2000fffe03f */
[----:B------:R-:W-:Y:S01]  /*2ad0*/  FMUL.FTZ R109, R75, UR10 ;  /* 0x0000000a4b6d7c20 */ /* 0x000fe20008410000 */
[----:B------:R-:W-:Y:S01]  /*2ae0*/  UMOV UR23, 0x80000020 ;  /* 0x8000002000177882 */ /* 0x000fe20000000000 */
[----:B------:R-:W5:Y:S01]  /*2af0*/  MUFU.TANH R111, R111 ;  /* 0x0000006f006f7308 */ /* 0x000f620000002400 */
[----:B------:R-:W1:Y:S01]  /*2b00*/  @P2 LDC R73, c[0x0][0x450] ;  /* 0x00011400ff492b82 */ /* 0x000e620000000800 */
[----:B------:R-:W-:Y:S01]  /*2b10*/  FMUL.FTZ R107, R78, UR10 ;  /* 0x0000000a4e6b7c20 */ /* 0x000fe20008410000 */
[----:B------:R-:W-:Y:S01]  /*2b20*/  FMUL.FTZ R105, R79, UR10 ;  /* 0x0000000a4f697c20 */ /* 0x000fe20008410000 */
[----:B------:R-:W-:-:S04]  /*2b30*/  FMUL.FTZ R20, R76, UR10 ;  /* 0x0000000a4c147c20 */ /* 0x000fc80008410000 */
        /* <DEDUP_REMOVED lines=8> */
[----:B------:R-:W-:Y:S01]  /*2bc0*/  LEA.HI R71, R4, R4, RZ, 0x1 ;  /* 0x0000000404477211 */ /* 0x000fe200078f08ff */
[----:B------:R-:W-:Y:S01]  /*2bd0*/  FMUL.FTZ R103, R66, UR10 ;  /* 0x0000000a42677c20 */ /* 0x000fe20008410000 */
[----:B------:R-:W-:Y:S01]  /*2be0*/  SHF.R.S32.HI R4, RZ, 0x1f, R97 ;  /* 0x0000001fff047819 */ /* 0x000fe20000011461 */
[----:B------:R-:W-:Y:S01]  /*2bf0*/  FMUL.FTZ R66, R68, UR10 ;  /* 0x0000000a44427c20 */ /* 0x000fe20008410000 */
[----:B------:R-:W-:Y:S01]  /*2c00*/  HGMMA.64x16x16.F32 R56, gdesc[UR20], R56, gsb0 ;  /* 0x00200000143879f0 */ /* 0x000fe20008000838 */
[----:B------:R-:W-:Y:S01]  /*2c10*/  UIADD3 UR22, UR61, 0x5c2, URZ ;  /* 0x000005c23d167890 */ /* 0x000fe2000fffe03f */
[----:B------:R-:W-:Y:S01]  /*2c20*/  LEA.HI R8, R4, R97, RZ, 0x2 ;  /* 0x0000006104087211 */ /* 0x000fe200078f10ff */
[----:B------:R-:W-:Y:S01]  /*2c30*/  UMOV UR23, 0x80000020 ;  /* 0x8000002000177882 */ /* 0x000fe20000000000 */
[----:B------:R-:W-:-:S02]  /*2c40*/  IMAD.IADD R68, R22, 0x1, -R7 ;  /* 0x0000000116447824 */ /* 0x000fc400078e0a07 */
[----:B------:R-:W-:Y:S01]  /*2c50*/  FMUL.FTZ R101, R67, UR10 ;  /* 0x0000000a43657c20 */ /* 0x000fe20008410000 */
[----:B------:R-:W-:Y:S01]  /*2c60*/  LEA.HI R7, R4, R97, RZ, 0x5 ;  /* 0x0000006104077211 */ /* 0x000fe200078f28ff */
[----:B------:R-:W-:Y:S01]  /*2c70*/  FMUL.FTZ R67, R69, UR10 ;  /* 0x0000000a45437c20 */ /* 0x000fe20008410000 */
[--C-:B------:R-:W-:Y:S01]  /*2c80*/  SHF.R.S32.HI R4, RZ, 0x2, R8.reuse ;  /* 0x00000002ff047819 */ /* 0x100fe20000011408 */
[----:B------:R-:W-:Y:S01]  /*2c90*/  FMUL.FTZ R99, R70, UR10 ;  /* 0x0000000a46637c20 */ /* 0x000fe20008410000 */
[----:B------:R-:W-:Y:S01]  /*2ca0*/  SHF.R.S32.HI R69, RZ, 0x1f, R8 ;  /* 0x0000001fff457819 */ /* 0x000fe20000011408 */
[----:B------:R-:W-:Y:S01]  /*2cb0*/  IMAD R71, R71, -0x3, R96 ;  /* 0xfffffffd47477824 */ /* 0x000fe200078e0260 */
[----:B------:R-:W-:Y:S01]  /*2cc0*/  SHF.R.S32.HI R7, RZ, 0x5, R7 ;  /* 0x00000005ff077819 */ /* 0x000fe20000011407 */
[----:B------:R-:W5:Y:S01]  /*2cd0*/  MUFU.TANH R103, R103 ;  /* 0x0000006700677308 */ /* 0x000f620000002400 */
[----:B------:R-:W-:Y:S01]  /*2ce0*/  LEA.HI R69, R69, R4, RZ, 0x3 ;  /* 0x0000000445457211 */ /* 0x000fe200078f18ff */
[----:B------:R-:W-:Y:S01]  /*2cf0*/  FMUL.FTZ R64, R64, UR10 ;  /* 0x0000000a40407c20 */ /* 0x000fe20008410000 */
[----:B------:R-:W-:Y:S01]  /*2d00*/  LEA.HI R70, R68, R68, RZ, 0x1 ;  /* 0x0000004444467211 */ /* 0x000fe200078f08ff */
[----:B------:R-:W-:Y:S01]  /*2d10*/  IMAD R72, R7, 0x10, R18 ;  /* 0x0000001007487824 */ /* 0x000fe200078e0212 */
[----:B------:R-:W-:Y:S01]  /*2d20*/  LOP3.LUT R69, R69, 0xfffffff8, RZ, 0xc0, !PT ;  /* 0xfffffff845457812 */ /* 0x000fe200078ec0ff */
[----:B------:R-:W-:Y:S01]  /*2d30*/  FMUL.FTZ R65, R65, UR10 ;  /* 0x0000000a41417c20 */ /* 0x000fe20008410000 */
[----:B------:R-:W-:Y:S01]  /*2d40*/  LOP3.LUT R7, R70, 0x1ffffffe, RZ, 0xc0, !PT ;  /* 0x1ffffffe46077812 */ /* 0x000fe200078ec0ff */
[----:B------:R-:W5:Y:S01]  /*2d50*/  MUFU.TANH R101, R101 ;  /* 0x0000006500657308 */ /* 0x000f620000002400 */
[----:B------:R-:W-:-:S02]  /*2d60*/  IADD3 R72, R72, R4, -R69 ;  /* 0x0000000448487210 */ /* 0x000fc40007ffe845 */
[----:B------:R-:W-:Y:S01]  /*2d70*/  LOP3.LUT R8, R8, 0x7ffffffc, RZ, 0xc0, !PT ;  /* 0x7ffffffc08087812 */ /* 0x000fe200078ec0ff */
[----:B------:R-:W-:Y:S02]  /*2d80*/  IMAD.IADD R7, R68, 0x1, -R7 ;  /* 0x0000000144077824 */ /* 0x000fe400078e0a07 */
[----:B------:R-:W-:Y:S02]  /*2d90*/  IMAD R72, R71, 0x40, R72 ;  /* 0x0000004047487824 */ /* 0x000fe400078e0248 */
[----:B------:R-:W-:Y:S01]  /*2da0*/  IMAD.IADD R8, R97, 0x1, -R8 ;  /* 0x0000000161087824 */ /* 0x000fe200078e0a08 */
[----:B------:R-:W5:Y:S01]  /*2db0*/  MUFU.TANH R99, R99 ;  /* 0x0000006300637308 */ /* 0x000f620000002400 */
[----:B------:R-:W-:-:S04]  /*2dc0*/  IMAD R7, R7, 0x8, R72 ;  /* 0x0000000807077824 */ /* 0x000fc800078e0248 */
[----:B0-----:R-:W-:-:S03]  /*2dd0*/  @P2 IMAD.HI.U32 R4, R7, R74, RZ ;  /* 0x0000004a07042227 */ /* 0x001fc600078e00ff */
[----:B------:R-:W0:Y:S01]  /*2de0*/  MUFU.TANH R87, R87 ;  /* 0x0000005700577308 */ /* 0x000e220000002400 */
[----:B------:R-:W-:Y:S01]  /*2df0*/  IMAD.MOV.U32 R68, RZ, RZ, R7 ;  /* 0x000000ffff447224 */ /* 0x000fe200078e0007 */
[----:B-1----:R-:W-:Y:S02]  /*2e00*/  @P2 SHF.R.U32.HI R68, RZ, R73, R4 ;  /* 0x00000049ff442219 */ /* 0x002fe40000011604 */
[----:B------:R-:W1:Y:S03]  /*2e10*/  LDC R4, c[0x0][0x288] ;  /* 0x0000a200ff047b82 */ /* 0x000e660000000800 */
[----:B------:R-:W2:Y:S01]  /*2e20*/  SHFL.IDX PT, R70, R68, 0x1, 0x1c1f ;  /* 0x003c1f0044467f89 */ /* 0x000ea200000e0000 */
[----:B------:R-:W-:Y:S01]  /*2e30*/  MUFU.TANH R13, R13 ;  /* 0x0000000d000d7308 */ /* 0x000fe20000002400 */
[----:B------:R-:W-:Y:S02]  /*2e40*/  WARPGROUP.DEPBAR.LE gsb0, 0x0 ;  /* 0x00008000000079c5 */ /* 0x000fe40000010000 */
[----:B------:R-:W-:Y:S01]  /*2e50*/  WARPGROUP.ARRIVE ;  /* 0x00000000000079c5 */ /* 0x000fe20000000000 */
[----:B------:R-:W-:Y:S01]  /*2e60*/  FMUL.FTZ R69, R59, UR10 ;  /* 0x0000000a3b457c20 */ /* 0x000fe20008410000 */
[----:B------:R-:W-:Y:S01]  /*2e70*/  FMUL.FTZ R59, R61, UR10 ;  /* 0x0000000a3d3b7c20 */ /* 0x000fe20008410000 */
[----:B------:R-:W-:Y:S01]  /*2e80*/  FMUL.FTZ R61, R62, UR10 ;  /* 0x0000000a3e3d7c20 */ /* 0x000fe20008410000 */
[----:B------:R-:W-:-:S02]  /*2e90*/  IMAD.MOV.U32 R62, RZ, RZ, -0x90 ;  /* 0xffffff70ff3e7424 */ /* 0x000fc400078e00ff */
[----:B------:R-:W-:Y:S01]  /*2ea0*/  FMUL.FTZ R85, R58, UR10 ;  /* 0x0000000a3a557c20 */ /* 0x000fe20008410000 */
[----:B------:R-:W-:Y:S01]  /*2eb0*/  HGMMA.64x16x16.F32 R48, gdesc[UR20], R48, gsb0 ;  /* 0x00200000143079f0 */ /* 0x000fe20008000830 */
[----:B------:R-:W-:Y:S01]  /*2ec0*/  UIADD3 UR22, UR61, 0x602, URZ ;  /* 0x000006023d167890 */ /* 0x000fe2000fffe03f */
[----:B------:R-:W-:Y:S01]  /*2ed0*/  FMUL.FTZ R58, R60, UR10 ;  /* 0x0000000a3c3a7c20 */ /* 0x000fe20008410000 */
[----:B------:R-:W-:Y:S01]  /*2ee0*/  UMOV UR23, 0x80000020 ;  /* 0x8000002000177882 */ /* 0x000fe20000000000 */
[----:B------:R-:W-:Y:S02]  /*2ef0*/  IMAD R60, R17, -0x90, R19 ;  /* 0xffffff70113c7824 */ /* 0x000fe400078e0213 */
[----:B------:R-:W-:Y:S01]  /*2f00*/  FMUL.FTZ R77, R63, UR10 ;  /* 0x0000000a3f4d7c20 */ /* 0x000fe20008410000 */
[----:B------:R-:W-:Y:S01]  /*2f10*/  IMAD R71, R17, R62, 0x91 ;  /* 0x0000009111477424 */ /* 0x000fe200078e023e */
[----:B------:R-:W0:Y:S01]  /*2f20*/  MUFU.TANH R85, R85 ;  /* 0x0000005500557308 */ /* 0x000e220000002400 */
[----:B------:R-:W-:-:S02]  /*2f30*/  VIADD R63, R60, 0x90 ;  /* 0x000000903c3f7836 */ /* 0x000fc40000000000 */
[----:B------:R-:W-:Y:S01]  /*2f40*/  FMUL.FTZ R56, R56, UR10 ;  /* 0x0000000a38387c20 */ /* 0x000fe20008410000 */
[C---:B------:R-:W-:Y:S02]  /*2f50*/  IMAD R71, R8.reuse, -0x2, R71 ;  /* 0xfffffffe08477824 */ /* 0x040fe400078e0247 */
[----:B------:R-:W-:Y:S01]  /*2f60*/  FMUL.FTZ R57, R57, UR10 ;  /* 0x0000000a39397c20 */ /* 0x000fe20008410000 */
[----:B------:R-:W-:Y:S02]  /*2f70*/  IMAD R62, R8, -0x2, R63 ;  /* 0xfffffffe083e7824 */ /* 0x000fe400078e023f */
[----:B-1----:R-:W-:Y:S01]  /*2f80*/  IADD3 R93, R71, -R4, R19 ;  /* 0x80000004475d7210 */ /* 0x002fe20007ffe013 */
[----:B------:R-:W1:Y:S03]  /*2f90*/  MUFU.TANH R69, R69 ;  /* 0x0000004500457308 */ /* 0x000e660000002400 */
[----:B--2---:R-:W-:-:S04]  /*2fa0*/  VIADDMNMX R70, R70, R93, R62, PT ;  /* 0x0000005d46467246 */ /* 0x004fc8000380013e */
[C---:B------:R-:W-:Y:S01]  /*2fb0*/  ISETP.GT.AND P3, PT, R70.reuse, RZ, PT ;  /* 0x000000ff4600720c */ /* 0x040fe20003f64270 */
[----:B------:R-:W2:Y:S01]  /*2fc0*/  MUFU.TANH R61, R61 ;  /* 0x0000003d003d7308 */ /* 0x000ea20000002400 */
[C---:B------:R-:W-:Y:S02]  /*2fd0*/  ISETP.GT.AND P4, PT, R70.reuse, 0x1, PT ;  /* 0x000000014600780c */ /* 0x040fe40003f84270 */
[----:B------:R-:W-:Y:S02]  /*2fe0*/  ISETP.GT.AND P5, PT, R70, 0x8, PT ;  /* 0x000000084600780c */ /* 0x000fe40003fa4270 */
[----:B------:R-:W-:Y:S02]  /*2ff0*/  FSEL R97, R88, -INF , P3 ;  /* 0xff80000058617808 */ /* 0x000fe40001800000 */
[----:B------:R-:W-:Y:S01]  /*3000*/  FSEL R89, R89, -INF , P4 ;  /* 0xff80000059597808 */ /* 0x000fe20002000000 */
[----:B------:R-:W2:Y:S01]  /*3010*/  MUFU.TANH R77, R77 ;  /* 0x0000004d004d7308 */ /* 0x000ea20000002400 */
[----:B------:R-:W-:-:S02]  /*3020*/  ISETP.GT.AND P6, PT, R70, 0x9, PT ;  /* 0x000000094600780c */ /* 0x000fc40003fc4270 */
[----:B------:R-:W-:Y:S02]  /*3030*/  FSEL R115, R90, -INF , P5 ;  /* 0xff8000005a737808 */ /* 0x000fe40002800000 */
[----:B------:R-:W-:Y:S02]  /*3040*/  FMNMX.FTZ R72, R97, R89, !PT ;  /* 0x0000005961487209 */ /* 0x000fe40007810000 */
[C---:B------:R-:W-:Y:S01]  /*3050*/  ISETP.GT.AND P3, PT, R70.reuse, 0x10, PT ;  /* 0x000000104600780c */ /* 0x040fe20003f64270 */
[----:B------:R-:W-:Y:S01]  /*3060*/  MUFU.TANH R12, R12 ;  /* 0x0000000c000c7308 */ /* 0x000fe20000002400 */
[----:B---3--:R-:W-:Y:S02]  /*3070*/  FSEL R119, R91, -INF , P6 ;  /* 0xff8000005b777808 */ /* 0x008fe40003000000 */
[----:B------:R-:W-:Y:S02]  /*3080*/  FMNMX.FTZ R72, R115, R72, !PT ;  /* 0x0000004873487209 */ /* 0x000fe40007810000 */
[----:B------:R-:W-:-:S02]  /*3090*/  ISETP.GT.AND P4, PT, R70, 0x11, PT ;  /* 0x000000114600780c */ /* 0x000fc40003f84270 */
[----:B----4-:R-:W-:Y:S01]  /*30a0*/  FSEL R117, R80, -INF , P3 ;  /* 0xff80000050757808 */ /* 0x010fe20001800000 */
[----:B------:R-:W-:Y:S01]  /*30b0*/  MUFU.TANH R14, R14 ;  /* 0x0000000e000e7308 */ /* 0x000fe20000002400 */
[----:B------:R-:W-:Y:S02]  /*30c0*/  FMNMX.FTZ R72, R119, R72, !PT ;  /* 0x0000004877487209 */ /* 0x000fe40007810000 */
[----:B------:R-:W-:Y:S01]  /*30d0*/  ISETP.GT.AND P5, PT, R70, 0x18, PT ;  /* 0x000000184600780c */ /* 0x000fe20003fa4270 */
[----:B------:R-:W-:Y:S02]  /*30e0*/  WARPGROUP.DEPBAR.LE gsb0, 0x0 ;  /* 0x00008000000079c5 */ /* 0x000fe40000010000 */
[----:B------:R-:W-:Y:S01]  /*30f0*/  WARPGROUP.ARRIVE ;  /* 0x00000000000079c5 */ /* 0x000fe20000000000 */
[----:B------:R-:W-:Y:S01]  /*3100*/  FSEL R91, R81, -INF , P4 ;  /* 0xff800000515b7808 */ /* 0x000fe20002000000 */
[----:B------:R-:W-:Y:S01]  /*3110*/  FMUL.FTZ R50, R50, UR10 ;  /* 0x0000000a32327c20 */ /* 0x000fe20008410000 */
[----:B------:R-:W-:Y:S01]  /*3120*/  FMNMX.FTZ R72, R117, R72, !PT ;  /* 0x0000004875487209 */ /* 0x000fe20007810000 */
[----:B------:R-:W-:Y:S01]  /*3130*/  FMUL.FTZ R51, R51, UR10 ;  /* 0x0000000a33337c20 */ /* 0x000fe20008410000 */
[----:B------:R-:W-:Y:S01]  /*3140*/  ISETP.GT.AND P3, PT, R70, 0x19, PT ;  /* 0x000000194600780c */ /* 0x000fe20003f64270 */
[----:B------:R-:W-:Y:S01]  /*3150*/  HGMMA.64x16x16.F32 R40, gdesc[UR20], R40, gsb0 ;  /* 0x00200000142879f0 */ /* 0x000fe20008000828 */
[----:B------:R-:W-:Y:S01]  /*3160*/  UIADD3 UR22, UR61, 0x642, URZ ;  /* 0x000006423d167890 */ /* 0x000fe2000fffe03f */
[----:B-----5:R-:W-:Y:S01]  /*3170*/  FSEL R113, R82, -INF , P5 ;  /* 0xff80000052717808 */ /* 0x020fe20002800000 */
[----:B------:R-:W-:Y:S01]  /*3180*/  UMOV UR23, 0x80000020 ;  /* 0x8000002000177882 */ /* 0x000fe20000000000 */
[----:B------:R-:W-:Y:S01]  /*3190*/  FMNMX.FTZ R72, R91, R72, !PT ;  /* 0x000000485b487209 */ /* 0x000fe20007810000 */
[----:B------:R-:W3:Y:S01]  /*31a0*/  MUFU.TANH R50, R50 ;  /* 0x0000003200327308 */ /* 0x000ee20000002400 */
[----:B------:R-:W-:Y:S01]  /*31b0*/  ISETP.GT.AND P4, PT, R70, 0x20, PT ;  /* 0x000000204600780c */ /* 0x000fe20003f84270 */
[----:B------:R-:W-:Y:S01]  /*31c0*/  FMUL.FTZ R54, R54, UR10 ;  /* 0x0000000a36367c20 */ /* 0x000fe20008410000 */
[----:B------:R-:W-:Y:S01]  /*31d0*/  FSEL R95, R83, -INF , P3 ;  /* 0xff800000535f7808 */ /* 0x000fe20001800000 */
[----:B------:R-:W-:Y:S01]  /*31e0*/  FMUL.FTZ R55, R55, UR10 ;  /* 0x0000000a37377c20 */ /* 0x000fe20008410000 */
[----:B------:R-:W-:Y:S01]  /*31f0*/  FMNMX.FTZ R72, R113, R72, !PT ;  /* 0x0000004871487209 */ /* 0x000fe20007810000 */
[----:B------:R-:W-:Y:S01]  /*3200*/  FMUL.FTZ R60, R48, UR10 ;  /* 0x0000000a303c7c20 */ /* 0x000fe20008410000 */
[----:B------:R-:W-:Y:S01]  /*3210*/  ISETP.GT.AND P5, PT, R70, 0x21, PT ;  /* 0x000000214600780c */ /* 0x000fe20003fa4270 */
[----:B------:R-:W4:Y:S01]  /*3220*/  MUFU.TANH R51, R51 ;  /* 0x0000003300337308 */ /* 0x000f220000002400 */
[----:B------:R-:W-:Y:S01]  /*3230*/  FSEL R111, R111, -INF , P4 ;  /* 0xff8000006f6f7808 */ /* 0x000fe20002000000 */
[----:B------:R-:W-:Y:S01]  /*3240*/  FMUL.FTZ R48, R49, UR10 ;  /* 0x0000000a31307c20 */ /* 0x000fe20008410000 */
[----:B------:R-:W-:-:S02]  /*3250*/  FMNMX.FTZ R72, R95, R72, !PT ;  /* 0x000000485f487209 */ /* 0x000fc40007810000 */
[C---:B------:R-:W-:Y:S02]  /*3260*/  ISETP.GT.AND P3, PT, R70.reuse, 0x28, PT ;  /* 0x000000284600780c */ /* 0x040fe40003f64270 */
[----:B------:R-:W-:Y:S01]  /*3270*/  FSEL R109, R109, -INF , P5 ;  /* 0xff8000006d6d7808 */ /* 0x000fe20002800000 */
[----:B------:R-:W5:Y:S01]  /*3280*/  MUFU.TANH R54, R54 ;  /* 0x0000003600367308 */ /* 0x000f620000002400 */
[----:B------:R-:W-:Y:S02]  /*3290*/  FMNMX.FTZ R72, R111, R72, !PT ;  /* 0x000000486f487209 */ /* 0x000fe40007810000 */
[C---:B------:R-:W-:Y:S02]  /*32a0*/  ISETP.GT.AND P4, PT, R70.reuse, 0x29, PT ;  /* 0x000000294600780c */ /* 0x040fe40003f84270 */
[----:B------:R-:W-:Y:S02]  /*32b0*/  FSEL R107, R107, -INF , P3 ;  /* 0xff8000006b6b7808 */ /* 0x000fe40001800000 */
[----:B------:R-:W-:Y:S01]  /*32c0*/  FMNMX.FTZ R72, R109, R72, !PT ;  /* 0x000000486d487209 */ /* 0x000fe20007810000 */
[----:B------:R-:W5:Y:S01]  /*32d0*/  MUFU.TANH R55, R55 ;  /* 0x0000003700377308 */ /* 0x000f620000002400 */
[----:B------:R-:W-:-:S02]  /*32e0*/  ISETP.GT.AND P5, PT, R70, 0x30, PT ;  /* 0x000000304600780c */ /* 0x000fc40003fa4270 */
[----:B------:R-:W-:Y:S02]  /*32f0*/  FSEL R105, R105, -INF , P4 ;  /* 0xff80000069697808 */ /* 0x000fe40002000000 */
[----:B------:R-:W-:Y:S02]  /*3300*/  FMNMX.FTZ R72, R107, R72, !PT ;  /* 0x000000486b487209 */ /* 0x000fe40007810000 */
[C---:B------:R-:W-:Y:S01]  /*3310*/  ISETP.GT.AND P3, PT, R70.reuse, 0x31, PT ;  /* 0x000000314600780c */ /* 0x040fe20003f64270 */
[----:B------:R-:W-:Y:S01]  /*3320*/  MUFU.TANH R15, R15 ;  /* 0x0000000f000f7308 */ /* 0x000fe20000002400 */
[----:B------:R-:W-:Y:S02]  /*3330*/  FSEL R103, R103, -INF , P5 ;  /* 0xff80000067677808 */ /* 0x000fe40002800000 */
[----:B------:R-:W-:Y:S02]  /*3340*/  FMNMX.FTZ R72, R105, R72, !PT ;  /* 0x0000004869487209 */ /* 0x000fe40007810000 */
[----:B------:R-:W-:-:S02]  /*3350*/  ISETP.GT.AND P4, PT, R70, 0x38, PT ;  /* 0x000000384600780c */ /* 0x000fc40003f84270 */
[----:B------:R-:W-:Y:S01]  /*3360*/  FSEL R101, R101, -INF , P3 ;  /* 0xff80000065657808 */ /* 0x000fe20001800000 */
[----:B------:R-:W-:Y:S01]  /*3370*/  MUFU.TANH R20, R20 ;  /* 0x0000001400147308 */ /* 0x000fe20000002400 */
[----:B------:R-:W-:Y:S02]  /*3380*/  FMNMX.FTZ R72, R103, R72, !PT ;  /* 0x0000004867487209 */ /* 0x000fe40007810000 */
[----:B------:R-:W-:Y:S02]  /*3390*/  ISETP.GT.AND P3, PT, R70, 0x39, PT ;  /* 0x000000394600780c */ /* 0x000fe40003f64270 */
[----:B------:R-:W-:Y:S01]  /*33a0*/  FSEL R99, R99, -INF , P4 ;  /* 0xff80000063637808 */ /* 0x000fe20002000000 */
[----:B------:R-:W-:Y:S02]  /*33b0*/  WARPGROUP.DEPBAR.LE gsb0, 0x0 ;  /* 0x00008000000079c5 */ /* 0x000fe40000010000 */
[----:B------:R-:W-:Y:S01]  /*33c0*/  WARPGROUP.ARRIVE ;  /* 0x00000000000079c5 */ /* 0x000fe20000000000 */
[----:B------:R-:W-:Y:S01]  /*33d0*/  FMNMX.FTZ R72, R101, R72, !PT ;  /* 0x0000004865487209 */ /* 0x000fe20007810000 */
[----:B------:R-:W-:Y:S01]  /*33e0*/  FMUL.FTZ R42, R42, UR10 ;  /* 0x0000000a2a2a7c20 */ /* 0x000fe20008410000 */
[C---:B------:R-:W-:Y:S01]  /*33f0*/  ISETP.GT.AND P4, PT, R70.reuse, 0x40, PT ;  /* 0x000000404600780c */ /* 0x040fe20003f84270 */
[----:B------:R-:W-:Y:S01]  /*3400*/  FMUL.FTZ R43, R43, UR10 ;  /* 0x0000000a2b2b7c20 */ /* 0x000fe20008410000 */
[----:B0-----:R-:W-:Y:S01]  /*3410*/  FSEL R87, R87, -INF , P3 ;  /* 0xff80000057577808 */ /* 0x001fe20001800000 */
[----:B------:R-:W-:Y:S01]  /*3420*/  HGMMA.64x16x16.F32 R32, gdesc[UR20], R32, gsb0 ;  /* 0x00200000142079f0 */ /* 0x000fe20008000820 */
[----:B------:R-:W-:Y:S01]  /*3430*/  FMNMX.FTZ R72, R99, R72, !PT ;  /* 0x0000004863487209 */ /* 0x000fe20007810000 */
[----:B------:R-:W0:Y:S01]  /*3440*/  MUFU.TANH R42, R42 ;  /* 0x0000002a002a7308 */ /* 0x000e220000002400 */
[----:B------:R-:W-:Y:S01]  /*3450*/  ISETP.GT.AND P3, PT, R70, 0x41, PT ;  /* 0x000000414600780c */ /* 0x000fe20003f64270 */
[----:B------:R-:W-:Y:S01]  /*3460*/  FMUL.FTZ R46, R46, UR10 ;  /* 0x0000000a2e2e7c20 */ /* 0x000fe20008410000 */
[----:B------:R-:W-:Y:S01]  /*3470*/  FSEL R85, R85, -INF , P4 ;  /* 0xff80000055557808 */ /* 0x000fe20002000000 */
[----:B------:R-:W-:Y:S01]  /*3480*/  FMUL.FTZ R47, R47, UR10 ;  /* 0x0000000a2f2f7c20 */ /* 0x000fe20008410000 */
[----:B------:R-:W-:Y:S01]  /*3490*/  FMNMX.FTZ R72, R87, R72, !PT ;  /* 0x0000004857487209 */ /* 0x000fe20007810000 */
[----:B------:R-:W-:Y:S01]  /*34a0*/  FMUL.FTZ R40, R40, UR10 ;  /* 0x0000000a28287c20 */ /* 0x000fe20008410000 */
[----:B------:R-:W-:Y:S01]  /*34b0*/  ISETP.GT.AND P4, PT, R70, 0x48, PT ;  /* 0x000000484600780c */ /* 0x000fe20003f84270 */
[----:B------:R-:W0:Y:S01]  /*34c0*/  MUFU.TANH R43, R43 ;  /* 0x0000002b002b7308 */ /* 0x000e220000002400 */
[----:B-1----:R-:W-:Y:S01]  /*34d0*/  FSEL R83, R69, -INF , P3 ;  /* 0xff80000045537808 */ /* 0x002fe20001800000 */
[----:B------:R-:W-:Y:S01]  /*34e0*/  FMUL.FTZ R44, R44, UR10 ;  /* 0x0000000a2c2c7c20 */ /* 0x000fe20008410000 */
[----:B------:R-:W-:-:S02]  /*34f0*/  FMNMX.FTZ R72, R85, R72, !PT ;  /* 0x0000004855487209 */ /* 0x000fc40007810000 */
[C---:B------:R-:W-:Y:S02]  /*3500*/  ISETP.GT.AND P3, PT, R70.reuse, 0x49, PT ;  /* 0x000000494600780c */ /* 0x040fe40003f64270 */
[----:B--2---:R-:W-:Y:S01]  /*3510*/  FSEL R81, R61, -INF , P4 ;  /* 0xff8000003d517808 */ /* 0x004fe20002000000 */
[----:B------:R-:W1:Y:S01]  /*3520*/  MUFU.TANH R46, R46 ;  /* 0x0000002e002e7308 */ /* 0x000e620000002400 */
[----:B------:R-:W-:Y:S02]  /*3530*/  FMNMX.FTZ R72, R83, R72, !PT ;  /* 0x0000004853487209 */ /* 0x000fe40007810000 */
[C---:B------:R-:W-:Y:S02]  /*3540*/  ISETP.GT.AND P4, PT, R70.reuse, 0x50, PT ;  /* 0x000000504600780c */ /* 0x040fe40003f84270 */
[----:B------:R-:W-:Y:S02]  /*3550*/  FSEL R77, R77, -INF , P3 ;  /* 0xff8000004d4d7808 */ /* 0x000fe40001800000 */
[----:B------:R-:W-:Y:S01]  /*3560*/  FMNMX.FTZ R72, R81, R72, !PT ;  /* 0x0000004851487209 */ /* 0x000fe20007810000 */
[----:B------:R-:W2:Y:S01]  /*3570*/  MUFU.TANH R47, R47 ;  /* 0x0000002f002f7308 */ /* 0x000ea20000002400 */
[----:B------:R-:W-:-:S02]  /*3580*/  ISETP.GT.AND P3, PT, R70, 0x51, PT ;  /* 0x000000514600780c */ /* 0x000fc40003f64270 */
[----:B---3--:R-:W-:Y:S01]  /*3590*/  FSEL R79, R50, -INF , P4 ;  /* 0xff800000324f7808 */ /* 0x008fe20002000000 */
[----:B------:R-:W-:Y:S01]  /*35a0*/  FMUL.FTZ R50, R45, UR10 ;  /* 0x0000000a2d327c20 */ /* 0x000fe20008410000 */
[----:B------:R-:W-:Y:S02]  /*35b0*/  FMNMX.FTZ R72, R77, R72, !PT ;  /* 0x000000484d487209 */ /* 0x000fe40007810000 */
[C---:B------:R-:W-:Y:S01]  /*35c0*/  ISETP.GT.AND P4, PT, R70.reuse, 0x58, PT ;  /* 0x000000584600780c */ /* 0x040fe20003f84270 */
[----:B------:R-:W-:Y:S01]  /*35d0*/  MUFU.TANH R21, R21 ;  /* 0x0000001500157308 */ /* 0x000fe20000002400 */
[----:B----4-:R-:W-:Y:S02]  /*35e0*/  FSEL R73, R51, -INF , P3 ;  /* 0xff80000033497808 */ /* 0x010fe40001800000 */
[----:B------:R-:W-:Y:S02]  /*35f0*/  FMNMX.FTZ R72, R79, R72, !PT ;  /* 0x000000484f487209 */ /* 0x000fe40007810000 */
[----:B------:R-:W-:-:S02]  /*3600*/  ISETP.GT.AND P3, PT, R70, 0x59, PT ;  /* 0x000000594600780c */ /* 0x000fc40003f64270 */
[----:B-----5:R-:W-:Y:S01]  /*3610*/  FSEL R75, R54, -INF , P4 ;  /* 0xff800000364b7808 */ /* 0x020fe20002000000 */
[----:B------:R-:W-:Y:S01]  /*3620*/  MUFU.TANH R64, R64 ;  /* 0x0000004000407308 */ /* 0x000fe20000002400 */
[----:B------:R-:W-:Y:S02]  /*3630*/  FMNMX.FTZ R72, R73, R72, !PT ;  /* 0x0000004849487209 */ /* 0x000fe40007810000 */
[C---:B------:R-:W-:Y:S02]  /*3640*/  ISETP.GT.AND P4, PT, R70.reuse, 0x60, PT ;  /* 0x000000604600780c */ /* 0x040fe40003f84270 */
[----:B------:R-:W-:Y:S02]  /*3650*/  FSEL R71, R55, -INF , P3 ;  /* 0xff80000037477808 */ /* 0x000fe40001800000 */
[----:B------:R-:W-:Y:S01]  /*3660*/  FMNMX.FTZ R72, R75, R72, !PT ;  /* 0x000000484b487209 */ /* 0x000fe20007810000 */
[----:B------:R-:W-:Y:S01]  /*3670*/  MUFU.TANH R65, R65 ;  /* 0x0000004100417308 */ /* 0x000fe20000002400 */
[----:B------:R-:W-:Y:S01]  /*3680*/  ISETP.GT.AND P3, PT, R70, 0x61, PT ;  /* 0x000000614600780c */ /* 0x000fe20003f64270 */
[----:B------:R-:W-:-:S02]  /*3690*/  WARPGROUP.DEPBAR.LE gsb0, 0x0 ;  /* 0x00008000000079c5 */ /* 0x000fc40000010000 */
[----:B------:R-:W-:Y:S01]  /*36a0*/  WARPGROUP.ARRIVE ;  /* 0x00000000000079c5 */ /* 0x000fe20000000000 */
[----:B------:R-:W-:Y:S01]  /*36b0*/  FMUL.FTZ R34, R34, UR10 ;  /* 0x0000000a22227c20 */ /* 0x000fe20008410000 */
[----:B------:R-:W-:Y:S01]  /*36c0*/  FMUL.FTZ R35, R35, UR10 ;  /* 0x0000000a23237c20 */ /* 0x000fe20008410000 */
[----:B0-----:R-:W-:Y:S01]  /*36d0*/  FSEL R69, R42, -INF , P4 ;  /* 0xff8000002a457808 */ /* 0x001fe20002000000 */
[----:B------:R-:W-:Y:S01]  /*36e0*/  FMUL.FTZ R38, R38, UR10 ;  /* 0x0000000a26267c20 */ /* 0x000fe20008410000 */
[----:B------:R-:W-:Y:S01]  /*36f0*/  FMNMX.FTZ R72, R71, R72, !PT ;  /* 0x0000004847487209 */ /* 0x000fe20007810000 */
[----:B------:R-:W-:Y:S01]  /*3700*/  HGMMA.64x16x16.F32 R24, gdesc[UR4], R24, gsb0 ;  /* 0x00200000041879f0 */ /* 0x000fe20008000818 */
[----:B------:R-:W0:Y:S01]  /*3710*/  MUFU.TANH R34, R34 ;  /* 0x0000002200227308 */ /* 0x000e220000002400 */
[C---:B------:R-:W-:Y:S01]  /*3720*/  ISETP.GT.AND P4, PT, R70.reuse, 0x68, PT ;  /* 0x000000684600780c */ /* 0x040fe20003f84270 */
[----:B------:R-:W-:Y:S01]  /*3730*/  FMUL.FTZ R39, R39, UR10 ;  /* 0x0000000a27277c20 */ /* 0x000fe20008410000 */
[----:B------:R-:W-:Y:S01]  /*3740*/  FSEL R63, R43, -INF , P3 ;  /* 0xff8000002b3f7808 */ /* 0x000fe20001800000 */
[----:B------:R-:W-:Y:S01]  /*3750*/  FMUL.FTZ R42, R53, UR10 ;  /* 0x0000000a352a7c20 */ /* 0x000fe20008410000 */
[----:B------:R-:W-:Y:S01]  /*3760*/  FMNMX.FTZ R72, R69, R72, !PT ;  /* 0x0000004845487209 */ /* 0x000fe20007810000 */
[----:B------:R-:W-:Y:S01]  /*3770*/  ULDC UR4, c[0x0][0x988] ;  /* 0x0002620000047ab9 */ /* 0x000fe20000000800 */
[----:B------:R-:W-:Y:S01]  /*3780*/  ISETP.GT.AND P3, PT, R70, 0x69, PT ;  /* 0x000000694600780c */ /* 0x000fe20003f64270 */
[----:B------:R-:W3:Y:S01]  /*3790*/  MUFU.TANH R35, R35 ;  /* 0x0000002300237308 */ /* 0x000ee20000002400 */
[----:B-1----:R-:W-:Y:S01]  /*37a0*/  FSEL R61, R46, -INF , P4 ;  /* 0xff8000002e3d7808 */ /* 0x002fe20002000000 */
[----:B------:R-:W-:Y:S01]  /*37b0*/  IMAD.U32 R74, RZ, RZ, UR4 ;  /* 0x00000004ff4a7e24 */ /* 0x000fe2000f8e00ff */
[----:B------:R-:W-:Y:S01]  /*37c0*/  FMNMX.FTZ R72, R63, R72, !PT ;  /* 0x000000483f487209 */ /* 0x000fe20007810000 */
[----:B------:R-:W-:Y:S01]  /*37d0*/  FMUL.FTZ R78, R37, UR10 ;  /* 0x0000000a254e7c20 */ /* 0x000fe20008410000 */
[----:B------:R-:W-:Y:S01]  /*37e0*/  ISETP.GT.AND P4, PT, R70, 0x70, PT ;  /* 0x000000704600780c */ /* 0x000fe20003f84270 */
[----:B------:R-:W-:Y:S01]  /*37f0*/  FMUL.FTZ R46, R41, UR10 ;  /* 0x0000000a292e7c20 */ /* 0x000fe20008410000 */
[----:B--2---:R-:W-:Y:S01]  /*3800*/  FSEL R55, R47, -INF , P3 ;  /* 0xff8000002f377808 */ /* 0x004fe20001800000 */
[----:B------:R-:W1:Y:S01]  /*3810*/  MUFU.TANH R38, R38 ;  /* 0x0000002600267308 */ /* 0x000e620000002400 */
[----:B------:R-:W-:Y:S01]  /*3820*/  FMNMX.FTZ R72, R61, R72, !PT ;  /* 0x000000483d487209 */ /* 0x000fe20007810000 */
[----:B------:R-:W-:Y:S01]  /*3830*/  FMUL.FTZ R54, R36, UR10 ;  /* 0x0000000a24367c20 */ /* 0x000fe20008410000 */
[----:B------:R-:W-:Y:S01]  /*3840*/  ISETP.GT.AND P3, PT, R70, 0x71, PT ;  /* 0x000000714600780c */ /* 0x000fe20003f64270 */
[----:B------:R-:W-:Y:S01]  /*3850*/  UMOV UR4, URZ ;  /* 0x0000003f00047c82 */ /* 0x000fe20008000000 */
[----:B0-----:R-:W-:-:S02]  /*3860*/  FSEL R51, R34, -INF , P4 ;  /* 0xff80000022337808 */ /* 0x001fc40002000000 */
[----:B------:R-:W-:Y:S01]  /*3870*/  FMNMX.FTZ R72, R55, R72, !PT ;  /* 0x0000004837487209 */ /* 0x000fe20007810000 */
[----:B------:R-:W0:Y:S01]  /*3880*/  MUFU.TANH R39, R39 ;  /* 0x0000002700277308 */ /* 0x000e220000002400 */
[C---:B------:R-:W-:Y:S02]  /*3890*/  ISETP.GT.AND P4, PT, R70.reuse, 0x78, PT ;  /* 0x000000784600780c */ /* 0x040fe40003f84270 */
[----:B---3--:R-:W-:Y:S02]  /*38a0*/  FSEL R47, R35, -INF , P3 ;  /* 0xff800000232f7808 */ /* 0x008fe40001800000 */
[----:B------:R-:W-:Y:S02]  /*38b0*/  FMNMX.FTZ R72, R51, R72, !PT ;  /* 0x0000004833487209 */ /* 0x000fe40007810000 */
[----:B------:R-:W-:Y:S01]  /*38c0*/  ISETP.GT.AND P3, PT, R70, 0x79, PT ;  /* 0x000000794600780c */ /* 0x000fe20003f64270 */
[----:B------:R-:W-:Y:S01]  /*38d0*/  MUFU.TANH R66, R66 ;  /* 0x0000004200427308 */ /* 0x000fe20000002400 */
[----:B-1----:R-:W-:Y:S01]  /*38e0*/  FSEL R49, R38, -INF , P4 ;  /* 0xff80000026317808 */ /* 0x002fe20002000000 */
[----:B------:R-:W-:Y:S01]  /*38f0*/  FMUL.FTZ R38, R52, UR10 ;  /* 0x0000000a34267c20 */ /* 0x000fe20008410000 */
[----:B------:R-:W-:Y:S01]  /*3900*/  FMNMX.FTZ R72, R47, R72, !PT ;  /* 0x000000482f487209 */ /* 0x000fe20007810000 */
[----:B------:R-:W-:Y:S01]  /*3910*/  FMUL.FTZ R52, R32, UR10 ;  /* 0x0000000a20347c20 */ /* 0x000fe20008410000 */
[----:B------:R-:W-:-:S02]  /*3920*/  ISETP.GT.AND P4, PT, R70, 0x80, PT ;  /* 0x000000804600780c */ /* 0x000fc40003f84270 */
[----:B------:R-:W-:Y:S01]  /*3930*/  FMNMX.FTZ R72, R49, R72, !PT ;  /* 0x0000004831487209 */ /* 0x000fe20007810000 */
[----:B------:R-:W-:Y:S01]  /*3940*/  MUFU.TANH R67, R67 ;  /* 0x0000004300437308 */ /* 0x000fe20000002400 */
[----:B0-----:R-:W-:Y:S02]  /*3950*/  FSEL R43, R39, -INF , P3 ;  /* 0xff800000272b7808 */ /* 0x001fe40001800000 */
[----:B------:R-:W-:Y:S02]  /*3960*/  ISETP.GT.AND P3, PT, R70, 0x81, PT ;  /* 0x000000814600780c */ /* 0x000fe40003f64270 */
[----:B------:R-:W-:-:S03]  /*3970*/  FMNMX.FTZ R72, R43, R72, !PT ;  /* 0x000000482b487209 */ /* 0x000fc60007810000 */
[----:B------:R-:W-:Y:S01]  /*3980*/  MUFU.TANH R56, R56 ;  /* 0x0000003800387308 */ /* 0x000fe20000002400 */
[----:B------:R-:W-:Y:S02]  /*3990*/  WARPGROUP.DEPBAR.LE gsb0, 0x0 ;  /* 0x00008000000079c5 */ /* 0x000fe40000010000 */
        /* <DEDUP_REMOVED lines=8> */
[----:B------:R-:W-:-:S06]  /*3a20*/  FMUL.FTZ R84, R29, UR10 ;  /* 0x0000000a1d547c20 */ /* 0x000fcc0008410000 */
[----:B------:R-:W1:Y:S08]  /*3a30*/  MUFU.TANH R27, R27 ;  /* 0x0000001b001b7308 */ /* 0x000e700000002400 */
[----:B------:R-:W2:Y:S01]  /*3a40*/  MUFU.TANH R30, R30 ;  /* 0x0000001e001e7308 */ /* 0x000ea20000002400 */
[----:B0-----:R-:W-:Y:S02]  /*3a50*/  FSEL R39, R26, -INF , P4 ;  /* 0xff8000001a277808 */ /* 0x001fe40002000000 */
[----:B------:R-:W-:-:S02]  /*3a60*/  ISETP.GT.AND P4, PT, R70, 0x88, PT ;  /* 0x000000884600780c */ /* 0x000fc40003f84270 */
[----:B------:R-:W-:-:S03]  /*3a70*/  FMNMX.FTZ R72, R39, R72, !PT ;  /* 0x0000004827487209 */ /* 0x000fc60007810000 */
[----:B------:R2:W0:Y:S01]  /*3a80*/  MUFU.TANH R34, R31 ;  /* 0x0000001f00227308 */ /* 0x0004220000002400 */
[----:B-1----:R-:W-:Y:S02]  /*3a90*/  FSEL R35, R27, -INF , P3 ;  /* 0xff8000001b237808 */ /* 0x002fe40001800000 */
[----:B------:R-:W-:Y:S01]  /*3aa0*/  ISETP.GT.AND P3, PT, R70, 0x89, PT ;  /* 0x000000894600780c */ /* 0x000fe20003f64270 */
[----:B------:R-:W-:Y:S01]  /*3ab0*/  FMUL.FTZ R70, R33, UR10 ;  /* 0x0000000a21467c20 */ /* 0x000fe20008410000 */
[----:B------:R-:W-:-:S03]  /*3ac0*/  FMNMX.FTZ R72, R35, R72, !PT ;  /* 0x0000004823487209 */ /* 0x000fc60007810000 */
[----:B------:R-:W1:Y:S01]  /*3ad0*/  MUFU.TANH R57, R57 ;  /* 0x0000003900397308 */ /* 0x000e620000002400 */
[----:B--2---:R-:W-:Y:S02]  /*3ae0*/  FSEL R31, R30, -INF , P4 ;  /* 0xff8000001e1f7808 */ /* 0x004fe40002000000 */
[----:B------:R-:W2:Y:S02]  /*3af0*/  SHFL.IDX PT, R30, R68, RZ, 0x1c1f ;  /* 0x001c1fff441e7589 */ /* 0x000ea400000e0000 */
[----:B------:R-:W-:-:S03]  /*3b00*/  FMNMX.FTZ R72, R31, R72, !PT ;  /* 0x000000481f487209 */ /* 0x000fc60007810000 */
[----:B------:R-:W3:Y:S01]  /*3b10*/  MUFU.TANH R58, R58 ;  /* 0x0000003a003a7308 */ /* 0x000ee20000002400 */
[----:B0-----:R-:W-:-:S04]  /*3b20*/  FSEL R27, R34, -INF , P3 ;  /* 0xff800000221b7808 */ /* 0x001fc80001800000 */
[----:B------:R-:W-:-:S03]  /*3b30*/  FMNMX.FTZ R72, R27, R72, !PT ;  /* 0x000000481b487209 */ /* 0x000fc60007810000 */
[----:B------:R-:W0:Y:S02]  /*3b40*/  MUFU.TANH R59, R59 ;  /* 0x0000003b003b7308 */ /* 0x000e240000002400 */
[----:B------:R-:W4:Y:S06]  /*3b50*/  SHFL.BFLY PT, R53, R72, 0x2, 0x1f ;  /* 0x0c401f0048357f89 */ /* 0x000f2c00000e0000 */
[----:B------:R-:W5:Y:S01]  /*3b60*/  MUFU.TANH R60, R60 ;  /* 0x0000003c003c7308 */ /* 0x000f620000002400 */
[----:B--2---:R-:W-:-:S04]  /*3b70*/  VIADDMNMX R62, R30, R93, R62, PT ;  /* 0x0000005d1e3e7246 */ /* 0x004fc8000380013e */
[----:B------:R-:W-:-:S03]  /*3b80*/  ISETP.GT.AND P4, PT, R62, 0x1, PT ;  /* 0x000000013e00780c */ /* 0x000fc60003f84270 */
[----:B------:R-:W2:Y:S01]  /*3b90*/  MUFU.TANH R48, R48 ;  /* 0x0000003000307308 */ /* 0x000ea20000002400 */
[----:B------:R-:W-:Y:S02]  /*3ba0*/  ISETP.GT.AND P5, PT, R62, 0x8, PT ;  /* 0x000000083e00780c */ /* 0x000fe40003fa4270 */
[----:B------:R-:W-:Y:S02]  /*3bb0*/  FSEL R0, R0, -INF , P4 ;  /* 0xff80000000007808 */ /* 0x000fe40002000000 */
[----:B------:R-:W-:Y:S02]  /*3bc0*/  FSEL R37, R6, -INF , P5 ;  /* 0xff80000006257808 */ /* 0x000fe40002800000 */
[----:B------:R-:W-:Y:S01]  /*3bd0*/  ISETP.GT.AND P4, PT, R62, 0x10, PT ;  /* 0x000000103e00780c */ /* 0x000fe20003f84270 */
[----:B------:R-:W2:Y:S01]  /*3be0*/  MUFU.TANH R38, R38 ;  /* 0x0000002600267308 */ /* 0x000ea20000002400 */
[----:B----4-:R-:W-:-:S05]  /*3bf0*/  FMNMX.FTZ R53, R72, R53, !PT ;  /* 0x0000003548357209 */ /* 0x010fca0007810000 */
[----:B------:R-:W4:Y:S02]  /*3c00*/  SHFL.BFLY PT, R72, R53, 0x1, 0x1f ;  /* 0x0c201f0035487f89 */ /* 0x000f2400000e0000 */
[----:B------:R-:W2:Y:S08]  /*3c10*/  MUFU.TANH R42, R42 ;  /* 0x0000002a002a7308 */ /* 0x000eb00000002400 */
[----:B------:R-:W2:Y:S08]  /*3c20*/  MUFU.TANH R40, R40 ;  /* 0x0000002800287308 */ /* 0x000eb00000002400 */
[----:B------:R-:W2:Y:S01]  /*3c30*/  MUFU.TANH R46, R46 ;  /* 0x0000002e002e7308 */ /* 0x000ea20000002400 */
[----:B----4-:R-:W-:-:S07]  /*3c40*/  FMNMX.FTZ R72, R53, R72, !PT ;  /* 0x0000004835487209 */ /* 0x010fce0007810000 */
[----:B------:R-:W4:Y:S01]  /*3c50*/  MUFU.TANH R44, R44 ;  /* 0x0000002c002c7308 */ /* 0x000f220000002400 */
[C---:B------:R-:W-:Y:S01]  /*3c60*/  FSETP.NEU.FTZ.AND P3, PT, R72.reuse, -INF , PT ;  /* 0xff8000004800780b */ /* 0x040fe20003f7d000 */
[----:B------:R-:W-:-:S06]  /*3c70*/  FMUL.FTZ R24, R72, R74 ;  /* 0x0000004a48187220 */ /* 0x000fcc0000410000 */
[----:B------:R-:W4:Y:S01]  /*3c80*/  MUFU.TANH R50, R50 ;  /* 0x0000003200327308 */ /* 0x000f220000002400 */
[----:B------:R-:W-:Y:S02]  /*3c90*/  FSEL R24, R24, RZ, P3 ;  /* 0x000000ff18187208 */ /* 0x000fe40001800000 */
[----:B------:R-:W-:-:S03]  /*3ca0*/  ISETP.GT.AND P3, PT, R62, RZ, PT ;  /* 0x000000ff3e00720c */ /* 0x000fc60003f64270 */
[-CC-:B------:R-:W-:Y:S01]  /*3cb0*/  FFMA.FTZ R26, R89, R74.reuse, -R24.reuse ;  /* 0x0000004a591a7223 */ /* 0x180fe20000010818 */
[----:B------:R-:W-:Y:S01]  /*3cc0*/  FSEL R33, R5, -INF , P3 ;  /* 0xff80000005217808 */ /* 0x000fe20001800000 */
[-CC-:B------:R-:W-:Y:S01]  /*3cd0*/  FFMA.FTZ R6, R91, R74.reuse, -R24.reuse ;  /* 0x0000004a5b067223 */ /* 0x180fe20000010818 */
[C---:B------:R-:W-:Y:S01]  /*3ce0*/  ISETP.GT.AND P3, PT, R62.reuse, 0x9, PT ;  /* 0x000000093e00780c */ /* 0x040fe20003f64270 */
[--C-:B------:R-:W-:Y:S01]  /*3cf0*/  FFMA.FTZ R25, R97, R74, -R24.reuse ;  /* 0x0000004a61197223 */ /* 0x100fe20000010818 */
[----:B------:R-:W-:Y:S01]  /*3d00*/  FMNMX.FTZ R30, R33, R0, !PT ;  /* 0x00000000211e7209 */ /* 0x000fe20007810000 */
[-CC-:B------:R-:W-:Y:S01]  /*3d10*/  FFMA.FTZ R28, R115, R74.reuse, -R24.reuse ;  /* 0x0000004a731c7223 */ /* 0x180fe20000010818 */
[----:B------:R-:W-:Y:S01]  /*3d20*/  FSEL R89, R9, -INF , P3 ;  /* 0xff80000009597808 */ /* 0x000fe20001800000 */
[--C-:B------:R-:W-:Y:S01]  /*3d30*/  FFMA.FTZ R117, R117, R74, -R24.reuse ;  /* 0x0000004a75757223 */ /* 0x100fe20000010818 */
[----:B------:R-:W-:Y:S01]  /*3d40*/  FMNMX.FTZ R30, R37, R30, !PT ;  /* 0x0000001e251e7209 */ /* 0x000fe20007810000 */
[-CC-:B------:R-:W-:Y:S01]  /*3d50*/  FFMA.FTZ R29, R119, R74.reuse, -R24.reuse ;  /* 0x0000004a771d7223 */ /* 0x180fe20000010818 */
[----:B------:R-:W-:Y:S01]  /*3d60*/  ISETP.GT.AND P3, PT, R62, 0x11, PT ;  /* 0x000000113e00780c */ /* 0x000fe20003f64270 */
[----:B------:R1:W-:Y:S01]  /*3d70*/  MUFU.EX2 R5, R117 ;  /* 0x0000007500057308 */ /* 0x0003e20000000800 */
[----:B------:R-:W-:Y:S01]  /*3d80*/  FSEL R91, R10, -INF , P4 ;  /* 0xff8000000a5b7808 */ /* 0x000fe20002000000 */
[--C-:B------:R-:W-:Y:S01]  /*3d90*/  FFMA.FTZ R10, R95, R74, -R24.reuse ;  /* 0x0000004a5f0a7223 */ /* 0x100fe20000010818 */
[----:B------:R-:W-:Y:S01]  /*3da0*/  FMNMX.FTZ R30, R89, R30, !PT ;  /* 0x0000001e591e7209 */ /* 0x000fe20007810000 */
[-CC-:B------:R-:W-:Y:S01]  /*3db0*/  FFMA.FTZ R41, R105, R74.reuse, -R24.reuse ;  /* 0x0000004a69297223 */ /* 0x180fe20000010818 */
[C---:B------:R-:W-:Y:S01]  /*3dc0*/  ISETP.GT.AND P4, PT, R62.reuse, 0x18, PT ;  /* 0x000000183e00780c */ /* 0x040fe20003f84270 */
[-CC-:B------:R-:W-:Y:S01]  /*3dd0*/  FFMA.FTZ R32, R103, R74.reuse, -R24.reuse ;  /* 0x0000004a67207223 */ /* 0x180fe20000010818 */
[----:B------:R-:W-:Y:S01]  /*3de0*/  FSEL R93, R11, -INF , P3 ;  /* 0xff8000000b5d7808 */ /* 0x000fe20001800000 */
[--C-:B------:R-:W-:Y:S01]  /*3df0*/  FFMA.FTZ R11, R111, R74, -R24.reuse ;  /* 0x0000004a6f0b7223 */ /* 0x100fe20000010818 */
[----:B------:R-:W-:Y:S01]  /*3e00*/  FMNMX.FTZ R30, R91, R30, !PT ;  /* 0x0000001e5b1e7209 */ /* 0x000fe20007810000 */
[-CC-:B------:R-:W-:Y:S01]  /*3e10*/  FFMA.FTZ R45, R101, R74.reuse, -R24.reuse ;  /* 0x0000004a652d7223 */ /* 0x180fe20000010818 */
[C---:B------:R-:W-:Y:S01]  /*3e20*/  ISETP.GT.AND P3, PT, R62.reuse, 0x19, PT ;  /* 0x000000193e00780c */ /* 0x040fe20003f64270 */
[----:B------:R-:W4:Y:S01]  /*3e30*/  MUFU.TANH R52, R52 ;  /* 0x0000003400347308 */ /* 0x000f220000002400 */
[----:B------:R-:W-:Y:S01]  /*3e40*/  FSEL R13, R13, -INF , P4 ;  /* 0xff8000000d0d7808 */ /* 0x000fe20002000000 */
[--C-:B------:R-:W-:Y:S01]  /*3e50*/  FFMA.FTZ R53, R87, R74, -R24.reuse ;  /* 0x0000004a57357223 */ /* 0x100fe20000010818 */
[----:B------:R-:W-:Y:S01]  /*3e60*/  FMNMX.FTZ R30, R93, R30, !PT ;  /* 0x0000001e5d1e7209 */ /* 0x000fe20007810000 */
[-CC-:B------:R-:W-:Y:S01]  /*3e70*/  FFMA.FTZ R36, R85, R74.reuse, -R24.reuse ;  /* 0x0000004a55247223 */ /* 0x180fe20000010818 */
[----:B------:R-:W-:Y:S01]  /*3e80*/  ISETP.GT.AND P4, PT, R62, 0x20, PT ;  /* 0x000000203e00780c */ /* 0x000fe20003f84270 */
[--C-:B------:R-:W-:Y:S01]  /*3e90*/  FFMA.FTZ R34, R99, R74, -R24.reuse ;  /* 0x0000004a63227223 */ /* 0x100fe20000010818 */
[----:B------:R-:W-:Y:S01]  /*3ea0*/  FSEL R97, R12, -INF , P3 ;  /* 0xff8000000c617808 */ /* 0x000fe20001800000 */
[----:B------:R-:W4:Y:S01]  /*3eb0*/  MUFU.TANH R70, R70 ;  /* 0x0000004600467308 */ /* 0x000f220000002400 */
[----:B------:R-:W-:Y:S01]  /*3ec0*/  FMNMX.FTZ R30, R13, R30, !PT ;  /* 0x0000001e0d1e7209 */ /* 0x000fe20007810000 */
[-CC-:B------:R-:W-:Y:S01]  /*3ed0*/  FFMA.FTZ R9, R113, R74.reuse, -R24.reuse ;  /* 0x0000004a71097223 */ /* 0x180fe20000010818 */
[----:B------:R-:W-:Y:S01]  /*3ee0*/  ISETP.GT.AND P3, PT, R62, 0x21, PT ;  /* 0x000000213e00780c */ /* 0x000fe20003f64270 */
[-CC-:B------:R-:W-:Y:S01]  /*3ef0*/  FFMA.FTZ R73, R73, R74.reuse, -R24.reuse ;  /* 0x0000004a49497223 */ /* 0x180fe20000010818 */
[----:B------:R-:W-:Y:S01]  /*3f00*/  FSEL R95, R14, -INF , P4 ;  /* 0xff8000000e5f7808 */ /* 0x000fe20002000000 */
[--C-:B------:R-:W-:Y:S01]  /*3f10*/  FFMA.FTZ R14, R107, R74, -R24.reuse ;  /* 0x0000004a6b0e7223 */ /* 0x100fe20000010818 */
[----:B------:R-:W-:Y:S01]  /*3f20*/  FMNMX.FTZ R30, R97, R30, !PT ;  /* 0x0000001e611e7209 */ /* 0x000fe20007810000 */
[----:B------:R-:W4:Y:S01]  /*3f30*/  MUFU.TANH R54, R54 ;  /* 0x0000003600367308 */ /* 0x000f220000002400 */
[C---:B------:R-:W-:Y:S01]  /*3f40*/  ISETP.GT.AND P4, PT, R62.reuse, 0x28, PT ;  /* 0x000000283e00780c */ /* 0x040fe20003f84270 */
[-CC-:B------:R-:W-:Y:S01]  /*3f50*/  FFMA.FTZ R71, R71, R74.reuse, -R24.reuse ;  /* 0x0000004a47477223 */ /* 0x180fe20000010818 */
[----:B------:R-:W-:Y:S01]  /*3f60*/  FSEL R115, R15, -INF , P3 ;  /* 0xff8000000f737808 */ /* 0x000fe20001800000 */
[--C-:B------:R-:W-:Y:S01]  /*3f70*/  FFMA.FTZ R63, R63, R74, -R24.reuse ;  /* 0x0000004a3f3f7223 */ /* 0x100fe20000010818 */
[----:B------:R-:W-:Y:S01]  /*3f80*/  FMNMX.FTZ R30, R95, R30, !PT ;  /* 0x0000001e5f1e7209 */ /* 0x000fe20007810000 */
[-CC-:B------:R-:W-:Y:S01]  /*3f90*/  FFMA.FTZ R55, R55, R74.reuse, -R24.reuse ;  /* 0x0000004a37377223 */ /* 0x180fe20000010818 */
[----:B------:R-:W-:Y:S01]  /*3fa0*/  ISETP.GT.AND P3, PT, R62, 0x29, PT ;  /* 0x000000293e00780c */ /* 0x000fe20003f64270 */
[----:B------:R-:W4:Y:S01]  /*3fb0*/  MUFU.TANH R78, R78 ;  /* 0x0000004e004e7308 */ /* 0x000f220000002400 */
[----:B-1----:R-:W-:Y:S01]  /*3fc0*/  FSEL R117, R20, -INF , P4 ;  /* 0xff80000014757808 */ /* 0x002fe20002000000 */
[--C-:B------:R-:W-:Y:S01]  /*3fd0*/  FFMA.FTZ R20, R109, R74, -R24.reuse ;  /* 0x0000004a6d147223 */ /* 0x100fe20000010818 */
[----:B------:R-:W-:Y:S01]  /*3fe0*/  FMNMX.FTZ R30, R115, R30, !PT ;  /* 0x0000001e731e7209 */ /* 0x000fe20007810000 */
[-CC-:B------:R-:W-:Y:S01]  /*3ff0*/  FFMA.FTZ R47, R47, R74.reuse, -R24.reuse ;  /* 0x0000004a2f2f7223 */ /* 0x180fe20000010818 */
[C---:B------:R-:W-:Y:S01]  /*4000*/  ISETP.GT.AND P4, PT, R62.reuse, 0x30, PT ;  /* 0x000000303e00780c */ /* 0x040fe20003f84270 */
[--C-:B------:R-:W-:Y:S01]  /*4010*/  FFMA.FTZ R43, R43, R74, -R24.reuse ;  /* 0x0000004a2b2b7223 */ /* 0x100fe20000010818 */
[----:B------:R-:W-:Y:S01]  /*4020*/  FSEL R119, R21, -INF , P3 ;  /* 0xff80000015777808 */ /* 0x000fe20001800000 */
[----:B------:R-:W1:Y:S01]  /*4030*/  MUFU.TANH R76, R76 ;  /* 0x0000004c004c7308 */ /* 0x000e620000002400 */
[----:B------:R-:W-:Y:S01]  /*4040*/  FMNMX.FTZ R30, R117, R30, !PT ;  /* 0x0000001e751e7209 */ /* 0x000fe20007810000 */
[-CC-:B------:R-:W-:Y:S01]  /*4050*/  FFMA.FTZ R39, R39, R74.reuse, -R24.reuse ;  /* 0x0000004a27277223 */ /* 0x180fe20000010818 */
[----:B------:R-:W-:Y:S01]  /*4060*/  ISETP.GT.AND P3, PT, R62, 0x31, PT ;  /* 0x000000313e00780c */ /* 0x000fe20003f64270 */
[----:B------:R-:W-:Y:S01]  /*4070*/  FFMA.FTZ R31, R31, R74, -R24 ;  /* 0x0000004a1f1f7223 */ /* 0x000fe20000010818 */
[----:B------:R-:W-:-:S02]  /*4080*/  FSEL R121, R64, -INF , P4 ;  /* 0xff80000040797808 */ /* 0x000fc40002000000 */
[----:B------:R-:W-:Y:S01]  /*4090*/  FMNMX.FTZ R12, R119, R30, !PT ;  /* 0x0000001e770c7209 */ /* 0x000fe20007810000 */
[----:B------:R-:W1:Y:S01]  /*40a0*/  MUFU.TANH R80, R80 ;  /* 0x0000005000507308 */ /* 0x000e620000002400 */
[C---:B------:R-:W-:Y:S02]  /*40b0*/  ISETP.GT.AND P4, PT, R62.reuse, 0x38, PT ;  /* 0x000000383e00780c */ /* 0x040fe40003f84270 */
[----:B------:R-:W-:Y:S02]  /*40c0*/  FSEL R123, R65, -INF , P3 ;  /* 0xff800000417b7808 */ /* 0x000fe40001800000 */
[----:B------:R-:W-:Y:S02]  /*40d0*/  FMNMX.FTZ R12, R121, R12, !PT ;  /* 0x0000000c790c7209 */ /* 0x000fe40007810000 */
[----:B------:R-:W-:Y:S01]  /*40e0*/  ISETP.GT.AND P3, PT, R62, 0x39, PT ;  /* 0x000000393e00780c */ /* 0x000fe20003f64270 */
[----:B------:R-:W1:Y:S01]  /*40f0*/  MUFU.TANH R82, R82 ;  /* 0x0000005200527308 */ /* 0x000e620000002400 */
[----:B------:R-:W-:-:S02]  /*4100*/  FSEL R107, R66, -INF , P4 ;  /* 0xff800000426b7808 */ /* 0x000fc40002000000 */
[----:B------:R-:W-:Y:S02]  /*4110*/  FMNMX.FTZ R12, R123, R12, !PT ;  /* 0x0000000c7b0c7209 */ /* 0x000fe40007810000 */
[C---:B------:R-:W-:Y:S02]  /*4120*/  ISETP.GT.AND P4, PT, R62.reuse, 0x40, PT ;  /* 0x000000403e00780c */ /* 0x040fe40003f84270 */
[----:B------:R-:W-:Y:S01]  /*4130*/  FSEL R105, R67, -INF , P3 ;  /* 0xff80000043697808 */ /* 0x000fe20001800000 */
[----:B------:R-:W1:Y:S01]  /*4140*/  MUFU.TANH R84, R84 ;  /* 0x0000005400547308 */ /* 0x000e620000002400 */
[----:B------:R-:W-:Y:S02]  /*4150*/  FMNMX.FTZ R12, R107, R12, !PT ;  /* 0x0000000c6b0c7209 */ /* 0x000fe40007810000 */
[----:B------:R-:W-:Y:S02]  /*4160*/  ISETP.GT.AND P3, PT, R62, 0x41, PT ;  /* 0x000000413e00780c */ /* 0x000fe40003f64270 */
[----:B------:R-:W-:-:S02]  /*4170*/  FSEL R109, R56, -INF , P4 ;  /* 0xff800000386d7808 */ /* 0x000fc40002000000 */
[----:B------:R-:W-:Y:S01]  /*4180*/  FMNMX.FTZ R12, R105, R12, !PT ;  /* 0x0000000c690c7209 */ /* 0x000fe20007810000 */
[----:B------:R1:W-:Y:S01]  /*4190*/  MUFU.EX2 R30, R14 ;  /* 0x0000000e001e7308 */ /* 0x0003e20000000800 */
[C---:B------:R-:W-:Y:S02]  /*41a0*/  ISETP.GT.AND P4, PT, R62.reuse, 0x48, PT ;  /* 0x000000483e00780c */ /* 0x040fe40003f84270 */
[----:B------:R-:W-:Y:S01]  /*41b0*/  FSEL R103, R57, -INF , P3 ;  /* 0xff80000039677808 */ /* 0x000fe20001800000 */
[----:B------:R-:W-:Y:S01]  /*41c0*/  FFMA.FTZ R57, R83, R74, -R24 ;  /* 0x0000004a53397223 */ /* 0x000fe20000010818 */
[----:B------:R-:W-:Y:S02]  /*41d0*/  FMNMX.FTZ R12, R109, R12, !PT ;  /* 0x0000000c6d0c7209 */ /* 0x000fe40007810000 */
[----:B------:R-:W-:Y:S01]  /*41e0*/  ISETP.GT.AND P3, PT, R62, 0x49, PT ;  /* 0x000000493e00780c */ /* 0x000fe20003f64270 */
[----:B------:R-:W-:Y:S01]  /*41f0*/  MUFU.EX2 R25, R25 ;  /* 0x0000001900197308 */ /* 0x000fe20000000800 */
[----:B---3--:R-:W-:-:S02]  /*4200*/  FSEL R111, R58, -INF , P4 ;  /* 0xff8000003a6f7808 */ /* 0x008fc40002000000 */
[----:B------:R-:W-:Y:S02]  /*4210*/  FMNMX.FTZ R12, R103, R12, !PT ;  /* 0x0000000c670c7209 */ /* 0x000fe40007810000 */
[C---:B------:R-:W-:Y:S02]  /*4220*/  ISETP.GT.AND P4, PT, R62.reuse, 0x50, PT ;  /* 0x000000503e00780c */ /* 0x040fe40003f84270 */
[----:B0-----:R-:W-:Y:S01]  /*4230*/  FSEL R101, R59, -INF , P3 ;  /* 0xff8000003b657808 */ /* 0x001fe20001800000 */
[----:B------:R-:W-:Y:S01]  /*4240*/  FFMA.FTZ R59, R77, R74, -R24 ;  /* 0x0000004a4d3b7223 */ /* 0x000fe20000010818 */
[----:B------:R-:W-:Y:S01]  /*4250*/  FMNMX.FTZ R12, R111, R12, !PT ;  /* 0x0000000c6f0c7209 */ /* 0x000fe20007810000 */
[----:B------:R-:W-:Y:S01]  /*4260*/  MUFU.EX2 R26, R26 ;  /* 0x0000001a001a7308 */ /* 0x000fe20000000800 */
[----:B------:R-:W-:Y:S02]  /*4270*/  ISETP.GT.AND P3, PT, R62, 0x51, PT ;  /* 0x000000513e00780c */ /* 0x000fe40003f64270 */
[----:B-----5:R-:W-:-:S02]  /*4280*/  FSEL R15, R60, -INF , P4 ;  /* 0xff8000003c0f7808 */ /* 0x020fc40002000000 */
[----:B------:R-:W-:Y:S02]  /*4290*/  FMNMX.FTZ R12, R101, R12, !PT ;  /* 0x0000000c650c7209 */ /* 0x000fe40007810000 */
[----:B------:R-:W-:Y:S01]  /*42a0*/  ISETP.GT.AND P4, PT, R62, 0x58, PT ;  /* 0x000000583e00780c */ /* 0x000fe20003f84270 */
[----:B------:R-:W-:Y:S01]  /*42b0*/  MUFU.EX2 R28, R28 ;  /* 0x0000001c001c7308 */ /* 0x000fe20000000800 */
[----:B--2---:R-:W-:Y:S01]  /*42c0*/  FSEL R65, R48, -INF , P3 ;  /* 0xff80000030417808 */ /* 0x004fe20001800000 */
[--C-:B------:R-:W-:Y:S01]  /*42d0*/  FFMA.FTZ R48, R49, R74, -R24.reuse ;  /* 0x0000004a31307223 */ /* 0x100fe20000010818 */
[----:B------:R-:W-:Y:S02]  /*42e0*/  FMNMX.FTZ R12, R15, R12, !PT ;  /* 0x0000000c0f0c7209 */ /* 0x000fe40007810000 */
[----:B------:R-:W-:Y:S02]  /*42f0*/  ISETP.GT.AND P3, PT, R62, 0x59, PT ;  /* 0x000000593e00780c */ /* 0x000fe40003f64270 */
[----:B------:R-:W-:Y:S01]  /*4300*/  FSEL R21, R38, -INF , P4 ;  /* 0xff80000026157808 */ /* 0x000fe20002000000 */
[----:B------:R-:W-:Y:S01]  /*4310*/  FFMA.FTZ R38, R81, R74, -R24 ;  /* 0x0000004a51267223 */ /* 0x000fe20000010818 */
[----:B------:R-:W-:Y:S01]  /*4320*/  FMNMX.FTZ R12, R65, R12, !PT ;  /* 0x0000000c410c7209 */ /* 0x000fe20007810000 */
[----:B------:R-:W-:Y:S01]  /*4330*/  MUFU.EX2 R29, R29 ;  /* 0x0000001d001d7308 */ /* 0x000fe20000000800 */
[----:B------:R-:W-:-:S02]  /*4340*/  ISETP.GT.AND P4, PT, R62, 0x60, PT ;  /* 0x000000603e00780c */ /* 0x000fc40003f84270 */
[----:B------:R-:W-:Y:S01]  /*4350*/  FSEL R67, R42, -INF , P3 ;  /* 0xff8000002a437808 */ /* 0x000fe20001800000 */
[--C-:B------:R-:W-:Y:S01]  /*4360*/  FFMA.FTZ R42, R69, R74, -R24.reuse ;  /* 0x0000004a452a7223 */ /* 0x100fe20000010818 */
[----:B------:R-:W-:Y:S02]  /*4370*/  FMNMX.FTZ R12, R21, R12, !PT ;  /* 0x0000000c150c7209 */ /* 0x000fe40007810000 */
[----:B------:R-:W-:Y:S01]  /*4380*/  ISETP.GT.AND P3, PT, R62, 0x61, PT ;  /* 0x000000613e00780c */ /* 0x000fe20003f64270 */
[----:B------:R-:W-:Y:S01]  /*4390*/  MUFU.EX2 R6, R6 ;  /* 0x0000000600067308 */ /* 0x000fe20000000800 */
[----:B------:R-:W-:Y:S01]  /*43a0*/  FSEL R87, R40, -INF , P4 ;  /* 0xff80000028577808 */ /* 0x000fe20002000000 */
[----:B------:R-:W-:Y:S01]  /*43b0*/  FFMA.FTZ R40, R51, R74, -R24 ;  /* 0x0000004a33287223 */ /* 0x000fe20000010818 */
[----:B------:R-:W-:Y:S02]  /*43c0*/  FMNMX.FTZ R12, R67, R12, !PT ;  /* 0x0000000c430c7209 */ /* 0x000fe40007810000 */
[----:B------:R-:W-:-:S02]  /*43d0*/  ISETP.GT.AND P4, PT, R62, 0x68, PT ;  /* 0x000000683e00780c */ /* 0x000fc40003f84270 */
[----:B------:R-:W-:Y:S01]  /*43e0*/  FSEL R85, R46, -INF , P3 ;  /* 0xff8000002e557808 */ /* 0x000fe20001800000 */
[--C-:B------:R-:W-:Y:S01]  /*43f0*/  FFMA.FTZ R46, R79, R74, -R24.reuse ;  /* 0x0000004a4f2e7223 */ /* 0x100fe20000010818 */
[----:B------:R-:W-:Y:S01]  /*4400*/  FMNMX.FTZ R12, R87, R12, !PT ;  /* 0x0000000c570c7209 */ /* 0x000fe20007810000 */
[----:B------:R-:W-:Y:S01]  /*4410*/  MUFU.EX2 R9, R9 ;  /* 0x0000000900097308 */ /* 0x000fe20000000800 */
[----:B------:R-:W-:Y:S02]  /*4420*/  ISETP.GT.AND P3, PT, R62, 0x69, PT ;  /* 0x000000693e00780c */ /* 0x000fe40003f64270 */
[----:B----4-:R-:W-:Y:S01]  /*4430*/  FSEL R99, R44, -INF , P4 ;  /* 0xff8000002c637808 */ /* 0x010fe20002000000 */
[--C-:B------:R-:W-:Y:S01]  /*4440*/  FFMA.FTZ R44, R61, R74, -R24.reuse ;  /* 0x0000004a3d2c7223 */ /* 0x100fe20000010818 */
[----:B------:R-:W-:Y:S02]  /*4450*/  FMNMX.FTZ R12, R85, R12, !PT ;  /* 0x0000000c550c7209 */ /* 0x000fe40007810000 */
[----:B------:R-:W-:Y:S01]  /*4460*/  ISETP.GT.AND P4, PT, R62, 0x70, PT ;  /* 0x000000703e00780c */ /* 0x000fe20003f84270 */
[----:B------:R-:W-:Y:S01]  /*4470*/  MUFU.EX2 R10, R10 ;  /* 0x0000000a000a7308 */ /* 0x000fe20000000800 */
[----:B------:R-:W-:Y:S01]  /*4480*/  FSEL R83, R50, -INF , P3 ;  /* 0xff80000032537808 */ /* 0x000fe20001800000 */
[----:B------:R-:W-:Y:S01]  /*4490*/  FFMA.FTZ R50, R35, R74, -R24 ;  /* 0x0000004a23327223 */ /* 0x000fe20000010818 */
[----:B------:R-:W-:-:S02]  /*44a0*/  FMNMX.FTZ R12, R99, R12, !PT ;  /* 0x0000000c630c7209 */ /* 0x000fc40007810000 */
[----:B------:R-:W-:Y:S02]  /*44b0*/  ISETP.GT.AND P3, PT, R62, 0x71, PT ;  /* 0x000000713e00780c */ /* 0x000fe40003f64270 */
[----:B------:R-:W-:Y:S01]  /*44c0*/  FSEL R113, R52, -INF , P4 ;  /* 0xff80000034717808 */ /* 0x000fe20002000000 */
[----:B------:R-:W-:Y:S01]  /*44d0*/  FFMA.FTZ R52, R75, R74, -R24 ;  /* 0x0000004a4b347223 */ /* 0x000fe20000010818 */
[----:B------:R-:W-:Y:S01]  /*44e0*/  FMNMX.FTZ R12, R83, R12, !PT ;  /* 0x0000000c530c7209 */ /* 0x000fe20007810000 */
[----:B------:R-:W-:Y:S01]  /*44f0*/  MUFU.EX2 R11, R11 ;  /* 0x0000000b000b7308 */ /* 0x000fe20000000800 */
[----:B------:R-:W-:Y:S02]  /*4500*/  ISETP.GT.AND P4, PT, R62, 0x78, PT ;  /* 0x000000783e00780c */ /* 0x000fe40003f84270 */
[----:B------:R-:W-:Y:S02]  /*4510*/  FSEL R81, R70, -INF , P3 ;  /* 0xff80000046517808 */ /* 0x000fe40001800000 */
[----:B------:R-:W-:-:S02]  /*4520*/  FMNMX.FTZ R12, R113, R12, !PT ;  /* 0x0000000c710c7209 */ /* 0x000fc40007810000 */
[----:B------:R-:W-:Y:S01]  /*4530*/  ISETP.GT.AND P3, PT, R62, 0x79, PT ;  /* 0x000000793e00780c */ /* 0x000fe20003f64270 */
[----:B------:R-:W-:Y:S01]  /*4540*/  MUFU.EX2 R20, R20 ;  /* 0x0000001400147308 */ /* 0x000fe20000000800 */
[----:B------:R-:W-:Y:S01]  /*4550*/  FSEL R125, R54, -INF , P4 ;  /* 0xff800000367d7808 */ /* 0x000fe20002000000 */
[----:B------:R-:W-:Y:S01]  /*4560*/  FFMA.FTZ R54, R27, R74, -R24 ;  /* 0x0000004a1b367223 */ /* 0x000fe20000010818 */
[----:B------:R-:W-:Y:S02]  /*4570*/  FMNMX.FTZ R12, R81, R12, !PT ;  /* 0x0000000c510c7209 */ /* 0x000fe40007810000 */
[----:B------:R-:W-:Y:S02]  /*4580*/  ISETP.GT.AND P4, PT, R62, 0x80, PT ;  /* 0x000000803e00780c */ /* 0x000fe40003f84270 */
[----:B------:R-:W-:Y:S01]  /*4590*/  FSEL R77, R78, -INF , P3 ;  /* 0xff8000004e4d7808 */ /* 0x000fe20001800000 */
[----:B------:R-:W-:Y:S01]  /*45a0*/  IMAD.U32 R78, RZ, RZ, UR60 ;  /* 0x0000003cff4e7e24 */ /* 0x000fe2000f8e00ff */
[----:B------:R-:W-:Y:S01]  /*45b0*/  FMNMX.FTZ R12, R125, R12, !PT ;  /* 0x0000000c7d0c7209 */ /* 0x000fe20007810000 */
[----:B------:R-:W-:Y:S01]  /*45c0*/  MUFU.EX2 R41, R41 ;  /* 0x0000002900297308 */ /* 0x000fe20000000800 */
[----:B------:R-:W-:-:S02]  /*45d0*/  ISETP.GT.AND P3, PT, R62, 0x81, PT ;  /* 0x000000813e00780c */ /* 0x000fc40003f64270 */
[----:B-1----:R-:W-:Y:S02]  /*45e0*/  FSEL R127, R76, -INF , P4 ;  /* 0xff8000004c7f7808 */ /* 0x002fe40002000000 */
[----:B------:R-:W-:Y:S02]  /*45f0*/  FMNMX.FTZ R12, R77, R12, !PT ;  /* 0x0000000c4d0c7209 */ /* 0x000fe40007810000 */
[----:B------:R-:W-:Y:S01]  /*4600*/  ISETP.GT.AND P4, PT, R62, 0x88, PT ;  /* 0x000000883e00780c */ /* 0x000fe20003f84270 */
[----:B------:R-:W-:Y:S01]  /*4610*/  MUFU.EX2 R32, R32 ;  /* 0x0000002000207308 */ /* 0x000fe20000000800 */
[----:B------:R-:W-:Y:S02]  /*4620*/  FSEL R79, R80, -INF , P3 ;  /* 0xff800000504f7808 */ /* 0x000fe40001800000 */
[----:B------:R-:W-:Y:S02]  /*4630*/  FMNMX.FTZ R12, R127, R12, !PT ;  /* 0x0000000c7f0c7209 */ /* 0x000fe40007810000 */
[----:B------:R-:W-:-:S02]  /*4640*/  ISETP.GT.AND P3, PT, R62, 0x89, PT ;  /* 0x000000893e00780c */ /* 0x000fc40003f64270 */
[----:B------:R-:W-:Y:S01]  /*4650*/  FSEL R129, R82, -INF , P4 ;  /* 0xff80000052817808 */ /* 0x000fe20002000000 */
[----:B------:R-:W-:Y:S01]  /*4660*/  MUFU.EX2 R45, R45 ;  /* 0x0000002d002d7308 */ /* 0x000fe20000000800 */
[----:B------:R-:W-:Y:S02]  /*4670*/  FMNMX.FTZ R12, R79, R12, !PT ;  /* 0x0000000c4f0c7209 */ /* 0x000fe40007810000 */
[----:B------:R-:W-:Y:S02]  /*4680*/  FSEL R131, R84, -INF , P3 ;  /* 0xff80000054837808 */ /* 0x000fe40001800000 */
        /* <DEDUP_REMOVED lines=13> */
[----:B0-----:R-:W-:-:S04]  /*4760*/  FMNMX.FTZ R75, R14, R75, !PT ;  /* 0x0000004b0e4b7209 */ /* 0x001fc80007810000 */
[C---:B------:R-:W-:Y:S01]  /*4770*/  FSETP.NEU.FTZ.AND P3, PT, R75.reuse, -INF , PT ;  /* 0xff8000004b00780b */ /* 0x040fe20003f7d000 */
[----:B------:R-:W-:Y:S02]  /*4780*/  FMUL.FTZ R12, R75, R74 ;  /* 0x0000004a4b0c7220 */ /* 0x000fe40000410000 */
[----:B------:R-:W-:Y:S03]  /*4790*/  MUFU.EX2 R52, R52 ;  /* 0x0000003400347308 */ /* 0x000fe60000000800 */
[----:B------:R-:W-:-:S05]  /*47a0*/  FSEL R24, R12, RZ, P3 ;  /* 0x000000ff0c187208 */ /* 0x000fca0001800000 */
[----:B------:R-:W-:Y:S01]  /*47b0*/  MUFU.EX2 R71, R71 ;  /* 0x0000004700477308 */ /* 0x000fe20000000800 */
[--C-:B------:R-:W-:Y:S01]  /*47c0*/  FFMA.FTZ R27, R0, R74, -R24.reuse ;  /* 0x0000004a001b7223 */ /* 0x100fe20000010818 */
[----:B------:R-:W-:Y:S01]  /*47d0*/  LEA.HI R0, R23, R22, RZ, 0x4 ;  /* 0x0000001617007211 */ /* 0x000fe200078f20ff */
[-CC-:B------:R-:W-:Y:S01]  /*47e0*/  FFMA.FTZ R35, R13, R74.reuse, -R24.reuse ;  /* 0x0000004a0d237223 */ /* 0x180fe20000010818 */
[-CC-:B------:R-:W-:Y:S01]  /*47f0*/  FFMA.FTZ R12, R33, R74.reuse, -R24.reuse ;  /* 0x0000004a210c7223 */ /* 0x180fe20000010818 */
[-CC-:B------:R-:W-:Y:S01]  /*4800*/  FFMA.FTZ R133, R89, R74.reuse, -R24.reuse ;  /* 0x0000004a59857223 */ /* 0x180fe20000010818 */
[----:B------:R-:W-:Y:S01]  /*4810*/  LOP3.LUT R13, R0, 0xfffffff0, RZ, 0xc0, !PT ;  /* 0xfffffff0000d7812 */ /* 0x000fe200078ec0ff */
[-C--:B------:R-:W-:Y:S01]  /*4820*/  FFMA.FTZ R14, R37, R74.reuse, -R24 ;  /* 0x0000004a250e7223 */ /* 0x080fe20000010818 */
[----:B------:R-:W-:Y:S01]  /*4830*/  SHF.R.S32.HI R0, RZ, 0x4, R0 ;  /* 0x00000004ff007819 */ /* 0x000fe20000011400 */
[----:B------:R-:W-:Y:S01]  /*4840*/  MUFU.EX2 R27, R27 ;  /* 0x0000001b001b7308 */ /* 0x000fe20000000800 */
[----:B------:R-:W-:Y:S01]  /*4850*/  FFMA.FTZ R33, R91, R74, -R24 ;  /* 0x0000004a5b217223 */ /* 0x000fe20000010818 */
[----:B------:R-:W-:Y:S01]  /*4860*/  IMAD.IADD R13, R22, 0x1, -R13 ;  /* 0x00000001160d7824 */ /* 0x000fe200078e0a0d */
[----:B------:R-:W-:Y:S01]  /*4870*/  LEA.HI R22, R23, R22, RZ, 0x5 ;  /* 0x0000001617167211 */ /* 0x000fe200078f28ff */
[----:B------:R-:W-:-:S02]  /*4880*/  IMAD.SHL.U32 R89, R0, 0x8, RZ ;  /* 0x0000000800597824 */ /* 0x000fc400078e00ff */
[-CC-:B------:R-:W-:Y:S01]  /*4890*/  FFMA.FTZ R56, R93, R74.reuse, -R24.reuse ;  /* 0x0000004a5d387223 */ /* 0x180fe20000010818 */
[-CC-:B------:R-:W-:Y:S01]  /*48a0*/  FFMA.FTZ R60, R97, R74.reuse, -R24.reuse ;  /* 0x0000004a613c7223 */ /* 0x180fe20000010818 */
[----:B------:R-:W-:Y:S01]  /*48b0*/  SHF.R.S32.HI R68, RZ, 0x1f, R13 ;  /* 0x0000001fff447819 */ /* 0x000fe2000001140d */
[----:B------:R-:W-:Y:S01]  /*48c0*/  IMAD.SHL.U32 R22, R22, 0x8, RZ ;  /* 0x0000000816167824 */ /* 0x000fe200078e00ff */
[----:B------:R-:W0:Y:S01]  /*48d0*/  MUFU.EX2 R12, R12 ;  /* 0x0000000c000c7308 */ /* 0x000e220000000800 */
[-CC-:B------:R-:W-:Y:S01]  /*48e0*/  FFMA.FTZ R49, R95, R74.reuse, -R24.reuse ;  /* 0x0000004a5f317223 */ /* 0x180fe20000010818 */
[CC--:B------:R-:W-:Y:S01]  /*48f0*/  LEA.HI R69, R68.reuse, R13.reuse, RZ, 0x2 ;  /* 0x0000000d44457211 */ /* 0x0c0fe200078f10ff */
[-CC-:B------:R-:W-:Y:S01]  /*4900*/  FFMA.FTZ R62, R115, R74.reuse, -R24.reuse ;  /* 0x0000004a733e7223 */ /* 0x180fe20000010818 */
[----:B------:R-:W-:Y:S01]  /*4910*/  LEA.HI R23, R68, R13, RZ, 0x3 ;  /* 0x0000000d44177211 */ /* 0x000fe200078f18ff */
[-CC-:B------:R-:W-:Y:S01]  /*4920*/  FFMA.FTZ R61, R117, R74.reuse, -R24.reuse ;  /* 0x0000004a753d7223 */ /* 0x180fe20000010818 */
[----:B------:R-:W-:Y:S01]  /*4930*/  LOP3.LUT R70, R69, 0x7fffffc, RZ, 0xc0, !PT ;  /* 0x07fffffc45467812 */ /* 0x000fe200078ec0ff */
[-C--:B------:R-:W-:Y:S01]  /*4940*/  FFMA.FTZ R66, R119, R74.reuse, -R24 ;  /* 0x0000004a77427223 */ /* 0x080fe20000010818 */
[----:B------:R-:W-:Y:S01]  /*4950*/  SHF.R.S32.HI R69, RZ, 0x2, R69 ;  /* 0x00000002ff457819 */ /* 0x000fe20000011445 */
[----:B------:R-:W-:Y:S01]  /*4960*/  IMAD.SHL.U32 R23, R23, 0x10, RZ ;  /* 0x0000001017177824 */ /* 0x000fe200078e00ff */
[----:B------:R-:W-:Y:S01]  /*4970*/  LOP3.LUT R22, R22, 0x7fffff00, RZ, 0xc0, !PT ;  /* 0x7fffff0016167812 */ /* 0x000fe200078ec0ff */
[----:B------:R-:W-:Y:S01]  /*4980*/  IMAD.IADD R13, R13, 0x1, -R70 ;  /* 0x000000010d0d7824 */ /* 0x000fe200078e0a46 */
[----:B------:R-:W1:Y:S01]  /*4990*/  MUFU.EX2 R14, R14 ;  /* 0x0000000e000e7308 */ /* 0x000e620000000800 */
[----:B------:R-:W-:Y:S01]  /*49a0*/  IMAD.SHL.U32 R69, R69, 0x40, RZ ;  /* 0x0000004045457824 */ /* 0x000fe200078e00ff */
[----:B------:R-:W-:Y:S01]  /*49b0*/  LOP3.LUT R23, R23, 0x7fffff80, RZ, 0xc0, !PT ;  /* 0x7fffff8017177812 */ /* 0x000fe200078ec0ff */
[-CC-:B------:R-:W-:Y:S01]  /*49c0*/  FFMA.FTZ R37, R121, R74.reuse, -R24.reuse ;  /* 0x0000004a79257223 */ /* 0x180fe20000010818 */
[-CC-:B------:R-:W-:Y:S01]  /*49d0*/  FFMA.FTZ R58, R123, R74.reuse, -R24.reuse ;  /* 0x0000004a7b3a7223 */ /* 0x180fe20000010818 */
[-CC-:B------:R-:W-:Y:S01]  /*49e0*/  FFMA.FTZ R51, R107, R74.reuse, -R24.reuse ;  /* 0x0000004a6b337223 */ /* 0x180fe20000010818 */
[----:B------:R-:W-:Y:S01]  /*49f0*/  LOP3.LUT R0, R69, 0x40, RZ, 0xc0, !PT ;  /* 0x0000004045007812 */ /* 0x000fe200078ec0ff */
[----:B------:R-:W-:Y:S01]  /*4a00*/  IMAD.IADD R22, R22, 0x1, R23 ;  /* 0x0000000116167824 */ /* 0x000fe200078e0217 */
[----:B------:R-:W2:Y:S01]  /*4a10*/  MUFU.EX2 R133, R133 ;  /* 0x0000008500857308 */ /* 0x000ea20000000800 */
[-CC-:B------:R-:W-:Y:S01]  /*4a20*/  FFMA.FTZ R64, R105, R74.reuse, -R24.reuse ;  /* 0x0000004a69407223 */ /* 0x180fe20000010818 */
[----:B------:R-:W-:Y:S01]  /*4a30*/  LOP3.LUT R76, R0, 0x8, R89, 0xf8, !PT ;  /* 0x00000008004c7812 */ /* 0x000fe200078ef859 */
[----:B------:R-:W-:Y:S01]  /*4a40*/  FFMA.FTZ R68, R109, R74, -R24 ;  /* 0x0000004a6d447223 */ /* 0x000fe20000010818 */
[----:B------:R-:W-:Y:S01]  /*4a50*/  SHF.R.U32.HI R23, RZ, 0x3, R0 ;  /* 0x00000003ff177819 */ /* 0x000fe20000011600 */
[----:B------:R-:W-:Y:S01]  /*4a60*/  @!P1 VIADD R0, R78, 0x31c40 ;  /* 0x00031c404e009836 */ /* 0x000fe20000000000 */
[----:B------:R-:W-:Y:S01]  /*4a70*/  LEA R13, R13, R22, 0x4 ;  /* 0x000000160d0d7211 */ /* 0x000fe200078e20ff */
[----:B------:R-:W-:Y:S01]  /*4a80*/  FFMA.FTZ R22, R15, R74, -R24 ;  /* 0x0000004a0f167223 */ /* 0x000fe20000010818 */
[----:B------:R-:W-:Y:S01]  /*4a90*/  LOP3.LUT R76, R76, R23, RZ, 0x3c, !PT ;  /* 0x000000174c4c7212 */ /* 0x000fe200078e3cff */
[----:B------:R-:W3:Y:S01]  /*4aa0*/  MUFU.EX2 R33, R33 ;  /* 0x0000002100217308 */ /* 0x000ee20000000800 */
[----:B------:R-:W-:Y:S01]  /*4ab0*/  @!P1 PRMT R0, RZ, 0x654, R0 ;  /* 0x00000654ff009816 */ /* 0x000fe20000000000 */
[----:B0-----:R-:W-:Y:S01]  /*4ac0*/  FADD.FTZ R23, R12, R27 ;  /* 0x0000001b0c177221 */ /* 0x001fe20000010000 */
[----:B------:R-:W-:Y:S01]  /*4ad0*/  F2FP.F16.F32.PACK_AB R15, R29, R28 ;  /* 0x0000001c1d0f723e */ /* 0x000fe200000000ff */
[----:B------:R-:W-:-:S02]  /*4ae0*/  IMAD.IADD R78, R13, 0x1, R76 ;  /* 0x000000010d4e7824 */ /* 0x000fc400078e024c */
[----:B------:R-:W-:Y:S01]  /*4af0*/  FADD.FTZ R13, R25, R26 ;  /* 0x0000001a190d7221 */ /* 0x000fe20000010000 */
[----:B------:R1:W-:Y:S01]  /*4b00*/  @!P1 SYNCS.ARRIVE.TRANS64.RED.A1T0 RZ, [R0+URZ], RZ ;  /* 0x000000ff00ff99a7 */ /* 0x0003e2000810043f */
[-CC-:B------:R-:W-:Y:S01]  /*4b10*/  FFMA.FTZ R103, R103, R74.reuse, -R24.reuse ;  /* 0x0000004a67677223 */ /* 0x180fe20000010818 */
[----:B------:R-:W0:Y:S01]  /*4b20*/  MUFU.EX2 R56, R56 ;  /* 0x0000003800387308 */ /* 0x000e220000000800 */
[----:B------:R-:W-:Y:S01]  /*4b30*/  FADD.FTZ R76, R28, R13 ;  /* 0x0000000d1c4c7221 */ /* 0x000fe20000010000 */
[----:B------:R-:W-:Y:S01]  /*4b40*/  F2FP.F16.F32.PACK_AB R13, R26, R25 ;  /* 0x000000191a0d723e */ /* 0x000fe200000000ff */
[-CC-:B------:R-:W-:Y:S01]  /*4b50*/  FFMA.FTZ R70, R111, R74.reuse, -R24.reuse ;  /* 0x0000004a6f467223 */ /* 0x180fe20000010818 */
[-C--:B------:R-:W-:Y:S01]  /*4b60*/  FFMA.FTZ R89, R101, R74.reuse, -R24 ;  /* 0x0000004a65597223 */ /* 0x080fe20000010818 */
[----:B------:R-:W-:Y:S01]  /*4b70*/  FADD.FTZ R76, R29, R76 ;  /* 0x0000004c1d4c7221 */ /* 0x000fe20000010000 */
[----:B-1----:R-:W-:Y:S01]  /*4b80*/  FADD.FTZ R0, R14, R23 ;  /* 0x000000170e007221 */ /* 0x002fe20000010000 */
[-C--:B------:R-:W-:Y:S01]  /*4b90*/  FFMA.FTZ R29, R65, R74.reuse, -R24 ;  /* 0x0000004a411d7223 */ /* 0x080fe20000010818 */
[----:B------:R-:W-:Y:S01]  /*4ba0*/  MUFU.EX2 R35, R35 ;  /* 0x0000002300237308 */ /* 0x000fe20000000800 */
[----:B------:R-:W-:Y:S01]  /*4bb0*/  FADD.FTZ R23, R5, R76 ;  /* 0x0000004c05177221 */ /* 0x000fe20000010000 */
[----:B--2---:R-:W-:Y:S01]  /*4bc0*/  FADD.FTZ R26, R133, R0 ;  /* 0x00000000851a7221 */ /* 0x004fe20000010000 */
[-CC-:B------:R-:W-:Y:S01]  /*4bd0*/  FFMA.FTZ R65, R21, R74.reuse, -R24.reuse ;  /* 0x0000004a15417223 */ /* 0x180fe20000010818 */
[-C--:B------:R-:W-:Y:S01]  /*4be0*/  FFMA.FTZ R21, R67, R74.reuse, -R24 ;  /* 0x0000004a43157223 */ /* 0x080fe20000010818 */
[----:B------:R-:W-:Y:S01]  /*4bf0*/  FADD.FTZ R76, R6, R23 ;  /* 0x00000017064c7221 */ /* 0x000fe20000010000 */
[----:B---3--:R-:W-:Y:S01]  /*4c00*/  FADD.FTZ R23, R33, R26 ;  /* 0x0000001a21177221 */ /* 0x008fe20000010000 */
[-C--:B------:R-:W-:Y:S01]  /*4c10*/  FFMA.FTZ R67, R87, R74.reuse, -R24 ;  /* 0x0000004a57437223 */ /* 0x080fe20000010818 */
[----:B------:R-:W-:Y:S01]  /*4c20*/  MUFU.EX2 R60, R60 ;  /* 0x0000003c003c7308 */ /* 0x000fe20000000800 */
[----:B------:R-:W-:Y:S01]  /*4c30*/  FADD.FTZ R25, R9, R76 ;  /* 0x0000004c09197221 */ /* 0x000fe20000010000 */
[-CC-:B------:R-:W-:Y:S01]  /*4c40*/  FFMA.FTZ R85, R85, R74.reuse, -R24.reuse ;  /* 0x0000004a55557223 */ /* 0x180fe20000010818 */
[-CC-:B------:R-:W-:Y:S01]  /*4c50*/  FFMA.FTZ R99, R99, R74.reuse, -R24.reuse ;  /* 0x0000004a63637223 */ /* 0x180fe20000010818 */
[-CC-:B------:R-:W-:Y:S01]  /*4c60*/  FFMA.FTZ R83, R83, R74.reuse, -R24.reuse ;  /* 0x0000004a53537223 */ /* 0x180fe20000010818 */
[----:B------:R-:W-:Y:S01]  /*4c70*/  FADD.FTZ R26, R10, R25 ;  /* 0x000000190a1a7221 */ /* 0x000fe20000010000 */
[-CC-:B------:R-:W-:Y:S01]  /*4c80*/  FFMA.FTZ R113, R113, R74.reuse, -R24.reuse ;  /* 0x0000004a71717223 */ /* 0x180fe20000010818 */
        /* <DEDUP_REMOVED lines=8> */
[-CC-:B------:R-:W-:Y:S01]  /*4d10*/  FFMA.FTZ R129, R129, R74.reuse, -R24.reuse ;  /* 0x0000004a81817223 */ /* 0x180fe20000010818 */
[----:B------:R-:W1:Y:S01]  /*4d20*/  MUFU.EX2 R62, R62 ;  /* 0x0000003e003e7308 */ /* 0x000e620000000800 */
[----:B------:R-:W-:Y:S01]  /*4d30*/  FADD.FTZ R26, R30, R25 ;  /* 0x000000191e1a7221 */ /* 0x000fe20000010000 */
[----:B------:R-:W-:Y:S01]  /*4d40*/  FFMA.FTZ R131, R131, R74, -R24 ;  /* 0x0000004a83837223 */ /* 0x000fe20000010818 */
[----:B------:R-:W-:-:S02]  /*4d50*/  F2FP.F16.F32.PACK_AB R12, R27, R12 ;  /* 0x0000000c1b0c723e */ /* 0x000fc400000000ff */
[----:B------:R-:W-:Y:S01]  /*4d60*/  FADD.FTZ R25, R41, R26 ;  /* 0x0000001a29197221 */ /* 0x000fe20000010000 */
[----:B------:R-:W-:Y:S02]  /*4d70*/  F2FP.F16.F32.PACK_AB R14, R133, R14 ;  /* 0x0000000e850e723e */ /* 0x000fe400000000ff */
[----:B------:R0:W-:Y:S01]  /*4d80*/  MUFU.EX2 R28, R22 ;  /* 0x00000016001c7308 */ /* 0x0001e20000000800 */
[----:B------:R-:W-:Y:S01]  /*4d90*/  FADD.FTZ R24, R32, R25 ;  /* 0x0000001920187221 */ /* 0x000fe20000010000 */
[----:B------:R-:W-:-:S03]  /*4da0*/  LEA R0, R78, UR60, 0x1 ;  /* 0x0000003c4e007c11 */ /* 0x000fc6000f8e08ff */
[----:B------:R-:W-:Y:S02]  /*4db0*/  FADD.FTZ R27, R45, R24 ;  /* 0x000000182d1b7221 */ /* 0x000fe40000010000 */
[----:B------:R2:W-:Y:S01]  /*4dc0*/  STSM.16.M88.4 [R0+0x24300], R12 ;  /* 0x0243000c00007844 */ /* 0x0005e20000000200 */
[----:B------:R-:W3:Y:S01]  /*4dd0*/  MUFU.EX2 R61, R61 ;  /* 0x0000003d003d7308 */ /* 0x000ee20000000800 */
[----:B0-----:R-:W-:Y:S01]  /*4de0*/  FADD.FTZ R22, R56, R23 ;  /* 0x0000001738167221 */ /* 0x001fe20000010000 */
[----:B-1----:R-:W-:-:S03]  /*4df0*/  F2FP.F16.F32.PACK_AB R24, R62, R49 ;  /* 0x000000313e18723e */ /* 0x002fc600000000ff */
[----:B------:R-:W-:-:S03]  /*4e00*/  FADD.FTZ R23, R35, R22 ;  /* 0x0000001623177221 */ /* 0x000fc60000010000 */
[----:B------:R-:W0:Y:S01]  /*4e10*/  MUFU.EX2 R66, R66 ;  /* 0x0000004200427308 */ /* 0x000e220000000800 */
[----:B------:R-:W-:-:S04]  /*4e20*/  FADD.FTZ R22, R60, R23 ;  /* 0x000000173c167221 */ /* 0x000fc80000010000 */
[----:B------:R-:W-:Y:S01]  /*4e30*/  FADD.FTZ R23, R49, R22 ;  /* 0x0000001631177221 */ /* 0x000fe20000010000 */
[----:B--2---:R-:W-:Y:S02]  /*4e40*/  F2FP.F16.F32.PACK_AB R13, R45, R32 ;  /* 0x000000202d0d723e */ /* 0x004fe400000000ff */
[----:B------:R-:W1:Y:S01]  /*4e50*/  MUFU.EX2 R37, R37 ;  /* 0x0000002500257308 */ /* 0x000e620000000800 */
[----:B------:R-:W-:Y:S01]  /*4e60*/  FADD.FTZ R22, R62, R23 ;  /* 0x000000173e167221 */ /* 0x000fe20000010000 */
[----:B------:R-:W-:Y:S01]  /*4e70*/  F2FP.F16.F32.PACK_AB R23, R10, R9 ;  /* 0x000000090a17723e */ /* 0x000fe200000000ff */
[----:B------:R-:W-:Y:S01]  /*4e80*/  FADD.FTZ R10, R34, R27 ;  /* 0x0000001b220a7221 */ /* 0x000fe20000010000 */
[----:B------:R-:W-:Y:S01]  /*4e90*/  F2FP.F16.F32.PACK_AB R27, R41, R30 ;  /* 0x0000001e291b723e */ /* 0x000fe200000000ff */
[----:B---3--:R-:W-:Y:S01]  /*4ea0*/  FADD.FTZ R25, R61, R22 ;  /* 0x000000163d197221 */ /* 0x008fe20000010000 */
[----:B------:R-:W-:Y:S01]  /*4eb0*/  F2FP.F16.F32.PACK_AB R22, R60, R35 ;  /* 0x000000233c16723e */ /* 0x000fe200000000ff */
[----:B------:R-:W-:Y:S01]  /*4ec0*/  FADD.FTZ R9, R53, R10 ;  /* 0x0000000a35097221 */ /* 0x000fe20000010000 */
[----:B------:R-:W2:Y:S01]  /*4ed0*/  MUFU.EX2 R58, R58 ;  /* 0x0000003a003a7308 */ /* 0x000ea20000000800 */
[----:B0-----:R-:W-:-:S02]  /*4ee0*/  F2FP.F16.F32.PACK_AB R26, R66, R61 ;  /* 0x0000003d421a723e */ /* 0x001fc400000000ff */
[----:B------:R-:W-:Y:S01]  /*4ef0*/  CS2R R60, SRZ ;  /* 0x00000000003c7805 */ /* 0x000fe2000001ff00 */
[----:B------:R-:W-:Y:S01]  /*4f00*/  FADD.FTZ R12, R36, R9 ;  /* 0x00000009240c7221 */ /* 0x000fe20000010000 */
[----:B------:R-:W-:-:S03]  /*4f10*/  F2FP.F16.F32.PACK_AB R15, R53, R34 ;  /* 0x00000022350f723e */ /* 0x000fc600000000ff */
[----:B------:R-:W-:Y:S01]  /*4f20*/  FADD.FTZ R9, R57, R12 ;  /* 0x0000000c39097221 */ /* 0x000fe20000010000 */
[----:B------:R-:W0:Y:S03]  /*4f30*/  MUFU.EX2 R51, R51 ;  /* 0x0000003300337308 */ /* 0x000e260000000800 */
[----:B------:R-:W-:-:S04]  /*4f40*/  FADD.FTZ R12, R38, R9 ;  /* 0x00000009260c7221 */ /* 0x000fc80000010000 */
[----:B------:R-:W-:Y:S01]  /*4f50*/  FADD.FTZ R9, R59, R12 ;  /* 0x0000000c3b097221 */ /* 0x000fe20000010000 */
[----:B------:R3:W-:Y:S03]  /*4f60*/  MUFU.EX2 R76, R21 ;  /* 0x00000015004c7308 */ /* 0x0007e60000000800 */
[----:B------:R-:W-:-:S04]  /*4f70*/  FADD.FTZ R14, R46, R9 ;  /* 0x000000092e0e7221 */ /* 0x000fc80000010000 */
[----:B------:R-:W-:Y:S01]  /*4f80*/  FADD.FTZ R9, R73, R14 ;  /* 0x0000000e49097221 */ /* 0x000fe20000010000 */
[----:B------:R-:W4:Y:S01]  /*4f90*/  MUFU.EX2 R64, R64 ;  /* 0x0000004000407308 */ /* 0x000f220000000800 */
[----:B---3--:R-:W-:Y:S01]  /*4fa0*/  F2FP.F16.F32.PACK_AB R21, R6, R5 ;  /* 0x000000050615723e */ /* 0x008fe200000000ff */
[----:B------:R-:W-:Y:S01]  /*4fb0*/  FADD.FTZ R6, R66, R25 ;  /* 0x0000001942067221 */ /* 0x000fe20000010000 */
[----:B------:R-:W-:Y:S02]  /*4fc0*/  F2FP.F16.F32.PACK_AB R25, R20, R11 ;  /* 0x0000000b1419723e */ /* 0x000fe400000000ff */
[----:B------:R-:W-:Y:S01]  /*4fd0*/  F2FP.F16.F32.PACK_AB R20, R56, R33 ;  /* 0x000000213814723e */ /* 0x000fe200000000ff */
[----:B-1----:R-:W-:Y:S01]  /*4fe0*/  FADD.FTZ R5, R37, R6 ;  /* 0x0000000625057221 */ /* 0x002fe20000010000 */
[----:B------:R-:W1:Y:S01]  /*4ff0*/  @P2 LDC R11, c[0x0][0x44c] ;  /* 0x00011300ff0b2b82 */ /* 0x000e620000000800 */
[----:B------:R-:W3:Y:S02]  /*5000*/  MUFU.EX2 R68, R68 ;  /* 0x0000004400447308 */ /* 0x000ee40000000800 */
[----:B--2---:R-:W-:Y:S01]  /*5010*/  FADD.FTZ R10, R58, R5 ;  /* 0x000000053a0a7221 */ /* 0x004fe20000010000 */
[----:B------:R2:W-:Y:S03]  /*5020*/  STSM.16.M88.4 [R0+0x25b00], R20 ;  /* 0x025b001400007844 */ /* 0x0005e60000000200 */
[----:B0-----:R-:W-:Y:S01]  /*5030*/  FADD.FTZ R5, R51, R10 ;  /* 0x0000000a33057221 */ /* 0x001fe20000010000 */
[----:B------:R0:W-:Y:S01]  /*5040*/  STSM.16.M88.4 [R0+0x27300], R24 ;  /* 0x0273001800007844 */ /* 0x0001e20000000200 */
[----:B------:R-:W5:Y:S02]  /*5050*/  MUFU.EX2 R69, R103 ;  /* 0x0000006700457308 */ /* 0x000f640000000800 */
[----:B----4-:R-:W-:-:S06]  /*5060*/  FADD.FTZ R5, R64, R5 ;  /* 0x0000000540057221 */ /* 0x010fcc0000010000 */
[----:B------:R-:W4:Y:S01]  /*5070*/  MUFU.EX2 R70, R70 ;  /* 0x0000004600467308 */ /* 0x000f220000000800 */
[----:B---3--:R-:W-:Y:S01]  /*5080*/  FADD.FTZ R10, R68, R5 ;  /* 0x00000005440a7221 */ /* 0x008fe20000010000 */
[----:B--2---:R-:W-:Y:S02]  /*5090*/  F2FP.F16.F32.PACK_AB R21, R57, R36 ;  /* 0x000000243915723e */ /* 0x004fe400000000ff */
[----:B------:R-:W-:Y:S01]  /*50a0*/  CS2R R56, SRZ ;  /* 0x0000000000387805 */ /* 0x000fe2000001ff00 */
[----:B------:R-:W2:Y:S01]  /*50b0*/  @P2 LDC R36, c[0x0][0x450] ;  /* 0x00011400ff242b82 */ /* 0x000ea20000000800 */
[----:B------:R-:W-:Y:S01]  /*50c0*/  F2FP.F16.F32.PACK_AB R23, R59, R38 ;  /* 0x000000263b17723e */ /* 0x000fe200000000ff */
[----:B-1----:R-:W-:Y:S01]  /*50d0*/  @P2 IMAD.HI.U32 R11, R18, R11, RZ ;  /* 0x0000000b120b2227 */ /* 0x002fe200078e00ff */
[----:B------:R-:W1:Y:S03]  /*50e0*/  MUFU.EX2 R89, R89 ;  /* 0x0000005900597308 */ /* 0x000e660000000800 */
[----:B-----5:R-:W-:Y:S01]  /*50f0*/  FADD.FTZ R5, R69, R10 ;  /* 0x0000000a45057221 */ /* 0x020fe20000010000 */
[----:B0-----:R-:W-:-:S02]  /*5100*/  F2FP.F16.F32.PACK_AB R25, R73, R46 ;  /* 0x0000002e4919723e */ /* 0x001fc400000000ff */
[----:B------:R-:W-:Y:S02]  /*5110*/  F2FP.F16.F32.PACK_AB R27, R71, R52 ;  /* 0x00000034471b723e */ /* 0x000fe400000000ff */
[----:B------:R-:W0:Y:S01]  /*5120*/  MUFU.EX2 R29, R29 ;  /* 0x0000001d001d7308 */ /* 0x000e220000000800 */
[----:B----4-:R-:W-:-:S07]  /*5130*/  FADD.FTZ R12, R70, R5 ;  /* 0x00000005460c7221 */ /* 0x010fce0000010000 */
[----:B------:R-:W3:Y:S01]  /*5140*/  MUFU.EX2 R65, R65 ;  /* 0x0000004100417308 */ /* 0x000ee20000000800 */
[C---:B-1----:R-:W-:Y:S01]  /*5150*/  FADD.FTZ R5, R89.reuse, R12 ;  /* 0x0000000c59057221 */ /* 0x042fe20000010000 */
[----:B------:R-:W-:Y:S01]  /*5160*/  FADD.FTZ R12, R52, R9 ;  /* 0x00000009340c7221 */ /* 0x000fe20000010000 */
[----:B------:R-:W-:Y:S02]  /*5170*/  F2FP.F16.F32.PACK_AB R22, R89, R70 ;  /* 0x000000465916723e */ /* 0x000fe400000000ff */
[----:B------:R-:W-:Y:S01]  /*5180*/  CS2R R52, SRZ ;  /* 0x0000000000347805 */ /* 0x000fe2000001ff00 */
[----:B------:R-:W-:Y:S01]  /*5190*/  FADD.FTZ R14, R28, R5 ;  /* 0x000000051c0e7221 */ /* 0x000fe20000010000 */
[----:B------:R-:W-:Y:S01]  /*51a0*/  FADD.FTZ R9, R71, R12 ;  /* 0x0000000c47097221 */ /* 0x000fe20000010000 */
[----:B------:R-:W-:Y:S01]  /*51b0*/  F2FP.F16.F32.PACK_AB R12, R58, R37 ;  /* 0x000000253a0c723e */ /* 0x000fe200000000ff */
[----:B------:R-:W1:Y:S01]  /*51c0*/  MUFU.EX2 R42, R42 ;  /* 0x0000002a002a7308 */ /* 0x000e620000000800 */
[C---:B0-----:R-:W-:Y:S01]  /*51d0*/  FADD.FTZ R20, R29.reuse, R14 ;  /* 0x0000000e1d147221 */ /* 0x041fe20000010000 */
[----:B------:R-:W-:-:S02]  /*51e0*/  F2FP.F16.F32.PACK_AB R24, R29, R28 ;  /* 0x0000001c1d18723e */ /* 0x000fc400000000ff */
[----:B------:R-:W-:Y:S02]  /*51f0*/  CS2R R70, SRZ ;  /* 0x0000000000467805 */ /* 0x000fe4000001ff00 */
[----:B------:R-:W-:Y:S02]  /*5200*/  F2FP.F16.F32.PACK_AB R14, R64, R51 ;  /* 0x00000033400e723e */ /* 0x000fe400000000ff */
[----:B------:R-:W-:Y:S02]  /*5210*/  CS2R R58, SRZ ;  /* 0x00000000003a7805 */ /* 0x000fe4000001ff00 */
[----:B--2---:R-:W-:Y:S02]  /*5220*/  @P2 SHF.R.U32.HI R18, RZ, R36, R11 ;  /* 0x00000024ff122219 */ /* 0x004fe4000001160b */
[----:B------:R-:W-:Y:S01]  /*5230*/  CS2R R36, SRZ ;  /* 0x0000000000247805 */ /* 0x000fe2000001ff00 */
[----:B------:R-:W0:Y:S01]  /*5240*/  MUFU.EX2 R67, R67 ;  /* 0x0000004300437308 */ /* 0x000e220000000800 */
[----:B---3--:R-:W-:Y:S01]  /*5250*/  FADD.FTZ R5, R65, R20 ;  /* 0x0000001441057221 */ /* 0x008fe20000010000 */
[----:B------:R-:W-:Y:S01]  /*5260*/  STSM.16.M88.4 [R0+0x28b00], R12 ;  /* 0x028b000c00007844 */ /* 0x000fe20000000200 */
[----:B------:R-:W-:-:S02]  /*5270*/  F2FP.F16.F32.PACK_AB R20, R69, R68 ;  /* 0x000000444514723e */ /* 0x000fc400000000ff */
[----:B------:R-:W-:Y:S01]  /*5280*/  CS2R R68, SRZ ;  /* 0x0000000000447805 */ /* 0x000fe2000001ff00 */
[----:B------:R-:W-:Y:S01]  /*5290*/  FADD.FTZ R28, R76, R5 ;  /* 0x000000054c1c7221 */ /* 0x000fe20000010000 */
[----:B------:R-:W-:Y:S01]  /*52a0*/  IADD3 R18, R18, -R4, R19 ;  /* 0x8000000412127210 */ /* 0x000fe20007ffe013 */
[----:B------:R-:W2:Y:S01]  /*52b0*/  MUFU.EX2 R63, R63 ;  /* 0x0000003f003f7308 */ /* 0x000ea20000000800 */
[----:B-1----:R-:W-:Y:S01]  /*52c0*/  FADD.FTZ R32, R42, R9 ;  /* 0x000000092a207221 */ /* 0x002fe20000010000 */
[----:B------:R-:W-:Y:S01]  /*52d0*/  F2FP.F16.F32.PACK_AB R26, R76, R65 ;  /* 0x000000414c1a723e */ /* 0x000fe200000000ff */
[----:B------:R-:W-:Y:S01]  /*52e0*/  STSM.16.M88.4 [R0+0x2a300], R20 ;  /* 0x02a3001400007844 */ /* 0x000fe20000000200 */
[----:B------:R-:W-:Y:S01]  /*52f0*/  IMAD.HI R18, R18, 0x38e38e39, RZ ;  /* 0x38e38e3912127827 */ /* 0x000fe200078e02ff */
[----:B------:R-:W-:Y:S02]  /*5300*/  CS2R R64, SRZ ;  /* 0x0000000000407805 */ /* 0x000fe4000001ff00 */
[----:B------:R1:W-:Y:S01]  /*5310*/  STSM.16.M88.4 [R0+0x2bb00], R24 ;  /* 0x02bb001800007844 */ /* 0x0003e20000000200 */
[----:B------:R-:W3:Y:S01]  /*5320*/  MUFU.EX2 R78, R85 ;  /* 0x00000055004e7308 */ /* 0x000ee20000000800 */
[----:B0-----:R-:W-:-:S07]  /*5330*/  FADD.FTZ R5, R67, R28 ;  /* 0x0000001c43057221 */ /* 0x001fce0000010000 */
[----:B------:R-:W0:Y:S01]  /*5340*/  MUFU.EX2 R44, R44 ;  /* 0x0000002c002c7308 */ /* 0x000e220000000800 */
[C---:B--2---:R-:W-:Y:S01]  /*5350*/  FADD.FTZ R9, R63.reuse, R32 ;  /* 0x000000203f097221 */ /* 0x044fe20000010000 */
[----:B------:R-:W-:Y:S02]  /*5360*/  F2FP.F16.F32.PACK_AB R33, R63, R42 ;  /* 0x0000002a3f21723e */ /* 0x000fe400000000ff */
[----:B------:R-:W-:Y:S02]  /*5370*/  CS2R R62, SRZ ;  /* 0x00000000003e7805 */ /* 0x000fe4000001ff00 */
[----:B-1----:R-:W-:Y:S02]  /*5380*/  CS2R R26, SRZ ;  /* 0x00000000001a7805 */ /* 0x002fe4000001ff00 */
[----:B------:R-:W1:Y:S01]  /*5390*/  MUFU.EX2 R99, R99 ;  /* 0x0000006300637308 */ /* 0x000e620000000800 */
[----:B---3--:R-:W-:Y:S01]  /*53a0*/  FADD.FTZ R32, R78, R5 ;  /* 0x000000054e207221 */ /* 0x008fe20000010000 */
[----:B------:R-:W-:-:S06]  /*53b0*/  CS2R R24, SRZ ;  /* 0x0000000000187805 */ /* 0x000fcc000001ff00 */
[----:B------:R-:W2:Y:S01]  /*53c0*/  MUFU.EX2 R55, R55 ;  /* 0x0000003700377308 */ /* 0x000ea20000000800 */
[----:B0-----:R-:W-:-:S07]  /*53d0*/  FADD.FTZ R34, R44, R9 ;  /* 0x000000092c227221 */ /* 0x001fce0000010000 */
[----:B------:R-:W0:Y:S01]  /*53e0*/  MUFU.EX2 R6, R83 ;  /* 0x0000005300067308 */ /* 0x000e220000000800 */
[----:B-1----:R-:W-:-:S07]  /*53f0*/  FADD.FTZ R5, R99, R32 ;  /* 0x0000002063057221 */ /* 0x002fce0000010000 */
[----:B------:R-:W1:Y:S01]  /*5400*/  MUFU.EX2 R40, R40 ;  /* 0x0000002800287308 */ /* 0x000e620000000800 */
[C---:B--2---:R-:W-:Y:S01]  /*5410*/  FADD.FTZ R9, R55.reuse, R34 ;  /* 0x0000002237097221 */ /* 0x044fe20000010000 */
[----:B------:R-:W-:Y:S02]  /*5420*/  F2FP.F16.F32.PACK_AB R35, R55, R44 ;  /* 0x0000002c3723723e */ /* 0x000fe400000000ff */
[----:B------:R-:W-:-:S04]  /*5430*/  CS2R R44, SRZ ;  /* 0x00000000002c7805 */ /* 0x000fc8000001ff00 */
[----:B------:R-:W2:Y:S01]  /*5440*/  MUFU.EX2 R47, R47 ;  /* 0x0000002f002f7308 */ /* 0x000ea20000000800 */
[C---:B0-----:R-:W-:Y:S01]  /*5450*/  FADD.FTZ R32, R6.reuse, R5 ;  /* 0x0000000506207221 */ /* 0x041fe20000010000 */
[----:B------:R-:W-:-:S06]  /*5460*/  F2FP.F16.F32.PACK_AB R34, R6, R99 ;  /* 0x000000630622723e */ /* 0x000fcc00000000ff */
[----:B------:R-:W0:Y:S01]  /*5470*/  MUFU.EX2 R113, R113 ;  /* 0x0000007100717308 */ /* 0x000e220000000800 */
[----:B-1----:R-:W-:-:S07]  /*5480*/  FADD.FTZ R12, R40, R9 ;  /* 0x00000009280c7221 */ /* 0x002fce0000010000 */
[----:B------:R-:W1:Y:S01]  /*5490*/  MUFU.EX2 R48, R48 ;  /* 0x0000003000307308 */ /* 0x000e620000000800 */
[C---:B--2---:R-:W-:Y:S01]  /*54a0*/  FADD.FTZ R9, R47.reuse, R12 ;  /* 0x0000000c2f097221 */ /* 0x044fe20000010000 */
[----:B------:R-:W-:Y:S02]  /*54b0*/  F2FP.F16.F32.PACK_AB R41, R47, R40 ;  /* 0x000000282f29723e */ /* 0x000fe400000000ff */
[----:B------:R-:W-:-:S04]  /*54c0*/  CS2R R46, SRZ ;  /* 0x00000000002e7805 */ /* 0x000fc8000001ff00 */
[----:B------:R-:W2:Y:S01]  /*54d0*/  MUFU.EX2 R10, R81 ;  /* 0x00000051000a7308 */ /* 0x000ea20000000800 */
[----:B0-----:R-:W-:Y:S01]  /*54e0*/  FADD.FTZ R5, R113, R32 ;  /* 0x0000002071057221 */ /* 0x001fe20000010000 */
[----:B------:R-:W-:Y:S02]  /*54f0*/  F2FP.F16.F32.PACK_AB R32, R78, R67 ;  /* 0x000000434e20723e */ /* 0x000fe400000000ff */
[----:B------:R-:W-:-:S03]  /*5500*/  CS2R R66, SRZ ;  /* 0x0000000000427805 */ /* 0x000fc6000001ff00 */
[----:B------:R0:W-:Y:S01]  /*5510*/  STSM.16.M88.4 [R0+0x2d300], R32 ;  /* 0x02d3002000007844 */ /* 0x0001e20000000200 */
[----:B------:R-:W3:Y:S01]  /*5520*/  MUFU.EX2 R43, R43 ;  /* 0x0000002b002b7308 */ /* 0x000ee20000000800 */
[----:B-1----:R-:W-:-:S07]  /*5530*/  FADD.FTZ R14, R48, R9 ;  /* 0x00000009300e7221 */ /* 0x002fce0000010000 */
[----:B------:R-:W1:Y:S01]  /*5540*/  MUFU.EX2 R125, R125 ;  /* 0x0000007d007d7308 */ /* 0x000e620000000800 */
[C---:B--2---:R-:W-:Y:S01]  /*5550*/  FADD.FTZ R12, R10.reuse, R5 ;  /* 0x000000050a0c7221 */ /* 0x044fe20000010000 */
[----:B------:R-:W-:Y:S02]  /*5560*/  F2FP.F16.F32.PACK_AB R40, R10, R113 ;  /* 0x000000710a28723e */ /* 0x000fe400000000ff */
[----:B0-----:R-:W-:-:S04]  /*5570*/  CS2R R34, SRZ ;  /* 0x0000000000227805 */ /* 0x001fc8000001ff00 */
[----:B------:R-:W0:Y:S01]  /*5580*/  MUFU.EX2 R30, R77 ;  /* 0x0000004d001e7308 */ /* 0x000e220000000800 */
[C---:B---3--:R-:W-:Y:S01]  /*5590*/  FADD.FTZ R14, R43.reuse, R14 ;  /* 0x0000000e2b0e7221 */ /* 0x048fe20000010000 */
[----:B------:R-:W-:Y:S02]  /*55a0*/  F2FP.F16.F32.PACK_AB R43, R43, R48 ;  /* 0x000000302b2b723e */ /* 0x000fe400000000ff */
[----:B------:R-:W-:Y:S02]  /*55b0*/  CS2R R48, SRZ ;  /* 0x0000000000307805 */ /* 0x000fe4000001ff00 */
[----:B------:R-:W-:Y:S02]  /*55c0*/  CS2R R32, SRZ ;  /* 0x0000000000207805 */ /* 0x000fe4000001ff00 */
[----:B------:R-:W2:Y:S01]  /*55d0*/  MUFU.EX2 R39, R39 ;  /* 0x0000002700277308 */ /* 0x000ea20000000800 */
[----:B-1----:R-:W-:-:S07]  /*55e0*/  FADD.FTZ R5, R125, R12 ;  /* 0x0000000c7d057221 */ /* 0x002fce0000010000 */
[----:B------:R-:W1:Y:S01]  /*55f0*/  MUFU.EX2 R50, R50 ;  /* 0x0000003200327308 */ /* 0x000e620000000800 */
[C---:B0-----:R-:W-:Y:S01]  /*5600*/  F2FP.F16.F32.PACK_AB R42, R30.reuse, R125 ;  /* 0x0000007d1e2a723e */ /* 0x041fe200000000ff */
[----:B------:R-:W-:-:S04]  /*5610*/  FADD.FTZ R4, R30, R5 ;  /* 0x000000051e047221 */ /* 0x000fc80000010000 */
[----:B------:R0:W-:Y:S02]  /*5620*/  STSM.16.M88.4 [R0+0x2eb00], R40 ;  /* 0x02eb002800007844 */ /* 0x0001e40000000200 */
[----:B------:R-:W-:Y:S01]  /*5630*/  MUFU.EX2 R31, R31 ;  /* 0x0000001f001f7308 */ /* 0x000fe20000000800 */
[----:B--2---:R-:W-:-:S07]  /*5640*/  FADD.FTZ R9, R39, R14 ;  /* 0x0000000e27097221 */ /* 0x004fce0000010000 */
[----:B------:R-:W2:Y:S01]  /*5650*/  MUFU.EX2 R54, R54 ;  /* 0x0000003600367308 */ /* 0x000ea20000000800 */
[C---:B-1----:R-:W-:Y:S01]  /*5660*/  F2FP.F16.F32.PACK_AB R21, R50.reuse, R39 ;  /* 0x000000273215723e */ /* 0x042fe200000000ff */
[----:B------:R-:W-:Y:S01]  /*5670*/  FADD.FTZ R12, R50, R9 ;  /* 0x00000009320c7221 */ /* 0x000fe20000010000 */
[----:B------:R-:W-:Y:S02]  /*5680*/  SHF.R.U32.HI R9, RZ, 0x1f, R18 ;  /* 0x0000001fff097819 */ /* 0x000fe40000011612 */
[----:B------:R-:W-:Y:S02]  /*5690*/  CS2R R50, SRZ ;  /* 0x0000000000327805 */ /* 0x000fe4000001ff00 */
[----:B------:R-:W-:Y:S02]  /*56a0*/  CS2R R38, SRZ ;  /* 0x0000000000267805 */ /* 0x000fe4000001ff00 */
[----:B0-----:R-:W-:Y:S02]  /*56b0*/  CS2R R42, SRZ ;  /* 0x00000000002a7805 */ /* 0x001fe4000001ff00 */
[----:B------:R-:W-:Y:S01]  /*56c0*/  LEA.HI.SX32 R11, R18, R9, 0x1b ;  /* 0x00000009120b7211 */ /* 0x000fe200078fdaff */
[----:B------:R-:W0:Y:S01]  /*56d0*/  MUFU.EX2 R127, R127 ;  /* 0x0000007f007f7308 */ /* 0x000e220000000800 */
[----:B------:R-:W-:Y:S01]  /*56e0*/  VIADD R9, R17, 0xfffffffe ;  /* 0xfffffffe11097836 */ /* 0x000fe20000000000 */
[----:B------:R-:W-:-:S06]  /*56f0*/  CS2R R40, SRZ ;  /* 0x0000000000287805 */ /* 0x000fcc000001ff00 */
[----:B------:R-:W1:Y:S01]  /*5700*/  MUFU.EX2 R28, R79 ;  /* 0x0000004f001c7308 */ /* 0x000e620000000800 */
[----:B--2---:R-:W-:-:S07]  /*5710*/  F2FP.F16.F32.PACK_AB R23, R54, R31 ;  /* 0x0000001f3617723e */ /* 0x004fce00000000ff */
[----:B------:R-:W-:Y:S01]  /*5720*/  MUFU.EX2 R129, R129 ;  /* 0x0000008100817308 */ /* 0x000fe20000000800 */
[----:B0-----:R-:W-:-:S07]  /*5730*/  FADD.FTZ R5, R127, R4 ;  /* 0x000000047f057221 */ /* 0x001fce0000010000 */
[----:B------:R-:W0:Y:S01]  /*5740*/  MUFU.EX2 R6, R131 ;  /* 0x0000008300067308 */ /* 0x000e220000000800 */
[C---:B-1----:R-:W-:Y:S01]  /*5750*/  F2FP.F16.F32.PACK_AB R20, R28.reuse, R127 ;  /* 0x0000007f1c14723e */ /* 0x042fe200000000ff */
[----:B------:R-:W-:Y:S01]  /*5760*/  FADD.FTZ R4, R28, R5 ;  /* 0x000000051c047221 */ /* 0x000fe20000010000 */
[----:B------:R-:W-:Y:S01]  /*5770*/  FADD.FTZ R5, R31, R12 ;  /* 0x0000000c1f057221 */ /* 0x000fe20000010000 */
[----:B------:R-:W-:Y:S02]  /*5780*/  VIMNMX R12, R156, R11, !PT ;  /* 0x0000000b9c0c7248 */ /* 0x000fe40007fe0100 */
[----:B------:R-:W-:Y:S02]  /*5790*/  CS2R R30, SRZ ;  /* 0x00000000001e7805 */ /* 0x000fe4000001ff00 */
[----:B------:R-:W-:Y:S01]  /*57a0*/  CS2R R28, SRZ ;  /* 0x00000000001c7805 */ /* 0x000fe2000001ff00 */
[----:B------:R-:W-:Y:S01]  /*57b0*/  FADD.FTZ R5, R54, R5 ;  /* 0x0000000536057221 */ /* 0x000fe20000010000 */
[----:B------:R-:W-:-:S02]  /*57c0*/  ISETP.GE.AND P3, PT, R9, R12, PT ;  /* 0x0000000c0900720c */ /* 0x000fc40003f66270 */
[----:B------:R-:W-:Y:S02]  /*57d0*/  CS2R R54, SRZ ;  /* 0x0000000000367805 */ /* 0x000fe4000001ff00 */
[----:B0-----:R-:W-:Y:S01]  /*57e0*/  F2FP.F16.F32.PACK_AB R22, R6, R129 ;  /* 0x000000810616723e */ /* 0x001fe200000000ff */
[----:B------:R-:W-:Y:S01]  /*57f0*/  FADD.FTZ R129, R129, R4 ;  /* 0x0000000481817221 */ /* 0x000fe20000010000 */
[----:B------:R-:W-:-:S03]  /*5800*/  IMAD.MOV.U32 R4, RZ, RZ, RZ ;  /* 0x000000ffff047224 */ /* 0x000fc600078e00ff */
[----:B------:R0:W-:Y:S01]  /*5810*/  STSM.16.M88.4 [R0+0x30300], R20 ;  /* 0x0303001400007844 */ /* 0x0001e20000000200 */
[----:B------:R-:W-:Y:S01]  /*5820*/  FADD.FTZ R6, R6, R129 ;  /* 0x0000008106067221 */ /* 0x000fe20000010000 */
[----:B------:R1:W-:Y:S06]  /*5830*/  MEMBAR.ALL.CTA ;  /* 0x0000000000007992 */ /* 0x0003ec0000008000 */
[----:B-1----:R-:W1:Y:S02]  /*5840*/  FENCE.VIEW.ASYNC.S ;  /* 0x00000000000073c6 */ /* 0x002e640000000000 */
[----:B-1----:R-:W-:Y:S01]  /*5850*/  NOP ;  /* 0x0000000000007918 */ /* 0x002fe20000000000 */
[----:B------:R-:W-:Y:S05]  /*5860*/  @!P3 BRA `(.L_x_1915) ;  /* 0x0000004800acb947 */ /* 0x000fea0003800000 */
[----:B------:R-:W-:Y:S01]  /*5870*/  IMAD.MOV.U32 R11, RZ, RZ, R72 ;  /* 0x000000ffff0b7224 */ /* 0x000fe200078e0048 */
[----:B------:R-:W-:Y:S01]  /*5880*/  UMOV UR5, URZ ;  /* 0x0000003f00057c82 */ /* 0x000fe20008000000 */
[----:B------:R-:W-:Y:S01]  /*5890*/  IMAD.MOV.U32 R10, RZ, RZ, R75 ;  /* 0x000000ffff0a7224 */ /* 0x000fe200078e004b */
[----:B------:R-:W-:Y:S01]  /*58a0*/  ULDC UR48, c[0x0][0x288] ;  /* 0x0000a20000307ab9 */ /* 0x000fe20000000800 */
[----:B------:R-:W-:Y:S01]  /*58b0*/  IMAD.MOV.U32 R13, RZ, RZ, RZ ;  /* 0x000000ffff0d7224 */ /* 0x000fe200078e00ff */
[----:B------:R-:W-:Y:S01]  /*58c0*/  ULDC UR49, c[0x0][0x2f0] ;  /* 0x0000bc0000317ab9 */ /* 0x000fe20000000800 */
[----:B------:R-:W-:Y:S01]  /*58d0*/  IMAD.MOV.U32 R71, RZ, RZ, RZ ;  /* 0x000000ffff477224 */ /* 0x000fe200078e00ff */
[----:B------:R-:W-:-:S06]  /*58e0*/  ULDC UR6, c[0x0][0x9d8] ;  /* 0x0002760000067ab9 */ /* 0x000fcc0000000800 */
.L_x_1924:
[----:B------:R-:W-:Y:S01]  /*58f0*/  R2UR UR10, R145 ;  /* 0x00000000910a72ca */ /* 0x000fe200000e0000 */
[----:B------:R-:W-:-:S04]  /*5900*/  UIADD3 UR4, UR5, 0x1, URZ ;  /* 0x0000000105047890 */ /* 0x000fc8000fffe03f */
[----:B------:R-:W-:-:S04]  /*5910*/  UISETP.NE.AND UP0, UPT, UR4, 0x2, UPT ;  /* 0x000000020400788c */ /* 0x000fc8000bf05270 */
[----:B------:R-:W-:Y:S02]  /*5920*/  USEL UR7, URZ, 0x1, UP0 ;  /* 0x000000013f077887 */ /* 0x000fe40008000000 */
[----:B------:R-:W-:Y:S02]  /*5930*/  USEL UR4, UR4, URZ, UP0 ;  /* 0x0000003f04047287 */ /* 0x000fe40008000000 */
[----:B------:R-:W-:Y:S02]  /*5940*/  ISETP.NE.AND P4, PT, RZ, UR10, PT ;  /* 0x0000000aff007c0c */ /* 0x000fe4000bf85270 */
[----:B------:R-:W-:-:S11]  /*5950*/  LOP3.LUT R4, R13, UR7, RZ, 0x3c, !PT ;  /* 0x000000070d047c12 */ /* 0x000fd6000f8e3cff */
[----:B--2---:R-:W-:Y:S05]  /*5960*/  @P4 BRA `(.L_x_1916) ;  /* 0x0000000000284947 */ /* 0x004fea0003800000 */
[----:B------:R-:W-:Y:S05]  /*5970*/  @!P0 BRA `(.L_x_1917) ;  /* 0x0000000000048947 */ /* 0x000fea0003800000 */
[----:B------:R-:W-:Y:S01]  /*5980*/  BPT.TRAP 0x1 ;  /* 0x000000040000795c */ /* 0x000fe20000300000 */
.L_x_1917:
[----:B------:R-:W-:Y:S01]  /*5990*/  ULEA UR7, UR4, UR60, 0x3 ;  /* 0x0000003c04077291 */ /* 0x000fe2000f8e183f */
[----:B------:R-:W-:-:S08]  /*59a0*/  SHF.L.U32 R14, R4, 0x1f, RZ ;  /* 0x0000001f040e7819 */ /* 0x000fd000000006ff */
[----:B------:R1:W2:Y:S01]  /*59b0*/  SYNCS.PHASECHK.TRANS64.TRYWAIT P3, [UR7+0x31c30], R14 ;  /* 0x031c300eff0075a7 */ /* 0x0002a20008060147 */
[----:B------:R-:W-:Y:S05]  /*59c0*/  @!P0 BRA `(.L_x_1918) ;  /* 0x0000000000048947 */ /* 0x000fea0003800000 */
[----:B------:R-:W-:Y:S01]  /*59d0*/  BPT.TRAP 0x1 ;  /* 0x000000040000795c */ /* 0x000fe20000300000 */
.L_x_1918:
[----:B--2---:R-:W-:Y:S05]  /*59e0*/  @P3 BRA `(.L_x_1916) ;  /* 0x0000000000083947 */ /* 0x004fea0003800000 */
[----:B------:R-:W2:Y:S02]  /*59f0*/  SYNCS.PHASECHK.TRANS64.TRYWAIT P3, [UR7+0x31c30], R14 ;  /* 0x031c300eff0075a7 */ /* 0x000ea40008060147 */
[----:B--2---:R-:W-:Y:S05]  /*5a00*/  @!P3 BRA `(.L_x_1919) ;  /* 0x000000ec0064b947 */ /* 0x004fea0003800000 */
.L_x_1916:
[----:B--2---:R-:W2:Y:S01]  /*5a10*/  S2R R15, SR_TID.X ;  /* 0x00000000000f7919 */ /* 0x004ea20000002100 */
[C---:B------:R-:W-:Y:S01]  /*5a20*/  R2UR UR40, R2.reuse ;  /* 0x00000000022872ca */ /* 0x040fe200000e0000 */
[----:B------:R-:W-:Y:S01]  /*5a30*/  UIMAD UR7, UR4, 0x6c0, UR61 ;  /* 0x000006c0040778a4 */ /* 0x000fe2000f8e023d */
[C---:B------:R-:W-:Y:S01]  /*5a40*/  R2UR UR41, R3.reuse ;  /* 0x00000000032972ca */ /* 0x040fe200000e0000 */
[----:B------:R-:W-:Y:S01]  /*5a50*/  UMOV UR43, 0x80000020 ;  /* 0x80000020002b7882 */ /* 0x000fe20000000000 */
[C---:B------:R-:W-:Y:S01]  /*5a60*/  R2UR UR44, R2.reuse ;  /* 0x00000000022c72ca */ /* 0x040fe200000e0000 */
[----:B------:R-:W-:Y:S01]  /*5a70*/  UIADD3 UR46, UR7, 0x40, URZ ;  /* 0x00000040072e7890 */ /* 0x000fe2000fffe03f */
[C---:B------:R-:W-:Y:S01]  /*5a80*/  R2UR UR45, R3.reuse ;  /* 0x00000000032d72ca */ /* 0x040fe200000e0000 */
[----:B------:R-:W-:Y:S01]  /*5a90*/  UMOV UR47, 0x80000020 ;  /* 0x80000020002f7882 */ /* 0x000fe20000000000 */
[----:B------:R-:W-:Y:S01]  /*5aa0*/  UMOV UR42, UR7 ;  /* 0x00000007002a7c82 */ /* 0x000fe20008000000 */
[C---:B------:R-:W-:Y:S01]  /*5ab0*/  R2UR UR28, R2.reuse ;  /* 0x00000000021c72ca */ /* 0x040fe200000e0000 */
[----:B------:R-:W-:Y:S01]  /*5ac0*/  UIADD3 UR30, UR7, 0x80, URZ ;  /* 0x00000080071e7890 */ /* 0x000fe2000fffe03f */
[C---:B------:R-:W-:Y:S01]  /*5ad0*/  R2UR UR29, R3.reuse ;  /* 0x00000000031d72ca */ /* 0x040fe200000e0000 */
[----:B------:R-:W-:Y:S01]  /*5ae0*/  UMOV UR31, 0x80000020 ;  /* 0x80000020001f7882 */ /* 0x000fe20000000000 */
[C---:B------:R-:W-:Y:S01]  /*5af0*/  R2UR UR32, R2.reuse ;  /* 0x00000000022072ca */ /* 0x040fe200000e0000 */
[----:B------:R-:W-:Y:S01]  /*5b00*/  UIADD3 UR34, UR7, 0xc0, URZ ;  /* 0x000000c007227890 */ /* 0x000fe2000fffe03f */
[C---:B------:R-:W-:Y:S01]  /*5b10*/  R2UR UR33, R3.reuse ;  /* 0x00000000032172ca */ /* 0x040fe200000e0000 */
[----:B------:R-:W-:Y:S01]  /*5b20*/  UMOV UR35, 0x80000020 ;  /* 0x8000002000237882 */ /* 0x000fe20000000000 */
[----:B------:R-:W-:Y:S01]  /*5b30*/  R2UR UR36, R2 ;  /* 0x00000000022472ca */ /* 0x000fe200000e0000 */
[----:B------:R-:W-:Y:S01]  /*5b40*/  UIADD3 UR38, UR7, 0x100, URZ ;  /* 0x0000010007267890 */ /* 0x000fe2000fffe03f */
[----:B------:R-:W-:Y:S01]  /*5b50*/  R2UR UR37, R3 ;  /* 0x00000000032572ca */ /* 0x000fe200000e0000 */
        /* <DEDUP_REMOVED lines=8> */
[----:B--2---:R-:W-:Y:S01]  /*5be0*/  SHF.R.U32.HI R15, RZ, 0x7, R15 ;  /* 0x00000007ff0f7819 */ /* 0x004fe2000001160f */
[----:B------:R-:W-:Y:S01]  /*5bf0*/  UMOV UR19, 0x80000020 ;  /* 0x8000002000137882 */ /* 0x000fe20000000000 */
[----:B------:R-:W-:Y:S01]  /*5c00*/  UIADD3 UR22, UR7, 0x482, URZ ;  /* 0x0000048207167890 */ /* 0x000fe2000fffe03f */
[----:B------:R-:W-:-:S02]  /*5c10*/  UMOV UR23, 0x80000020 ;  /* 0x8000002000177882 */ /* 0x000fc40000000000 */
[----:B-1----:R-:W-:-:S05]  /*5c20*/  VIADD R14, R15, 0x8 ;  /* 0x000000080f0e7836 */ /* 0x002fca0000000000 */
        /* <DEDUP_REMOVED lines=319> */
[----:B-1----:R-:W-:Y:S05]  /*7020*/  @P4 BRA `(.L_x_1920) ;  /* 0x0000000000284947 */ /* 0x002fea0003800000 */
[----:B------:R-:W-:Y:S05]  /*7030*/  @!P0 BRA `(.L_x_1921) ;  /* 0x0000000000048947 */ /* 0x000fea0003800000 */
[----:B------:R-:W-:Y:S01]  /*7040*/  BPT.TRAP 0x1 ;  /* 0x000000040000795c */ /* 0x000fe20000300000 */
.L_x_1921:
[----:B------:R-:W-:Y:S01]  /*7050*/  ULEA UR7, UR5, UR60, 0x3 ;  /* 0x0000003c05077291 */ /* 0x000fe2000f8e183f */
[----:B------:R-:W-:-:S08]  /*7060*/  SHF.L.U32 R13, R13, 0x1f, RZ ;  /* 0x0000001f0d0d7819 */ /* 0x000fd000000006ff */
[----:B------:R1:W2:Y:S01]  /*7070*/  SYNCS.PHASECHK.TRANS64.TRYWAIT P3, [UR7+0x31c50], R13 ;  /* 0x031c500dff0075a7 */ /* 0x0002a20008060147 */
[----:B------:R-:W-:Y:S05]  /*7080*/  @!P0 BRA `(.L_x_1922) ;  /* 0x0000000000048947 */ /* 0x000fea0003800000 */
[----:B------:R-:W-:Y:S01]  /*7090*/  BPT.TRAP 0x1 ;  /* 0x000000040000795c */ /* 0x000fe20000300000 */
.L_x_1922:
[----:B--2---:R-:W-:Y:S05]  /*70a0*/  @P3 BRA `(.L_x_1920) ;  /* 0x0000000000083947 */ /* 0x004fea0003800000 */
[----:B------:R-:W2:Y:S02]  /*70b0*/  SYNCS.PHASECHK.TRANS64.TRYWAIT P3, [UR7+0x31c50], R13 ;  /* 0x031c500dff0075a7 */ /* 0x000ea40008060147 */
[----:B--2---:R-:W-:Y:S05]  /*70c0*/  @!P3 BRA `(.L_x_1923) ;  /* 0x000000d400ccb947 */ /* 0x004fea0003800000 */
.L_x_1920:
[----:B------:R-:W-:Y:S01]  /*70d0*/  UIADD3 UR7, UR60, 0x200, URZ ;  /* 0x000002003c077890 */ /* 0x000fe2000fffe03f */
[----:B------:R-:W-:Y:S01]  /*70e0*/  R2UR UR10, R157 ;  /* 0x000000009d0a72ca */ /* 0x000fe200000e0000 */
[----:B------:R-:W-:Y:S01]  /*70f0*/  WARPGROUP.ARRIVE ;  /* 0x00000000000079c5 */ /* 0x000fe20000000000 */
[----:B------:R-:W-:Y:S01]  /*7100*/  UMOV UR29, 0xc0000010 ;  /* 0xc0000010001d7882 */ /* 0x000fe20000000000 */
[----:B------:R-:W-:Y:S01]  /*7110*/  USHF.R.U32.HI UR7, URZ, 0x4, UR7 ;  /* 0x000000043f077899 */ /* 0x000fe20008011607 */
[----:B0-----:R-:W-:Y:S01]  /*7120*/  FMUL.FTZ R22, R129, UR6 ;  /* 0x0000000681167c20 */ /* 0x001fe20008410000 */
[----:B------:R-:W-:Y:S01]  /*7130*/  UMOV UR31, 0x80000020 ;  /* 0x80000020001f7882 */ /* 0x000fe20000000000 */
[----:B-12---:R-:W-:Y:S01]  /*7140*/  FMUL.FTZ R13, R136, UR6 ;  /* 0x00000006880d7c20 */ /* 0x006fe20008410000 */
[----:B------:R-:W-:Y:S01]  /*7150*/  ULOP3.LUT UR7, UR7, 0x3fff, URZ, 0xc0, !UPT ;  /* 0x00003fff07077892 */ /* 0x000fe2000f8ec03f */
[----:B------:R-:W-:Y:S01]  /*7160*/  FMUL.FTZ R129, R130, UR6 ;  /* 0x0000000682817c20 */ /* 0x000fe20008410000 */
[----:B------:R-:W-:Y:S01]  /*7170*/  FMUL.FTZ R130, R133, UR6 ;  /* 0x0000000685827c20 */ /* 0x000fe20008410000 */
[----:B------:R-:W0:Y:S01]  /*7180*/  @P2 LDC R136, c[0x0][0x44c] ;  /* 0x00011300ff882b82 */ /* 0x000e220000000800 */
        /* <DEDUP_REMOVED lines=8> */
[----:B------:R-:W1:Y:S01]  /*7210*/  @P2 LDC R119, c[0x0][0x450] ;  /* 0x00011400ff772b82 */ /* 0x000e620000000800 */
        /* <DEDUP_REMOVED lines=17> */
[----:B0-----:R-:W-:-:S04]  /*7330*/  @P2 IMAD.HI.U32 R136, R7, R136, RZ ;  /* 0x0000008807882227 */ /* 0x001fc800078e00ff */
[----:B------:R-:W-:Y:S01]  /*7340*/  FMUL.FTZ R118, R107, UR6 ;  /* 0x000000066b767c20 */ /* 0x000fe20008410000 */
[----:B------:R-:W-:Y:S01]  /*7350*/  FMUL.FTZ R107, R108, UR6 ;  /* 0x000000066c6b7c20 */ /* 0x000fe20008410000 */
[----:B------:R-:W-:Y:S01]  /*7360*/  FMUL.FTZ R108, R109, UR6 ;  /* 0x000000066d6c7c20 */ /* 0x000fe20008410000 */
[----:B------:R-:W-:Y:S02]  /*7370*/  IMAD.MOV.U32 R109, RZ, RZ, R7 ;  /* 0x000000ffff6d7224 */ /* 0x000fe400078e0007 */
[----:B------:R-:W-:Y:S01]  /*7380*/  FMUL.FTZ R19, R139, UR6 ;  /* 0x000000068b137c20 */ /* 0x000fe20008410000 */
[----:B-1----:R-:W-:Y:S01]  /*7390*/  @P2 SHF.R.U32.HI R109, RZ, R119, R136 ;  /* 0x00000077ff6d2219 */ /* 0x002fe20000011688 */
[----:B------:R-:W-:Y:S01]  /*73a0*/  FMUL.FTZ R119, R98, UR6 ;  /* 0x0000000662777c20 */ /* 0x000fe20008410000 */
[----:B------:R-:W-:Y:S02]  /*73b0*/  IMAD.MOV.U32 R98, RZ, RZ, -0x90 ;  /* 0xffffff70ff627424 */ /* 0x000fe400078e00ff */
[----:B------:R-:W-:Y:S01]  /*73c0*/  FMUL.FTZ R15, R138, UR6 ;  /* 0x000000068a0f7c20 */ /* 0x000fe20008410000 */
[----:B------:R-:W-:Y:S01]  /*73d0*/  FMUL.FTZ R14, R137, UR6 ;  /* 0x00000006890e7c20 */ /* 0x000fe20008410000 */
[----:B------:R-:W0:Y:S01]  /*73e0*/  SHFL.IDX PT, R139, R109, 0x1, 0x1c1f ;  /* 0x003c1f006d8b7f89 */ /* 0x000e2200000e0000 */
[----:B------:R-:W-:-:S02]  /*73f0*/  IMAD R137, R9, R98, 0x1 ;  /* 0x0000000109897424 */ /* 0x000fc400078e0262 */
[----:B------:R-:W-:Y:S01]  /*7400*/  FMUL.FTZ R21, R142, UR6 ;  /* 0x000000068e157c20 */ /* 0x000fe20008410000 */
[----:B------:R-:W-:Y:S01]  /*7410*/  MUFU.TANH R19, R19 ;  /* 0x0000001300137308 */ /* 0x000fe20000002400 */
[----:B------:R-:W-:Y:S01]  /*7420*/  FMUL.FTZ R23, R143, UR6 ;  /* 0x000000068f177c20 */ /* 0x000fe20008410000 */
[----:B------:R-:W-:Y:S02]  /*7430*/  IMAD R137, R8, -0x2, R137 ;  /* 0xfffffffe08897824 */ /* 0x000fe400078e0289 */
[----:B------:R-:W-:Y:S01]  /*7440*/  FMUL.FTZ R136, R100, UR6 ;  /* 0x0000000664887c20 */ /* 0x000fe20008410000 */
[----:B------:R-:W-:Y:S01]  /*7450*/  FMUL.FTZ R131, R131, UR6 ;  /* 0x0000000683837c20 */ /* 0x000fe20008410000 */
[----:B------:R-:W-:Y:S01]  /*7460*/  FMUL.FTZ R122, R122, UR6 ;  /* 0x000000067a7a7c20 */ /* 0x000fe20008410000 */
[----:B------:R-:W-:Y:S02]  /*7470*/  IMAD R98, R16, UR49, R137 ;  /* 0x0000003110627c24 */ /* 0x000fe4000f8e0289 */
        /* <DEDUP_REMOVED lines=10> */
[----:B------:R-:W-:Y:S01]  /*7520*/  FMUL.FTZ R99, R99, UR6 ;  /* 0x0000000663637c20 */ /* 0x000fe20008410000 */
[----:B------:R-:W-:Y:S01]  /*7530*/  FMUL.FTZ R102, R102, UR6 ;  /* 0x0000000666667c20 */ /* 0x000fe20008410000 */
[----:B------:R-:W-:Y:S01]  /*7540*/  FMUL.FTZ R82, R82, UR6 ;  /* 0x0000000652527c20 */ /* 0x000fe20008410000 */
[----:B------:R-:W-:Y:S01]  /*7550*/  FMUL.FTZ R18, R141, UR6 ;  /* 0x000000068d127c20 */ /* 0x000fe20008410000 */
[--C-:B0-----:R-:W-:Y:S01]  /*7560*/  IADD3 R100, R139, -UR48, R98.reuse ;  /* 0x800000308b647c10 */ /* 0x101fe2000fffe062 */
[----:B------:R-:W-:Y:S01]  /*7570*/  FMUL.FTZ R139, R90, UR6 ;  /* 0x000000065a8b7c20 */ /* 0x000fe20008410000 */
[----:B------:R-:W0:Y:S01]  /*7580*/  SHFL.IDX PT, R109, R109, RZ, 0x1c1f ;  /* 0x001c1fff6d6d7589 */ /* 0x000e2200000e0000 */
[----:B------:R-:W3:Y:S01]  /*7590*/  MUFU.TANH R23, R23 ;  /* 0x0000001700177308 */ /* 0x000ee20000002400 */
[----:B------:R-:W-:Y:S01]  /*75a0*/  ISETP.GT.AND P3, PT, R100, RZ, PT ;  /* 0x000000ff6400720c */ /* 0x000fe20003f64270 */
[----:B------:R-:W-:Y:S01]  /*75b0*/  FMUL.FTZ R120, R120, UR6 ;  /* 0x0000000678787c20 */ /* 0x000fe20008410000 */
[----:B------:R-:W-:Y:S01]  /*75c0*/  ISETP.GT.AND P4, PT, R100, 0x1, PT ;  /* 0x000000016400780c */ /* 0x000fe20003f84270 */
[----:B------:R-:W-:Y:S01]  /*75d0*/  FMUL.FTZ R121, R121, UR6 ;  /* 0x0000000679797c20 */ /* 0x000fe20008410000 */
[----:B-1----:R-:W-:Y:S01]  /*75e0*/  FSEL R15, R15, -INF , P3 ;  /* 0xff8000000f0f7808 */ /* 0x002fe20001800000 */
[----:B------:R-:W-:Y:S01]  /*75f0*/  FMUL.FTZ R112, R112, UR6 ;  /* 0x0000000670707c20 */ /* 0x000fe20008410000 */
[----:B------:R-:W-:Y:S01]  /*7600*/  ISETP.GT.AND P3, PT, R100, 0x8, PT ;  /* 0x000000086400780c */ /* 0x000fe20003f64270 */
[----:B------:R-:W1:Y:S01]  /*7610*/  MUFU.TANH R129, R129 ;  /* 0x0000008100817308 */ /* 0x000e620000002400 */
[----:B------:R-:W-:Y:S01]  /*7620*/  FSEL R19, R19, -INF , P4 ;  /* 0xff80000013137808 */ /* 0x000fe20002000000 */
[----:B------:R-:W-:Y:S01]  /*7630*/  FMUL.FTZ R113, R113, UR6 ;  /* 0x0000000671717c20 */ /* 0x000fe20008410000 */
[----:B------:R-:W-:Y:S01]  /*7640*/  FMNMX.FTZ R94, R15, R11, !PT ;  /* 0x0000000b0f5e7209 */ /* 0x000fe20007810000 */
[----:B------:R-:W-:Y:S01]  /*7650*/  FMUL.FTZ R104, R104, UR6 ;  /* 0x0000000668687c20 */ /* 0x000fe20008410000 */
[----:B------:R-:W-:Y:S01]  /*7660*/  ISETP.GT.AND P4, PT, R100, 0x9, PT ;  /* 0x000000096400780c */ /* 0x000fe20003f84270 */
[----:B------:R-:W-:Y:S01]  /*7670*/  FMUL.FTZ R105, R105, UR6 ;  /* 0x0000000669697c20 */ /* 0x000fe20008410000 */
[----:B--2---:R-:W-:Y:S01]  /*7680*/  FSEL R21, R21, -INF , P3 ;  /* 0xff80000015157808 */ /* 0x004fe20001800000 */
[----:B------:R-:W2:Y:S01]  /*7690*/  MUFU.TANH R131, R131 ;  /* 0x0000008300837308 */ /* 0x000ea20000002400 */
[----:B------:R-:W-:Y:S01]  /*76a0*/  FMNMX.FTZ R94, R19, R94, !PT ;  /* 0x0000005e135e7209 */ /* 0x000fe20007810000 */
[----:B------:R-:W-:Y:S01]  /*76b0*/  FMUL.FTZ R96, R96, UR6 ;  /* 0x0000000660607c20 */ /* 0x000fe20008410000 */
[----:B------:R-:W-:Y:S01]  /*76c0*/  ISETP.GT.AND P3, PT, R100, 0x10, PT ;  /* 0x000000106400780c */ /* 0x000fe20003f64270 */
[----:B------:R-:W-:Y:S01]  /*76d0*/  FMUL.FTZ R97, R97, UR6 ;  /* 0x0000000661617c20 */ /* 0x000fe20008410000 */
[----:B---3--:R-:W-:Y:S01]  /*76e0*/  FSEL R23, R23, -INF , P4 ;  /* 0xff80000017177808 */ /* 0x008fe20002000000 */
[----:B------:R-:W-:Y:S01]  /*76f0*/  FMUL.FTZ R88, R88, UR6 ;  /* 0x0000000658587c20 */ /* 0x000fe20008410000 */
[----:B------:R-:W-:Y:S01]  /*7700*/  FMNMX.FTZ R94, R21, R94, !PT ;  /* 0x0000005e155e7209 */ /* 0x000fe20007810000 */
[----:B------:R-:W3:Y:S01]  /*7710*/  MUFU.TANH R132, R132 ;  /* 0x0000008400847308 */ /* 0x000ee20000002400 */
[----:B------:R-:W-:Y:S01]  /*7720*/  ISETP.GT.AND P4, PT, R100, 0x11, PT ;  /* 0x000000116400780c */ /* 0x000fe20003f84270 */
[----:B------:R-:W-:Y:S01]  /*7730*/  FMUL.FTZ R89, R89, UR6 ;  /* 0x0000000659597c20 */ /* 0x000fe20008410000 */
[----:B-1----:R-:W-:Y:S01]  /*7740*/  FSEL R129, R129, -INF , P3 ;  /* 0xff80000081817808 */ /* 0x002fe20001800000 */
[----:B------:R-:W-:Y:S01]  /*7750*/  FMUL.FTZ R92, R92, UR6 ;  /* 0x000000065c5c7c20 */ /* 0x000fe20008410000 */
[C---:B------:R-:W-:Y:S01]  /*7760*/  ISETP.GT.AND P3, PT, R100.reuse, 0x18, PT ;  /* 0x000000186400780c */ /* 0x040fe20003f64270 */
[----:B------:R-:W-:Y:S01]  /*7770*/  FMUL.FTZ R93, R93, UR6 ;  /* 0x000000065d5d7c20 */ /* 0x000fe20008410000 */
[----:B------:R-:W-:Y:S01]  /*7780*/  ISETP.GT.AND P5, PT, R100, 0x28, PT ;  /* 0x000000286400780c */ /* 0x000fe20003fa4270 */
[----:B------:R-:W1:Y:S01]  /*7790*/  MUFU.TANH R133, R133 ;  /* 0x0000008500857308 */ /* 0x000e620000002400 */
[----:B--2---:R-:W-:Y:S01]  /*77a0*/  FSEL R131, R131, -INF , P4 ;  /* 0xff80000083837808 */ /* 0x004fe20002000000 */
[----:B------:R-:W-:Y:S01]  /*77b0*/  FMUL.FTZ R80, R80, UR6 ;  /* 0x0000000650507c20 */ /* 0x000fe20008410000 */
[----:B------:R-:W-:Y:S01]  /*77c0*/  ISETP.GT.AND P4, PT, R100, 0x19, PT ;  /* 0x000000196400780c */ /* 0x000fe20003f84270 */
[----:B------:R-:W-:Y:S01]  /*77d0*/  FMUL.FTZ R81, R81, UR6 ;  /* 0x0000000651517c20 */ /* 0x000fe20008410000 */
[----:B0-----:R-:W-:Y:S01]  /*77e0*/  IADD3 R109, R109, -UR48, R98 ;  /* 0x800000306d6d7c10 */ /* 0x001fe2000fffe062 */
[----:B------:R-:W-:Y:S01]  /*77f0*/  FMUL.FTZ R84, R84, UR6 ;  /* 0x0000000654547c20 */ /* 0x000fe20008410000 */
[----:B------:R-:W-:Y:S01]  /*7800*/  FMUL.FTZ R85, R85, UR6 ;  /* 0x0000000655557c20 */ /* 0x000fe20008410000 */
[----:B------:R-:W0:Y:S01]  /*7810*/  MUFU.TANH R122, R122 ;  /* 0x0000007a007a7308 */ /* 0x000e220000002400 */
[----:B---3--:R-:W-:Y:S01]  /*7820*/  FSEL R132, R132, -INF , P3 ;  /* 0xff80000084847808 */ /* 0x008fe20001800000 */
[----:B------:R-:W-:Y:S01]  /*7830*/  FMUL.FTZ R73, R73, UR6 ;  /* 0x0000000649497c20 */ /* 0x000fe20008410000 */
[----:B------:R-:W-:Y:S01]  /*7840*/  ISETP.GT.AND P3, PT, R100, 0x20, PT ;  /* 0x000000206400780c */ /* 0x000fe20003f64270 */
[----:B------:R-:W-:Y:S01]  /*7850*/  FMUL.FTZ R76, R76, UR6 ;  /* 0x000000064c4c7c20 */ /* 0x000fe20008410000 */
[----:B------:R-:W-:Y:S01]  /*7860*/  ISETP.GT.AND P6, PT, R109, 0x1, PT ;  /* 0x000000016d00780c */ /* 0x000fe20003fc4270 */
[----:B------:R-:W2:Y:S02]  /*7870*/  S2R R146, SR_TID.X ;  /* 0x0000000000927919 */ /* 0x000ea40000002100 */
[----:B------:R3:W-:Y:S01]  /*7880*/  MUFU.TANH R90, R138 ;  /* 0x0000008a005a7308 */ /* 0x0007e20000002400 */
[----:B-1----:R-:W-:Y:S01]  /*7890*/  FSEL R133, R133, -INF , P4 ;  /* 0xff80000085857808 */ /* 0x002fe20002000000 */
[----:B------:R-:W-:-:S02]  /*78a0*/  WARPGROUP.DEPBAR.LE gsb0, 0x0 ;  /* 0x00008000000079c5 */ /* 0x000fc40000010000 */
[----:B------:R-:W-:Y:S01]  /*78b0*/  WARPGROUP.ARRIVE ;  /* 0x00000000000079c5 */ /* 0x000fe20000000000 */
[----:B------:R-:W-:-:S03]  /*78c0*/  ISETP.GT.AND P4, PT, R100, 0x21, PT ;  /* 0x000000216400780c */ /* 0x000fc60003f84270 */
[----:B------:R-:W1:Y:S01]  /*78d0*/  MUFU.TANH R134, R134 ;  /* 0x0000008600867308 */ /* 0x000e620000002400 */
[----:B---3--:R-:W-:Y:S01]  /*78e0*/  FMNMX.FTZ R138, R23, R94, !PT ;  /* 0x0000005e178a7209 */ /* 0x008fe20007810000 */
[----:B------:R-:W-:Y:S01]  /*78f0*/  HGMMA.64x96x16.F32 R24, gdesc[UR28].tnspB, R24, gsb0 ;  /* 0x416000001c1879f0 */ /* 0x000fe20008000818 */
[----:B------:R-:W-:Y:S02]  /*7900*/  UIADD3 UR28, UR10, 0x300, URZ ;  /* 0x000003000a1c7890 */ /* 0x000fe4000fffe03f */
[----:B------:R-:W-:Y:S01]  /*7910*/  FMNMX.FTZ R138, R129, R138, !PT ;  /* 0x0000008a818a7209 */ /* 0x000fe20007810000 */
[----:B------:R-:W-:Y:S01]  /*7920*/  UIADD3 UR30, UR7, 0x80, URZ ;  /* 0x00000080071e7890 */ /* 0x000fe2000fffe03f */
[----:B0-----:R-:W-:Y:S01]  /*7930*/  FSEL R122, R122, -INF , P3 ;  /* 0xff8000007a7a7808 */ /* 0x001fe20001800000 */
[----:B------:R-:W-:Y:S01]  /*7940*/  UMOV UR29, 0xc0000010 ;  /* 0xc0000010001d7882 */ /* 0x000fe20000000000 */
[----:B------:R-:W-:Y:S01]  /*7950*/  UMOV UR31, 0x80000020 ;  /* 0x80000020001f7882 */ /* 0x000fe20000000000 */
[----:B------:R-:W0:Y:S01]  /*7960*/  MUFU.TANH R125, R125 ;  /* 0x0000007d007d7308 */ /* 0x000e220000002400 */
[----:B------:R-:W-:-:S02]  /*7970*/  FMNMX.FTZ R95, R131, R138, !PT ;  /* 0x0000008a835f7209 */ /* 0x000fc40007810000 */
[----:B------:R-:W-:Y:S02]  /*7980*/  ISETP.GT.AND P3, PT, R100, 0x29, PT ;  /* 0x000000296400780c */ /* 0x000fe40003f64270 */
[----:B------:R-:W-:Y:S02]  /*7990*/  FMNMX.FTZ R138, R132, R95, !PT ;  /* 0x0000005f848a7209 */ /* 0x000fe40007810000 */
[----:B-1----:R-:W-:Y:S01]  /*79a0*/  FSEL R134, R134, -INF , P4 ;  /* 0xff80000086867808 */ /* 0x002fe20002000000 */
[----:B------:R-:W1:Y:S01]  /*79b0*/  MUFU.TANH R126, R126 ;  /* 0x0000007e007e7308 */ /* 0x000e620000002400 */
[----:B------:R-:W-:Y:S02]  /*79c0*/  FMNMX.FTZ R95, R133, R138, !PT ;  /* 0x0000008a855f7209 */ /* 0x000fe40007810000 */
[----:B------:R-:W-:Y:S02]  /*79d0*/  ISETP.GT.AND P4, PT, R100, 0x30, PT ;  /* 0x000000306400780c */ /* 0x000fe40003f84270 */
[----:B--2---:R-:W-:-:S03]  /*79e0*/  SHF.R.U32.HI R144, RZ, 0x7, R146 ;  /* 0x00000007ff907819 */ /* 0x004fc60000011692 */
[----:B------:R-:W2:Y:S01]  /*79f0*/  MUFU.TANH R127, R127 ;  /* 0x0000007f007f7308 */ /* 0x000ea20000002400 */
[----:B0-----:R-:W-:Y:S02]  /*7a00*/  FSEL R125, R125, -INF , P5 ;  /* 0xff8000007d7d7808 */ /* 0x001fe40002800000 */
[----:B------:R-:W-:-:S05]  /*7a10*/  ISETP.GT.AND P5, PT, R100, 0x81, PT ;  /* 0x000000816400780c */ /* 0x000fca0003fa4270 */
[----:B------:R-:W0:Y:S01]  /*7a20*/  MUFU.TANH R135, R135 ;  /* 0x0000008700877308 */ /* 0x000e220000002400 */
[----:B-1----:R-:W-:Y:S02]  /*7a30*/  FSEL R126, R126, -INF , P3 ;  /* 0xff8000007e7e7808 */ /* 0x002fe40001800000 */
[----:B------:R-:W-:-:S05]  /*7a40*/  ISETP.GT.AND P3, PT, R100, 0x31, PT ;  /* 0x000000316400780c */ /* 0x000fca0003f64270 */
[----:B------:R1:W-:Y:S01]  /*7a50*/  MUFU.TANH R91, R139 ;  /* 0x0000008b005b7308 */ /* 0x0003e20000002400 */
[----:B--2---:R-:W-:Y:S02]  /*7a60*/  FSEL R127, R127, -INF , P4 ;  /* 0xff8000007f7f7808 */ /* 0x004fe40002000000 */
[----:B------:R-:W-:-:S05]  /*7a70*/  ISETP.GT.AND P4, PT, R100, 0x38, PT ;  /* 0x000000386400780c */ /* 0x000fca0003f84270 */
[----:B------:R-:W2:Y:S01]  /*7a80*/  MUFU.TANH R116, R116 ;  /* 0x0000007400747308 */ /* 0x000ea20000002400 */
[----:B-1----:R-:W-:Y:S02]  /*7a90*/  FMNMX.FTZ R139, R122, R95, !PT ;  /* 0x0000005f7a8b7209 */ /* 0x002fe40007810000 */
[----:B0-----:R-:W-:Y:S02]  /*7aa0*/  FSEL R135, R135, -INF , P3 ;  /* 0xff80000087877808 */ /* 0x001fe40001800000 */
[----:B------:R-:W-:Y:S02]  /*7ab0*/  FMNMX.FTZ R138, R134, R139, !PT ;  /* 0x0000008b868a7209 */ /* 0x000fe40007810000 */
[----:B------:R-:W-:Y:S01]  /*7ac0*/  ISETP.GT.AND P3, PT, R100, 0x39, PT ;  /* 0x000000396400780c */ /* 0x000fe20003f64270 */
[----:B------:R-:W0:Y:S01]  /*7ad0*/  MUFU.TANH R117, R117 ;  /* 0x0000007500757308 */ /* 0x000e220000002400 */
[----:B------:R-:W-:-:S04]  /*7ae0*/  FMNMX.FTZ R139, R125, R138, !PT ;  /* 0x0000008a7d8b7209 */ /* 0x000fc80007810000 */
[----:B------:R-:W-:-:S03]  /*7af0*/  FMNMX.FTZ R138, R126, R139, !PT ;  /* 0x0000008b7e8a7209 */ /* 0x000fc60007810000 */
[----:B------:R-:W1:Y:S01]  /*7b00*/  MUFU.TANH R106, R106 ;  /* 0x0000006a006a7308 */ /* 0x000e620000002400 */
[----:B------:R-:W-:Y:S02]  /*7b10*/  FMNMX.FTZ R138, R127, R138, !PT ;  /* 0x0000008a7f8a7209 */ /* 0x000fe40007810000 */
[----:B--2---:R-:W-:Y:S02]  /*7b20*/  FSEL R116, R116, -INF , P4 ;  /* 0xff80000074747808 */ /* 0x004fe40002000000 */
[----:B------:R-:W-:Y:S01]  /*7b30*/  FMNMX.FTZ R139, R135, R138, !PT ;  /* 0x0000008a878b7209 */ /* 0x000fe20007810000 */
[----:B------:R-:W-:Y:S01]  /*7b40*/  FMUL.FTZ R138, R86, UR6 ;  /* 0x00000006568a7c20 */ /* 0x000fe20008410000 */
[C---:B------:R-:W-:Y:S01]  /*7b50*/  ISETP.GT.AND P4, PT, R100.reuse, 0x40, PT ;  /* 0x000000406400780c */ /* 0x040fe20003f84270 */
[----:B------:R-:W2:Y:S01]  /*7b60*/  MUFU.TANH R118, R118 ;  /* 0x0000007600767308 */ /* 0x000ea20000002400 */
[----:B0-----:R-:W-:Y:S02]  /*7b70*/  FSEL R117, R117, -INF , P3 ;  /* 0xff80000075757808 */ /* 0x001fe40001800000 */
[----:B------:R-:W-:-:S05]  /*7b80*/  ISETP.GT.AND P3, PT, R100, 0x41, PT ;  /* 0x000000416400780c */ /* 0x000fca0003f64270 */
[----:B------:R-:W0:Y:S01]  /*7b90*/  MUFU.TANH R110, R110 ;  /* 0x0000006e006e7308 */ /* 0x000e220000002400 */
[----:B-1----:R-:W-:Y:S02]  /*7ba0*/  FSEL R106, R106, -INF , P4 ;  /* 0xff8000006a6a7808 */ /* 0x002fe40002000000 */
[----:B------:R-:W-:-:S05]  /*7bb0*/  ISETP.GT.AND P4, PT, R100, 0x48, PT ;  /* 0x000000486400780c */ /* 0x000fca0003f84270 */
[----:B------:R-:W1:Y:S01]  /*7bc0*/  MUFU.TANH R111, R111 ;  /* 0x0000006f006f7308 */ /* 0x000e620000002400 */
[----:B--2---:R-:W-:Y:S02]  /*7bd0*/  FSEL R118, R118, -INF , P3 ;  /* 0xff80000076767808 */ /* 0x004fe40001800000 */
[----:B------:R-:W-:-:S05]  /*7be0*/  ISETP.GT.AND P3, PT, R100, 0x49, PT ;  /* 0x000000496400780c */ /* 0x000fca0003f64270 */
[----:B------:R2:W-:Y:S01]  /*7bf0*/  MUFU.TANH R94, R140 ;  /* 0x0000008c005e7308 */ /* 0x0005e20000002400 */
[----:B0-----:R-:W-:Y:S02]  /*7c00*/  FSEL R110, R110, -INF , P4 ;  /* 0xff8000006e6e7808 */ /* 0x001fe40002000000 */
[----:B------:R-:W-:Y:S01]  /*7c10*/  ISETP.GT.AND P4, PT, R100, 0x50, PT ;  /* 0x000000506400780c */ /* 0x000fe20003f84270 */
[----:B------:R-:W-:Y:S02]  /*7c20*/  WARPGROUP.DEPBAR.LE gsb0, 0x0 ;  /* 0x00008000000079c5 */ /* 0x000fe40000010000 */
[----:B------:R-:W-:Y:S01]  /*7c30*/  WARPGROUP.ARRIVE ;  /* 0x00000000000079c5 */ /* 0x000fe20000000000 */
[----:B--2---:R-:W-:Y:S01]  /*7c40*/  FMNMX.FTZ R140, R116, R139, !PT ;  /* 0x0000008b748c7209 */ /* 0x004fe20007810000 */
[----:B------:R-:W0:Y:S01]  /*7c50*/  MUFU.TANH R119, R119 ;  /* 0x0000007700777308 */ /* 0x000e220000002400 */
[----:B-1----:R-:W-:Y:S02]  /*7c60*/  FSEL R111, R111, -INF , P3 ;  /* 0xff8000006f6f7808 */ /* 0x002fe40001800000 */
[----:B------:R-:W-:Y:S01]  /*7c70*/  FMNMX.FTZ R139, R117, R140, !PT ;  /* 0x0000008c758b7209 */ /* 0x000fe20007810000 */
[----:B------:R-:W-:Y:S01]  /*7c80*/  HGMMA.64x96x16.F32 R24, gdesc[UR28].tnspB, R24, gsb0 ;  /* 0x416000001c1879f0 */ /* 0x000fe20008000818 */
[----:B------:R-:W-:Y:S01]  /*7c90*/  UIADD3 UR28, UR10, 0x480, URZ ;  /* 0x000004800a1c7890 */ /* 0x000fe2000fffe03f */
[----:B------:R-:W-:Y:S01]  /*7ca0*/  ISETP.GT.AND P3, PT, R100, 0x51, PT ;  /* 0x000000516400780c */ /* 0x000fe20003f64270 */
[----:B------:R-:W-:Y:S01]  /*7cb0*/  UIADD3 UR30, UR7, 0xc0, URZ ;  /* 0x000000c0071e7890 */ /* 0x000fe2000fffe03f */
[----:B------:R-:W1:Y:S01]  /*7cc0*/  MUFU.TANH R99, R99 ;  /* 0x0000006300637308 */ /* 0x000e620000002400 */
[----:B------:R-:W-:Y:S01]  /*7cd0*/  UMOV UR29, 0xc0000010 ;  /* 0xc0000010001d7882 */ /* 0x000fe20000000000 */
[----:B------:R-:W-:Y:S01]  /*7ce0*/  UMOV UR31, 0x80000020 ;  /* 0x80000020001f7882 */ /* 0x000fe20000000000 */
[----:B------:R-:W-:-:S04]  /*7cf0*/  FMNMX.FTZ R139, R106, R139, !PT ;  /* 0x0000008b6a8b7209 */ /* 0x000fc80007810000 */
[----:B------:R-:W-:Y:S01]  /*7d00*/  FMNMX.FTZ R139, R118, R139, !PT ;  /* 0x0000008b768b7209 */ /* 0x000fe20007810000 */
[----:B------:R-:W2:Y:S01]  /*7d10*/  MUFU.TANH R102, R102 ;  /* 0x0000006600667308 */ /* 0x000ea20000002400 */
[----:B0-----:R-:W-:Y:S02]  /*7d20*/  FSEL R119, R119, -INF , P4 ;  /* 0xff80000077777808 */ /* 0x001fe40002000000 */
[----:B------:R-:W-:Y:S01]  /*7d30*/  FMNMX.FTZ R140, R110, R139, !PT ;  /* 0x0000008b6e8c7209 */ /* 0x000fe20007810000 */
[----:B------:R-:W-:Y:S01]  /*7d40*/  FMUL.FTZ R139, R78, UR6 ;  /* 0x000000064e8b7c20 */ /* 0x000fe20008410000 */
[----:B------:R-:W-:Y:S02]  /*7d50*/  ISETP.GT.AND P4, PT, R100, 0x58, PT ;  /* 0x000000586400780c */ /* 0x000fe40003f84270 */
[----:B------:R-:W-:Y:S01]  /*7d60*/  FMNMX.FTZ R140, R111, R140, !PT ;  /* 0x0000008c6f8c7209 */ /* 0x000fe20007810000 */
[----:B------:R0:W3:Y:S01]  /*7d70*/  MUFU.TANH R95, R137 ;  /* 0x00000089005f7308 */ /* 0x0000e20000002400 */
[----:B-1----:R-:W-:-:S02]  /*7d80*/  FSEL R99, R99, -INF , P3 ;  /* 0xff80000063637808 */ /* 0x002fc40001800000 */
[----:B------:R-:W-:Y:S02]  /*7d90*/  FMNMX.FTZ R140, R119, R140, !PT ;  /* 0x0000008c778c7209 */ /* 0x000fe40007810000 */
[----:B------:R-:W-:Y:S02]  /*7da0*/  ISETP.GT.AND P3, PT, R100, 0x59, PT ;  /* 0x000000596400780c */ /* 0x000fe40003f64270 */
[----:B------:R-:W-:Y:S01]  /*7db0*/  FMNMX.FTZ R141, R99, R140, !PT ;  /* 0x0000008c638d7209 */ /* 0x000fe20007810000 */
[----:B------:R-:W1:Y:S01]  /*7dc0*/  MUFU.TANH R103, R103 ;  /* 0x0000006700677308 */ /* 0x000e620000002400 */
[----:B0-----:R-:W-:Y:S01]  /*7dd0*/  FMUL.FTZ R137, R83, UR6 ;  /* 0x0000000653897c20 */ /* 0x001fe20008410000 */
[----:B--2---:R-:W-:Y:S01]  /*7de0*/  FSEL R102, R102, -INF , P4 ;  /* 0xff80000066667808 */ /* 0x004fe20002000000 */
[----:B------:R-:W-:Y:S01]  /*7df0*/  FMUL.FTZ R140, R79, UR6 ;  /* 0x000000064f8c7c20 */ /* 0x000fe20008410000 */
[----:B------:R-:W-:-:S04]  /*7e00*/  ISETP.GT.AND P4, PT, R100, 0x60, PT ;  /* 0x000000606400780c */ /* 0x000fc80003f84270 */
[----:B------:R0:W2:Y:S01]  /*7e10*/  MUFU.TANH R83, R82 ;  /* 0x0000005200537308 */ /* 0x0000a20000002400 */
[----:B------:R-:W-:Y:S02]  /*7e20*/  FSEL R78, R91, -INF , P4 ;  /* 0xff8000005b4e7808 */ /* 0x000fe40002000000 */
[----:B------:R-:W-:-:S05]  /*7e30*/  ISETP.GT.AND P4, PT, R100, 0x68, PT ;  /* 0x000000686400780c */ /* 0x000fca0003f84270 */
[----:B------:R4:W5:Y:S01]  /*7e40*/  MUFU.TANH R86, R137 ;  /* 0x0000008900567308 */ /* 0x0009620000002400 */
[----:B0-----:R-:W-:-:S07]  /*7e50*/  FMUL.FTZ R82, R87, UR6 ;  /* 0x0000000657527c20 */ /* 0x001fce0008410000 */
[----:B------:R0:W5:Y:S01]  /*7e60*/  MUFU.TANH R87, R138 ;  /* 0x0000008a00577308 */ /* 0x0001620000002400 */
[----:B----4-:R-:W-:-:S07]  /*7e70*/  FMUL.FTZ R137, R74, UR6 ;  /* 0x000000064a897c20 */ /* 0x010fce0008410000 */
[----:B------:R4:W5:Y:S01]  /*7e80*/  MUFU.TANH R74, R82 ;  /* 0x00000052004a7308 */ /* 0x0009620000002400 */
[----:B0-----:R-:W-:Y:S01]  /*7e90*/  FMUL.FTZ R138, R75, UR6 ;  /* 0x000000064b8a7c20 */ /* 0x001fe20008410000 */
[----:B------:R-:W-:Y:S02]  /*7ea0*/  FSEL R75, R90, -INF , P3 ;  /* 0xff8000005a4b7808 */ /* 0x000fe40001800000 */
[----:B------:R-:W-:-:S04]  /*7eb0*/  ISETP.GT.AND P3, PT, R100, 0x61, PT ;  /* 0x000000616400780c */ /* 0x000fc80003f64270 */
[----:B------:R-:W-:Y:S01]  /*7ec0*/  FSEL R94, R94, -INF , P3 ;  /* 0xff8000005e5e7808 */ /* 0x000fe20001800000 */
[----:B------:R-:W0:Y:S01]  /*7ed0*/  MUFU.TANH R137, R137 ;  /* 0x0000008900897308 */ /* 0x000e220000002400 */
[----:B----4-:R-:W-:Y:S02]  /*7ee0*/  FMNMX.FTZ R82, R102, R141, !PT ;  /* 0x0000008d66527209 */ /* 0x010fe40007810000 */
[----:B------:R-:W-:Y:S02]  /*7ef0*/  ISETP.GT.AND P3, PT, R100, 0x69, PT ;  /* 0x000000696400780c */ /* 0x000fe40003f64270 */
[----:B------:R-:W-:Y:S02]  /*7f00*/  FMNMX.FTZ R91, R75, R82, !PT ;  /* 0x000000524b5b7209 */ /* 0x000fe40007810000 */
[----:B---3--:R-:W-:Y:S01]  /*7f10*/  FSEL R82, R95, -INF , P4 ;  /* 0xff8000005f527808 */ /* 0x008fe20002000000 */
[----:B------:R-:W3:Y:S01]  /*7f20*/  MUFU.TANH R138, R138 ;  /* 0x0000008a008a7308 */ /* 0x000ee20000002400 */
[----:B------:R-:W-:-:S02]  /*7f30*/  FMNMX.FTZ R91, R78, R91, !PT ;  /* 0x0000005b4e5b7209 */ /* 0x000fc40007810000 */
[----:B------:R-:W-:Y:S02]  /*7f40*/  ISETP.GT.AND P4, PT, R100, 0x70, PT ;  /* 0x000000706400780c */ /* 0x000fe40003f84270 */
[----:B------:R-:W-:Y:S02]  /*7f50*/  FMNMX.FTZ R79, R94, R91, !PT ;  /* 0x0000005b5e4f7209 */ /* 0x000fe40007810000 */
[----:B-1----:R-:W-:Y:S01]  /*7f60*/  FSEL R91, R103, -INF , P3 ;  /* 0xff800000675b7808 */ /* 0x002fe20001800000 */
[----:B------:R-:W1:Y:S01]  /*7f70*/  MUFU.TANH R139, R139 ;  /* 0x0000008b008b7308 */ /* 0x000e620000002400 */
[----:B------:R-:W-:Y:S01]  /*7f80*/  FMNMX.FTZ R142, R82, R79, !PT ;  /* 0x0000004f528e7209 */ /* 0x000fe20007810000 */
[----:B------:R-:W-:Y:S01]  /*7f90*/  FMUL.FTZ R103, R101, UR6 ;  /* 0x0000000665677c20 */ /* 0x000fe20008410000 */
[----:B--2---:R-:W-:Y:S02]  /*7fa0*/  FSEL R90, R83, -INF , P4 ;  /* 0xff800000535a7808 */ /* 0x004fe40002000000 */
[----:B------:R-:W-:-:S02]  /*7fb0*/  ISETP.GT.AND P3, PT, R100, 0x71, PT ;  /* 0x000000716400780c */ /* 0x000fc40003f64270 */
[----:B------:R-:W-:Y:S01]  /*7fc0*/  FMNMX.FTZ R83, R91, R142, !PT ;  /* 0x0000008e5b537209 */ /* 0x000fe20007810000 */
[----:B------:R-:W2:Y:S01]  /*7fd0*/  MUFU.TANH R140, R140 ;  /* 0x0000008c008c7308 */ /* 0x000ea20000002400 */
[----:B------:R-:W-:Y:S02]  /*7fe0*/  ISETP.GT.AND P4, PT, R100, 0x78, PT ;  /* 0x000000786400780c */ /* 0x000fe40003f84270 */
[----:B-----5:R-:W-:Y:S02]  /*7ff0*/  FSEL R79, R86, -INF , P3 ;  /* 0xff800000564f7808 */ /* 0x020fe40001800000 */
[----:B------:R-:W-:Y:S02]  /*8000*/  FMNMX.FTZ R142, R90, R83, !PT ;  /* 0x000000535a8e7209 */ /* 0x000fe40007810000 */
[----:B------:R-:W-:Y:S01]  /*8010*/  ISETP.GT.AND P3, PT, R100, 0x79, PT ;  /* 0x000000796400780c */ /* 0x000fe20003f64270 */
[----:B------:R-:W4:Y:S01]  /*8020*/  MUFU.TANH R13, R13 ;  /* 0x0000000d000d7308 */ /* 0x000f220000002400 */
[----:B------:R-:W-:-:S02]  /*8030*/  WARPGROUP.DEPBAR.LE gsb0, 0x0 ;  /* 0x00008000000079c5 */ /* 0x000fc40000010000 */
[----:B------:R-:W-:Y:S01]  /*8040*/  WARPGROUP.ARRIVE ;  /* 0x00000000000079c5 */ /* 0x000fe20000000000 */
[----:B------:R-:W-:Y:S02]  /*8050*/  FSEL R86, R87, -INF , P4 ;  /* 0xff80000057567808 */ /* 0x000fe40002000000 */
[----:B------:R-:W-:Y:S02]  /*8060*/  FMNMX.FTZ R83, R79, R142, !PT ;  /* 0x0000008e4f537209 */ /* 0x000fe40007810000 */
[----:B------:R-:W-:Y:S01]  /*8070*/  FSEL R87, R74, -INF , P3 ;  /* 0xff8000004a577808 */ /* 0x000fe20001800000 */
[----:B------:R-:W-:Y:S01]  /*8080*/  HGMMA.64x96x16.F32 R24, gdesc[UR28].tnspB, R24, gsb0 ;  /* 0x416000001c1879f0 */ /* 0x000fe20008000818 */
[----:B------:R-:W-:Y:S01]  /*8090*/  UIADD3 UR28, UR10, 0x600, URZ ;  /* 0x000006000a1c7890 */ /* 0x000fe2000fffe03f */
[----:B------:R-:W-:Y:S01]  /*80a0*/  ISETP.GT.AND P4, PT, R100, 0x80, PT ;  /* 0x000000806400780c */ /* 0x000fe20003f84270 */
[----:B------:R-:W-:Y:S01]  /*80b0*/  UIADD3 UR30, UR7, 0x100, URZ ;  /* 0x00000100071e7890 */ /* 0x000fe2000fffe03f */
[----:B------:R-:W-:Y:S01]  /*80c0*/  FMNMX.FTZ R74, R86, R83, !PT ;  /* 0x00000053564a7209 */ /* 0x000fe20007810000 */
[----:B------:R-:W-:Y:S01]  /*80d0*/  UMOV UR29, 0xc0000010 ;  /* 0xc0000010001d7882 */ /* 0x000fe20000000000 */
[----:B------:R-:W-:Y:S01]  /*80e0*/  UMOV UR31, 0x80000020 ;  /* 0x80000020001f7882 */ /* 0x000fe20000000000 */
[----:B0-----:R-:W-:Y:S01]  /*80f0*/  FSEL R83, R137, -INF , P4 ;  /* 0xff80000089537808 */ /* 0x001fe20002000000 */
[----:B------:R-:W-:Y:S01]  /*8100*/  MUFU.TANH R14, R14 ;  /* 0x0000000e000e7308 */ /* 0x000fe20000002400 */
[----:B------:R-:W-:-:S02]  /*8110*/  FMNMX.FTZ R74, R87, R74, !PT ;  /* 0x0000004a574a7209 */ /* 0x000fc40007810000 */
[----:B------:R-:W-:Y:S02]  /*8120*/  ISETP.GT.AND P3, PT, R100, 0x88, PT ;  /* 0x000000886400780c */ /* 0x000fe40003f64270 */
[----:B---3--:R-:W-:Y:S02]  /*8130*/  FSEL R95, R138, -INF , P5 ;  /* 0xff8000008a5f7808 */ /* 0x008fe40002800000 */
[----:B------:R-:W-:Y:S01]  /*8140*/  FMNMX.FTZ R74, R83, R74, !PT ;  /* 0x0000004a534a7209 */ /* 0x000fe20007810000 */
[----:B------:R-:W0:Y:S01]  /*8150*/  MUFU.TANH R17, R17 ;  /* 0x0000001100117308 */ /* 0x000e220000002400 */
[----:B------:R-:W-:Y:S02]  /*8160*/  ISETP.GT.AND P4, PT, R100, 0x89, PT ;  /* 0x000000896400780c */ /* 0x000fe40003f84270 */
[----:B-1----:R-:W-:Y:S02]  /*8170*/  FSEL R101, R139, -INF , P3 ;  /* 0xff8000008b657808 */ /* 0x002fe40001800000 */
[----:B------:R-:W-:-:S02]  /*8180*/  FMNMX.FTZ R74, R95, R74, !PT ;  /* 0x0000004a5f4a7209 */ /* 0x000fc40007810000 */
[----:B--2---:R-:W-:Y:S01]  /*8190*/  FSEL R100, R140, -INF , P4 ;  /* 0xff8000008c647808 */ /* 0x004fe20002000000 */
[----:B------:R-:W-:Y:S01]  /*81a0*/  MUFU.TANH R18, R18 ;  /* 0x0000001200127308 */ /* 0x000fe20000002400 */
[----:B------:R-:W-:Y:S02]  /*81b0*/  FMNMX.FTZ R137, R101, R74, !PT ;  /* 0x0000004a65897209 */ /* 0x000fe40007810000 */
[----:B------:R-:W-:Y:S02]  /*81c0*/  ISETP.GT.AND P5, PT, R109, RZ, PT ;  /* 0x000000ff6d00720c */ /* 0x000fe40003fa4270 */
[----:B------:R-:W-:Y:S02]  /*81d0*/  FMNMX.FTZ R137, R100, R137, !PT ;  /* 0x0000008964897209 */ /* 0x000fe40007810000 */
[----:B----4-:R-:W-:Y:S01]  /*81e0*/  FSEL R13, R13, -INF , P5 ;  /* 0xff8000000d0d7808 */ /* 0x010fe20002800000 */
[----:B------:R-:W-:Y:S01]  /*81f0*/  MUFU.TANH R20, R20 ;  /* 0x0000001400147308 */ /* 0x000fe20000002400 */
[----:B------:R-:W-:Y:S01]  /*8200*/  ISETP.GT.AND P4, PT, R109, 0x8, PT ;  /* 0x000000086d00780c */ /* 0x000fe20003f84270 */
[----:B------:R-:W1:Y:S01]  /*8210*/  SHFL.BFLY PT, R74, R137, 0x2, 0x1f ;  /* 0x0c401f00894a7f89 */ /* 0x000e6200000e0000 */
[----:B------:R-:W-:-:S02]  /*8220*/  FMNMX.FTZ R140, R13, R10, !PT ;  /* 0x0000000a0d8c7209 */ /* 0x000fc40007810000 */
[----:B------:R-:W-:Y:S02]  /*8230*/  ISETP.GT.AND P5, PT, R109, 0x9, PT ;  /* 0x000000096d00780c */ /* 0x000fe40003fa4270 */
[----:B0-----:R-:W-:Y:S01]  /*8240*/  FSEL R17, R17, -INF , P4 ;  /* 0xff80000011117808 */ /* 0x001fe20002000000 */
[----:B------:R-:W0:Y:S01]  /*8250*/  MUFU.TANH R22, R22 ;  /* 0x0000001600167308 */ /* 0x000e220000002400 */
[----:B------:R-:W-:-:S07]  /*8260*/  ISETP.GT.AND P4, PT, R109, 0x11, PT ;  /* 0x000000116d00780c */ /* 0x000fce0003f84270 */
[----:B------:R-:W-:Y:S08]  /*8270*/  MUFU.TANH R128, R128 ;  /* 0x0000008000807308 */ /* 0x000ff00000002400 */
[----:B------:R-:W-:Y:S01]  /*8280*/  MUFU.TANH R130, R130 ;  /* 0x0000008200827308 */ /* 0x000fe20000002400 */
[----:B0-----:R-:W-:Y:S02]  /*8290*/  FSEL R22, R22, -INF , P4 ;  /* 0xff80000016167808 */ /* 0x001fe40002000000 */
[----:B-1----:R-:W-:Y:S01]  /*82a0*/  FMNMX.FTZ R138, R137, R74, !PT ;  /* 0x0000004a898a7209 */ /* 0x002fe20007810000 */
[----:B------:R-:W-:Y:S01]  /*82b0*/  FMUL.FTZ R137, R72, UR6 ;  /* 0x0000000648897c20 */ /* 0x000fe20008410000 */
[----:B------:R-:W0:Y:S01]  /*82c0*/  LDC R74, c[0x0][0x988] ;  /* 0x00026200ff4a7b82 */ /* 0x000e220000000800 */
[----:B------:R-:W-:-:S02]  /*82d0*/  ISETP.GT.AND P4, PT, R109, 0x20, PT ;  /* 0x000000206d00780c */ /* 0x000fc40003f84270 */
[----:B------:R-:W1:Y:S01]  /*82e0*/  SHFL.BFLY PT, R139, R138, 0x1, 0x1f ;  /* 0x0c201f008a8b7f89 */ /* 0x000e6200000e0000 */
[----:B------:R-:W2:Y:S08]  /*82f0*/  MUFU.TANH R120, R120 ;  /* 0x0000007800787308 */ /* 0x000eb00000002400 */
[----:B------:R-:W3:Y:S08]  /*8300*/  MUFU.TANH R121, R121 ;  /* 0x0000007900797308 */ /* 0x000ef00000002400 */
[----:B------:R-:W4:Y:S01]  /*8310*/  MUFU.TANH R123, R123 ;  /* 0x0000007b007b7308 */ /* 0x000f220000002400 */
[----:B--2---:R-:W-:-:S02]  /*8320*/  FSEL R120, R120, -INF , P4 ;  /* 0xff80000078787808 */ /* 0x004fc40002000000 */
[----:B------:R-:W-:Y:S02]  /*8330*/  ISETP.GT.AND P4, PT, R109, 0x29, PT ;  /* 0x000000296d00780c */ /* 0x000fe40003f84270 */
[----:B-1----:R-:W-:Y:S01]  /*8340*/  FMNMX.FTZ R72, R138, R139, !PT ;  /* 0x0000008b8a487209 */ /* 0x002fe20007810000 */
[----:B------:R-:W-:Y:S02]  /*8350*/  FMUL.FTZ R138, R77, UR6 ;  /* 0x000000064d8a7c20 */ /* 0x000fe40008410000 */
[----:B------:R-:W1:Y:S01]  /*8360*/  MUFU.TANH R124, R124 ;  /* 0x0000007c007c7308 */ /* 0x000e620000002400 */
[C---:B------:R-:W-:Y:S01]  /*8370*/  FSETP.NEU.FTZ.AND P3, PT, R72.reuse, -INF , PT ;  /* 0xff8000004800780b */ /* 0x040fe20003f7d000 */
[----:B0-----:R-:W-:-:S05]  /*8380*/  FMUL.FTZ R139, R72, R74 ;  /* 0x0000004a488b7220 */ /* 0x001fca0000410000 */
[----:B------:R-:W-:Y:S01]  /*8390*/  FSEL R77, R139, RZ, P3 ;  /* 0x000000ff8b4d7208 */ /* 0x000fe20001800000 */
[----:B------:R-:W0:Y:S01]  /*83a0*/  MUFU.TANH R112, R112 ;  /* 0x0000007000707308 */ /* 0x000e220000002400 */
[----:B------:R-:W-:Y:S02]  /*83b0*/  WARPGROUP.DEPBAR.LE gsb0, 0x0 ;  /* 0x00008000000079c5 */ /* 0x000fe40000010000 */
[----:B------:R-:W-:Y:S01]  /*83c0*/  WARPGROUP.ARRIVE ;  /* 0x00000000000079c5 */ /* 0x000fe20000000000 */
[-CC-:B------:R-:W-:Y:S01]  /*83d0*/  FFMA.FTZ R139, R129, R74.reuse, -R77.reuse ;  /* 0x0000004a818b7223 */ /* 0x180fe2000001084d */
[----:B------:R-:W-:Y:S01]  /*83e0*/  FSEL R129, R14, -INF , P6 ;  /* 0xff8000000e817808 */ /* 0x000fe20003000000 */
[--C-:B------:R-:W-:Y:S01]  /*83f0*/  FFMA.FTZ R141, R131, R74, -R77.reuse ;  /* 0x0000004a838d7223 */ /* 0x100fe2000001084d */
[----:B------:R-:W-:Y:S01]  /*8400*/  ISETP.GT.AND P6, PT, R109, 0x10, PT ;  /* 0x000000106d00780c */ /* 0x000fe20003fc4270 */
[----:B------:R2:W-:Y:S01]  /*8410*/  MUFU.EX2 R98, R139 ;  /* 0x0000008b00627308 */ /* 0x0005e20000000800 */
[----:B------:R-:W-:Y:S01]  /*8420*/  HGMMA.64x96x16.F32 R24, gdesc[UR28].tnspB, R24, gsb0 ;  /* 0x416000001c1879f0 */ /* 0x000fe20008000818 */
[----:B------:R-:W-:Y:S01]  /*8430*/  UIADD3 UR28, UR10, 0x780, URZ ;  /* 0x000007800a1c7890 */ /* 0x000fe2000fffe03f */
[----:B------:R-:W-:Y:S01]  /*8440*/  FMNMX.FTZ R140, R129, R140, !PT ;  /* 0x0000008c818c7209 */ /* 0x000fe20007810000 */
[----:B------:R-:W-:Y:S01]  /*8450*/  UIADD3 UR30, UR7, 0x140, URZ ;  /* 0x00000140071e7890 */ /* 0x000fe2000fffe03f */
[----:B------:R-:W-:Y:S01]  /*8460*/  FSEL R131, R18, -INF , P5 ;  /* 0xff80000012837808 */ /* 0x000fe20002800000 */
[----:B------:R-:W-:Y:S01]  /*8470*/  UMOV UR29, 0xc0000010 ;  /* 0xc0000010001d7882 */ /* 0x000fe20000000000 */
[----:B------:R-:W-:Y:S01]  /*8480*/  UMOV UR31, 0x80000020 ;  /* 0x80000020001f7882 */ /* 0x000fe20000000000 */
[----:B------:R-:W-:Y:S01]  /*8490*/  FMNMX.FTZ R140, R17, R140, !PT ;  /* 0x0000008c118c7209 */ /* 0x000fe20007810000 */
[-CC-:B--2---:R-:W-:Y:S01]  /*84a0*/  FFMA.FTZ R139, R132, R74.reuse, -R77.reuse ;  /* 0x0000004a848b7223 */ /* 0x184fe2000001084d */
[--C-:B------:R-:W-:Y:S01]  /*84b0*/  FFMA.FTZ R132, R133, R74, -R77.reuse ;  /* 0x0000004a85847223 */ /* 0x100fe2000001084d */
[----:B------:R-:W-:Y:S01]  /*84c0*/  FSEL R20, R20, -INF , P6 ;  /* 0xff80000014147808 */ /* 0x000fe20003000000 */
[----:B------:R-:W-:Y:S01]  /*84d0*/  MUFU.TANH R113, R113 ;  /* 0x0000007100717308 */ /* 0x000fe20000002400 */
[----:B------:R-:W-:Y:S01]  /*84e0*/  FMNMX.FTZ R133, R131, R140, !PT ;  /* 0x0000008c83857209 */ /* 0x000fe20007810000 */
[-CC-:B------:R-:W-:Y:S01]  /*84f0*/  FFMA.FTZ R140, R134, R74.reuse, -R77.reuse ;  /* 0x0000004a868c7223 */ /* 0x180fe2000001084d */
[----:B------:R-:W-:Y:S01]  /*8500*/  ISETP.GT.AND P5, PT, R109, 0x18, PT ;  /* 0x000000186d00780c */ /* 0x000fe20003fa4270 */
[-CC-:B------:R-:W-:Y:S01]  /*8510*/  FFMA.FTZ R142, R117, R74.reuse, -R77.reuse ;  /* 0x0000004a758e7223 */ /* 0x180fe2000001084d */
[----:B------:R-:W-:Y:S01]  /*8520*/  FMNMX.FTZ R133, R20, R133, !PT ;  /* 0x0000008514857209 */ /* 0x000fe20007810000 */
[-CC-:B------:R-:W-:Y:S01]  /*8530*/  FFMA.FTZ R102, R102, R74.reuse, -R77.reuse ;  /* 0x0000004a66667223 */ /* 0x180fe2000001084d */
[----:B------:R-:W-:Y:S01]  /*8540*/  ISETP.GT.AND P6, PT, R109, 0x19, PT ;  /* 0x000000196d00780c */ /* 0x000fe20003fc4270 */
[----:B------:R2:W-:Y:S01]  /*8550*/  MUFU.EX2 R18, R139 ;  /* 0x0000008b00127308 */ /* 0x0005e20000000800 */
[----:B------:R-:W-:Y:S01]  /*8560*/  FSEL R128, R128, -INF , P5 ;  /* 0xff80000080807808 */ /* 0x000fe20002800000 */
[-CC-:B------:R-:W-:Y:S01]  /*8570*/  FFMA.FTZ R15, R15, R74.reuse, -R77.reuse ;  /* 0x0000004a0f0f7223 */ /* 0x180fe2000001084d */
[----:B------:R-:W-:Y:S01]  /*8580*/  FMNMX.FTZ R133, R22, R133, !PT ;  /* 0x0000008516857209 */ /* 0x000fe20007810000 */
[-CC-:B------:R-:W-:Y:S01]  /*8590*/  FFMA.FTZ R19, R19, R74.reuse, -R77.reuse ;  /* 0x0000004a13137223 */ /* 0x180fe2000001084d */
[----:B------:R-:W-:Y:S01]  /*85a0*/  FSEL R130, R130, -INF , P6 ;  /* 0xff80000082827808 */ /* 0x000fe20003000000 */
[-CC-:B------:R-:W-:Y:S01]  /*85b0*/  FFMA.FTZ R21, R21, R74.reuse, -R77.reuse ;  /* 0x0000004a15157223 */ /* 0x180fe2000001084d */
[----:B------:R-:W-:Y:S01]  /*85c0*/  FMNMX.FTZ R133, R128, R133, !PT ;  /* 0x0000008580857209 */ /* 0x000fe20007810000 */
[----:B------:R-:W5:Y:S01]  /*85d0*/  MUFU.TANH R114, R114 ;  /* 0x0000007200727308 */ /* 0x000f620000002400 */
[----:B------:R-:W-:Y:S01]  /*85e0*/  ISETP.GT.AND P5, PT, R109, 0x21, PT ;  /* 0x000000216d00780c */ /* 0x000fe20003fa4270 */
[-CC-:B------:R-:W-:Y:S01]  /*85f0*/  FFMA.FTZ R23, R23, R74.reuse, -R77.reuse ;  /* 0x0000004a17177223 */ /* 0x180fe2000001084d */
[----:B--2---:R-:W-:Y:S01]  /*8600*/  FMNMX.FTZ R139, R130, R133, !PT ;  /* 0x00000085828b7209 */ /* 0x004fe20007810000 */
[-CC-:B------:R-:W-:Y:S01]  /*8610*/  FFMA.FTZ R122, R122, R74.reuse, -R77.reuse ;  /* 0x0000004a7a7a7223 */ /* 0x180fe2000001084d */
[----:B------:R-:W-:Y:S01]  /*8620*/  ISETP.GT.AND P6, PT, R109, 0x28, PT ;  /* 0x000000286d00780c */ /* 0x000fe20003fc4270 */
[-CC-:B------:R-:W-:Y:S01]  /*8630*/  FFMA.FTZ R94, R94, R74.reuse, -R77.reuse ;  /* 0x0000004a5e5e7223 */ /* 0x180fe2000001084d */
[----:B---3--:R-:W-:Y:S01]  /*8640*/  FSEL R133, R121, -INF , P5 ;  /* 0xff80000079857808 */ /* 0x008fe20002800000 */
[----:B------:R2:W-:Y:S01]  /*8650*/  MUFU.EX2 R14, R141 ;  /* 0x0000008d000e7308 */ /* 0x0005e20000000800 */
[----:B------:R-:W-:Y:S01]  /*8660*/  FMNMX.FTZ R134, R120, R139, !PT ;  /* 0x0000008b78867209 */ /* 0x000fe20007810000 */
[-CC-:B------:R-:W-:Y:S01]  /*8670*/  FFMA.FTZ R82, R82, R74.reuse, -R77.reuse ;  /* 0x0000004a52527223 */ /* 0x180fe2000001084d */
[----:B----4-:R-:W-:Y:S01]  /*8680*/  FSEL R123, R123, -INF , P6 ;  /* 0xff8000007b7b7808 */ /* 0x010fe20003000000 */
[--C-:B------:R-:W-:Y:S01]  /*8690*/  FFMA.FTZ R91, R91, R74, -R77.reuse ;  /* 0x0000004a5b5b7223 */ /* 0x100fe2000001084d */
[----:B------:R-:W-:Y:S01]  /*86a0*/  FMNMX.FTZ R134, R133, R134, !PT ;  /* 0x0000008685867209 */ /* 0x000fe20007810000 */
[-CC-:B------:R-:W-:Y:S01]  /*86b0*/  FFMA.FTZ R90, R90, R74.reuse, -R77.reuse ;  /* 0x0000004a5a5a7223 */ /* 0x180fe2000001084d */
[----:B------:R-:W-:Y:S01]  /*86c0*/  ISETP.GT.AND P5, PT, R109, 0x30, PT ;  /* 0x000000306d00780c */ /* 0x000fe20003fa4270 */
[----:B------:R-:W-:Y:S01]  /*86d0*/  MUFU.TANH R115, R115 ;  /* 0x0000007300737308 */ /* 0x000fe20000002400 */
[-CC-:B--2---:R-:W-:Y:S01]  /*86e0*/  FFMA.FTZ R141, R125, R74.reuse, -R77.reuse ;  /* 0x0000004a7d8d7223 */ /* 0x184fe2000001084d */
[----:B-1----:R-:W-:Y:S01]  /*86f0*/  FSEL R125, R124, -INF , P4 ;  /* 0xff8000007c7d7808 */ /* 0x002fe20002000000 */
[--C-:B------:R-:W-:Y:S01]  /*8700*/  FFMA.FTZ R86, R86, R74, -R77.reuse ;  /* 0x0000004a56567223 */ /* 0x100fe2000001084d */
[----:B------:R-:W-:Y:S01]  /*8710*/  FMNMX.FTZ R134, R123, R134, !PT ;  /* 0x000000867b867209 */ /* 0x000fe20007810000 */
[-CC-:B------:R-:W-:Y:S01]  /*8720*/  FFMA.FTZ R87, R87, R74.reuse, -R77.reuse ;  /* 0x0000004a57577223 */ /* 0x180fe2000001084d */
[----:B------:R-:W-:Y:S01]  /*8730*/  ISETP.GT.AND P6, PT, R109, 0x31, PT ;  /* 0x000000316d00780c */ /* 0x000fe20003fc4270 */
[-CC-:B------:R-:W-:Y:S01]  /*8740*/  FFMA.FTZ R83, R83, R74.reuse, -R77.reuse ;  /* 0x0000004a53537223 */ /* 0x180fe2000001084d */
[----:B------:R-:W1:Y:S01]  /*8750*/  MUFU.TANH R104, R104 ;  /* 0x0000006800687308 */ /* 0x000e620000002400 */
[----:B0-----:R-:W-:Y:S01]  /*8760*/  FSEL R112, R112, -INF , P5 ;  /* 0xff80000070707808 */ /* 0x001fe20002800000 */
[--C-:B------:R-:W-:Y:S01]  /*8770*/  FFMA.FTZ R95, R95, R74, -R77.reuse ;  /* 0x0000004a5f5f7223 */ /* 0x100fe2000001084d */
[----:B------:R-:W-:Y:S01]  /*8780*/  FMNMX.FTZ R139, R125, R134, !PT ;  /* 0x000000867d8b7209 */ /* 0x000fe20007810000 */
[-CC-:B------:R-:W-:Y:S01]  /*8790*/  FFMA.FTZ R101, R101, R74.reuse, -R77.reuse ;  /* 0x0000004a65657223 */ /* 0x180fe2000001084d */
[C---:B------:R-:W-:Y:S01]  /*87a0*/  ISETP.GT.AND P4, PT, R109.reuse, 0x38, PT ;  /* 0x000000386d00780c */ /* 0x040fe20003f84270 */
[----:B------:R-:W-:Y:S01]  /*87b0*/  FFMA.FTZ R100, R100, R74, -R77 ;  /* 0x0000004a64647223 */ /* 0x000fe2000001084d */
[----:B------:R-:W-:Y:S01]  /*87c0*/  FMNMX.FTZ R139, R112, R139, !PT ;  /* 0x0000008b708b7209 */ /* 0x000fe20007810000 */
[----:B------:R0:W-:Y:S01]  /*87d0*/  MUFU.EX2 R121, R140 ;  /* 0x0000008c00797308 */ /* 0x0001e20000000800 */
[----:B------:R-:W-:-:S02]  /*87e0*/  ISETP.GT.AND P5, PT, R109, 0x39, PT ;  /* 0x000000396d00780c */ /* 0x000fc40003fa4270 */
[----:B-----5:R-:W-:Y:S02]  /*87f0*/  FSEL R114, R114, -INF , P4 ;  /* 0xff80000072727808 */ /* 0x020fe40002000000 */
[----:B------:R-:W-:-:S03]  /*8800*/  ISETP.GT.AND P4, PT, R109, 0x41, PT ;  /* 0x000000416d00780c */ /* 0x000fc60003f84270 */
[----:B------:R-:W2:Y:S01]  /*8810*/  MUFU.TANH R105, R105 ;  /* 0x0000006900697308 */ /* 0x000ea20000002400 */
[-CC-:B0-----:R-:W-:Y:S01]  /*8820*/  FFMA.FTZ R140, R126, R74.reuse, -R77.reuse ;  /* 0x0000004a7e8c7223 */ /* 0x181fe2000001084d */
[----:B------:R-:W-:Y:S02]  /*8830*/  FSEL R126, R113, -INF , P6 ;  /* 0xff800000717e7808 */ /* 0x000fe40003000000 */
[----:B------:R-:W-:Y:S02]  /*8840*/  ISETP.GT.AND P6, PT, R109, 0x40, PT ;  /* 0x000000406d00780c */ /* 0x000fe40003fc4270 */
[----:B------:R-:W-:Y:S02]  /*8850*/  FMNMX.FTZ R139, R126, R139, !PT ;  /* 0x0000008b7e8b7209 */ /* 0x000fe40007810000 */
[----:B------:R-:W-:Y:S01]  /*8860*/  MUFU.TANH R107, R107 ;  /* 0x0000006b006b7308 */ /* 0x000fe20000002400 */
[----:B-1----:R-:W-:Y:S02]  /*8870*/  FSEL R104, R104, -INF , P6 ;  /* 0xff80000068687808 */ /* 0x002fe40003000000 */
[----:B------:R-:W-:Y:S01]  /*8880*/  FMNMX.FTZ R134, R114, R139, !PT ;  /* 0x0000008b72867209 */ /* 0x000fe20007810000 */
[----:B------:R-:W-:-:S04]  /*8890*/  FFMA.FTZ R139, R135, R74, -R77 ;  /* 0x0000004a878b7223 */ /* 0x000fc8000001084d */
[----:B------:R0:W-:Y:S01]  /*88a0*/  MUFU.EX2 R124, R141 ;  /* 0x0000008d007c7308 */ /* 0x0001e20000000800 */
[----:B--2---:R-:W-:Y:S02]  /*88b0*/  FSEL R105, R105, -INF , P4 ;  /* 0xff80000069697808 */ /* 0x004fe40002000000 */
[----:B------:R-:W-:-:S05]  /*88c0*/  ISETP.GT.AND P4, PT, R109, 0x49, PT ;  /* 0x000000496d00780c */ /* 0x000fca0003f84270 */
[----:B------:R-:W1:Y:S01]  /*88d0*/  MUFU.TANH R108, R108 ;  /* 0x0000006c006c7308 */ /* 0x000e620000002400 */
[----:B0-----:R-:W-:Y:S01]  /*88e0*/  FFMA.FTZ R141, R127, R74, -R77 ;  /* 0x0000004a7f8d7223 */ /* 0x001fe2000001084d */
[----:B------:R-:W-:Y:S02]  /*88f0*/  FSEL R127, R115, -INF , P5 ;  /* 0xff800000737f7808 */ /* 0x000fe40002800000 */
[----:B------:R-:W-:Y:S02]  /*8900*/  ISETP.GT.AND P5, PT, R109, 0x48, PT ;  /* 0x000000486d00780c */ /* 0x000fe40003fa4270 */
[----:B------:R-:W-:Y:S02]  /*8910*/  FMNMX.FTZ R135, R127, R134, !PT ;  /* 0x000000867f877209 */ /* 0x000fe40007810000 */
[----:B------:R-:W0:Y:S01]  /*8920*/  MUFU.TANH R96, R96 ;  /* 0x0000006000607308 */ /* 0x000e220000002400 */
[----:B------:R-:W-:Y:S02]  /*8930*/  WARPGROUP.DEPBAR.LE gsb0, 0x0 ;  /* 0x00008000000079c5 */ /* 0x000fe40000010000 */
[----:B------:R-:W-:-:S05]  /*8940*/  WARPGROUP.ARRIVE ;  /* 0x00000000000079c5 */ /* 0x000fca0000000000 */
[----:B------:R-:W2:Y:S01]  /*8950*/  MUFU.TANH R97, R97 ;  /* 0x0000006100617308 */ /* 0x000ea20000002400 */
[----:B-1----:R-:W-:Y:S01]  /*8960*/  FSEL R108, R108, -INF , P4 ;  /* 0xff8000006c6c7808 */ /* 0x002fe20002000000 */
[----:B------:R-:W-:Y:S01]  /*8970*/  HGMMA.64x96x16.F32 R24, gdesc[UR28].tnspB, R24, gsb0 ;  /* 0x416000001c1879f0 */ /* 0x000fe20008000818 */
[----:B------:R-:W-:Y:S01]  /*8980*/  UIADD3 UR28, UR10, 0x900, URZ ;  /* 0x000009000a1c7890 */ /* 0x000fe2000fffe03f */
[----:B------:R-:W-:Y:S01]  /*8990*/  ISETP.GT.AND P4, PT, R109, 0x51, PT ;  /* 0x000000516d00780c */ /* 0x000fe20003f84270 */
[----:B------:R-:W-:Y:S01]  /*89a0*/  UIADD3 UR30, UR7, 0x180, URZ ;  /* 0x00000180071e7890 */ /* 0x000fe2000fffe03f */
[----:B------:R-:W-:Y:S01]  /*89b0*/  UMOV UR29, 0xc0000010 ;  /* 0xc0000010001d7882 */ /* 0x000fe20000000000 */
[----:B------:R-:W-:Y:S01]  /*89c0*/  UMOV UR31, 0x80000020 ;  /* 0x80000020001f7882 */ /* 0x000fe20000000000 */
[----:B------:R1:W-:Y:S08]  /*89d0*/  MUFU.EX2 R113, R140 ;  /* 0x0000008c00717308 */ /* 0x0003f00000000800 */
[----:B------:R3:W-:Y:S01]  /*89e0*/  MUFU.EX2 R115, R141 ;  /* 0x0000008d00737308 */ /* 0x0007e20000000800 */
[----:B-1----:R-:W-:-:S04]  /*89f0*/  FMNMX.FTZ R140, R104, R135, !PT ;  /* 0x00000087688c7209 */ /* 0x002fc80007810000 */
[----:B------:R-:W-:-:S03]  /*8a00*/  FMNMX.FTZ R135, R105, R140, !PT ;  /* 0x0000008c69877209 */ /* 0x000fc60007810000 */
[----:B------:R-:W1:Y:S01]  /*8a10*/  MUFU.TANH R136, R136 ;  /* 0x0000008800887308 */ /* 0x000e620000002400 */
[----:B---3--:R-:W-:Y:S01]  /*8a20*/  FFMA.FTZ R141, R116, R74, -R77 ;  /* 0x0000004a748d7223 */ /* 0x008fe2000001084d */
[----:B------:R-:W-:Y:S02]  /*8a30*/  FSEL R116, R107, -INF , P5 ;  /* 0xff8000006b747808 */ /* 0x000fe40002800000 */
[----:B------:R-:W-:Y:S02]  /*8a40*/  ISETP.GT.AND P5, PT, R109, 0x50, PT ;  /* 0x000000506d00780c */ /* 0x000fe40003fa4270 */
[----:B------:R-:W-:Y:S02]  /*8a50*/  FMNMX.FTZ R135, R116, R135, !PT ;  /* 0x0000008774877209 */ /* 0x000fe40007810000 */
[----:B------:R-:W3:Y:S01]  /*8a60*/  MUFU.TANH R103, R103 ;  /* 0x0000006700677308 */ /* 0x000ee20000002400 */
[----:B0-----:R-:W-:Y:S02]  /*8a70*/  FSEL R117, R96, -INF , P5 ;  /* 0xff80000060757808 */ /* 0x001fe40002800000 */
[----:B------:R-:W-:-:S02]  /*8a80*/  FMNMX.FTZ R140, R108, R135, !PT ;  /* 0x000000876c8c7209 */ /* 0x000fc40007810000 */
[----:B------:R-:W-:Y:S02]  /*8a90*/  ISETP.GT.AND P5, PT, R109, 0x58, PT ;  /* 0x000000586d00780c */ /* 0x000fe40003fa4270 */
[----:B--2---:R-:W-:Y:S01]  /*8aa0*/  FSEL R135, R97, -INF , P4 ;  /* 0xff80000061877808 */ /* 0x004fe20002000000 */
[----:B------:R-:W0:Y:S01]  /*8ab0*/  MUFU.TANH R88, R88 ;  /* 0x0000005800587308 */ /* 0x000e220000002400 */
[----:B------:R-:W-:Y:S01]  /*8ac0*/  FMNMX.FTZ R140, R117, R140, !PT ;  /* 0x0000008c758c7209 */ /* 0x000fe20007810000 */
[----:B------:R-:W-:Y:S01]  /*8ad0*/  FFMA.FTZ R97, R106, R74, -R77 ;  /* 0x0000004a6a617223 */ /* 0x000fe2000001084d */
[C---:B------:R-:W-:Y:S02]  /*8ae0*/  ISETP.GT.AND P4, PT, R109.reuse, 0x59, PT ;  /* 0x000000596d00780c */ /* 0x040fe40003f84270 */
[----:B-1----:R-:W-:Y:S02]  /*8af0*/  FSEL R136, R136, -INF , P5 ;  /* 0xff80000088887808 */ /* 0x002fe40002800000 */
[----:B------:R-:W-:Y:S01]  /*8b00*/  ISETP.GT.AND P5, PT, R109, 0x60, PT ;  /* 0x000000606d00780c */ /* 0x000fe20003fa4270 */
[----:B------:R-:W-:Y:S01]  /*8b10*/  MUFU.TANH R89, R89 ;  /* 0x0000005900597308 */ /* 0x000fe20000002400 */
[----:B---3--:R-:W-:-:S02]  /*8b20*/  FSEL R103, R103, -INF , P4 ;  /* 0xff80000067677808 */ /* 0x008fc40002000000 */
[----:B------:R-:W-:-:S05]  /*8b30*/  ISETP.GT.AND P4, PT, R109, 0x61, PT ;  /* 0x000000616d00780c */ /* 0x000fca0003f84270 */
[----:B------:R-:W1:Y:S01]  /*8b40*/  MUFU.TANH R92, R92 ;  /* 0x0000005c005c7308 */ /* 0x000e620000002400 */
[----:B0-----:R-:W-:Y:S02]  /*8b50*/  FSEL R106, R88, -INF , P5 ;  /* 0xff800000586a7808 */ /* 0x001fe40002800000 */
[----:B------:R-:W-:-:S05]  /*8b60*/  ISETP.GT.AND P5, PT, R109, 0x68, PT ;  /* 0x000000686d00780c */ /* 0x000fca0003fa4270 */
[----:B------:R0:W-:Y:S08]  /*8b70*/  MUFU.EX2 R134, R139 ;  /* 0x0000008b00867308 */ /* 0x0001f00000000800 */
[----:B------:R-:W2:Y:S01]  /*8b80*/  MUFU.TANH R93, R93 ;  /* 0x0000005d005d7308 */ /* 0x000ea20000002400 */
[----:B0-----:R-:W-:Y:S02]  /*8b90*/  FMNMX.FTZ R139, R135, R140, !PT ;  /* 0x0000008c878b7209 */ /* 0x001fe40007810000 */
[----:B-1----:R-:W-:-:S02]  /*8ba0*/  FSEL R92, R92, -INF , P5 ;  /* 0xff8000005c5c7808 */ /* 0x002fc40002800000 */
[----:B------:R-:W-:Y:S02]  /*8bb0*/  FMNMX.FTZ R140, R136, R139, !PT ;  /* 0x0000008b888c7209 */ /* 0x000fe40007810000 */
[----:B------:R-:W-:Y:S01]  /*8bc0*/  ISETP.GT.AND P5, PT, R109, 0x70, PT ;  /* 0x000000706d00780c */ /* 0x000fe20003fa4270 */
[----:B------:R-:W0:Y:S01]  /*8bd0*/  MUFU.TANH R80, R80 ;  /* 0x0000005000507308 */ /* 0x000e220000002400 */
[----:B------:R-:W-:-:S04]  /*8be0*/  FMNMX.FTZ R139, R103, R140, !PT ;  /* 0x0000008c678b7209 */ /* 0x000fc80007810000 */
[----:B------:R-:W-:-:S03]  /*8bf0*/  FMNMX.FTZ R139, R106, R139, !PT ;  /* 0x0000008b6a8b7209 */ /* 0x000fc60007810000 */
[----:B------:R1:W-:Y:S08]  /*8c00*/  MUFU.EX2 R107, R141 ;  /* 0x0000008d006b7308 */ /* 0x0003f00000000800 */
[----:B------:R-:W3:Y:S01]  /*8c10*/  MUFU.TANH R81, R81 ;  /* 0x0000005100517308 */ /* 0x000ee20000002400 */
[-CC-:B-1----:R-:W-:Y:S01]  /*8c20*/  FFMA.FTZ R141, R118, R74.reuse, -R77.reuse ;  /* 0x0000004a768d7223 */ /* 0x182fe2000001084d */
[----:B------:R-:W-:Y:S01]  /*8c30*/  FSEL R118, R89, -INF , P4 ;  /* 0xff80000059767808 */ /* 0x000fe20002000000 */
[----:B------:R-:W-:Y:S01]  /*8c40*/  FFMA.FTZ R89, R110, R74, -R77 ;  /* 0x0000004a6e597223 */ /* 0x000fe2000001084d */
[----:B------:R-:W-:-:S02]  /*8c50*/  ISETP.GT.AND P4, PT, R109, 0x69, PT ;  /* 0x000000696d00780c */ /* 0x000fc40003f84270 */
[----:B------:R-:W-:Y:S01]  /*8c60*/  FMNMX.FTZ R139, R118, R139, !PT ;  /* 0x0000008b768b7209 */ /* 0x000fe20007810000 */
[----:B------:R-:W-:Y:S02]  /*8c70*/  WARPGROUP.DEPBAR.LE gsb0, 0x0 ;  /* 0x00008000000079c5 */ /* 0x000fe40000010000 */
[----:B------:R-:W-:Y:S01]  /*8c80*/  WARPGROUP.ARRIVE ;  /* 0x00000000000079c5 */ /* 0x000fe20000000000 */
[----:B------:R-:W1:Y:S01]  /*8c90*/  MUFU.TANH R84, R84 ;  /* 0x0000005400547308 */ /* 0x000e620000002400 */
[----:B--2---:R-:W-:Y:S02]  /*8ca0*/  FSEL R93, R93, -INF , P4 ;  /* 0xff8000005d5d7808 */ /* 0x004fe40002000000 */
[----:B------:R-:W-:Y:S02]  /*8cb0*/  FMNMX.FTZ R140, R92, R139, !PT ;  /* 0x0000008b5c8c7209 */ /* 0x000fe40007810000 */
[----:B------:R-:W-:Y:S01]  /*8cc0*/  HGMMA.64x96x16.F32 R24, gdesc[UR28].tnspB, R24, gsb0 ;  /* 0x416000001c1879f0 */ /* 0x000fe20008000818 */
[----:B------:R-:W-:Y:S01]  /*8cd0*/  UIADD3 UR28, UR10, 0xa80, URZ ;  /* 0x00000a800a1c7890 */ /* 0x000fe2000fffe03f */
[----:B------:R-:W-:Y:S01]  /*8ce0*/  ISETP.GT.AND P4, PT, R109, 0x71, PT ;  /* 0x000000716d00780c */ /* 0x000fe20003f84270 */
[----:B------:R-:W-:Y:S01]  /*8cf0*/  UIADD3 UR30, UR7, 0x1c0, URZ ;  /* 0x000001c0071e7890 */ /* 0x000fe2000fffe03f */
[----:B------:R-:W2:Y:S01]  /*8d00*/  MUFU.TANH R85, R85 ;  /* 0x0000005500557308 */ /* 0x000ea20000002400 */
[----:B------:R-:W-:Y:S01]  /*8d10*/  UMOV UR29, 0xc0000010 ;  /* 0xc0000010001d7882 */ /* 0x000fe20000000000 */
[----:B------:R-:W-:Y:S01]  /*8d20*/  UMOV UR31, 0x80000020 ;  /* 0x80000020001f7882 */ /* 0x000fe20000000000 */
[----:B0-----:R-:W-:-:S02]  /*8d30*/  FSEL R110, R80, -INF , P5 ;  /* 0xff800000506e7808 */ /* 0x001fc40002800000 */
[----:B------:R-:W-:Y:S02]  /*8d40*/  FMNMX.FTZ R139, R93, R140, !PT ;  /* 0x0000008c5d8b7209 */ /* 0x000fe40007810000 */
[----:B------:R-:W-:Y:S01]  /*8d50*/  ISETP.GT.AND P5, PT, R109, 0x78, PT ;  /* 0x000000786d00780c */ /* 0x000fe20003fa4270 */
[----:B------:R-:W0:Y:S01]  /*8d60*/  MUFU.TANH R137, R137 ;  /* 0x0000008900897308 */ /* 0x000e220000002400 */
[----:B------:R-:W-:-:S07]  /*8d70*/  FMNMX.FTZ R140, R110, R139, !PT ;  /* 0x0000008b6e8c7209 */ /* 0x000fce0007810000 */
[----:B------:R-:W4:Y:S08]  /*8d80*/  MUFU.TANH R73, R73 ;  /* 0x0000004900497308 */ /* 0x000f300000002400 */
[----:B------:R5:W-:Y:S08]  /*8d90*/  MUFU.EX2 R88, R141 ;  /* 0x0000008d00587308 */ /* 0x000bf00000000800 */
[----:B------:R-:W4:Y:S01]  /*8da0*/  MUFU.TANH R76, R76 ;  /* 0x0000004c004c7308 */ /* 0x000f220000002400 */
[-CC-:B-----5:R-:W-:Y:S01]  /*8db0*/  FFMA.FTZ R141, R111, R74.reuse, -R77.reuse ;  /* 0x0000004a6f8d7223 */ /* 0x1a0fe2000001084d */
[----:B---3--:R-:W-:Y:S01]  /*8dc0*/  FSEL R111, R81, -INF , P4 ;  /* 0xff800000516f7808 */ /* 0x008fe20002000000 */
[----:B------:R-:W-:Y:S01]  /*8dd0*/  FFMA.FTZ R81, R119, R74, -R77 ;  /* 0x0000004a77517223 */ /* 0x000fe2000001084d */
[----:B------:R-:W-:-:S02]  /*8de0*/  ISETP.GT.AND P4, PT, R109, 0x79, PT ;  /* 0x000000796d00780c */ /* 0x000fc40003f84270 */
[----:B-1----:R-:W-:Y:S01]  /*8df0*/  FSEL R119, R84, -INF , P5 ;  /* 0xff80000054777808 */ /* 0x002fe20002800000 */
[--C-:B------:R-:W-:Y:S01]  /*8e00*/  FFMA.FTZ R84, R99, R74, -R77.reuse ;  /* 0x0000004a63547223 */ /* 0x100fe2000001084d */
[----:B------:R-:W-:Y:S01]  /*8e10*/  FMNMX.FTZ R140, R111, R140, !PT ;  /* 0x0000008c6f8c7209 */ /* 0x000fe20007810000 */
[----:B------:R-:W1:Y:S01]  /*8e20*/  MUFU.TANH R138, R138 ;  /* 0x0000008a008a7308 */ /* 0x000e620000002400 */
[----:B------:R-:W-:Y:S01]  /*8e30*/  ISETP.GT.AND P5, PT, R109, 0x80, PT ;  /* 0x000000806d00780c */ /* 0x000fe20003fa4270 */
[----:B------:R-:W-:Y:S01]  /*8e40*/  FFMA.FTZ R99, R78, R74, -R77 ;  /* 0x0000004a4e637223 */ /* 0x000fe2000001084d */
[----:B--2---:R-:W-:Y:S02]  /*8e50*/  FSEL R139, R85, -INF , P4 ;  /* 0xff800000558b7808 */ /* 0x004fe40002000000 */
[----:B------:R-:W-:Y:S02]  /*8e60*/  FMNMX.FTZ R140, R119, R140, !PT ;  /* 0x0000008c778c7209 */ /* 0x000fe40007810000 */
[----:B------:R-:W-:Y:S01]  /*8e70*/  ISETP.GT.AND P4, PT, R109, 0x81, PT ;  /* 0x000000816d00780c */ /* 0x000fe20003f84270 */
[----:B------:R2:W-:Y:S01]  /*8e80*/  MUFU.EX2 R96, R142 ;  /* 0x0000008e00607308 */ /* 0x0005e20000000800 */
[----:B0-----:R-:W-:-:S02]  /*8e90*/  FSEL R137, R137, -INF , P5 ;  /* 0xff80000089897808 */ /* 0x001fc40002800000 */
[----:B------:R-:W-:-:S05]  /*8ea0*/  ISETP.GT.AND P5, PT, R109, 0x88, PT ;  /* 0x000000886d00780c */ /* 0x000fca0003fa4270 */
[----:B------:R0:W-:Y:S01]  /*8eb0*/  MUFU.EX2 R80, R141 ;  /* 0x0000008d00507308 */ /* 0x0001e20000000800 */
[----:B--2---:R-:W-:Y:S02]  /*8ec0*/  FMNMX.FTZ R142, R139, R140, !PT ;  /* 0x0000008c8b8e7209 */ /* 0x004fe40007810000 */
[----:B----4-:R-:W-:Y:S02]  /*8ed0*/  FSEL R140, R73, -INF , P4 ;  /* 0xff800000498c7808 */ /* 0x010fe40002000000 */
[----:B------:R-:W-:Y:S01]  /*8ee0*/  FMNMX.FTZ R73, R137, R142, !PT ;  /* 0x0000008e89497209 */ /* 0x000fe20007810000 */
[----:B------:R-:W-:Y:S01]  /*8ef0*/  IMAD.U32 R142, RZ, RZ, UR5 ;  /* 0x00000005ff8e7e24 */ /* 0x000fe2000f8e00ff */
[----:B------:R-:W-:Y:S01]  /*8f00*/  ISETP.GT.AND P4, PT, R109, 0x89, PT ;  /* 0x000000896d00780c */ /* 0x000fe20003f84270 */
[----:B------:R-:W-:Y:S01]  /*8f10*/  MUFU.EX2 R15, R15 ;  /* 0x0000000f000f7308 */ /* 0x000fe20000000800 */
[----:B------:R-:W-:Y:S01]  /*8f20*/  FSEL R109, R76, -INF , P5 ;  /* 0xff8000004c6d7808 */ /* 0x000fe20002800000 */
[----:B0-----:R-:W-:Y:S01]  /*8f30*/  FFMA.FTZ R141, R75, R74, -R77 ;  /* 0x0000004a4b8d7223 */ /* 0x001fe2000001084d */
[----:B------:R-:W-:Y:S01]  /*8f40*/  FMNMX.FTZ R76, R140, R73, !PT ;  /* 0x000000498c4c7209 */ /* 0x000fe20007810000 */
[----:B------:R-:W-:Y:S01]  /*8f50*/  UMOV UR5, UR4 ;  /* 0x0000000400057c82 */ /* 0x000fe20008000000 */
[----:B-1----:R-:W-:-:S02]  /*8f60*/  FSEL R138, R138, -INF , P4 ;  /* 0xff8000008a8a7808 */ /* 0x002fc40002000000 */
[----:B------:R-:W-:Y:S01]  /*8f70*/  FMNMX.FTZ R85, R109, R76, !PT ;  /* 0x0000004c6d557209 */ /* 0x000fe20007810000 */
[----:B------:R0:W-:Y:S01]  /*8f80*/  MUFU.EX2 R73, R102 ;  /* 0x0000006600497308 */ /* 0x0001e20000000800 */
[----:B------:R-:W-:Y:S02]  /*8f90*/  @!P1 LEA R142, R142, UR60, 0x3 ;  /* 0x0000003c8e8e9c11 */ /* 0x000fe4000f8e18ff */
[----:B------:R-:W-:-:S05]  /*8fa0*/  FMNMX.FTZ R75, R138, R85, !PT ;  /* 0x000000558a4b7209 */ /* 0x000fca0007810000 */
[----:B------:R-:W1:Y:S01]  /*8fb0*/  SHFL.BFLY PT, R76, R75, 0x2, 0x1f ;  /* 0x0c401f004b4c7f89 */ /* 0x000e6200000e0000 */
[----:B------:R2:W-:Y:S01]  /*8fc0*/  MUFU.EX2 R85, R141 ;  /* 0x0000008d00557308 */ /* 0x0005e20000000800 */
[----:B0-----:R-:W-:Y:S01]  /*8fd0*/  FFMA.FTZ R102, R79, R74, -R77 ;  /* 0x0000004a4f667223 */ /* 0x001fe2000001084d */
[----:B------:R-:W-:-:S05]  /*8fe0*/  IMAD.U32 R79, RZ, RZ, UR4 ;  /* 0x00000004ff4f7e24 */ /* 0x000fca000f8e00ff */
[----:B------:R-:W-:Y:S01]  /*8ff0*/  @!P1 LEA R79, R79, UR60, 0x3 ;  /* 0x0000003c4f4f9c11 */ /* 0x000fe2000f8e18ff */
[----:B------:R-:W-:Y:S04]  /*9000*/  MUFU.EX2 R19, R19 ;  /* 0x0000001300137308 */ /* 0x000fe80000000800 */
[----:B------:R-:W-:Y:S01]  /*9010*/  @!P1 VIADD R79, R79, 0x31c40 ;  /* 0x00031c404f4f9836 */ /* 0x000fe20000000000 */
[----:B------:R-:W-:Y:S02]  /*9020*/  WARPGROUP.DEPBAR.LE gsb0, 0x0 ;  /* 0x00008000000079c5 */ /* 0x000fe40000010000 */
[----:B------:R-:W-:Y:S01]  /*9030*/  WARPGROUP.ARRIVE ;  /* 0x00000000000079c5 */ /* 0x000fe20000000000 */
[----:B------:R-:W-:Y:S01]  /*9040*/  MUFU.EX2 R21, R21 ;  /* 0x0000001500157308 */ /* 0x000fe20000000800 */
[----:B------:R-:W-:-:S02]  /*9050*/  @!P1 PRMT R79, RZ, 0x654, R79 ;  /* 0x00000654ff4f9816 */ /* 0x000fc4000000004f */
[----:B-1----:R-:W-:Y:S02]  /*9060*/  FMNMX.FTZ R76, R75, R76, !PT ;  /* 0x0000004c4b4c7209 */ /* 0x002fe40007810000 */
[----:B------:R-:W-:Y:S01]  /*9070*/  HGMMA.64x96x16.F32 R24, gdesc[UR28].tnspB, R24, gsb0 ;  /* 0x416000001c1879f0 */ /* 0x000fe20008000818 */
[----:B------:R-:W-:Y:S02]  /*9080*/  UIADD3 UR28, UR10, 0xc00, URZ ;  /* 0x00000c000a1c7890 */ /* 0x000fe4000fffe03f */
[----:B------:R-:W-:Y:S01]  /*9090*/  UIADD3 UR30, UR7, 0x200, URZ ;  /* 0x00000200071e7890 */ /* 0x000fe2000fffe03f */
[----:B------:R-:W0:Y:S01]  /*90a0*/  SHFL.BFLY PT, R75, R76, 0x1, 0x1f ;  /* 0x0c201f004c4b7f89 */ /* 0x000e2200000e0000 */
[----:B------:R-:W-:Y:S01]  /*90b0*/  UMOV UR29, 0xc0000010 ;  /* 0xc0000010001d7882 */ /* 0x000fe20000000000 */
[----:B------:R-:W-:Y:S01]  /*90c0*/  UMOV UR31, 0x80000020 ;  /* 0x80000020001f7882 */ /* 0x000fe20000000000 */
[----:B------:R-:W-:Y:S08]  /*90d0*/  MUFU.EX2 R23, R23 ;  /* 0x0000001700177308 */ /* 0x000ff00000000800 */
[----:B------:R-:W-:Y:S08]  /*90e0*/  MUFU.EX2 R132, R132 ;  /* 0x0000008400847308 */ /* 0x000ff00000000800 */
[----:B------:R-:W-:Y:S01]  /*90f0*/  MUFU.EX2 R122, R122 ;  /* 0x0000007a007a7308 */ /* 0x000fe20000000800 */
[----:B0-----:R-:W-:-:S07]  /*9100*/  FMNMX.FTZ R75, R76, R75, !PT ;  /* 0x0000004b4c4b7209 */ /* 0x001fce0007810000 */
[----:B------:R-:W-:Y:S01]  /*9110*/  MUFU.EX2 R97, R97 ;  /* 0x0000006100617308 */ /* 0x000fe20000000800 */
[C---:B------:R-:W-:Y:S01]  /*9120*/  FSETP.NEU.FTZ.AND P4, PT, R75.reuse, -INF , PT ;  /* 0xff8000004b00780b */ /* 0x040fe20003f9d000 */
[----:B--2---:R-:W-:-:S05]  /*9130*/  FMUL.FTZ R141, R75, R74 ;  /* 0x0000004a4b8d7220 */ /* 0x004fca0000410000 */
[----:B------:R-:W-:Y:S01]  /*9140*/  FSEL R141, R141, RZ, P4 ;  /* 0x000000ff8d8d7208 */ /* 0x000fe20002000000 */
[----:B------:R-:W-:Y:S04]  /*9150*/  MUFU.EX2 R89, R89 ;  /* 0x0000005900597308 */ /* 0x000fe80000000800 */
[-CC-:B------:R-:W-:Y:S01]  /*9160*/  FFMA.FTZ R78, R17, R74.reuse, -R141.reuse ;  /* 0x0000004a114e7223 */ /* 0x180fe2000001088d */
[-CC-:B------:R-:W-:Y:S01]  /*9170*/  FFMA.FTZ R17, R131, R74.reuse, -R141.reuse ;  /* 0x0000004a83117223 */ /* 0x180fe2000001088d */
[-CC-:B------:R-:W-:Y:S01]  /*9180*/  FFMA.FTZ R131, R125, R74.reuse, -R141.reuse ;  /* 0x0000004a7d837223 */ /* 0x180fe2000001088d */
[-CC-:B------:R-:W-:Y:S01]  /*9190*/  FFMA.FTZ R125, R104, R74.reuse, -R141.reuse ;  /* 0x0000004a687d7223 */ /* 0x180fe2000001088d */
[----:B------:R-:W-:Y:S01]  /*91a0*/  FSEL R104, R72, RZ, P3 ;  /* 0x000000ff48687208 */ /* 0x000fe20001800000 */
[-CC-:B------:R-:W-:Y:S01]  /*91b0*/  FFMA.FTZ R76, R13, R74.reuse, -R141.reuse ;  /* 0x0000004a0d4c7223 */ /* 0x180fe2000001088d */
[-CC-:B------:R-:W-:Y:S01]  /*91c0*/  FFMA.FTZ R13, R129, R74.reuse, -R141.reuse ;  /* 0x0000004a810d7223 */ /* 0x180fe2000001088d */
[-CC-:B------:R-:W-:Y:S01]  /*91d0*/  FFMA.FTZ R129, R130, R74.reuse, -R141.reuse ;  /* 0x0000004a82817223 */ /* 0x180fe2000001088d */
[-C--:B------:R-:W-:Y:S01]  /*91e0*/  FFMA.FTZ R130, R126, R74.reuse, -R141 ;  /* 0x0000004a7e827223 */ /* 0x080fe2000001088d */
[----:B------:R-:W-:Y:S01]  /*91f0*/  FADD.FTZ R77, -R104, R11 ;  /* 0x0000000b684d7221 */ /* 0x000fe20000010100 */
[----:B------:R-:W-:Y:S01]  /*9200*/  FSEL R11, R75, RZ, P4 ;  /* 0x000000ff4b0b7208 */ /* 0x000fe20002000000 */
[-CC-:B------:R-:W-:Y:S01]  /*9210*/  FFMA.FTZ R126, R127, R74.reuse, -R141.reuse ;  /* 0x0000004a7f7e7223 */ /* 0x180fe2000001088d */
[-CC-:B------:R-:W-:Y:S01]  /*9220*/  FFMA.FTZ R127, R105, R74.reuse, -R141.reuse ;  /* 0x0000004a697f7223 */ /* 0x180fe2000001088d */
[-C--:B------:R-:W-:Y:S01]  /*9230*/  FMUL.FTZ R105, R77, R74.reuse ;  /* 0x0000004a4d697220 */ /* 0x080fe20000410000 */
[----:B------:R-:W-:Y:S01]  /*9240*/  ISETP.GE.U32.AND P3, PT, R146, 0x180, PT ;  /* 0x000001809200780c */ /* 0x000fe20003f66070 */
[----:B------:R-:W-:Y:S01]  /*9250*/  FADD.FTZ R77, -R11, R10 ;  /* 0x0000000a0b4d7221 */ /* 0x000fe20000010100 */
[----:B------:R-:W-:Y:S01]  /*9260*/  VIADD R11, R144, 0x9 ;  /* 0x00000009900b7836 */ /* 0x000fe20000000000 */
[----:B------:R-:W-:Y:S01]  /*9270*/  MUFU.EX2 R76, R76 ;  /* 0x0000004c004c7308 */ /* 0x000fe20000000800 */
[-CC-:B------:R-:W-:Y:S01]  /*9280*/  FFMA.FTZ R20, R20, R74.reuse, -R141.reuse ;  /* 0x0000004a14147223 */ /* 0x180fe2000001088d */
[-C--:B------:R-:W-:Y:S01]  /*9290*/  FMUL.FTZ R104, R77, R74.reuse ;  /* 0x0000004a4d687220 */ /* 0x080fe20000410000 */
[-CC-:B------:R-:W-:Y:S01]  /*92a0*/  FFMA.FTZ R22, R22, R74.reuse, -R141.reuse ;  /* 0x0000004a16167223 */ /* 0x180fe2000001088d */
[----:B------:R-:W-:Y:S01]  /*92b0*/  SEL R77, R11, 0x9, !P3 ;  /* 0x000000090b4d7807 */ /* 0x000fe20005800000 */
[-CC-:B------:R-:W-:Y:S01]  /*92c0*/  FFMA.FTZ R128, R128, R74.reuse, -R141.reuse ;  /* 0x0000004a80807223 */ /* 0x180fe2000001088d */
[-CC-:B------:R-:W-:Y:S01]  /*92d0*/  FFMA.FTZ R120, R120, R74.reuse, -R141.reuse ;  /* 0x0000004a78787223 */ /* 0x180fe2000001088d */
[-CC-:B------:R-:W-:Y:S01]  /*92e0*/  FFMA.FTZ R133, R133, R74.reuse, -R141.reuse ;  /* 0x0000004a85857223 */ /* 0x180fe2000001088d */
[----:B------:R-:W0:Y:S01]  /*92f0*/  MUFU.EX2 R11, R104 ;  /* 0x00000068000b7308 */ /* 0x000e220000000800 */
[-CC-:B------:R-:W-:Y:S01]  /*9300*/  FFMA.FTZ R123, R123, R74.reuse, -R141.reuse ;  /* 0x0000004a7b7b7223 */ /* 0x180fe2000001088d */
[-CC-:B------:R-:W-:Y:S01]  /*9310*/  FFMA.FTZ R112, R112, R74.reuse, -R141.reuse ;  /* 0x0000004a70707223 */ /* 0x180fe2000001088d */
[-CC-:B------:R-:W-:Y:S01]  /*9320*/  FFMA.FTZ R114, R114, R74.reuse, -R141.reuse ;  /* 0x0000004a72727223 */ /* 0x180fe2000001088d */
[-CC-:B------:R-:W-:Y:S01]  /*9330*/  FFMA.FTZ R103, R103, R74.reuse, -R141.reuse ;  /* 0x0000004a67677223 */ /* 0x180fe2000001088d */
[-CC-:B------:R-:W-:Y:S01]  /*9340*/  FFMA.FTZ R116, R116, R74.reuse, -R141.reuse ;  /* 0x0000004a74747223 */ /* 0x180fe2000001088d */
[-CC-:B------:R-:W-:Y:S01]  /*9350*/  FFMA.FTZ R108, R108, R74.reuse, -R141.reuse ;  /* 0x0000004a6c6c7223 */ /* 0x180fe2000001088d */
[-CC-:B------:R-:W-:Y:S01]  /*9360*/  FFMA.FTZ R117, R117, R74.reuse, -R141.reuse ;  /* 0x0000004a75757223 */ /* 0x180fe2000001088d */
[----:B------:R1:W2:Y:S01]  /*9370*/  MUFU.EX2 R10, R105 ;  /* 0x00000069000a7308 */ /* 0x0002a20000000800 */
[-CC-:B------:R-:W-:Y:S01]  /*9380*/  FFMA.FTZ R118, R118, R74.reuse, -R141.reuse ;  /* 0x0000004a76767223 */ /* 0x180fe2000001088d */
[-CC-:B------:R-:W-:Y:S01]  /*9390*/  FFMA.FTZ R93, R93, R74.reuse, -R141.reuse ;  /* 0x0000004a5d5d7223 */ /* 0x180fe2000001088d */
[-CC-:B------:R-:W-:Y:S01]  /*93a0*/  FFMA.FTZ R119, R119, R74.reuse, -R141.reuse ;  /* 0x0000004a77777223 */ /* 0x180fe2000001088d */
[-CC-:B------:R-:W-:Y:S01]  /*93b0*/  FFMA.FTZ R139, R139, R74.reuse, -R141.reuse ;  /* 0x0000004a8b8b7223 */ /* 0x180fe2000001088d */
[-CC-:B------:R-:W-:Y:S01]  /*93c0*/  FFMA.FTZ R137, R137, R74.reuse, -R141.reuse ;  /* 0x0000004a89897223 */ /* 0x180fe2000001088d */
[-CC-:B------:R-:W-:Y:S01]  /*93d0*/  FFMA.FTZ R140, R140, R74.reuse, -R141.reuse ;  /* 0x0000004a8c8c7223 */ /* 0x180fe2000001088d */
[----:B------:R-:W-:Y:S01]  /*93e0*/  FFMA.FTZ R109, R109, R74, -R141 ;  /* 0x0000004a6d6d7223 */ /* 0x000fe2000001088d */
[----:B------:R-:W3:Y:S01]  /*93f0*/  MUFU.EX2 R13, R13 ;  /* 0x0000000d000d7308 */ /* 0x000ee20000000800 */
[----:B-1----:R-:W-:-:S02]  /*9400*/  @!P1 VIADD R105, R142, 0x31c60 ;  /* 0x00031c608e699836 */ /* 0x002fc40000000000 */
[----:B0-----:R-:W-:Y:S01]  /*9410*/  FFMA.FTZ R104, R11, R6, R76 ;  /* 0x000000060b687223 */ /* 0x001fe2000001004c */
[-CC-:B------:R-:W-:Y:S01]  /*9420*/  FFMA.FTZ R6, R135, R74.reuse, -R141.reuse ;  /* 0x0000004a87067223 */ /* 0x180fe2000001088d */
[-CC-:B------:R-:W-:Y:S01]  /*9430*/  FFMA.FTZ R138, R138, R74.reuse, -R141.reuse ;  /* 0x0000004a8a8a7223 */ /* 0x180fe2000001088d */
[----:B------:R-:W-:Y:S01]  /*9440*/  FFMA.FTZ R111, R111, R74, -R141 ;  /* 0x0000004a6f6f7223 */ /* 0x000fe2000001088d */
[----:B------:R-:W-:Y:S01]  /*9450*/  @!P1 PRMT R105, RZ, 0x654, R105 ;  /* 0x00000654ff699816 */ /* 0x000fe20000000069 */
[----:B------:R-:W0:Y:S01]  /*9460*/  MUFU.EX2 R78, R78 ;  /* 0x0000004e004e7308 */ /* 0x000e220000000800 */
[----:B--2---:R-:W-:Y:S01]  /*9470*/  FFMA.FTZ R142, R10, R5, R15 ;  /* 0x000000050a8e7223 */ /* 0x004fe2000001000f */
[C---:B------:R-:W-:Y:S01]  /*9480*/  ISETP.GT.AND P3, PT, R9.reuse, R12, PT ;  /* 0x0000000c0900720c */ /* 0x040fe20003f64270 */
[----:B------:R-:W-:Y:S02]  /*9490*/  VIADD R9, R9, 0xffffffff ;  /* 0xffffffff09097836 */ /* 0x000fe40000000000 */
[----:B------:R-:W-:-:S03]  /*94a0*/  FADD.FTZ R142, R19, R142 ;  /* 0x0000008e138e7221 */ /* 0x000fc60000010000 */
[----:B------:R-:W1:Y:S01]  /*94b0*/  MUFU.EX2 R17, R17 ;  /* 0x0000001100117308 */ /* 0x000e620000000800 */
[----:B------:R-:W-:Y:S01]  /*94c0*/  FADD.FTZ R142, R21, R142 ;  /* 0x0000008e158e7221 */ /* 0x000fe20000010000 */
[----:B------:R-:W-:Y:S02]  /*94d0*/  WARPGROUP.DEPBAR.LE gsb0, 0x0 ;  /* 0x00008000000079c5 */ /* 0x000fe40000010000 */
[----:B------:R-:W-:Y:S01]  /*94e0*/  WARPGROUP.ARRIVE ;  /* 0x00000000000079c5 */ /* 0x000fe20000000000 */
[----:B---3--:R-:W-:-:S03]  /*94f0*/  F2FP.F16.F32.PACK_AB R76, R13, R76 ;  /* 0x0000004c0d4c723e */ /* 0x008fc600000000ff */
[----:B------:R-:W2:Y:S02]  /*9500*/  MUFU.EX2 R20, R20 ;  /* 0x0000001400147308 */ /* 0x000ea40000000800 */
[----:B------:R-:W-:Y:S06]  /*9510*/  HGMMA.64x96x16.F32 R24, gdesc[UR28].tnspB, R24, gsb0 ;  /* 0x416000001c1879f0 */ /* 0x000fec0008000818 */
[----:B------:R-:W3:Y:S08]  /*9520*/  MUFU.EX2 R22, R22 ;  /* 0x0000001600167308 */ /* 0x000ef00000000800 */
[----:B------:R-:W-:Y:S08]  /*9530*/  MUFU.EX2 R128, R128 ;  /* 0x0000008000807308 */ /* 0x000ff00000000800 */
        /* <DEDUP_REMOVED lines=11> */
[----:B------:R0:W-:Y:S06]  /*95f0*/  BAR.ARV R77, 0x100 ;  /* 0x0004004d0000751d */ /* 0x0001ec0000002000 */
[----:B------:R1:W-:Y:S01]  /*9600*/  @!P1 SYNCS.ARRIVE.TRANS64.RED.A1T0 RZ, [R79+URZ], RZ ;  /* 0x000000ff4fff99a7 */ /* 0x0003e2000810043f */
[----:B------:R-:W5:Y:S01]  /*9610*/  MUFU.EX2 R127, R127 ;  /* 0x0000007f007f7308 */ /* 0x000f620000000800 */
[----:B0-----:R-:W-:Y:S01]  /*9620*/  F2FP.F16.F32.PACK_AB R77, R19, R15 ;  /* 0x0000000f134d723e */ /* 0x001fe200000000ff */
[-CC-:B------:R-:W-:Y:S01]  /*9630*/  FFMA.FTZ R15, R106, R74.reuse, -R141.reuse ;  /* 0x0000004a6a0f7223 */ /* 0x180fe2000001088d */
[-C--:B------:R-:W-:Y:S01]  /*9640*/  FMUL.FTZ R24, R24, R11.reuse ;  /* 0x0000000b18187220 */ /* 0x080fe20000410000 */
[-C--:B------:R-:W-:Y:S01]  /*9650*/  FMUL.FTZ R25, R25, R11.reuse ;  /* 0x0000000b19197220 */ /* 0x080fe20000410000 */
[-C--:B------:R-:W-:Y:S01]  /*9660*/  FMUL.FTZ R28, R28, R11.reuse ;  /* 0x0000000b1c1c7220 */ /* 0x080fe20000410000 */
[----:B------:R-:W-:Y:S01]  /*9670*/  FMUL.FTZ R29, R29, R11 ;  /* 0x0000000b1d1d7220 */ /* 0x000fe20000410000 */
[----:B-1----:R-:W-:Y:S01]  /*9680*/  FADD.FTZ R79, R13, R104 ;  /* 0x000000680d4f7221 */ /* 0x002fe20000010000 */
[----:B------:R0:W-:Y:S01]  /*9690*/  @!P1 SYNCS.ARRIVE.TRANS64.RED.A1T0 RZ, [R105+URZ], RZ ;  /* 0x000000ff69ff99a7 */ /* 0x0001e2000810043f */
[----:B------:R-:W1:Y:S01]  /*96a0*/  MUFU.EX2 R116, R116 ;  /* 0x0000007400747308 */ /* 0x000e620000000800 */
[----:B------:R-:W-:Y:S01]  /*96b0*/  FFMA.FTZ R13, R136, R74, -R141 ;  /* 0x0000004a880d7223 */ /* 0x000fe2000001088d */
[----:B------:R-:W-:Y:S01]  /*96c0*/  FADD.FTZ R104, R78, R79 ;  /* 0x0000004f4e687221 */ /* 0x000fe20000010000 */
[----:B------:R-:W-:Y:S01]  /*96d0*/  F2FP.F16.F32.PACK_AB R79, R23, R21 ;  /* 0x00000015174f723e */ /* 0x000fe200000000ff */
[-C--:B------:R-:W-:Y:S01]  /*96e0*/  FMUL.FTZ R32, R32, R11.reuse ;  /* 0x0000000b20207220 */ /* 0x080fe20000410000 */
[C---:B------:R-:W-:Y:S01]  /*96f0*/  F2FP.F16.F32.PACK_AB R78, R17.reuse, R78 ;  /* 0x0000004e114e723e */ /* 0x040fe200000000ff */
[----:B------:R-:W-:Y:S01]  /*9700*/  FADD.FTZ R19, R17, R104 ;  /* 0x0000006811137221 */ /* 0x000fe20000010000 */
[----:B0-----:R-:W-:Y:S01]  /*9710*/  FADD.FTZ R105, R23, R142 ;  /* 0x0000008e17697221 */ /* 0x001fe20000010000 */
[----:B------:R-:W-:Y:S01]  /*9720*/  FFMA.FTZ R17, R92, R74, -R141 ;  /* 0x0000004a5c117223 */ /* 0x000fe2000001088d */
[----:B------:R-:W0:Y:S01]  /*9730*/  MUFU.EX2 R108, R108 ;  /* 0x0000006c006c7308 */ /* 0x000e220000000800 */
[----:B--2---:R-:W-:Y:S01]  /*9740*/  FADD.FTZ R19, R20, R19 ;  /* 0x0000001314137221 */ /* 0x004fe20000010000 */
[----:B------:R-:W-:Y:S01]  /*9750*/  FADD.FTZ R105, R98, R105 ;  /* 0x0000006962697221 */ /* 0x000fe20000010000 */
[----:B------:R2:W-:Y:S01]  /*9760*/  STSM.16.M88.4 [R0+0x24300], R76 ;  /* 0x0243004c00007844 */ /* 0x0005e20000000200 */
[C---:B---3--:R-:W-:Y:S01]  /*9770*/  F2FP.F16.F32.PACK_AB R20, R22.reuse, R20 ;  /* 0x000000141614723e */ /* 0x048fe200000000ff */
[----:B------:R-:W-:Y:S01]  /*9780*/  FADD.FTZ R19, R22, R19 ;  /* 0x0000001316137221 */ /* 0x000fe20000010000 */
[----:B------:R-:W-:Y:S01]  /*9790*/  FADD.FTZ R105, R14, R105 ;  /* 0x000000690e697221 */ /* 0x000fe20000010000 */
[----:B----4-:R-:W-:Y:S01]  /*97a0*/  F2FP.F16.F32.PACK_AB R22, R129, R128 ;  /* 0x000000808116723e */ /* 0x010fe200000000ff */
[----:B------:R3:W-:Y:S01]  /*97b0*/  MUFU.EX2 R92, R103 ;  /* 0x00000067005c7308 */ /* 0x0007e20000000800 */
[----:B------:R-:W-:Y:S01]  /*97c0*/  FADD.FTZ R104, R128, R19 ;  /* 0x0000001380687221 */ /* 0x000fe20000010000 */
[----:B------:R-:W-:Y:S01]  /*97d0*/  FADD.FTZ R105, R18, R105 ;  /* 0x0000006912697221 */ /* 0x000fe20000010000 */
[----:B------:R-:W-:Y:S01]  /*97e0*/  FFMA.FTZ R19, R110, R74, -R141 ;  /* 0x0000004a6e137223 */ /* 0x000fe2000001088d */
[-C--:B------:R-:W-:Y:S01]  /*97f0*/  FMUL.FTZ R33, R33, R11.reuse ;  /* 0x0000000b21217220 */ /* 0x080fe20000410000 */
[----:B------:R-:W-:Y:S01]  /*9800*/  FADD.FTZ R21, R129, R104 ;  /* 0x0000006881157221 */ /* 0x000fe20000010000 */
[----:B------:R-:W-:Y:S01]  /*9810*/  FADD.FTZ R105, R132, R105 ;  /* 0x0000006984697221 */ /* 0x000fe20000010000 */
[-C--:B------:R-:W-:Y:S01]  /*9820*/  FMUL.FTZ R36, R36, R11.reuse ;  /* 0x0000000b24247220 */ /* 0x080fe20000410000 */
[----:B------:R-:W4:Y:S01]  /*9830*/  MUFU.EX2 R5, R117 ;  /* 0x0000007500057308 */ /* 0x000f220000000800 */
[----:B-----5:R-:W-:Y:S01]  /*9840*/  FADD.FTZ R104, R120, R21 ;  /* 0x0000001578687221 */ /* 0x020fe20000010000 */
[----:B------:R-:W-:Y:S01]  /*9850*/  FADD.FTZ R106, R122, R105 ;  /* 0x000000697a6a7221 */ /* 0x000fe20000010000 */
[----:B------:R-:W-:Y:S01]  /*9860*/  F2FP.F16.F32.PACK_AB R120, R133, R120 ;  /* 0x000000788578723e */ /* 0x000fe200000000ff */
[----:B------:R-:W-:Y:S01]  /*9870*/  FMUL.FTZ R37, R37, R11 ;  /* 0x0000000b25257220 */ /* 0x000fe20000410000 */
[----:B------:R-:W-:Y:S01]  /*9880*/  FADD.FTZ R104, R133, R104 ;  /* 0x0000006885687221 */ /* 0x000fe20000010000 */
[C---:B------:R-:W-:Y:S01]  /*9890*/  FADD.FTZ R21, R121.reuse, R106 ;  /* 0x0000006a79157221 */ /* 0x040fe20000010000 */
[----:B------:R-:W-:Y:S01]  /*98a0*/  F2FP.F16.F32.PACK_AB R121, R121, R122 ;  /* 0x0000007a7979723e */ /* 0x000fe200000000ff */
[----:B------:R-:W5:Y:S01]  /*98b0*/  MUFU.EX2 R81, R81 ;  /* 0x0000005100517308 */ /* 0x000f620000000800 */
[----:B------:R-:W-:Y:S01]  /*98c0*/  FADD.FTZ R104, R123, R104 ;  /* 0x000000687b687221 */ /* 0x000fe20000010000 */
[----:B------:R-:W-:Y:S01]  /*98d0*/  FADD.FTZ R106, R124, R21 ;  /* 0x000000157c6a7221 */ /* 0x000fe20000010000 */
[C---:B------:R-:W-:Y:S01]  /*98e0*/  F2FP.F16.F32.PACK_AB R122, R131.reuse, R123 ;  /* 0x0000007b837a723e */ /* 0x040fe200000000ff */
[-C--:B------:R-:W-:Y:S01]  /*98f0*/  FMUL.FTZ R40, R40, R11.reuse ;  /* 0x0000000b28287220 */ /* 0x080fe20000410000 */
[----:B------:R-:W-:Y:S01]  /*9900*/  FADD.FTZ R21, R131, R104 ;  /* 0x0000006883157221 */ /* 0x000fe20000010000 */
[C---:B------:R-:W-:Y:S01]  /*9910*/  FADD.FTZ R106, R113.reuse, R106 ;  /* 0x0000006a716a7221 */ /* 0x040fe20000010000 */
[----:B------:R-:W-:Y:S01]  /*9920*/  F2FP.F16.F32.PACK_AB R123, R113, R124 ;  /* 0x0000007c717b723e */ /* 0x000fe200000000ff */
[----:B------:R-:W-:Y:S01]  /*9930*/  MUFU.EX2 R6, R6 ;  /* 0x0000000600067308 */ /* 0x000fe20000000800 */
[----:B------:R-:W-:Y:S01]  /*9940*/  FADD.FTZ R23, R112, R21 ;  /* 0x0000001570177221 */ /* 0x000fe20000010000 */
[----:B---3--:R-:W-:Y:S01]  /*9950*/  FADD.FTZ R103, R115, R106 ;  /* 0x0000006a73677221 */ /* 0x008fe20000010000 */
[----:B------:R-:W-:Y:S01]  /*9960*/  F2FP.F16.F32.PACK_AB R21, R14, R98 ;  /* 0x000000620e15723e */ /* 0x000fe200000000ff */
[-C--:B------:R-:W-:Y:S01]  /*9970*/  FMUL.FTZ R41, R41, R11.reuse ;  /* 0x0000000b29297220 */ /* 0x080fe20000410000 */
[----:B------:R-:W-:Y:S01]  /*9980*/  FADD.FTZ R23, R130, R23 ;  /* 0x0000001782177221 */ /* 0x000fe20000010000 */
[----:B------:R-:W-:Y:S01]  /*9990*/  FADD.FTZ R14, R134, R103 ;  /* 0x00000067860e7221 */ /* 0x000fe20000010000 */
[----:B------:R-:W-:Y:S01]  /*99a0*/  F2FP.F16.F32.PACK_AB R104, R130, R112 ;  /* 0x000000708268723e */ /* 0x000fe200000000ff */
[----:B------:R-:W-:Y:S01]  /*99b0*/  MUFU.EX2 R84, R84 ;  /* 0x0000005400547308 */ /* 0x000fe20000000800 */
[----:B--2---:R-:W-:Y:S01]  /*99c0*/  FADD.FTZ R77, R114, R23 ;  /* 0x00000017724d7221 */ /* 0x004fe20000010000 */
[----:B------:R-:W-:Y:S01]  /*99d0*/  FADD.FTZ R79, R107, R14 ;  /* 0x0000000e6b4f7221 */ /* 0x000fe20000010000 */
[----:B------:R-:W-:Y:S01]  /*99e0*/  F2FP.F16.F32.PACK_AB R23, R132, R18 ;  /* 0x000000128417723e */ /* 0x000fe200000000ff */
[----:B------:R-:W-:Y:S01]  /*99f0*/  FMUL.FTZ R44, R44, R11 ;  /* 0x0000000b2c2c7220 */ /* 0x000fe20000410000 */
[----:B------:R-:W-:Y:S01]  /*9a00*/  FADD.FTZ R14, R126, R77 ;  /* 0x0000004d7e0e7221 */ /* 0x000fe20000010000 */
[----:B------:R-:W-:Y:S01]  /*9a10*/  FADD.FTZ R18, R96, R79 ;  /* 0x0000004f60127221 */ /* 0x000fe20000010000 */
[----:B------:R-:W-:Y:S01]  /*9a20*/  F2FP.F16.F32.PACK_AB R105, R134, R115 ;  /* 0x000000738669723e */ /* 0x000fe200000000ff */
[----:B------:R-:W2:Y:S01]  /*9a30*/  MUFU.EX2 R13, R13 ;  /* 0x0000000d000d7308 */ /* 0x000ea20000000800 */
[----:B------:R-:W-:Y:S01]  /*9a40*/  FADD.FTZ R14, R125, R14 ;  /* 0x0000000e7d0e7221 */ /* 0x000fe20000010000 */
[----:B------:R-:W-:Y:S01]  /*9a50*/  FADD.FTZ R77, R97, R18 ;  /* 0x00000012614d7221 */ /* 0x000fe20000010000 */
[----:B------:R-:W-:Y:S01]  /*9a60*/  F2FP.F16.F32.PACK_AB R106, R126, R114 ;  /* 0x000000727e6a723e */ /* 0x000fe200000000ff */
[----:B------:R3:W-:Y:S01]  /*9a70*/  STSM.16.M88.4 [R0+0x25b00], R20 ;  /* 0x025b001400007844 */ /* 0x0007e20000000200 */
[----:B------:R-:W-:Y:S01]  /*9a80*/  FADD.FTZ R79, R127, R14 ;  /* 0x0000000e7f4f7221 */ /* 0x000fe20000010000 */
[----:B------:R-:W-:Y:S01]  /*9a90*/  FADD.FTZ R18, R88, R77 ;  /* 0x0000004d58127221 */ /* 0x000fe20000010000 */
[----:B------:R-:W-:Y:S01]  /*9aa0*/  F2FP.F16.F32.PACK_AB R107, R96, R107 ;  /* 0x0000006b606b723e */ /* 0x000fe200000000ff */
[----:B------:R-:W3:Y:S01]  /*9ab0*/  MUFU.EX2 R15, R15 ;  /* 0x0000000f000f7308 */ /* 0x000ee20000000800 */
[----:B-1----:R-:W-:Y:S01]  /*9ac0*/  FADD.FTZ R79, R116, R79 ;  /* 0x0000004f744f7221 */ /* 0x002fe20000010000 */
[----:B------:R-:W-:Y:S01]  /*9ad0*/  FADD.FTZ R77, R89, R18 ;  /* 0x00000012594d7221 */ /* 0x000fe20000010000 */
[----:B------:R-:W-:Y:S01]  /*9ae0*/  STSM.16.M88.4 [R0+0x27300], R120 ;  /* 0x0273007800007844 */ /* 0x000fe20000000200 */
[----:B------:R-:W-:Y:S01]  /*9af0*/  FMUL.FTZ R45, R45, R11 ;  /* 0x0000000b2d2d7220 */ /* 0x000fe20000410000 */
[----:B0-----:R-:W-:Y:S01]  /*9b00*/  FADD.FTZ R18, R108, R79 ;  /* 0x0000004f6c127221 */ /* 0x001fe20000010000 */
[----:B------:R-:W-:Y:S01]  /*9b10*/  FADD.FTZ R76, R80, R77 ;  /* 0x0000004d504c7221 */ /* 0x000fe20000010000 */
[----:B------:R-:W-:Y:S01]  /*9b20*/  STSM.16.M88.4 [R0+0x28b00], R104 ;  /* 0x028b006800007844 */ /* 0x000fe20000000200 */
[----:B------:R-:W0:Y:S01]  /*9b30*/  MUFU.EX2 R99, R99 ;  /* 0x0000006300637308 */ /* 0x000e220000000800 */
[----:B----4-:R-:W-:Y:S01]  /*9b40*/  FADD.FTZ R77, R5, R18 ;  /* 0x00000012054d7221 */ /* 0x010fe20000010000 */
[----:B-----5:R-:W-:Y:S01]  /*9b50*/  FADD.FTZ R79, R81, R76 ;  /* 0x0000004c514f7221 */ /* 0x020fe20000010000 */
[----:B--2---:R-:W-:Y:S01]  /*9b60*/  F2FP.F16.F32.PACK_AB R78, R92, R13 ;  /* 0x0000000d5c4e723e */ /* 0x004fe200000000ff */
[----:B------:R-:W-:Y:S01]  /*9b70*/  FMUL.FTZ R48, R48, R11 ;  /* 0x0000000b30307220 */ /* 0x000fe20000410000 */
[----:B------:R-:W-:Y:S01]  /*9b80*/  FADD.FTZ R18, R6, R77 ;  /* 0x0000004d06127221 */ /* 0x000fe20000010000 */
[----:B------:R-:W-:Y:S01]  /*9b90*/  FADD.FTZ R76, R84, R79 ;  /* 0x0000004f544c7221 */ /* 0x000fe20000010000 */
[----:B---3--:R-:W-:Y:S01]  /*9ba0*/  F2FP.F16.F32.PACK_AB R20, R127, R125 ;  /* 0x0000007d7f14723e */ /* 0x008fe200000000ff */
[----:B------:R-:W1:Y:S01]  /*9bb0*/  MUFU.EX2 R110, R118 ;  /* 0x00000076006e7308 */ /* 0x000e620000000800 */
[----:B------:R-:W-:Y:S01]  /*9bc0*/  FADD.FTZ R77, R13, R18 ;  /* 0x000000120d4d7221 */ /* 0x000fe20000010000 */
        /* <DEDUP_REMOVED lines=8> */
[----:B0-----:R-:W-:Y:S01]  /*9c50*/  FADD.FTZ R79, R99, R76 ;  /* 0x0000004c634f7221 */ /* 0x001fe20000010000 */
[----:B------:R-:W-:Y:S01]  /*9c60*/  F2FP.F16.F32.PACK_AB R76, R6, R5 ;  /* 0x00000005064c723e */ /* 0x000fe200000000ff */
[----:B------:R-:W-:Y:S01]  /*9c70*/  FMUL.FTZ R52, R52, R11 ;  /* 0x0000000b34347220 */ /* 0x000fe20000410000 */
[----:B------:R-:W-:Y:S01]  /*9c80*/  F2FP.F16.F32.PACK_AB R23, R80, R89 ;  /* 0x000000595017723e */ /* 0x000fe200000000ff */
[-C--:B------:R-:W-:Y:S01]  /*9c90*/  FMUL.FTZ R53, R53, R11.reuse ;  /* 0x0000000b35357220 */ /* 0x080fe20000410000 */
[----:B------:R-:W-:Y:S01]  /*9ca0*/  FMUL.FTZ R56, R56, R11 ;  /* 0x0000000b38387220 */ /* 0x000fe20000410000 */
[----:B------:R-:W0:Y:S01]  /*9cb0*/  MUFU.EX2 R17, R17 ;  /* 0x0000001100117308 */ /* 0x000e220000000800 */
[----:B-1----:R-:W-:Y:S01]  /*9cc0*/  FADD.FTZ R6, R110, R77 ;  /* 0x0000004d6e067221 */ /* 0x002fe20000010000 */
[----:B------:R-:W-:Y:S01]  /*9cd0*/  F2FP.F16.F32.PACK_AB R77, R84, R81 ;  /* 0x00000051544d723e */ /* 0x000fe200000000ff */
[----:B------:R1:W-:Y:S01]  /*9ce0*/  STSM.16.M88.4 [R0+0x2a300], R20 ;  /* 0x02a3001400007844 */ /* 0x0003e20000000200 */
[----:B------:R-:W-:Y:S01]  /*9cf0*/  F2FP.F16.F32.PACK_AB R96, R110, R15 ;  /* 0x0000000f6e60723e */ /* 0x000fe200000000ff */
[-C--:B------:R-:W-:Y:S01]  /*9d00*/  FMUL.FTZ R57, R57, R11.reuse ;  /* 0x0000000b39397220 */ /* 0x080fe20000410000 */
[-C--:B------:R-:W-:Y:S01]  /*9d10*/  FMUL.FTZ R60, R60, R11.reuse ;  /* 0x0000000b3c3c7220 */ /* 0x080fe20000410000 */
[----:B------:R-:W-:Y:S01]  /*9d20*/  FMUL.FTZ R61, R61, R11 ;  /* 0x0000000b3d3d7220 */ /* 0x000fe20000410000 */
[----:B------:R-:W3:Y:S01]  /*9d30*/  MUFU.EX2 R82, R82 ;  /* 0x0000005200527308 */ /* 0x000ee20000000800 */
[C---:B--2---:R-:W-:Y:S01]  /*9d40*/  FADD.FTZ R79, R94.reuse, R79 ;  /* 0x0000004f5e4f7221 */ /* 0x044fe20000010000 */
[----:B------:R-:W-:Y:S01]  /*9d50*/  F2FP.F16.F32.PACK_AB R97, R94, R99 ;  /* 0x000000635e61723e */ /* 0x000fe200000000ff */
[-C--:B------:R-:W-:Y:S01]  /*9d60*/  FMUL.FTZ R64, R64, R11.reuse ;  /* 0x0000000b40407220 */ /* 0x080fe20000410000 */
[-C--:B------:R-:W-:Y:S01]  /*9d70*/  FMUL.FTZ R65, R65, R11.reuse ;  /* 0x0000000b41417220 */ /* 0x080fe20000410000 */
[-C--:B------:R-:W-:Y:S01]  /*9d80*/  FMUL.FTZ R68, R68, R11.reuse ;  /* 0x0000000b44447220 */ /* 0x080fe20000410000 */
[----:B------:R-:W-:Y:S01]  /*9d90*/  FMUL.FTZ R69, R69, R11 ;  /* 0x0000000b45457220 */ /* 0x000fe20000410000 */
        /* <DEDUP_REMOVED lines=10> */
[----:B---3--:R-:W-:Y:S01]  /*9e40*/  FADD.FTZ R6, R82, R79 ;  /* 0x0000004f52067221 */ /* 0x008fe20000010000 */
[----:B------:R-:W-:Y:S01]  /*9e50*/  F2FP.F16.F32.PACK_AB R79, R85, R73 ;  /* 0x00000049554f723e */ /* 0x000fe200000000ff */
[-C--:B------:R-:W-:Y:S01]  /*9e60*/  FMUL.FTZ R39, R39, R10.reuse ;  /* 0x0000000a27277220 */ /* 0x080fe20000410000 */
[-C--:B------:R-:W-:Y:S01]  /*9e70*/  FMUL.FTZ R42, R42, R10.reuse ;  /* 0x0000000a2a2a7220 */ /* 0x080fe20000410000 */
[-C--:B------:R-:W-:Y:S01]  /*9e80*/  FMUL.FTZ R43, R43, R10.reuse ;  /* 0x0000000a2b2b7220 */ /* 0x080fe20000410000 */
[-C--:B------:R-:W-:Y:S01]  /*9e90*/  FMUL.FTZ R46, R46, R10.reuse ;  /* 0x0000000a2e2e7220 */ /* 0x080fe20000410000 */
[----:B------:R3:W-:Y:S01]  /*9ea0*/  STSM.16.M88.4 [R0+0x2bb00], R76 ;  /* 0x02bb004c00007844 */ /* 0x0007e20000000200 */
[----:B------:R-:W4:Y:S01]  /*9eb0*/  MUFU.EX2 R90, R90 ;  /* 0x0000005a005a7308 */ /* 0x000f220000000800 */
[C---:B--2---:R-:W-:Y:S01]  /*9ec0*/  FADD.FTZ R18, R98.reuse, R5 ;  /* 0x0000000562127221 */ /* 0x044fe20000010000 */
[----:B------:R-:W-:Y:S01]  /*9ed0*/  F2FP.F16.F32.PACK_AB R98, R98, R17 ;  /* 0x000000116262723e */ /* 0x000fe200000000ff */
[-C--:B------:R-:W-:Y:S01]  /*9ee0*/  FMUL.FTZ R47, R47, R10.reuse ;  /* 0x0000000a2f2f7220 */ /* 0x080fe20000410000 */
[-C--:B------:R-:W-:Y:S01]  /*9ef0*/  FMUL.FTZ R50, R50, R10.reuse ;  /* 0x0000000a32327220 */ /* 0x080fe20000410000 */
[-C--:B------:R-:W-:Y:S01]  /*9f00*/  FMUL.FTZ R51, R51, R10.reuse ;  /* 0x0000000a33337220 */ /* 0x080fe20000410000 */
[-C--:B------:R-:W-:Y:S01]  /*9f10*/  FMUL.FTZ R54, R54, R10.reuse ;  /* 0x0000000a36367220 */ /* 0x080fe20000410000 */
[----:B------:R-:W-:Y:S01]  /*9f20*/  FMUL.FTZ R55, R55, R10 ;  /* 0x0000000a37377220 */ /* 0x000fe20000410000 */
[----:B------:R-:W1:Y:S01]  /*9f30*/  MUFU.EX2 R102, R102 ;  /* 0x0000006600667308 */ /* 0x000e620000000800 */
[C---:B0-----:R-:W-:Y:S01]  /*9f40*/  F2FP.F16.F32.PACK_AB R99, R91.reuse, R82 ;  /* 0x000000525b63723e */ /* 0x041fe200000000ff */
[----:B------:R-:W-:Y:S01]  /*9f50*/  FADD.FTZ R5, R91, R6 ;  /* 0x000000065b057221 */ /* 0x000fe20000010000 */
[-C--:B------:R-:W-:Y:S01]  /*9f60*/  FMUL.FTZ R58, R58, R10.reuse ;  /* 0x0000000a3a3a7220 */ /* 0x080fe20000410000 */
[-C--:B------:R-:W-:Y:S01]  /*9f70*/  FMUL.FTZ R59, R59, R10.reuse ;  /* 0x0000000a3b3b7220 */ /* 0x080fe20000410000 */
[-C--:B------:R-:W-:Y:S01]  /*9f80*/  FMUL.FTZ R62, R62, R10.reuse ;  /* 0x0000000a3e3e7220 */ /* 0x080fe20000410000 */
[----:B------:R2:W-:Y:S01]  /*9f90*/  STSM.16.M88.4 [R0+0x2d300], R96 ;  /* 0x02d3006000007844 */ /* 0x0005e20000000200 */
[-C--:B------:R-:W-:Y:S01]  /*9fa0*/  FMUL.FTZ R63, R63, R10.reuse ;  /* 0x0000000a3f3f7220 */ /* 0x080fe20000410000 */
[----:B------:R-:W-:Y:S01]  /*9fb0*/  MUFU.EX2 R86, R86 ;  /* 0x0000005600567308 */ /* 0x000fe20000000800 */
[----:B----4-:R-:W-:Y:S01]  /*9fc0*/  FADD.FTZ R5, R90, R5 ;  /* 0x000000055a057221 */ /* 0x010fe20000010000 */
[-C--:B------:R-:W-:Y:S01]  /*9fd0*/  FMUL.FTZ R66, R66, R10.reuse ;  /* 0x0000000a42427220 */ /* 0x080fe20000410000 */
[-C--:B------:R-:W-:Y:S01]  /*9fe0*/  FMUL.FTZ R67, R67, R10.reuse ;  /* 0x0000000a43437220 */ /* 0x080fe20000410000 */
[-C--:B------:R-:W-:Y:S01]  /*9ff0*/  FMUL.FTZ R70, R70, R10.reuse ;  /* 0x0000000a46467220 */ /* 0x080fe20000410000 */
[----:B------:R-:W-:Y:S01]  /*a000*/  FMUL.FTZ R71, R71, R10 ;  /* 0x0000000a47477220 */ /* 0x000fe20000410000 */
[----:B------:R-:W-:-:S02]  /*a010*/  IMAD.MOV.U32 R11, RZ, RZ, R72 ;  /* 0x000000ffff0b7224 */ /* 0x000fc400078e0048 */
[----:B------:R-:W0:Y:S01]  /*a020*/  MUFU.EX2 R87, R87 ;  /* 0x0000005700577308 */ /* 0x000e220000000800 */
[C---:B-1----:R-:W-:Y:S01]  /*a030*/  F2FP.F16.F32.PACK_AB R21, R102.reuse, R90 ;  /* 0x0000005a6615723e */ /* 0x042fe200000000ff */
[----:B------:R-:W-:Y:S01]  /*a040*/  FADD.FTZ R5, R102, R5 ;  /* 0x0000000566057221 */ /* 0x000fe20000010000 */
[----:B------:R-:W-:-:S05]  /*a050*/  IMAD.MOV.U32 R10, RZ, RZ, R75 ;  /* 0x000000ffff0a7224 */ /* 0x000fca00078e004b */
[----:B------:R-:W1:Y:S08]  /*a060*/  MUFU.EX2 R19, R19 ;  /* 0x0000001300137308 */ /* 0x000e700000000800 */
[----:B------:R-:W4:Y:S01]  /*a070*/  MUFU.EX2 R14, R111 ;  /* 0x0000006f000e7308 */ /* 0x000f220000000800 */
[----:B0-----:R-:W-:-:S07]  /*a080*/  F2FP.F16.F32.PACK_AB R23, R87, R86 ;  /* 0x000000565717723e */ /* 0x001fce00000000ff */
[----:B------:R-:W0:Y:S01]  /*a090*/  MUFU.EX2 R119, R119 ;  /* 0x0000007700777308 */ /* 0x000e220000000800 */
[----:B-1----:R-:W-:Y:S01]  /*a0a0*/  FADD.FTZ R13, R19, R18 ;  /* 0x00000012130d7221 */ /* 0x002fe20000010000 */
[----:B------:R-:W-:-:S04]  /*a0b0*/  FADD.FTZ R18, R86, R5 ;  /* 0x0000000556127221 */ /* 0x000fc80000010000 */
[----:B------:R-:W-:Y:S02]  /*a0c0*/  FADD.FTZ R18, R87, R18 ;  /* 0x0000001257127221 */ /* 0x000fe40000010000 */
[----:B------:R-:W1:Y:S01]  /*a0d0*/  MUFU.EX2 R139, R139 ;  /* 0x0000008b008b7308 */ /* 0x000e620000000800 */
[C---:B----4-:R-:W-:Y:S01]  /*a0e0*/  F2FP.F16.F32.PACK_AB R20, R14.reuse, R19 ;  /* 0x000000130e14723e */ /* 0x050fe200000000ff */
[----:B------:R-:W-:Y:S01]  /*a0f0*/  FADD.FTZ R6, R14, R13 ;  /* 0x0000000d0e067221 */ /* 0x000fe20000010000 */
[----:B------:R-:W-:-:S05]  /*a100*/  IMAD.MOV.U32 R13, RZ, RZ, R4 ;  /* 0x000000ffff0d7224 */ /* 0x000fca00078e0004 */
[----:B------:R-:W4:Y:S01]  /*a110*/  MUFU.EX2 R83, R83 ;  /* 0x0000005300537308 */ /* 0x000f220000000800 */
[----:B0-----:R-:W-:-:S07]  /*a120*/  FADD.FTZ R6, R119, R6 ;  /* 0x0000000677067221 */ /* 0x001fce0000010000 */
[----:B------:R-:W3:Y:S01]  /*a130*/  MUFU.EX2 R95, R95 ;  /* 0x0000005f005f7308 */ /* 0x000ee20000000800 */
[C---:B-1----:R-:W-:Y:S01]  /*a140*/  F2FP.F16.F32.PACK_AB R22, R139.reuse, R119 ;  /* 0x000000778b16723e */ /* 0x042fe200000000ff */
[----:B------:R-:W-:-:S04]  /*a150*/  FADD.FTZ R6, R139, R6 ;  /* 0x000000068b067221 */ /* 0x000fc80000010000 */
[----:B------:R2:W-:Y:S02]  /*a160*/  STSM.16.M88.4 [R0+0x2eb00], R20 ;  /* 0x02eb001400007844 */ /* 0x0005e40000000200 */
[----:B------:R-:W0:Y:S01]  /*a170*/  MUFU.EX2 R101, R101 ;  /* 0x0000006500657308 */ /* 0x000e220000000800 */
[----:B----4-:R-:W-:-:S07]  /*a180*/  FADD.FTZ R18, R83, R18 ;  /* 0x0000001253127221 */ /* 0x010fce0000010000 */
[----:B------:R-:W1:Y:S01]  /*a190*/  MUFU.EX2 R100, R100 ;  /* 0x0000006400647308 */ /* 0x000e620000000800 */
[C---:B---3--:R-:W-:Y:S01]  /*a1a0*/  F2FP.F16.F32.PACK_AB R77, R95.reuse, R83 ;  /* 0x000000535f4d723e */ /* 0x048fe200000000ff */
[----:B------:R-:W-:-:S06]  /*a1b0*/  FADD.FTZ R18, R95, R18 ;  /* 0x000000125f127221 */ /* 0x000fcc0000010000 */
[----:B------:R-:W3:Y:S01]  /*a1c0*/  MUFU.EX2 R137, R137 ;  /* 0x0000008900897308 */ /* 0x000ee20000000800 */
[----:B0-----:R-:W-:-:S07]  /*a1d0*/  FADD.FTZ R5, R101, R18 ;  /* 0x0000001265057221 */ /* 0x001fce0000010000 */
[----:B------:R-:W0:Y:S01]  /*a1e0*/  MUFU.EX2 R140, R140 ;  /* 0x0000008c008c7308 */ /* 0x000e220000000800 */
[C---:B-1----:R-:W-:Y:S01]  /*a1f0*/  F2FP.F16.F32.PACK_AB R79, R100.reuse, R101 ;  /* 0x00000065644f723e */ /* 0x042fe200000000ff */
[----:B------:R-:W-:-:S06]  /*a200*/  FADD.FTZ R5, R100, R5 ;  /* 0x0000000564057221 */ /* 0x000fcc0000010000 */
[----:B------:R-:W1:Y:S01]  /*a210*/  MUFU.EX2 R109, R109 ;  /* 0x0000006d006d7308 */ /* 0x000e620000000800 */
[----:B---3--:R-:W-:-:S07]  /*a220*/  FADD.FTZ R6, R137, R6 ;  /* 0x0000000689067221 */ /* 0x008fce0000010000 */
[----:B------:R-:W3:Y:S01]  /*a230*/  MUFU.EX2 R138, R138 ;  /* 0x0000008a008a7308 */ /* 0x000ee20000000800 */
[C---:B0-----:R-:W-:Y:S01]  /*a240*/  F2FP.F16.F32.PACK_AB R76, R140.reuse, R137 ;  /* 0x000000898c4c723e */ /* 0x041fe200000000ff */
[----:B------:R-:W-:-:S04]  /*a250*/  FADD.FTZ R6, R140, R6 ;  /* 0x000000068c067221 */ /* 0x000fc80000010000 */
[----:B-1----:R-:W-:Y:S01]  /*a260*/  FADD.FTZ R6, R109, R6 ;  /* 0x000000066d067221 */ /* 0x002fe20000010000 */
[----:B---3--:R-:W-:-:S03]  /*a270*/  F2FP.F16.F32.PACK_AB R78, R138, R109 ;  /* 0x0000006d8a4e723e */ /* 0x008fc600000000ff */
        /* <DEDUP_REMOVED lines=10> */
.L_x_1915:
[----:B------:R-:W-:-:S13]  /*a320*/  ISETP.GE.AND P2, PT, R9, R156, PT ;  /* 0x0000009c0900720c */ /* 0x000fda0003f46270 */
[----:B------:R-:W-:Y:S05]  /*a330*/  @!P2 BRA `(.L_x_1925) ;  /* 0x0000004000b4a947 */ /* 0x000fea0003800000 */
[----:B------:R-:W1:Y:S01]  /*a340*/  S2R R10, SR_TID.X ;  /* 0x00000000000a7919 */ /* 0x000e620000002100 */
[----:B------:R-:W-:Y:S01]  /*a350*/  R2UR UR5, R157 ;  /* 0x000000009d0572ca */ /* 0x000fe200000e0000 */
[----:B------:R-:W-:Y:S01]  /*a360*/  UMOV UR23, 0xc0000010 ;  /* 0xc000001000177882 */ /* 0x000fe20000000000 */
[----:B------:R-:W-:Y:S01]  /*a370*/  UMOV UR27, 0xc0000010 ;  /* 0xc0000010001b7882 */ /* 0x000fe20000000000 */
[----:B------:R-:W-:Y:S01]  /*a380*/  IMAD.MOV.U32 R8, RZ, RZ, R72 ;  /* 0x000000ffff087224 */ /* 0x000fe200078e0048 */
[----:B------:R-:W-:Y:S01]  /*a390*/  UMOV UR7, UR4 ;  /* 0x0000000400077c82 */ /* 0x000fe20008000000 */
[----:B------:R-:W-:Y:S01]  /*a3a0*/  IMAD.MOV.U32 R7, RZ, RZ, R75 ;  /* 0x000000ffff077224 */ /* 0x000fe200078e004b */
[----:B------:R-:W-:Y:S01]  /*a3b0*/  UMOV UR57, 0xc0000010 ;  /* 0xc000001000397882 */ /* 0x000fe20000000000 */
[----:B------:R-:W-:Y:S01]  /*a3c0*/  IMAD.U32 R153, RZ, RZ, UR23 ;  /* 0x00000017ff997e24 */ /* 0x000fe2000f8e00ff */
[----:B------:R-:W-:Y:S01]  /*a3d0*/  UMOV UR53, 0xc0000010 ;  /* 0xc000001000357882 */ /* 0x000fe20000000000 */
[----:B------:R-:W-:-:S02]  /*a3e0*/  IMAD.U32 R151, RZ, RZ, UR27 ;  /* 0x0000001bff977e24 */ /* 0x000fc4000f8e00ff */
[----:B------:R-:W-:Y:S02]  /*a3f0*/  IMAD.U32 R147, RZ, RZ, UR23 ;  /* 0x00000017ff937e24 */ /* 0x000fe4000f8e00ff */
[----:B------:R-:W-:-:S04]  /*a400*/  ULOP3.LUT UR5, UR5, 0x10000, URZ, 0xfc, !UPT ;  /* 0x0001000005057892 */ /* 0x000fc8000f8efc3f */
[----:B------:R-:W-:Y:S02]  /*a410*/  UIADD3 UR6, UR5, 0x180, URZ ;  /* 0x0000018005067890 */ /* 0x000fe4000fffe03f */
[----:B------:R-:W-:Y:S02]  /*a420*/  UIADD3 UR10, UR5, 0x300, URZ ;  /* 0x00000300050a7890 */ /* 0x000fe4000fffe03f */
[----:B------:R-:W-:Y:S01]  /*a430*/  IMAD.U32 R155, RZ, RZ, UR5 ;  /* 0x00000005ff9b7e24 */ /* 0x000fe2000f8e00ff */
[----:B------:R-:W-:Y:S02]  /*a440*/  UIADD3 UR11, UR5, 0x480, URZ ;  /* 0x00000480050b7890 */ /* 0x000fe4000fffe03f */
[----:B------:R-:W-:Y:S02]  /*a450*/  UIADD3 UR14, UR5, 0x600, URZ ;  /* 0x00000600050e7890 */ /* 0x000fe4000fffe03f */
[----:B------:R-:W-:Y:S02]  /*a460*/  UIADD3 UR15, UR5, 0x780, URZ ;  /* 0x00000780050f7890 */ /* 0x000fe4000fffe03f */
[----:B------:R-:W-:Y:S01]  /*a470*/  UIADD3 UR18, UR5, 0x900, URZ ;  /* 0x0000090005127890 */ /* 0x000fe2000fffe03f */
[----:B------:R-:W-:Y:S01]  /*a480*/  UMOV UR22, UR6 ;  /* 0x0000000600167c82 */ /* 0x000fe20008000000 */
[----:B------:R-:W-:Y:S01]  /*a490*/  UMOV UR26, UR10 ;  /* 0x0000000a001a7c82 */ /* 0x000fe20008000000 */
[----:B-1----:R-:W-:Y:S01]  /*a4a0*/  SHF.R.U32.HI R11, RZ, 0x7, R10 ;  /* 0x00000007ff0b7819 */ /* 0x002fe2000001160a */
[----:B------:R-:W-:Y:S01]  /*a4b0*/  UMOV UR10, UR11 ;  /* 0x0000000b000a7c82 */ /* 0x000fe20008000000 */
[----:B------:R-:W-:Y:S01]  /*a4c0*/  MOV R152, UR22 ;  /* 0x0000001600987c02 */ /* 0x000fe20008000f00 */
[----:B------:R-:W-:Y:S01]  /*a4d0*/  UMOV UR22, UR14 ;  /* 0x0000000e00167c82 */ /* 0x000fe20008000000 */
[----:B------:R-:W-:Y:S01]  /*a4e0*/  ISETP.GE.U32.AND P2, PT, R10, 0x180, PT ;  /* 0x000001800a00780c */ /* 0x000fe20003f46070 */
[----:B------:R-:W-:Y:S01]  /*a4f0*/  VIADD R154, R11, 0x9 ;  /* 0x000000090b9a7836 */ /* 0x000fe20000000000 */
[----:B------:R-:W-:Y:S01]  /*a500*/  UMOV UR14, UR15 ;  /* 0x0000000f000e7c82 */ /* 0x000fe20008000000 */
[----:B------:R-:W-:Y:S01]  /*a510*/  IMAD.U32 R148, RZ, RZ, UR10 ;  /* 0x0000000aff947e24 */ /* 0x000fe2000f8e00ff */
[----:B------:R-:W-:Y:S01]  /*a520*/  UMOV UR11, 0xc0000010 ;  /* 0xc0000010000b7882 */ /* 0x000fe20000000000 */
[----:B------:R-:W-:Y:S01]  /*a530*/  UMOV UR15, 0xc0000010 ;  /* 0xc0000010000f7882 */ /* 0x000fe20000000000 */
[----:B------:R-:W-:Y:S01]  /*a540*/  UMOV UR10, UR18 ;  /* 0x00000012000a7c82 */ /* 0x000fe20008000000 */
[----:B------:R-:W-:Y:S01]  /*a550*/  IMAD.MOV.U32 R10, RZ, RZ, R4 ;  /* 0x000000ffff0a7224 */ /* 0x000fe200078e0004 */
[----:B------:R-:W-:Y:S01]  /*a560*/  SEL R154, R154, 0x9, !P2 ;  /* 0x000000099a9a7807 */ /* 0x000fe20005000000 */
[----:B------:R-:W-:Y:S01]  /*a570*/  IMAD.U32 R150, RZ, RZ, UR26 ;  /* 0x0000001aff967e24 */ /* 0x000fe2000f8e00ff */
[----:B------:R-:W-:Y:S01]  /*a580*/  UIADD3 UR56, UR5, 0xa80, URZ ;  /* 0x00000a8005387890 */ /* 0x000fe2000fffe03f */
[----:B------:R-:W-:Y:S01]  /*a590*/  IMAD.U32 R149, RZ, RZ, UR11 ;  /* 0x0000000bff957e24 */ /* 0x000fe2000f8e00ff */
[----:B------:R-:W-:Y:S01]  /*a5a0*/  UIADD3 UR52, UR5, 0xc00, URZ ;  /* 0x00000c0005347890 */ /* 0x000fe2000fffe03f */
[----:B------:R-:W-:-:S02]  /*a5b0*/  IMAD.U32 R146, RZ, RZ, UR22 ;  /* 0x00000016ff927e24 */ /* 0x000fc4000f8e00ff */
[----:B------:R-:W-:Y:S01]  /*a5c0*/  IMAD.U32 R18, RZ, RZ, UR14 ;  /* 0x0000000eff127e24 */ /* 0x000fe2000f8e00ff */
[----:B------:R-:W-:Y:S01]  /*a5d0*/  ULDC UR5, c[0x0][0x9d8] ;  /* 0x0002760000057ab9 */ /* 0x000fe20000000800 */
[----:B------:R-:W-:Y:S02]  /*a5e0*/  IMAD.U32 R19, RZ, RZ, UR15 ;  /* 0x0000000fff137e24 */ /* 0x000fe4000f8e00ff */
[----:B0-2---:R-:W-:Y:S02]  /*a5f0*/  IMAD.U32 R20, RZ, RZ, UR10 ;  /* 0x0000000aff147e24 */ /* 0x005fe4000f8e00ff */
[----:B------:R-:W-:-:S07]  /*a600*/  IMAD.U32 R21, RZ, RZ, UR11 ;  /* 0x0000000bff157e24 */ /* 0x000fce000f8e00ff */
.L_x_1934:
[----:B------:R-:W-:Y:S01]  /*a610*/  R2UR UR10, R145 ;  /* 0x00000000910a72ca */ /* 0x000fe200000e0000 */
[----:B------:R-:W-:-:S04]  /*a620*/  UIADD3 UR4, UR7, 0x1, URZ ;  /* 0x0000000107047890 */ /* 0x000fc8000fffe03f */
[----:B------:R-:W-:-:S04]  /*a630*/  UISETP.NE.AND UP0, UPT, UR4, 0x2, UPT ;  /* 0x000000020400788c */ /* 0x000fc8000bf05270 */
[----:B------:R-:W-:Y:S02]  /*a640*/  USEL UR6, URZ, 0x1, UP0 ;  /* 0x000000013f067887 */ /* 0x000fe40008000000 */
[----:B------:R-:W-:Y:S02]  /*a650*/  USEL UR4, UR4, URZ, UP0 ;  /* 0x0000003f04047287 */ /* 0x000fe40008000000 */
[----:B------:R-:W-:Y:S02]  /*a660*/  ISETP.NE.AND P3, PT, RZ, UR10, PT ;  /* 0x0000000aff007c0c */ /* 0x000fe4000bf65270 */
[----:B------:R-:W-:-:S11]  /*a670*/  LOP3.LUT R4, R10, UR6, RZ, 0x3c, !PT ;  /* 0x000000060a047c12 */ /* 0x000fd6000f8e3cff */
[----:B----4-:R-:W-:Y:S05]  /*a680*/  @P3 BRA `(.L_x_1926) ;  /* 0x0000000000283947 */ /* 0x010fea0003800000 */
[----:B------:R-:W-:Y:S05]  /*a690*/  @!P0 BRA `(.L_x_1927) ;  /* 0x0000000000048947 */ /* 0x000fea0003800000 */
[----:B------:R-:W-:Y:S01]  /*a6a0*/  BPT.TRAP 0x1 ;  /* 0x000000040000795c */ /* 0x000fe20000300000 */
.L_x_1927:
[----:B------:R-:W-:Y:S01]  /*a6b0*/  ULEA UR6, UR4, UR60, 0x3 ;  /* 0x0000003c04067291 */ /* 0x000fe2000f8e183f */
[----:B------:R-:W-:-:S08]  /*a6c0*/  SHF.L.U32 R11, R4, 0x1f, RZ ;  /* 0x0000001f040b7819 */ /* 0x000fd000000006ff */
[----:B------:R0:W1:Y:S01]  /*a6d0*/  SYNCS.PHASECHK.TRANS64.TRYWAIT P2, [UR6+0x31c30], R11 ;  /* 0x031c300bff0075a7 */ /* 0x0000620008040146 */
[----:B------:R-:W-:Y:S05]  /*a6e0*/  @!P0 BRA `(.L_x_1928) ;  /* 0x0000000000048947 */ /* 0x000fea0003800000 */
[----:B------:R-:W-:Y:S01]  /*a6f0*/  BPT.TRAP 0x1 ;  /* 0x000000040000795c */ /* 0x000fe20000300000 */
.L_x_1928:
[----:B-1----:R-:W-:Y:S05]  /*a700*/  @P2 BRA `(.L_x_1926) ;  /* 0x0000000000082947 */ /* 0x002fea0003800000 */
[----:B------:R-:W1:Y:S02]  /*a710*/  SYNCS.PHASECHK.TRANS64.TRYWAIT P2, [UR6+0x31c30], R11 ;  /* 0x031c300bff0075a7 */ /* 0x000e640008040146 */
[----:B-1----:R-:W-:Y:S05]  /*a720*/  @!P2 BRA `(.L_x_1929) ;  /* 0x000000a0004ca947 */ /* 0x002fea0003800000 */
.L_x_1926:
[----:B-1----:R-:W1:Y:S01]  /*a730*/  S2R R12, SR_TID.X ;  /* 0x00000000000c7919 */ /* 0x002e620000002100 */
        /* <DEDUP_REMOVED lines=24> */
[----:B------:R-:W-:Y:S01]  /*a8c0*/  UMOV UR48, UR24 ;  /* 0x0000001800307c82 */ /* 0x000fe20008000000 */
[----:B------:R-:W-:Y:S01]  /*a8d0*/  UMOV UR49, UR25 ;  /* 0x0000001900317c82 */ /* 0x000fe20008000000 */
[----:B------:R-:W-:Y:S01]  /*a8e0*/  UMOV UR51, 0x80000020 ;  /* 0x8000002000337882 */ /* 0x000fe20000000000 */
[----:B------:R-:W-:Y:S01]  /*a8f0*/  UIADD3 UR10, UR6, 0x202, URZ ;  /* 0x00000202060a7890 */ /* 0x000fe2000fffe03f */
[----:B-1----:R-:W-:Y:S01]  /*a900*/  SHF.R.U32.HI R12, RZ, 0x7, R12 ;  /* 0x00000007ff0c7819 */ /* 0x002fe2000001160c */
[----:B------:R-:W-:Y:S01]  /*a910*/  UMOV UR11, 0x80000020 ;  /* 0x80000020000b7882 */ /* 0x000fe20000000000 */
[----:B------:R-:W-:Y:S01]  /*a920*/  UIADD3 UR14, UR6, 0x440, URZ ;  /* 0x00000440060e7890 */ /* 0x000fe2000fffe03f */
[----:B------:R-:W-:-:S02]  /*a930*/  UMOV UR15, 0x80000020 ;  /* 0x80000020000f7882 */ /* 0x000fc40000000000 */
[----:B------:R-:W-:Y:S01]  /*a940*/  VIADD R12, R12, 0x8 ;  /* 0x000000080c0c7836 */ /* 0x000fe20000000000 */
[----:B------:R-:W-:Y:S01]  /*a950*/  UIADD3 UR18, UR6, 0x480, URZ ;  /* 0x0000048006127890 */ /* 0x000fe2000fffe03f */
[----:B------:R-:W-:Y:S01]  /*a960*/  UMOV UR19, 0x80000020 ;  /* 0x8000002000137882 */ /* 0x000fe20000000000 */
[----:B------:R-:W-:Y:S02]  /*a970*/  UIADD3 UR22, UR6, 0x482, URZ ;  /* 0x0000048206167890 */ /* 0x000fe4000fffe03f */
[----:B------:R1:W-:Y:S06]  /*a980*/  BAR.SYNC.DEFER_BLOCKING R12, 0x100 ;  /* 0x0004000c0000751d */ /* 0x0003ec0000010000 */
[----:B------:R-:W-:Y:S01]  /*a990*/  UMOV UR23, 0x80000020 ;  /* 0x8000002000177882 */ /* 0x000fe20000000000 */
        /* <DEDUP_REMOVED lines=322> */
.L_x_1931:
[----:B------:R-:W-:Y:S01]  /*bdc0*/  ULEA UR6, UR7, UR60, 0x3 ;  /* 0x0000003c07067291 */ /* 0x000fe2000f8e183f */
[----:B------:R-:W-:-:S08]  /*bdd0*/  SHF.L.U32 R10, R10, 0x1f, RZ ;  /* 0x0000001f0a0a7819 */ /* 0x000fd000000006ff */
[----:B------:R1:W2:Y:S01]  /*bde0*/  SYNCS.PHASECHK.TRANS64.TRYWAIT P2, [UR6+0x31c50], R10 ;  /* 0x031c500aff0075a7 */ /* 0x0002a20008040146 */
[----:B------:R-:W-:Y:S05]  /*bdf0*/  @!P0 BRA `(.L_x_1932) ;  /* 0x0000000000048947 */ /* 0x000fea0003800000 */
[----:B------:R-:W-:Y:S01]  /*be00*/  BPT.TRAP 0x1 ;  /* 0x000000040000795c */ /* 0x000fe20000300000 */
.L_x_1932:
[----:B--2---:R-:W-:Y:S05]  /*be10*/  @P2 BRA `(.L_x_1930) ;  /* 0x0000000000082947 */ /* 0x004fea0003800000 */
[----:B------:R-:W2:Y:S02]  /*be20*/  SYNCS.PHASECHK.TRANS64.TRYWAIT P2, [UR6+0x31c50], R10 ;  /* 0x031c500aff0075a7 */ /* 0x000ea40008040146 */
[----:B--2---:R-:W-:Y:S05]  /*be30*/  @!P2 BRA `(.L_x_1933) ;  /* 0x0000008800a0a947 */ /* 0x004fea0003800000 */
.L_x_1930:
[----:B------:R-:W-:Y:S01]  /*be40*/  UIADD3 UR6, UR60, 0x200, URZ ;  /* 0x000002003c067890 */ /* 0x000fe2000fffe03f */
[----:B------:R-:W-:Y:S01]  /*be50*/  R2UR UR10, R155 ;  /* 0x000000009b0a72ca */ /* 0x000fe200000e0000 */
[----:B------:R-:W-:Y:S01]  /*be60*/  WARPGROUP.ARRIVE ;  /* 0x00000000000079c5 */ /* 0x000fe20000000000 */
[----:B------:R-:W-:Y:S01]  /*be70*/  UMOV UR29, 0xc0000010 ;  /* 0xc0000010001d7882 */ /* 0x000fe20000000000 */
[----:B------:R-:W-:Y:S01]  /*be80*/  USHF.R.U32.HI UR6, URZ, 0x4, UR6 ;  /* 0x000000043f067899 */ /* 0x000fe20008011606 */
[----:B------:R-:W-:Y:S01]  /*be90*/  R2UR UR32, R152 ;  /* 0x00000000982072ca */ /* 0x000fe200000e0000 */
[----:B------:R-:W-:Y:S01]  /*bea0*/  UMOV UR31, 0x80000020 ;  /* 0x80000020001f7882 */ /* 0x000fe20000000000 */
[----:B------:R-:W-:Y:S01]  /*beb0*/  R2UR UR33, R153 ;  /* 0x00000000992172ca */ /* 0x000fe200000e0000 */
[----:B------:R-:W-:Y:S01]  /*bec0*/  ULOP3.LUT UR6, UR6, 0x3fff, URZ, 0xc0, !UPT ;  /* 0x00003fff06067892 */ /* 0x000fe2000f8ec03f */
[----:B01----:R-:W-:Y:S01]  /*bed0*/  FMUL.FTZ R10, R136, UR5 ;  /* 0x00000005880a7c20 */ /* 0x003fe20008410000 */
[----:B------:R-:W-:Y:S01]  /*bee0*/  UMOV UR35, 0x80000020 ;  /* 0x8000002000237882 */ /* 0x000fe20000000000 */
[----:B------:R-:W-:Y:S01]  /*bef0*/  FMUL.FTZ R11, R137, UR5 ;  /* 0x00000005890b7c20 */ /* 0x000fe20008410000 */
[----:B------:R-:W-:Y:S01]  /*bf00*/  ULOP3.LUT UR6, UR6, 0x2400000, URZ, 0xfc, !UPT ;  /* 0x0240000006067892 */ /* 0x000fe2000f8efc3f */
[----:B------:R-:W-:Y:S01]  /*bf10*/  FMUL.FTZ R12, R140, UR5 ;  /* 0x000000058c0c7c20 */ /* 0x000fe20008410000 */
[----:B------:R-:W-:Y:S01]  /*bf20*/  UMOV UR28, UR10 ;  /* 0x0000000a001c7c82 */ /* 0x000fe20008000000 */
[----:B------:R-:W0:Y:S01]  /*bf30*/  MUFU.TANH R10, R10 ;  /* 0x0000000a000a7308 */ /* 0x000e220000002400 */
[----:B------:R-:W-:Y:S01]  /*bf40*/  UIMAD UR30, UR7, 0x6c0, UR6 ;  /* 0x000006c0071e78a4 */ /* 0x000fe2000f8e0206 */
[----:B------:R-:W-:Y:S01]  /*bf50*/  FMUL.FTZ R13, R141, UR5 ;  /* 0x000000058d0d7c20 */ /* 0x000fe20008410000 */
[----:B------:R-:W-:Y:S01]  /*bf60*/  FMUL.FTZ R15, R128, UR5 ;  /* 0x00000005800f7c20 */ /* 0x000fe20008410000 */
[----:B------:R-:W-:Y:S01]  /*bf70*/  FMUL.FTZ R16, R129, UR5 ;  /* 0x0000000581107c20 */ /* 0x000fe20008410000 */
[----:B------:R-:W-:Y:S01]  /*bf80*/  UIADD3 UR6, UR30, 0x40, URZ ;  /* 0x000000401e067890 */ /* 0x000fe2000fffe03f */
[----:B------:R-:W-:Y:S01]  /*bf90*/  FMUL.FTZ R23, R132, UR5 ;  /* 0x0000000584177c20 */ /* 0x000fe20008410000 */
[----:B------:R-:W-:Y:S01]  /*bfa0*/  FMUL.FTZ R22, R131, UR5 ;  /* 0x0000000583167c20 */ /* 0x000fe20008410000 */
[----:B------:R-:W1:Y:S01]  /*bfb0*/  MUFU.TANH R11, R11 ;  /* 0x0000000b000b7308 */ /* 0x000e620000002400 */
[----:B------:R-:W-:Y:S01]  /*bfc0*/  FMUL.FTZ R128, R133, UR5 ;  /* 0x0000000585807c20 */ /* 0x000fe20008410000 */
[----:B------:R-:W-:Y:S01]  /*bfd0*/  HGMMA.64x96x16.F32 R24, gdesc[UR28].tnspB, R24, gsb0 ;  /* 0x416000001c1879f0 */ /* 0x000fe20008000818 */
[----:B------:R-:W-:Y:S01]  /*bfe0*/  FMUL.FTZ R120, R120, UR5 ;  /* 0x0000000578787c20 */ /* 0x000fe20008410000 */
[----:B------:R-:W-:Y:S01]  /*bff0*/  UMOV UR34, UR6 ;  /* 0x0000000600227c82 */ /* 0x000fe20008000000 */
[----:B------:R-:W-:Y:S01]  /*c000*/  UIADD3 UR6, UR30, 0x80, URZ ;  /* 0x000000801e067890 */ /* 0x000fe2000fffe03f */
        /* <DEDUP_REMOVED lines=54> */
[----:B------:R-:W-:Y:S01]  /*c370*/  UIADD3 UR58, UR30, 0x1c0, URZ ;  /* 0x000001c01e3a7890 */ /* 0x000fe2000fffe03f */
[----:B------:R-:W-:Y:S01]  /*c380*/  FMUL.FTZ R118, R118, UR5 ;  /* 0x0000000576767c20 */ /* 0x000fe20008410000 */
[----:B------:R-:W-:Y:S01]  /*c390*/  FMUL.FTZ R119, R119, UR5 ;  /* 0x0000000577777c20 */ /* 0x000fe20008410000 */
[----:B------:R-:W-:Y:S01]  /*c3a0*/  UMOV UR59, 0x80000020 ;  /* 0x80000020003b7882 */ /* 0x000fe20000000000 */
        /* <DEDUP_REMOVED lines=26> */
[----:B------:R-:W-:Y:S01]  /*c550*/  UIADD3 UR54, UR30, 0x200, URZ ;  /* 0x000002001e367890 */ /* 0x000fe2000fffe03f */
[C---:B------:R-:W-:Y:S01]  /*c560*/  ISETP.GT.AND P2, PT, R9.reuse, R156, PT ;  /* 0x0000009c0900720c */ /* 0x040fe20003f44270 */
[----:B------:R-:W-:Y:S01]  /*c570*/  UMOV UR55, 0x80000020 ;  /* 0x8000002000377882 */ /* 0x000fe20000000000 */
[----:B------:R-:W-:-:S03]  /*c580*/  VIADD R9, R9, 0xffffffff ;  /* 0xffffffff09097836 */ /* 0x000fc60000000000 */
[----:B------:R-:W1:Y:S01]  /*c590*/  MUFU.TANH R113, R113 ;  /* 0x0000007100717308 */ /* 0x000e620000002400 */
[----:B--2---:R-:W-:Y:S01]  /*c5a0*/  FMNMX.FTZ R131, R125, R132, !PT ;  /* 0x000000847d837209 */ /* 0x004fe20007810000 */
[----:B------:R-:W-:Y:S02]  /*c5b0*/  WARPGROUP.DEPBAR.LE gsb0, 0x0 ;  /* 0x00008000000079c5 */ /* 0x000fe40000010000 */
[----:B------:R-:W-:-:S04]  /*c5c0*/  WARPGROUP.ARRIVE ;  /* 0x00000000000079c5 */ /* 0x000fc80000000000 */
[----:B------:R-:W2:Y:S01]  /*c5d0*/  MUFU.TANH R116, R116 ;  /* 0x0000007400747308 */ /* 0x000ea20000002400 */
[----:B0-----:R-:W-:Y:S01]  /*c5e0*/  FMNMX.FTZ R132, R112, R131, !PT ;  /* 0x0000008370847209 */ /* 0x001fe20007810000 */
[----:B------:R-:W-:Y:S01]  /*c5f0*/  HGMMA.64x96x16.F32 R24, gdesc[UR32].tnspB, R24, gsb0 ;  /* 0x41600000201879f0 */ /* 0x000fe20008000818 */
[----:B------:R-:W-:Y:S01]  /*c600*/  R2UR UR32, R150 ;  /* 0x00000000962072ca */ /* 0x000fe200000e0000 */
[----:B------:R-:W-:Y:S01]  /*c610*/  UMOV UR34, UR6 ;  /* 0x0000000600227c82 */ /* 0x000fe20008000000 */
[----:B------:R-:W-:Y:S01]  /*c620*/  R2UR UR33, R151 ;  /* 0x00000000972172ca */ /* 0x000fe200000e0000 */
[----:B------:R-:W-:Y:S01]  /*c630*/  UMOV UR35, 0x80000020 ;  /* 0x8000002000237882 */ /* 0x000fe20000000000 */
[----:B------:R-:W-:Y:S01]  /*c640*/  UIADD3 UR6, UR30, 0xc0, URZ ;  /* 0x000000c01e067890 */ /* 0x000fe2000fffe03f */
[----:B------:R-:W0:Y:S01]  /*c650*/  MUFU.TANH R117, R117 ;  /* 0x0000007500757308 */ /* 0x000e220000002400 */
[----:B-1----:R-:W-:-:S04]  /*c660*/  FMNMX.FTZ R131, R113, R132, !PT ;  /* 0x0000008471837209 */ /* 0x002fc80007810000 */
[----:B--2---:R-:W-:-:S03]  /*c670*/  FMNMX.FTZ R132, R116, R131, !PT ;  /* 0x0000008374847209 */ /* 0x004fc60007810000 */
[----:B------:R-:W1:Y:S08]  /*c680*/  MUFU.TANH R104, R104 ;  /* 0x0000006800687308 */ /* 0x000e700000002400 */
        /* <DEDUP_REMOVED lines=25> */
[----:B------:R-:W-:Y:S01]  /*c820*/  R2UR UR32, R148 ;  /* 0x00000000942072ca */ /* 0x000fe200000e0000 */
[----:B------:R-:W-:Y:S01]  /*c830*/  UMOV UR34, UR6 ;  /* 0x0000000600227c82 */ /* 0x000fe20008000000 */
[----:B------:R-:W-:Y:S01]  /*c840*/  R2UR UR33, R149 ;  /* 0x00000000952172ca */ /* 0x000fe200000e0000 */
[----:B------:R-:W-:Y:S01]  /*c850*/  UMOV UR35, 0x80000020 ;  /* 0x8000002000237882 */ /* 0x000fe20000000000 */
[----:B------:R-:W-:Y:S01]  /*c860*/  UIADD3 UR6, UR30, 0x100, URZ ;  /* 0x000001001e067890 */ /* 0x000fe2000fffe03f */
        /* <DEDUP_REMOVED lines=19> */
[----:B0-----:R-:W-:-:S05]  /*c9a0*/  FMNMX.FTZ R131, R77, R132, !PT ;  /* 0x000000844d837209 */ /* 0x001fca0007810000 */
[----:B------:R-:W0:Y:S02]  /*c9b0*/  SHFL.BFLY PT, R132, R131, 0x2, 0x1f ;  /* 0x0c401f0083847f89 */ /* 0x000e2400000e0000 */
[----:B------:R-:W3:Y:S08]  /*c9c0*/  MUFU.TANH R138, R138 ;  /* 0x0000008a008a7308 */ /* 0x000ef00000002400 */
[----:B------:R-:W4:Y:S01]  /*c9d0*/  MUFU.TANH R14, R14 ;  /* 0x0000000e000e7308 */ /* 0x000f220000002400 */
[----:B------:R-:W-:-:S02]  /*c9e0*/  WARPGROUP.DEPBAR.LE gsb0, 0x0 ;  /* 0x00008000000079c5 */ /* 0x000fc40000010000 */
[----:B------:R-:W-:-:S05]  /*c9f0*/  WARPGROUP.ARRIVE ;  /* 0x00000000000079c5 */ /* 0x000fca0000000000 */
[----:B------:R-:W5:Y:S01]  /*ca00*/  MUFU.TANH R17, R17 ;  /* 0x0000001100117308 */ /* 0x000f620000002400 */
[----:B0-----:R-:W-:Y:S01]  /*ca10*/  FMNMX.FTZ R133, R131, R132, !PT ;  /* 0x0000008483857209 */ /* 0x001fe20007810000 */
[----:B------:R-:W-:Y:S01]  /*ca20*/  FMUL.FTZ R131, R74, UR5 ;  /* 0x000000054a837c20 */ /* 0x000fe20008410000 */
[----:B------:R-:W-:Y:S01]  /*ca30*/  HGMMA.64x96x16.F32 R24, gdesc[UR32].tnspB, R24, gsb0 ;  /* 0x41600000201879f0 */ /* 0x000fe20008000818 */
[----:B------:R-:W-:Y:S01]  /*ca40*/  R2UR UR32, R146 ;  /* 0x00000000922072ca */ /* 0x000fe200000e0000 */
[----:B------:R-:W-:Y:S01]  /*ca50*/  UMOV UR34, UR6 ;  /* 0x0000000600227c82 */ /* 0x000fe20008000000 */
[----:B------:R-:W-:Y:S01]  /*ca60*/  R2UR UR33, R147 ;  /* 0x00000000932172ca */ /* 0x000fe200000e0000 */
[----:B------:R-:W-:Y:S01]  /*ca70*/  UMOV UR35, 0x80000020 ;  /* 0x8000002000237882 */ /* 0x000fe20000000000 */
[----:B------:R-:W-:Y:S01]  /*ca80*/  UIADD3 UR6, UR30, 0x140, URZ ;  /* 0x000001401e067890 */ /* 0x000fe2000fffe03f */
[----:B------:R-:W0:Y:S01]  /*ca90*/  SHFL.BFLY PT, R134, R133, 0x1, 0x1f ;  /* 0x0c201f0085867f89 */ /* 0x000e2200000e0000 */
[----:B------:R-:W2:Y:S01]  /*caa0*/  LDC R74, c[0x0][0x988] ;  /* 0x00026200ff4a7b82 */ /* 0x000ea20000000800 */
[----:B------:R-:W-:Y:S01]  /*cab0*/  FMUL.FTZ R132, R75, UR5 ;  /* 0x000000054b847c20 */ /* 0x000fe20008410000 */
[----:B------:R-:W5:Y:S08]  /*cac0*/  MUFU.TANH R22, R22 ;  /* 0x0000001600167308 */ /* 0x000f700000002400 */
[----:B------:R-:W5:Y:S08]  /*cad0*/  MUFU.TANH R129, R129 ;  /* 0x0000008100817308 */ /* 0x000f700000002400 */
[----:B------:R-:W5:Y:S01]  /*cae0*/  MUFU.TANH R130, R130 ;  /* 0x0000008200827308 */ /* 0x000f620000002400 */
[----:B0-----:R-:W-:-:S07]  /*caf0*/  FMNMX.FTZ R75, R133, R134, !PT ;  /* 0x00000086854b7209 */ /* 0x001fce0007810000 */
[----:B------:R-:W0:Y:S01]  /*cb00*/  MUFU.TANH R122, R122 ;  /* 0x0000007a007a7308 */ /* 0x000e220000002400 */
[C---:B--2---:R-:W-:Y:S01]  /*cb10*/  FMUL.FTZ R133, R75.reuse, R74 ;  /* 0x0000004a4b857220 */ /* 0x044fe20000410000 */
[----:B------:R-:W-:-:S03]  /*cb20*/  FADD.FTZ R7, -R75, R7 ;  /* 0x000000074b077221 */ /* 0x000fc60000010100 */
[-CC-:B------:R-:W-:Y:S01]  /*cb30*/  FFMA.FTZ R135, R13, R74.reuse, -R133.reuse ;  /* 0x0000004a0d877223 */ /* 0x180fe20000010885 */
[--C-:B------:R-:W-:Y:S01]  /*cb40*/  FFMA.FTZ R13, R16, R74, -R133.reuse ;  /* 0x0000004a100d7223 */ /* 0x100fe20000010885 */
[----:B------:R-:W-:Y:S01]  /*cb50*/  FMNMX.FTZ R16, R144, R8, !PT ;  /* 0x0000000890107209 */ /* 0x000fe20007810000 */
[-CC-:B------:R-:W-:Y:S01]  /*cb60*/  FFMA.FTZ R134, R12, R74.reuse, -R133.reuse ;  /* 0x0000004a0c867223 */ /* 0x180fe20000010885 */
[-CC-:B------:R-:W-:Y:S01]  /*cb70*/  FFMA.FTZ R12, R15, R74.reuse, -R133.reuse ;  /* 0x0000004a0f0c7223 */ /* 0x180fe20000010885 */
[--C-:B------:R-:W-:Y:S01]  /*cb80*/  FFMA.FTZ R15, R23, R74, -R133.reuse ;  /* 0x0000004a170f7223 */ /* 0x100fe20000010885 */
[----:B-1----:R-:W-:Y:S01]  /*cb90*/  FMNMX.FTZ R23, R139, R16, !PT ;  /* 0x000000108b177209 */ /* 0x002fe20007810000 */
[-CC-:B------:R-:W-:Y:S01]  /*cba0*/  FFMA.FTZ R16, R128, R74.reuse, -R133.reuse ;  /* 0x0000004a80107223 */ /* 0x180fe20000010885 */
[----:B------:R-:W1:Y:S01]  /*cbb0*/  MUFU.TANH R123, R123 ;  /* 0x0000007b007b7308 */ /* 0x000e620000002400 */
[-CC-:B------:R-:W-:Y:S01]  /*cbc0*/  FFMA.FTZ R136, R120, R74.reuse, -R133.reuse ;  /* 0x0000004a78887223 */ /* 0x180fe20000010885 */
[----:B---3--:R-:W-:Y:S01]  /*cbd0*/  FMNMX.FTZ R23, R138, R23, !PT ;  /* 0x000000178a177209 */ /* 0x008fe20007810000 */
[-CC-:B------:R-:W-:Y:S01]  /*cbe0*/  FFMA.FTZ R10, R10, R74.reuse, -R133.reuse ;  /* 0x0000004a0a0a7223 */ /* 0x180fe20000010885 */
[-CC-:B------:R-:W-:Y:S01]  /*cbf0*/  FFMA.FTZ R11, R11, R74.reuse, -R133.reuse ;  /* 0x0000004a0b0b7223 */ /* 0x180fe20000010885 */
[-CC-:B------:R-:W-:Y:S01]  /*cc00*/  FFMA.FTZ R112, R112, R74.reuse, -R133.reuse ;  /* 0x0000004a70707223 */ /* 0x180fe20000010885 */
[----:B----4-:R-:W-:Y:S01]  /*cc10*/  FMNMX.FTZ R128, R14, R23, !PT ;  /* 0x000000170e807209 */ /* 0x010fe20007810000 */
[-CC-:B------:R-:W-:Y:S01]  /*cc20*/  FFMA.FTZ R113, R113, R74.reuse, -R133.reuse ;  /* 0x0000004a71717223 */ /* 0x180fe20000010885 */
[----:B------:R-:W2:Y:S01]  /*cc30*/  MUFU.TANH R126, R126 ;  /* 0x0000007e007e7308 */ /* 0x000ea20000002400 */
[--C-:B------:R-:W-:Y:S01]  /*cc40*/  FFMA.FTZ R116, R116, R74, -R133.reuse ;  /* 0x0000004a74747223 */ /* 0x100fe20000010885 */
[----:B-----5:R-:W-:Y:S01]  /*cc50*/  FMNMX.FTZ R23, R17, R128, !PT ;  /* 0x0000008011177209 */ /* 0x020fe20007810000 */
[-CC-:B------:R-:W-:Y:S01]  /*cc60*/  FFMA.FTZ R117, R117, R74.reuse, -R133.reuse ;  /* 0x0000004a75757223 */ /* 0x180fe20000010885 */
[-CC-:B------:R-:W-:Y:S01]  /*cc70*/  FFMA.FTZ R104, R104, R74.reuse, -R133.reuse ;  /* 0x0000004a68687223 */ /* 0x180fe20000010885 */
[-CC-:B------:R-:W-:Y:S01]  /*cc80*/  FFMA.FTZ R105, R105, R74.reuse, -R133.reuse ;  /* 0x0000004a69697223 */ /* 0x180fe20000010885 */
[----:B------:R-:W-:Y:S01]  /*cc90*/  FMNMX.FTZ R120, R22, R23, !PT ;  /* 0x0000001716787209 */ /* 0x000fe20007810000 */
[-CC-:B------:R-:W-:Y:S01]  /*cca0*/  FFMA.FTZ R108, R108, R74.reuse, -R133.reuse ;  /* 0x0000004a6c6c7223 */ /* 0x180fe20000010885 */
[----:B------:R-:W3:Y:S01]  /*ccb0*/  MUFU.TANH R127, R127 ;  /* 0x0000007f007f7308 */ /* 0x000ee20000002400 */
[--C-:B------:R-:W-:Y:S01]  /*ccc0*/  FFMA.FTZ R109, R109, R74, -R133.reuse ;  /* 0x0000004a6d6d7223 */ /* 0x100fe20000010885 */
[----:B------:R-:W-:Y:S01]  /*ccd0*/  FMNMX.FTZ R137, R129, R120, !PT ;  /* 0x0000007881897209 */ /* 0x000fe20007810000 */
[-CC-:B------:R-:W-:Y:S01]  /*cce0*/  FFMA.FTZ R120, R121, R74.reuse, -R133.reuse ;  /* 0x0000004a79787223 */ /* 0x180fe20000010885 */
[-CC-:B------:R-:W-:Y:S01]  /*ccf0*/  FFMA.FTZ R121, R124, R74.reuse, -R133.reuse ;  /* 0x0000004a7c797223 */ /* 0x180fe20000010885 */
[-CC-:B------:R-:W-:Y:S01]  /*cd00*/  FFMA.FTZ R100, R100, R74.reuse, -R133.reuse ;  /* 0x0000004a64647223 */ /* 0x180fe20000010885 */
[----:B------:R-:W-:Y:S01]  /*cd10*/  FMNMX.FTZ R137, R130, R137, !PT ;  /* 0x0000008982897209 */ /* 0x000fe20007810000 */
[-CC-:B------:R-:W-:Y:S01]  /*cd20*/  FFMA.FTZ R101, R101, R74.reuse, -R133.reuse ;  /* 0x0000004a65657223 */ /* 0x180fe20000010885 */
[----:B------:R-:W4:Y:S01]  /*cd30*/  MUFU.TANH R114, R114 ;  /* 0x0000007200727308 */ /* 0x000f220000002400 */
[-CC-:B------:R-:W-:Y:S01]  /*cd40*/  FFMA.FTZ R88, R88, R74.reuse, -R133.reuse ;  /* 0x0000004a58587223 */ /* 0x180fe20000010885 */
[----:B0-----:R-:W-:Y:S01]  /*cd50*/  FMNMX.FTZ R128, R122, R137, !PT ;  /* 0x000000897a807209 */ /* 0x001fe20007810000 */
[-CC-:B------:R-:W-:Y:S01]  /*cd60*/  FFMA.FTZ R89, R89, R74.reuse, -R133.reuse ;  /* 0x0000004a59597223 */ /* 0x180fe20000010885 */
[-CC-:B------:R-:W-:Y:S01]  /*cd70*/  FFMA.FTZ R92, R92, R74.reuse, -R133.reuse ;  /* 0x0000004a5c5c7223 */ /* 0x180fe20000010885 */
[--C-:B------:R-:W-:Y:S01]  /*cd80*/  FFMA.FTZ R93, R93, R74, -R133.reuse ;  /* 0x0000004a5d5d7223 */ /* 0x100fe20000010885 */
[----:B-1----:R-:W-:Y:S01]  /*cd90*/  FMNMX.FTZ R137, R123, R128, !PT ;  /* 0x000000807b897209 */ /* 0x002fe20007810000 */
[-CC-:B------:R-:W-:Y:S01]  /*cda0*/  FFMA.FTZ R80, R80, R74.reuse, -R133.reuse ;  /* 0x0000004a50507223 */ /* 0x180fe20000010885 */
[----:B------:R-:W0:Y:S01]  /*cdb0*/  MUFU.TANH R115, R115 ;  /* 0x0000007300737308 */ /* 0x000e220000002400 */
[-CC-:B------:R-:W-:Y:S01]  /*cdc0*/  FFMA.FTZ R81, R81, R74.reuse, -R133.reuse ;  /* 0x0000004a51517223 */ /* 0x180fe20000010885 */
[----:B--2---:R-:W-:Y:S01]  /*cdd0*/  FMNMX.FTZ R124, R126, R137, !PT ;  /* 0x000000897e7c7209 */ /* 0x004fe20007810000 */
[-CC-:B------:R-:W-:Y:S01]  /*cde0*/  FFMA.FTZ R84, R84, R74.reuse, -R133.reuse ;  /* 0x0000004a54547223 */ /* 0x180fe20000010885 */
[-CC-:B------:R-:W-:Y:S01]  /*cdf0*/  FFMA.FTZ R85, R85, R74.reuse, -R133.reuse ;  /* 0x0000004a55557223 */ /* 0x180fe20000010885 */
[-C--:B------:R-:W-:Y:S01]  /*ce00*/  FFMA.FTZ R73, R73, R74.reuse, -R133 ;  /* 0x0000004a49497223 */ /* 0x080fe20000010885 */
[----:B------:R-:W-:-:S02]  /*ce10*/  FMUL.FTZ R7, R7, R74 ;  /* 0x0000004a07077220 */ /* 0x000fc40000410000 */
[----:B------:R-:W1:Y:S08]  /*ce20*/  MUFU.TANH R118, R118 ;  /* 0x0000007600767308 */ /* 0x000e700000002400 */
[----:B------:R2:W-:Y:S01]  /*ce30*/  MUFU.EX2 R23, R136 ;  /* 0x0000008800177308 */ /* 0x0005e20000000800 */
[----:B------:R-:W-:Y:S02]  /*ce40*/  WARPGROUP.DEPBAR.LE gsb0, 0x0 ;  /* 0x00008000000079c5 */ /* 0x000fe40000010000 */
[----:B------:R-:W-:-:S05]  /*ce50*/  WARPGROUP.ARRIVE ;  /* 0x00000000000079c5 */ /* 0x000fca0000000000 */
[----:B------:R-:W5:Y:S01]  /*ce60*/  MUFU.TANH R119, R119 ;  /* 0x0000007700777308 */ /* 0x000f620000002400 */
[----:B--2---:R-:W-:Y:S01]  /*ce70*/  FFMA.FTZ R136, R125, R74, -R133 ;  /* 0x0000004a7d887223 */ /* 0x004fe20000010885 */
[----:B---3--:R-:W-:Y:S01]  /*ce80*/  FMNMX.FTZ R125, R127, R124, !PT ;  /* 0x0000007c7f7d7209 */ /* 0x008fe20007810000 */
[----:B------:R-:W-:Y:S01]  /*ce90*/  HGMMA.64x96x16.F32 R24, gdesc[UR32].tnspB, R24, gsb0 ;  /* 0x41600000201879f0 */ /* 0x000fe20008000818 */
[----:B------:R-:W-:Y:S01]  /*cea0*/  R2UR UR32, R18 ;  /* 0x00000000122072ca */ /* 0x000fe200000e0000 */
[----:B------:R-:W-:Y:S01]  /*ceb0*/  UMOV UR34, UR6 ;  /* 0x0000000600227c82 */ /* 0x000fe20008000000 */
[----:B------:R-:W-:Y:S01]  /*cec0*/  R2UR UR33, R19 ;  /* 0x00000000132172ca */ /* 0x000fe200000e0000 */
[----:B------:R-:W-:Y:S01]  /*ced0*/  UMOV UR35, 0x80000020 ;  /* 0x8000002000237882 */ /* 0x000fe20000000000 */
[----:B------:R-:W-:Y:S01]  /*cee0*/  UIADD3 UR6, UR30, 0x180, URZ ;  /* 0x000001801e067890 */ /* 0x000fe2000fffe03f */
[----:B------:R-:W2:Y:S01]  /*cef0*/  MUFU.TANH R106, R106 ;  /* 0x0000006a006a7308 */ /* 0x000ea20000002400 */
[----:B----4-:R-:W-:-:S04]  /*cf00*/  FMNMX.FTZ R128, R114, R125, !PT ;  /* 0x0000007d72807209 */ /* 0x010fc80007810000 */
[----:B0-----:R-:W-:-:S03]  /*cf10*/  FMNMX.FTZ R125, R115, R128, !PT ;  /* 0x00000080737d7209 */ /* 0x001fc60007810000 */
[----:B------:R-:W0:Y:S01]  /*cf20*/  MUFU.TANH R107, R107 ;  /* 0x0000006b006b7308 */ /* 0x000e220000002400 */
[----:B-1----:R-:W-:-:S04]  /*cf30*/  FMNMX.FTZ R128, R118, R125, !PT ;  /* 0x0000007d76807209 */ /* 0x002fc80007810000 */
[----:B-----5:R-:W-:-:S03]  /*cf40*/  FMNMX.FTZ R125, R119, R128, !PT ;  /* 0x00000080777d7209 */ /* 0x020fc60007810000 */
        /* <DEDUP_REMOVED lines=28> */
[----:B------:R-:W-:Y:S02]  /*d110*/  UMOV UR35, 0x80000020 ;  /* 0x8000002000237882 */ /* 0x000fe40000000000 */
[----:B------:R-:W0:Y:S01]  /*d120*/  MUFU.TANH R83, R83 ;  /* 0x0000005300537308 */ /* 0x000e220000002400 */
[----:B-1----:R-:W-:-:S04]  /*d130*/  FMNMX.FTZ R125, R95, R128, !PT ;  /* 0x000000805f7d7209 */ /* 0x002fc80007810000 */
[----:B--2---:R-:W-:-:S03]  /*d140*/  FMNMX.FTZ R128, R82, R125, !PT ;  /* 0x0000007d52807209 */ /* 0x004fc60007810000 */
[----:B------:R-:W1:Y:S01]  /*d150*/  MUFU.TANH R86, R86 ;  /* 0x0000005600567308 */ /* 0x000e620000002400 */
[----:B------:R-:W-:-:S07]  /*d160*/  FFMA.FTZ R125, R96, R74, -R133 ;  /* 0x0000004a607d7223 */ /* 0x000fce0000010885 */
[----:B------:R-:W2:Y:S01]  /*d170*/  MUFU.TANH R87, R87 ;  /* 0x0000005700577308 */ /* 0x000ea20000002400 */
[----:B0-----:R-:W-:Y:S01]  /*d180*/  FMNMX.FTZ R137, R83, R128, !PT ;  /* 0x0000008053897209 */ /* 0x001fe20007810000 */
[----:B------:R-:W-:-:S06]  /*d190*/  FFMA.FTZ R128, R97, R74, -R133 ;  /* 0x0000004a61807223 */ /* 0x000fcc0000010885 */
[----:B------:R-:W0:Y:S01]  /*d1a0*/  MUFU.TANH R131, R131 ;  /* 0x0000008300837308 */ /* 0x000e220000002400 */
[----:B-1----:R-:W-:Y:S01]  /*d1b0*/  FMNMX.FTZ R96, R86, R137, !PT ;  /* 0x0000008956607209 */ /* 0x002fe20007810000 */
[-CC-:B------:R-:W-:Y:S01]  /*d1c0*/  FFMA.FTZ R137, R76, R74.reuse, -R133.reuse ;  /* 0x0000004a4c897223 */ /* 0x180fe20000010885 */
[----:B------:R-:W-:-:S05]  /*d1d0*/  FFMA.FTZ R76, R77, R74, -R133 ;  /* 0x0000004a4d4c7223 */ /* 0x000fca0000010885 */
[----:B------:R-:W1:Y:S01]  /*d1e0*/  MUFU.TANH R132, R132 ;  /* 0x0000008400847308 */ /* 0x000e620000002400 */
[----:B--2---:R-:W-:-:S07]  /*d1f0*/  FMNMX.FTZ R96, R87, R96, !PT ;  /* 0x0000006057607209 */ /* 0x004fce0007810000 */
[----:B------:R-:W2:Y:S01]  /*d200*/  MUFU.TANH R78, R78 ;  /* 0x0000004e004e7308 */ /* 0x000ea20000002400 */
[----:B0-----:R-:W-:-:S07]  /*d210*/  FMNMX.FTZ R97, R131, R96, !PT ;  /* 0x0000006083617209 */ /* 0x001fce0007810000 */
[----:B------:R-:W0:Y:S01]  /*d220*/  MUFU.TANH R79, R79 ;  /* 0x0000004f004f7308 */ /* 0x000e220000002400 */
[----:B-1----:R-:W-:-:S07]  /*d230*/  FMNMX.FTZ R97, R132, R97, !PT ;  /* 0x0000006184617209 */ /* 0x002fce0007810000 */
[----:B------:R1:W-:Y:S01]  /*d240*/  MUFU.EX2 R124, R136 ;  /* 0x00000088007c7308 */ /* 0x0003e20000000800 */
[----:B--2---:R-:W-:-:S07]  /*d250*/  FMNMX.FTZ R96, R78, R97, !PT ;  /* 0x000000614e607209 */ /* 0x004fce0007810000 */
[----:B------:R-:W-:Y:S01]  /*d260*/  MUFU.EX2 R7, R7 ;  /* 0x0000000700077308 */ /* 0x000fe20000000800 */
[----:B0-----:R-:W-:Y:S01]  /*d270*/  FMNMX.FTZ R96, R79, R96, !PT ;  /* 0x000000604f607209 */ /* 0x001fe20007810000 */
[----:B-1----:R-:W-:-:S04]  /*d280*/  FFMA.FTZ R136, R72, R74, -R133 ;  /* 0x0000004a48887223 */ /* 0x002fc80000010885 */
[----:B------:R-:W0:Y:S02]  /*d290*/  SHFL.BFLY PT, R97, R96, 0x2, 0x1f ;  /* 0x0c401f0060617f89 */ /* 0x000e2400000e0000 */
[----:B------:R-:W1:Y:S08]  /*d2a0*/  MUFU.EX2 R10, R10 ;  /* 0x0000000a000a7308 */ /* 0x000e700000000800 */
[----:B------:R-:W2:Y:S08]  /*d2b0*/  MUFU.EX2 R11, R11 ;  /* 0x0000000b000b7308 */ /* 0x000eb00000000800 */
[----:B------:R-:W3:Y:S01]  /*d2c0*/  MUFU.EX2 R134, R134 ;  /* 0x0000008600867308 */ /* 0x000ee20000000800 */
[----:B-1----:R-:W-:Y:S01]  /*d2d0*/  FFMA.FTZ R142, R7, R6, R10 ;  /* 0x00000006078e7223 */ /* 0x002fe2000001000a */
[----:B0-----:R-:W-:-:S06]  /*d2e0*/  FMNMX.FTZ R96, R96, R97, !PT ;  /* 0x0000006160607209 */ /* 0x001fcc0007810000 */
[----:B------:R-:W0:Y:S01]  /*d2f0*/  MUFU.EX2 R135, R135 ;  /* 0x0000008700877308 */ /* 0x000e220000000800 */
[----:B------:R-:W-:Y:S02]  /*d300*/  WARPGROUP.DEPBAR.LE gsb0, 0x0 ;  /* 0x00008000000079c5 */ /* 0x000fe40000010000 */
[----:B------:R-:W-:Y:S01]  /*d310*/  WARPGROUP.ARRIVE ;  /* 0x00000000000079c5 */ /* 0x000fe20000000000 */
[----:B------:R-:W1:Y:S04]  /*d320*/  SHFL.BFLY PT, R97, R96, 0x1, 0x1f ;  /* 0x0c201f0060617f89 */ /* 0x000e6800000e0000 */
[----:B------:R-:W-:Y:S01]  /*d330*/  MUFU.EX2 R12, R12 ;  /* 0x0000000c000c7308 */ /* 0x000fe20000000800 */
[----:B------:R-:W-:Y:S07]  /*d340*/  HGMMA.64x96x16.F32 R24, gdesc[UR32].tnspB, R24, gsb0 ;  /* 0x41600000201879f0 */ /* 0x000fee0008000818 */
[----:B------:R-:W-:Y:S08]  /*d350*/  MUFU.EX2 R13, R13 ;  /* 0x0000000d000d7308 */ /* 0x000ff00000000800 */
[----:B------:R-:W-:Y:S01]  /*d360*/  MUFU.EX2 R15, R15 ;  /* 0x0000000f000f7308 */ /* 0x000fe20000000800 */
[----:B-1----:R-:W-:Y:S01]  /*d370*/  FMNMX.FTZ R72, R96, R97, !PT ;  /* 0x0000006160487209 */ /* 0x002fe20007810000 */
[----:B------:R-:W-:-:S06]  /*d380*/  IMAD.U32 R96, RZ, RZ, UR4 ;  /* 0x00000004ff607e24 */ /* 0x000fcc000f8e00ff */
[----:B------:R-:W-:Y:S01]  /*d390*/  MUFU.EX2 R16, R16 ;  /* 0x0000001000107308 */ /* 0x000fe20000000800 */
[----:B------:R-:W-:Y:S01]  /*d3a0*/  FADD.FTZ R77, -R72, R8 ;  /* 0x00000008484d7221 */ /* 0x000fe20000010100 */
[----:B------:R-:W-:-:S03]  /*d3b0*/  @!P1 LEA R96, R96, UR60, 0x3 ;  /* 0x0000003c60609c11 */ /* 0x000fc6000f8e18ff */
[-C--:B------:R-:W-:Y:S01]  /*d3c0*/  FMUL.FTZ R133, R77, R74.reuse ;  /* 0x0000004a4d857220 */ /* 0x080fe20000410000 */
[-C--:B------:R-:W-:Y:S02]  /*d3d0*/  FMUL.FTZ R77, R72, R74.reuse ;  /* 0x0000004a484d7220 */ /* 0x080fe40000410000 */
[----:B------:R1:W-:Y:S02]  /*d3e0*/  MUFU.EX2 R8, R76 ;  /* 0x0000004c00087308 */ /* 0x0003e40000000800 */
[-CC-:B------:R-:W-:Y:S01]  /*d3f0*/  FFMA.FTZ R97, R144, R74.reuse, -R77.reuse ;  /* 0x0000004a90617223 */ /* 0x180fe2000001084d */
[-CC-:B------:R-:W-:Y:S01]  /*d400*/  FFMA.FTZ R141, R22, R74.reuse, -R77.reuse ;  /* 0x0000004a168d7223 */ /* 0x180fe2000001084d */
[-CC-:B------:R-:W-:Y:S01]  /*d410*/  FFMA.FTZ R22, R114, R74.reuse, -R77.reuse ;  /* 0x0000004a72167223 */ /* 0x180fe2000001084d */
[-CC-:B------:R-:W-:Y:S01]  /*d420*/  FFMA.FTZ R114, R115, R74.reuse, -R77.reuse ;  /* 0x0000004a73727223 */ /* 0x180fe2000001084d */
[-CC-:B------:R-:W-:Y:S01]  /*d430*/  FFMA.FTZ R139, R139, R74.reuse, -R77.reuse ;  /* 0x0000004a8b8b7223 */ /* 0x180fe2000001084d */
[-CC-:B------:R-:W-:Y:S01]  /*d440*/  FFMA.FTZ R115, R118, R74.reuse, -R77.reuse ;  /* 0x0000004a76737223 */ /* 0x180fe2000001084d */
[-CC-:B------:R-:W-:Y:S01]  /*d450*/  FFMA.FTZ R118, R119, R74.reuse, -R77.reuse ;  /* 0x0000004a77767223 */ /* 0x180fe2000001084d */
[----:B------:R-:W-:Y:S01]  /*d460*/  MUFU.EX2 R133, R133 ;  /* 0x0000008500857308 */ /* 0x000fe20000000800 */
[----:B------:R-:W-:Y:S01]  /*d470*/  FFMA.FTZ R140, R14, R74, -R77 ;  /* 0x0000004a0e8c7223 */ /* 0x000fe2000001084d */
[----:B------:R-:W-:-:S02]  /*d480*/  IMAD.U32 R119, RZ, RZ, UR7 ;  /* 0x00000007ff777e24 */ /* 0x000fc4000f8e00ff */
[-CC-:B------:R-:W-:Y:S01]  /*d490*/  FFMA.FTZ R14, R17, R74.reuse, -R77.reuse ;  /* 0x0000004a110e7223 */ /* 0x180fe2000001084d */
[-CC-:B------:R-:W-:Y:S01]  /*d4a0*/  FFMA.FTZ R138, R138, R74.reuse, -R77.reuse ;  /* 0x0000004a8a8a7223 */ /* 0x180fe2000001084d */
[-CC-:B------:R-:W-:Y:S01]  /*d4b0*/  FFMA.FTZ R17, R106, R74.reuse, -R77.reuse ;  /* 0x0000004a6a117223 */ /* 0x180fe2000001084d */
[-CC-:B------:R-:W-:Y:S01]  /*d4c0*/  FFMA.FTZ R106, R107, R74.reuse, -R77.reuse ;  /* 0x0000004a6b6a7223 */ /* 0x180fe2000001084d */
[-CC-:B------:R-:W-:Y:S01]  /*d4d0*/  FFMA.FTZ R107, R110, R74.reuse, -R77.reuse ;  /* 0x0000004a6e6b7223 */ /* 0x180fe2000001084d */
[----:B------:R-:W4:Y:S01]  /*d4e0*/  MUFU.EX2 R97, R97 ;  /* 0x0000006100617308 */ /* 0x000f220000000800 */
[----:B------:R-:W-:Y:S01]  /*d4f0*/  @!P1 LEA R110, R119, UR60, 0x3 ;  /* 0x0000003c776e9c11 */ /* 0x000fe2000f8e18ff */
[----:B------:R-:W-:Y:S02]  /*d500*/  @!P1 VIADD R119, R96, 0x31c40 ;  /* 0x00031c4060779836 */ /* 0x000fe40000000000 */
[-CC-:B-1----:R-:W-:Y:S01]  /*d510*/  FFMA.FTZ R76, R129, R74.reuse, -R77.reuse ;  /* 0x0000004a814c7223 */ /* 0x182fe2000001084d */
[-CC-:B------:R-:W-:Y:S01]  /*d520*/  FFMA.FTZ R130, R130, R74.reuse, -R77.reuse ;  /* 0x0000004a82827223 */ /* 0x180fe2000001084d */
[-C--:B------:R-:W-:Y:S01]  /*d530*/  FFMA.FTZ R98, R98, R74.reuse, -R77 ;  /* 0x0000004a62627223 */ /* 0x080fe2000001084d */
[----:B------:R-:W-:Y:S01]  /*d540*/  @!P1 VIADD R96, R110, 0x31c60 ;  /* 0x00031c606e609836 */ /* 0x000fe20000000000 */
[----:B------:R-:W-:Y:S01]  /*d550*/  @!P1 PRMT R119, RZ, 0x654, R119 ;  /* 0x00000654ff779816 */ /* 0x000fe20000000077 */
[----:B------:R-:W1:Y:S01]  /*d560*/  MUFU.EX2 R139, R139 ;  /* 0x0000008b008b7308 */ /* 0x000e620000000800 */
[-CC-:B------:R-:W-:Y:S01]  /*d570*/  FFMA.FTZ R110, R111, R74.reuse, -R77.reuse ;  /* 0x0000004a6f6e7223 */ /* 0x180fe2000001084d */
[----:B--2---:R-:W-:Y:S01]  /*d580*/  FADD.FTZ R111, R11, R142 ;  /* 0x0000008e0b6f7221 */ /* 0x004fe20000010000 */
[-CC-:B------:R-:W-:Y:S01]  /*d590*/  FFMA.FTZ R129, R122, R74.reuse, -R77.reuse ;  /* 0x0000004a7a817223 */ /* 0x180fe2000001084d */
[-CC-:B------:R-:W-:Y:S01]  /*d5a0*/  FFMA.FTZ R123, R123, R74.reuse, -R77.reuse ;  /* 0x0000004a7b7b7223 */ /* 0x180fe2000001084d */
[-C--:B------:R-:W-:Y:S01]  /*d5b0*/  FFMA.FTZ R122, R126, R74.reuse, -R77 ;  /* 0x0000004a7e7a7223 */ /* 0x080fe2000001084d */
[----:B---3--:R-:W-:Y:S01]  /*d5c0*/  FADD.FTZ R142, R134, R111 ;  /* 0x0000006f868e7221 */ /* 0x008fe20000010000 */
[-CC-:B------:R-:W-:Y:S01]  /*d5d0*/  FFMA.FTZ R126, R127, R74.reuse, -R77.reuse ;  /* 0x0000004a7f7e7223 */ /* 0x180fe2000001084d */
[----:B------:R-:W2:Y:S01]  /*d5e0*/  MUFU.EX2 R138, R138 ;  /* 0x0000008a008a7308 */ /* 0x000ea20000000800 */
[-CC-:B------:R-:W-:Y:S01]  /*d5f0*/  FFMA.FTZ R127, R103, R74.reuse, -R77.reuse ;  /* 0x0000004a677f7223 */ /* 0x180fe2000001084d */
[-CC-:B------:R-:W-:Y:S01]  /*d600*/  FFMA.FTZ R103, R95, R74.reuse, -R77.reuse ;  /* 0x0000004a5f677223 */ /* 0x180fe2000001084d */
[-CC-:B------:R-:W-:Y:S01]  /*d610*/  FFMA.FTZ R111, R91, R74.reuse, -R77.reuse ;  /* 0x0000004a5b6f7223 */ /* 0x180fe2000001084d */
[-CC-:B------:R-:W-:Y:S01]  /*d620*/  FFMA.FTZ R91, R94, R74.reuse, -R77.reuse ;  /* 0x0000004a5e5b7223 */ /* 0x180fe2000001084d */
[-CC-:B------:R-:W-:Y:S01]  /*d630*/  FFMA.FTZ R131, R131, R74.reuse, -R77.reuse ;  /* 0x0000004a83837223 */ /* 0x180fe2000001084d */
[----:B------:R-:W-:Y:S01]  /*d640*/  FFMA.FTZ R132, R132, R74, -R77 ;  /* 0x0000004a84847223 */ /* 0x000fe2000001084d */
[----:B------:R-:W-:Y:S01]  /*d650*/  UMOV UR7, UR4 ;  /* 0x0000000400077c82 */ /* 0x000fe20008000000 */
[----:B------:R-:W3:Y:S08]  /*d660*/  MUFU.EX2 R140, R140 ;  /* 0x0000008c008c7308 */ /* 0x000ef00000000800 */
[----:B------:R-:W5:Y:S08]  /*d670*/  MUFU.EX2 R14, R14 ;  /* 0x0000000e000e7308 */ /* 0x000f700000000800 */
[----:B------:R-:W5:Y:S08]  /*d680*/  MUFU.EX2 R141, R141 ;  /* 0x0000008d008d7308 */ /* 0x000f700000000800 */
[----:B------:R-:W5:Y:S01]  /*d690*/  MUFU.EX2 R76, R76 ;  /* 0x0000004c004c7308 */ /* 0x000f620000000800 */
[----:B------:R-:W-:-:S02]  /*d6a0*/  WARPGROUP.DEPBAR.LE gsb0, 0x0 ;  /* 0x00008000000079c5 */ /* 0x000fc40000010000 */
[----:B------:R-:W-:-:S05]  /*d6b0*/  WARPGROUP.ARRIVE ;  /* 0x00000000000079c5 */ /* 0x000fca0000000000 */
[----:B------:R0:W-:Y:S01]  /*d6c0*/  MUFU.EX2 R6, R98 ;  /* 0x0000006200067308 */ /* 0x0001e20000000800 */
[----:B------:R-:W-:Y:S07]  /*d6d0*/  HGMMA.64x96x16.F32 R24, gdesc[UR56].tnspB, R24, gsb0 ;  /* 0x41600000381879f0 */ /* 0x000fee0008000818 */
[----:B------:R-:W5:Y:S01]  /*d6e0*/  MUFU.EX2 R130, R130 ;  /* 0x0000008200827308 */ /* 0x000f620000000800 */
[----:B0-----:R-:W-:-:S07]  /*d6f0*/  F2FP.F16.F32.PACK_AB R98, R135, R134 ;  /* 0x000000868762723e */ /* 0x001fce00000000ff */
[----:B------:R-:W0:Y:S08]  /*d700*/  MUFU.EX2 R129, R129 ;  /* 0x0000008100817308 */ /* 0x000e300000000800 */
        /* <DEDUP_REMOVED lines=10> */
[----:B------:R-:W0:Y:S01]  /*d7b0*/  MUFU.EX2 R115, R115 ;  /* 0x0000007300737308 */ /* 0x000e220000000800 */
[----:B------:R-:W-:-:S02]  /*d7c0*/  WARPGROUP.DEPBAR.LE gsb0, 0x0 ;  /* 0x00008000000079c5 */ /* 0x000fc40000010000 */
[----:B------:R-:W-:-:S05]  /*d7d0*/  WARPGROUP.ARRIVE ;  /* 0x00000000000079c5 */ /* 0x000fca0000000000 */
[----:B------:R-:W0:Y:S01]  /*d7e0*/  MUFU.EX2 R117, R117 ;  /* 0x0000007500757308 */ /* 0x000e220000000800 */
[----:B------:R-:W-:Y:S07]  /*d7f0*/  HGMMA.64x96x16.F32 R24, gdesc[UR52].tnspB, R24, gsb0 ;  /* 0x41600000341879f0 */ /* 0x000fee0008000818 */
        /* <DEDUP_REMOVED lines=22> */
[----:B------:R-:W-:Y:S01]  /*d960*/  FMUL.FTZ R33, R33, R7 ;  /* 0x0000000721217220 */ /* 0x000fe20000410000 */
[----:B----4-:R-:W-:Y:S01]  /*d970*/  @!P1 PRMT R119, RZ, 0x654, R96 ;  /* 0x00000654ff779816 */ /* 0x010fe20000000060 */
[----:B------:R-:W-:Y:S01]  /*d980*/  FFMA.FTZ R96, R133, R5, R97 ;  /* 0x0000000585607223 */ /* 0x000fe20000010061 */
[--C-:B------:R-:W-:Y:S01]  /*d990*/  FFMA.FTZ R5, R99, R74, -R77.reuse ;  /* 0x0000004a63057223 */ /* 0x100fe2000001084d */
[C---:B-1----:R-:W-:Y:S01]  /*d9a0*/  F2FP.F16.F32.PACK_AB R97, R139.reuse, R97 ;  /* 0x000000618b61723e */ /* 0x042fe200000000ff */
[----:B------:R1:W-:Y:S01]  /*d9b0*/  @!P1 SYNCS.ARRIVE.TRANS64.RED.A1T0 RZ, [R119+URZ], RZ ;  /* 0x000000ff77ff99a7 */ /* 0x0003e2000810043f */
[----:B------:R-:W-:Y:S01]  /*d9c0*/  FADD.FTZ R99, R139, R96 ;  /* 0x000000608b637221 */ /* 0x000fe20000010000 */
[----:B------:R-:W-:Y:S01]  /*d9d0*/  F2FP.F16.F32.PACK_AB R96, R11, R10 ;  /* 0x0000000a0b60723e */ /* 0x000fe200000000ff */
[----:B------:R-:W-:Y:S01]  /*d9e0*/  FADD.FTZ R11, R135, R142 ;  /* 0x0000008e870b7221 */ /* 0x000fe20000010000 */
[-C--:B------:R-:W-:Y:S01]  /*d9f0*/  FFMA.FTZ R10, R102, R74.reuse, -R77 ;  /* 0x0000004a660a7223 */ /* 0x080fe2000001084d */
[----:B--2---:R-:W-:Y:S01]  /*da00*/  FADD.FTZ R99, R138, R99 ;  /* 0x000000638a637221 */ /* 0x004fe20000010000 */
[----:B------:R-:W2:Y:S01]  /*da10*/  MUFU.EX2 R5, R5 ;  /* 0x0000000500057308 */ /* 0x000ea20000000800 */
[-C--:B------:R-:W-:Y:S01]  /*da20*/  FMUL.FTZ R36, R36, R7.reuse ;  /* 0x0000000724247220 */ /* 0x080fe20000410000 */
[----:B-1----:R-:W-:Y:S01]  /*da30*/  FFMA.FTZ R119, R90, R74, -R77 ;  /* 0x0000004a5a777223 */ /* 0x002fe2000001084d */
[----:B---3--:R-:W-:Y:S01]  /*da40*/  FADD.FTZ R135, R140, R99 ;  /* 0x000000638c877221 */ /* 0x008fe20000010000 */
[----:B------:R-:W-:Y:S01]  /*da50*/  FADD.FTZ R90, R12, R11 ;  /* 0x0000000b0c5a7221 */ /* 0x000fe20000010000 */
[----:B------:R-:W-:Y:S01]  /*da60*/  F2FP.F16.F32.PACK_AB R99, R140, R138 ;  /* 0x0000008a8c63723e */ /* 0x000fe200000000ff */
[----:B------:R-:W-:Y:S01]  /*da70*/  FMUL.FTZ R37, R37, R7 ;  /* 0x0000000725257220 */ /* 0x000fe20000410000 */
[----:B-----5:R-:W-:Y:S01]  /*da80*/  FADD.FTZ R102, R14, R135 ;  /* 0x000000870e667221 */ /* 0x020fe20000010000 */
[----:B------:R-:W-:Y:S01]  /*da90*/  FADD.FTZ R90, R13, R90 ;  /* 0x0000005a0d5a7221 */ /* 0x000fe20000010000 */
[----:B------:R1:W-:Y:S01]  /*daa0*/  MUFU.EX2 R11, R127 ;  /* 0x0000007f000b7308 */ /* 0x0003e20000000800 */
[----:B------:R3:W-:Y:S01]  /*dab0*/  STSM.16.M88.4 [R0+0x24300], R96 ;  /* 0x0243006000007844 */ /* 0x0007e20000000200 */
[----:B------:R-:W-:Y:S01]  /*dac0*/  FADD.FTZ R95, R141, R102 ;  /* 0x000000668d5f7221 */ /* 0x000fe20000010000 */
[----:B------:R-:W-:Y:S01]  /*dad0*/  FADD.FTZ R135, R15, R90 ;  /* 0x0000005a0f877221 */ /* 0x000fe20000010000 */
[-CC-:B------:R-:W-:Y:S01]  /*dae0*/  FFMA.FTZ R90, R86, R74.reuse, -R77.reuse ;  /* 0x0000004a565a7223 */ /* 0x180fe2000001084d */
[-C--:B------:R-:W-:Y:S01]  /*daf0*/  FFMA.FTZ R102, R82, R74.reuse, -R77 ;  /* 0x0000004a52667223 */ /* 0x080fe2000001084d */
[----:B------:R-:W-:Y:S01]  /*db00*/  FADD.FTZ R139, R76, R95 ;  /* 0x0000005f4c8b7221 */ /* 0x000fe20000010000 */
[----:B------:R-:W-:Y:S01]  /*db10*/  FADD.FTZ R94, R16, R135 ;  /* 0x00000087105e7221 */ /* 0x000fe20000010000 */
[-C--:B------:R-:W-:Y:S01]  /*db20*/  FFMA.FTZ R95, R83, R74.reuse, -R77 ;  /* 0x0000004a535f7223 */ /* 0x080fe2000001084d */
[----:B------:R4:W-:Y:S01]  /*db30*/  MUFU.EX2 R82, R119 ;  /* 0x0000007700527308 */ /* 0x0009e20000000800 */
[----:B------:R-:W-:Y:S01]  /*db40*/  FADD.FTZ R86, R130, R139 ;  /* 0x0000008b82567221 */ /* 0x000fe20000010000 */
[----:B------:R-:W-:Y:S01]  /*db50*/  FADD.FTZ R83, R23, R94 ;  /* 0x0000005e17537221 */ /* 0x000fe20000010000 */
[----:B------:R-:W-:Y:S01]  /*db60*/  FFMA.FTZ R94, R87, R74, -R77 ;  /* 0x0000004a575e7223 */ /* 0x000fe2000001084d */
[----:B------:R-:W-:Y:S01]  /*db70*/  F2FP.F16.F32.PACK_AB R12, R13, R12 ;  /* 0x0000000c0d0c723e */ /* 0x000fe200000000ff */
[----:B0-----:R-:W-:Y:S01]  /*db80*/  FADD.FTZ R86, R129, R86 ;  /* 0x0000005681567221 */ /* 0x001fe20000010000 */
[----:B------:R-:W-:Y:S01]  /*db90*/  FADD.FTZ R134, R120, R83 ;  /* 0x0000005378867221 */ /* 0x000fe20000010000 */
[----:B------:R-:W-:Y:S01]  /*dba0*/  F2FP.F16.F32.PACK_AB R13, R141, R14 ;  /* 0x0000000e8d0d723e */ /* 0x000fe200000000ff */
[----:B------:R-:W0:Y:S01]  /*dbb0*/  MUFU.EX2 R10, R10 ;  /* 0x0000000a000a7308 */ /* 0x000e220000000800 */
[----:B------:R-:W-:Y:S01]  /*dbc0*/  FADD.FTZ R87, R123, R86 ;  /* 0x000000567b577221 */ /* 0x000fe20000010000 */
[----:B-1----:R-:W-:Y:S01]  /*dbd0*/  FADD.FTZ R127, R121, R134 ;  /* 0x00000086797f7221 */ /* 0x002fe20000010000 */
[-C--:B------:R-:W-:Y:S01]  /*dbe0*/  FFMA.FTZ R86, R78, R74.reuse, -R77 ;  /* 0x0000004a4e567223 */ /* 0x080fe2000001084d */
[----:B------:R-:W-:Y:S01]  /*dbf0*/  F2FP.F16.F32.PACK_AB R14, R16, R15 ;  /* 0x0000000f100e723e */ /* 0x000fe200000000ff */
[----:B----4-:R-:W-:Y:S01]  /*dc00*/  FADD.FTZ R119, R122, R87 ;  /* 0x000000577a777221 */ /* 0x010fe20000010000 */
[----:B------:R-:W-:Y:S01]  /*dc10*/  FADD.FTZ R127, R124, R127 ;  /* 0x0000007f7c7f7221 */ /* 0x000fe20000010000 */
[----:B------:R-:W-:Y:S01]  /*dc20*/  FFMA.FTZ R87, R79, R74, -R77 ;  /* 0x0000004a4f577223 */ /* 0x000fe2000001084d */
[----:B------:R-:W-:Y:S01]  /*dc30*/  F2FP.F16.F32.PACK_AB R15, R130, R76 ;  /* 0x0000004c820f723e */ /* 0x000fe200000000ff */
[----:B------:R-:W-:Y:S01]  /*dc40*/  FADD.FTZ R119, R126, R119 ;  /* 0x000000777e777221 */ /* 0x000fe20000010000 */
[----:B------:R-:W-:Y:S01]  /*dc50*/  FADD.FTZ R78, R112, R127 ;  /* 0x0000007f704e7221 */ /* 0x000fe20000010000 */
[----:B------:R-:W-:Y:S01]  /*dc60*/  F2FP.F16.F32.PACK_AB R76, R120, R23 ;  /* 0x00000017784c723e */ /* 0x000fe200000000ff */
[----:B------:R-:W1:Y:S01]  /*dc70*/  MUFU.EX2 R89, R89 ;  /* 0x0000005900597308 */ /* 0x000e620000000800 */
[----:B------:R-:W-:Y:S01]  /*dc80*/  FADD.FTZ R119, R22, R119 ;  /* 0x0000007716777221 */ /* 0x000fe20000010000 */
[C---:B------:R-:W-:Y:S01]  /*dc90*/  FADD.FTZ R77, R113.reuse, R78 ;  /* 0x0000004e714d7221 */ /* 0x040fe20000010000 */
[----:B------:R-:W-:Y:S01]  /*dca0*/  F2FP.F16.F32.PACK_AB R112, R113, R112 ;  /* 0x000000707170723e */ /* 0x000fe200000000ff */
[----:B------:R4:W-:Y:S01]  /*dcb0*/  STSM.16.M88.4 [R0+0x25b00], R12 ;  /* 0x025b000c00007844 */ /* 0x0009e20000000200 */
[----:B------:R-:W-:Y:S01]  /*dcc0*/  FADD.FTZ R78, R114, R119 ;  /* 0x00000077724e7221 */ /* 0x000fe20000010000 */
[----:B---3--:R-:W-:Y:S01]  /*dcd0*/  FADD.FTZ R96, R116, R77 ;  /* 0x0000004d74607221 */ /* 0x008fe20000010000 */
[----:B------:R-:W-:Y:S01]  /*dce0*/  F2FP.F16.F32.PACK_AB R113, R114, R22 ;  /* 0x000000167271723e */ /* 0x000fe200000000ff */
[----:B------:R-:W3:Y:S01]  /*dcf0*/  MUFU.EX2 R83, R111 ;  /* 0x0000006f00537308 */ /* 0x000ee20000000800 */
        /* <DEDUP_REMOVED lines=18> */
[----:B------:R5:W-:Y:S01]  /*de20*/  STSM.16.M88.4 [R0+0x27300], R76 ;  /* 0x0273004c00007844 */ /* 0x000be20000000200 */
[----:B------:R-:W-:Y:S01]  /*de30*/  F2FP.F16.F32.PACK_AB R105, R106, R17 ;  /* 0x000000116a69723e */ /* 0x000fe200000000ff */
[----:B------:R-:W-:Y:S01]  /*de40*/  FADD.FTZ R23, R110, R23 ;  /* 0x000000176e177221 */ /* 0x000fe20000010000 */
[----:B------:R-:W-:Y:S01]  /*de50*/  FADD.FTZ R97, R125, R98 ;  /* 0x000000627d617221 */ /* 0x000fe20000010000 */
[----:B--2---:R-:W-:Y:S01]  /*de60*/  F2FP.F16.F32.PACK_AB R129, R5, R6 ;  /* 0x000000060581723e */ /* 0x004fe200000000ff */
[----:B------:R0:W-:Y:S01]  /*de70*/  MUFU.EX2 R22, R90 ;  /* 0x0000005a00167308 */ /* 0x0001e20000000800 */
        /* <DEDUP_REMOVED lines=8> */
[----:B0-----:R-:W-:Y:S01]  /*df00*/  FADD.FTZ R90, R10, R99 ;  /* 0x000000630a5a7221 */ /* 0x001fe20000010000 */
[----:B----4-:R-:W-:Y:S01]  /*df10*/  FADD.FTZ R13, R101, R96 ;  /* 0x00000060650d7221 */ /* 0x010fe20000010000 */
[----:B------:R-:W-:Y:S01]  /*df20*/  F2FP.F16.F32.PACK_AB R106, R109, R108 ;  /* 0x0000006c6d6a723e */ /* 0x000fe200000000ff */
[----:B------:R4:W-:Y:S01]  /*df30*/  STSM.16.M88.4 [R0+0x28b00], R112 ;  /* 0x028b007000007844 */ /* 0x0009e20000000200 */
[----:B------:R-:W-:Y:S01]  /*df40*/  FADD.FTZ R15, R11, R90 ;  /* 0x0000005a0b0f7221 */ /* 0x000fe20000010000 */
[----:B------:R-:W-:Y:S01]  /*df50*/  FADD.FTZ R12, R88, R13 ;  /* 0x0000000d580c7221 */ /* 0x000fe20000010000 */
[----:B------:R-:W-:Y:S01]  /*df60*/  F2FP.F16.F32.PACK_AB R107, R110, R107 ;  /* 0x0000006b6e6b723e */ /* 0x000fe200000000ff */
[----:B------:R-:W0:Y:S01]  /*df70*/  MUFU.EX2 R16, R103 ;  /* 0x0000006700107308 */ /* 0x000e220000000800 */
[----:B------:R-:W-:Y:S01]  /*df80*/  FADD.FTZ R14, R82, R15 ;  /* 0x0000000f520e7221 */ /* 0x000fe20000010000 */
[----:B-1----:R-:W-:Y:S01]  /*df90*/  FADD.FTZ R13, R89, R12 ;  /* 0x0000000c590d7221 */ /* 0x002fe20000010000 */
[----:B------:R-:W-:Y:S01]  /*dfa0*/  F2FP.F16.F32.PACK_AB R128, R128, R125 ;  /* 0x0000007d8080723e */ /* 0x000fe200000000ff */
[----:B------:R4:W-:Y:S01]  /*dfb0*/  STSM.16.M88.4 [R0+0x2a300], R104 ;  /* 0x02a3006800007844 */ /* 0x0009e20000000200 */
[----:B---3--:R-:W-:Y:S01]  /*dfc0*/  FADD.FTZ R14, R83, R14 ;  /* 0x0000000e530e7221 */ /* 0x008fe20000010000 */
[----:B-----5:R-:W-:Y:S01]  /*dfd0*/  FADD.FTZ R6, R92, R13 ;  /* 0x0000000d5c067221 */ /* 0x020fe20000010000 */
[----:B------:R-:W-:Y:S01]  /*dfe0*/  F2FP.F16.F32.PACK_AB R130, R101, R100 ;  /* 0x000000646582723e */ /* 0x000fe200000000ff */
[----:B------:R-:W-:Y:S01]  /*dff0*/  MUFU.EX2 R80, R80 ;  /* 0x0000005000507308 */ /* 0x000fe20000000800 */
[----:B------:R-:W-:Y:S01]  /*e000*/  FADD.FTZ R5, R91, R14 ;  /* 0x0000000e5b057221 */ /* 0x000fe20000010000 */
[----:B------:R-:W-:Y:S01]  /*e010*/  F2FP.F16.F32.PACK_AB R88, R89, R88 ;  /* 0x000000585958723e */ /* 0x000fe200000000ff */
[-C--:B------:R-:W-:Y:S01]  /*e020*/  FMUL.FTZ R45, R45, R7.reuse ;  /* 0x000000072d2d7220 */ /* 0x080fe20000410000 */
[----:B------:R-:W-:Y:S01]  /*e030*/  F2FP.F16.F32.PACK_AB R89, R83, R82 ;  /* 0x000000525359723e */ /* 0x000fe200000000ff */
[-C--:B------:R-:W-:Y:S01]  /*e040*/  FMUL.FTZ R48, R48, R7.reuse ;  /* 0x0000000730307220 */ /* 0x080fe20000410000 */
[----:B--2---:R-:W-:Y:S01]  /*e050*/  F2FP.F16.F32.PACK_AB R90, R93, R92 ;  /* 0x0000005c5d5a723e */ /* 0x004fe200000000ff */
[----:B------:R-:W-:Y:S01]  /*e060*/  FMUL.FTZ R49, R49, R7 ;  /* 0x0000000731317220 */ /* 0x000fe20000410000 */
[----:B------:R-:W-:Y:S01]  /*e070*/  MUFU.EX2 R102, R102 ;  /* 0x0000006600667308 */ /* 0x000fe20000000800 */
[C---:B0-----:R-:W-:Y:S01]  /*e080*/  FADD.FTZ R5, R16.reuse, R5 ;  /* 0x0000000510057221 */ /* 0x041fe20000010000 */
[----:B------:R-:W-:Y:S01]  /*e090*/  F2FP.F16.F32.PACK_AB R91, R16, R91 ;  /* 0x0000005b105b723e */ /* 0x000fe200000000ff */
        /* <DEDUP_REMOVED lines=10> */
[----:B------:R-:W-:Y:S01]  /*e140*/  FMUL.FTZ R69, R69, R7 ;  /* 0x0000000745457220 */ /* 0x000fe20000410000 */
        /* <DEDUP_REMOVED lines=10> */
[----:B------:R-:W0:Y:S01]  /*e1f0*/  MUFU.EX2 R85, R85 ;  /* 0x0000005500557308 */ /* 0x000e220000000800 */
        /* <DEDUP_REMOVED lines=15> */
[----:B------:R-:W1:Y:S01]  /*e2f0*/  MUFU.EX2 R23, R94 ;  /* 0x0000005e00177308 */ /* 0x000e620000000800 */
[----:B0-----:R-:W-:Y:S01]  /*e300*/  F2FP.F16.F32.PACK_AB R82, R85, R84 ;  /* 0x000000545552723e */ /* 0x001fe200000000ff */
[----:B------:R-:W-:Y:S01]  /*e310*/  FMUL.FTZ R71, R71, R133 ;  /* 0x0000008547477220 */ /* 0x000fe20000410000 */
[----:B------:R-:W-:-:S05]  /*e320*/  IMAD.MOV.U32 R7, RZ, RZ, R75 ;  /* 0x000000ffff077224 */ /* 0x000fca00078e004b */
[----:B------:R-:W-:Y:S08]  /*e330*/  MUFU.EX2 R136, R136 ;  /* 0x0000008800887308 */ /* 0x000ff00000000800 */
[----:B------:R-:W0:Y:S01]  /*e340*/  MUFU.EX2 R73, R73 ;  /* 0x0000004900497308 */ /* 0x000e220000000800 */
[----:B-1----:R-:W-:-:S07]  /*e350*/  F2FP.F16.F32.PACK_AB R83, R23, R22 ;  /* 0x000000161753723e */ /* 0x002fce00000000ff */
[----:B------:R-:W1:Y:S08]  /*e360*/  MUFU.EX2 R137, R137 ;  /* 0x0000008900897308 */ /* 0x000e700000000800 */
[----:B------:R2:W-:Y:S01]  /*e370*/  MUFU.EX2 R17, R131 ;  /* 0x0000008300117308 */ /* 0x0005e20000000800 */
[----:B0-----:R-:W-:-:S07]  /*e380*/  F2FP.F16.F32.PACK_AB R12, R73, R136 ;  /* 0x00000088490c723e */ /* 0x001fce00000000ff */
[----:B------:R-:W0:Y:S01]  /*e390*/  MUFU.EX2 R132, R132 ;  /* 0x0000008400847308 */ /* 0x000e220000000800 */
[----:B--2---:R-:W-:Y:S01]  /*e3a0*/  F2FP.F16.F32.PACK_AB R131, R11, R10 ;  /* 0x0000000a0b83723e */ /* 0x004fe200000000ff */
[----:B------:R-:W-:Y:S01]  /*e3b0*/  FADD.FTZ R11, R93, R6 ;  /* 0x000000065d0b7221 */ /* 0x000fe20000010000 */
[----:B------:R-:W-:Y:S01]  /*e3c0*/  FADD.FTZ R10, R102, R5 ;  /* 0x00000005660a7221 */ /* 0x000fe20000010000 */
[----:B-1----:R-:W-:Y:S02]  /*e3d0*/  F2FP.F16.F32.PACK_AB R14, R8, R137 ;  /* 0x00000089080e723e */ /* 0x002fe400000000ff */
[----:B------:R-:W-:Y:S01]  /*e3e0*/  FADD.FTZ R6, R80, R11 ;  /* 0x0000000b50067221 */ /* 0x000fe20000010000 */
[C---:B------:R-:W-:Y:S01]  /*e3f0*/  F2FP.F16.F32.PACK_AB R80, R81.reuse, R80 ;  /* 0x000000505150723e */ /* 0x040fe200000000ff */
[----:B------:R-:W-:Y:S01]  /*e400*/  MUFU.EX2 R77, R86 ;  /* 0x00000056004d7308 */ /* 0x000fe20000000800 */
[----:B------:R4:W-:Y:S01]  /*e410*/  STSM.16.M88.4 [R0+0x2bb00], R128 ;  /* 0x02bb008000007844 */ /* 0x0009e20000000200 */
[----:B------:R-:W-:Y:S01]  /*e420*/  FADD.FTZ R5, R81, R6 ;  /* 0x0000000651057221 */ /* 0x000fe20000010000 */
[C---:B------:R-:W-:Y:S01]  /*e430*/  F2FP.F16.F32.PACK_AB R81, R95.reuse, R102 ;  /* 0x000000665f51723e */ /* 0x040fe200000000ff */
[----:B------:R-:W-:Y:S01]  /*e440*/  FADD.FTZ R11, R95, R10 ;  /* 0x0000000a5f0b7221 */ /* 0x000fe20000010000 */
[----:B------:R4:W-:Y:S01]  /*e450*/  STSM.16.M88.4 [R0+0x2d300], R88 ;  /* 0x02d3005800007844 */ /* 0x0009e20000000200 */
[----:B------:R-:W-:-:S02]  /*e460*/  FADD.FTZ R6, R84, R5 ;  /* 0x0000000554067221 */ /* 0x000fc40000010000 */
[----:B------:R-:W1:Y:S01]  /*e470*/  MUFU.EX2 R87, R87 ;  /* 0x0000005700577308 */ /* 0x000e620000000800 */
[----:B0-----:R-:W-:Y:S01]  /*e480*/  F2FP.F16.F32.PACK_AB R13, R132, R17 ;  /* 0x00000011840d723e */ /* 0x001fe200000000ff */
[----:B------:R4:W-:Y:S01]  /*e490*/  STSM.16.M88.4 [R0+0x2eb00], R80 ;  /* 0x02eb005000007844 */ /* 0x0009e20000000200 */
[----:B------:R-:W-:Y:S01]  /*e4a0*/  FADD.FTZ R10, R22, R11 ;  /* 0x0000000b160a7221 */ /* 0x000fe20000010000 */
[----:B------:R-:W-:-:S03]  /*e4b0*/  FADD.FTZ R5, R85, R6 ;  /* 0x0000000655057221 */ /* 0x000fc60000010000 */
[----:B------:R-:W-:Y:S01]  /*e4c0*/  FADD.FTZ R10, R23, R10 ;  /* 0x0000000a170a7221 */ /* 0x000fe20000010000 */
[----:B------:R-:W-:-:S03]  /*e4d0*/  FADD.FTZ R6, R136, R5 ;  /* 0x0000000588067221 */ /* 0x000fc60000010000 */
[----:B------:R-:W-:Y:S01]  /*e4e0*/  FADD.FTZ R10, R17, R10 ;  /* 0x0000000a110a7221 */ /* 0x000fe20000010000 */
[----:B------:R-:W-:-:S03]  /*e4f0*/  FADD.FTZ R6, R73, R6 ;  /* 0x0000000649067221 */ /* 0x000fc60000010000 */
[----:B------:R-:W-:Y:S01]  /*e500*/  FADD.FTZ R10, R132, R10 ;  /* 0x0000000a840a7221 */ /* 0x000fe20000010000 */
[----:B------:R-:W-:Y:S01]  /*e510*/  FADD.FTZ R137, R137, R6 ;  /* 0x0000000689897221 */ /* 0x000fe20000010000 */
[----:B-1----:R-:W-:Y:S02]  /*e520*/  F2FP.F16.F32.PACK_AB R15, R87, R77 ;  /* 0x0000004d570f723e */ /* 0x002fe400000000ff */
[----:B------:R-:W-:Y:S01]  /*e530*/  FADD.FTZ R10, R77, R10 ;  /* 0x0000000a4d0a7221 */ /* 0x000fe20000010000 */
[----:B------:R-:W-:Y:S01]  /*e540*/  FADD.FTZ R6, R8, R137 ;  /* 0x0000008908067221 */ /* 0x000fe20000010000 */
[----:B------:R-:W-:Y:S01]  /*e550*/  IMAD.MOV.U32 R8, RZ, RZ, R72 ;  /* 0x000000ffff087224 */ /* 0x000fe200078e0048 */
[----:B------:R4:W-:Y:S01]  /*e560*/  STSM.16.M88.4 [R0+0x30300], R12 ;  /* 0x0303000c00007844 */ /* 0x0009e20000000200 */
[----:B------:R-:W-:Y:S01]  /*e570*/  FADD.FTZ R5, R87, R10 ;  /* 0x0000000a57057221 */ /* 0x000fe20000010000 */
[----:B------:R-:W-:Y:S01]  /*e580*/  IMAD.MOV.U32 R10, RZ, RZ, R4 ;  /* 0x000000ffff0a7224 */ /* 0x000fe200078e0004 */
        /* <DEDUP_REMOVED lines=8> */
.L_x_1925:
[----:B------:R-:W-:Y:S06]  /*e610*/  BAR.ARV 0x8, 0x200 ;  /* 0x0208000000007b1d */ /* 0x000fec0000002000 */
[----:B------:R-:W-:Y:S05]  /*e620*/  @!P0 BRA `(.L_x_1935) ;  /* 0x0000000000048947 */ /* 0x000fea0003800000 */
[----:B------:R-:W-:Y:S01]  /*e630*/  BPT.TRAP 0x1 ;  /* 0x000000040000795c */ /* 0x000fe20000300000 */
.L_x_1935:
[----:B------:R-:W-:Y:S01]  /*e640*/  ULEA UR10, UR4, UR60, 0x3 ;  /* 0x0000003c040a7291 */ /* 0x000fe2000f8e183f */
[----:B------:R-:W-:-:S08]  /*e650*/  SHF.L.U32 R4, R4, 0x1f, RZ ;  /* 0x0000001f04047819 */ /* 0x000fd000000006ff */
[----:B------:R1:W3:Y:S01]  /*e660*/  SYNCS.PHASECHK.TRANS64.TRYWAIT P2, [UR10+0x31c50], R4 ;  /* 0x031c5004ff0075a7 */ /* 0x0002e2000804014a */
[----:B------:R-:W-:Y:S05]  /*e670*/  @!P0 BRA `(.L_x_1936) ;  /* 0x0000000000048947 */ /* 0x000fea0003800000 */
[----:B------:R-:W-:Y:S01]  /*e680*/  BPT.TRAP 0x1 ;  /* 0x000000040000795c */ /* 0x000fe20000300000 */
.L_x_1936:
[----:B---3--:R-:W-:Y:S05]  /*e690*/  @P2 BRA `(.L_x_1937) ;  /* 0x0000000000082947 */ /* 0x008fea0003800000 */
[----:B------:R-:W3:Y:S02]  /*e6a0*/  SYNCS.PHASECHK.TRANS64.TRYWAIT P0, [UR10+0x31c50], R4 ;  /* 0x031c5004ff0075a7 */ /* 0x000ee4000800014a */
[----:B---3--:R-:W-:Y:S05]  /*e6b0*/  @!P0 BRA `(.L_x_1938) ;  /* 0x0000006000988947 */ /* 0x008fea0003800000 */
.L_x_1937:
[----:B------:R-:W-:Y:S01]  /*e6c0*/  UIADD3 UR60, UR60, 0x200, URZ ;  /* 0x000002003c3c7890 */ /* 0x000fe2000fffe03f */
[----:B------:R-:W-:Y:S01]  /*e6d0*/  R2UR UR5, R157 ;  /* 0x000000009d0572ca */ /* 0x000fe200000e0000 */
[----:B------:R-:W-:Y:S01]  /*e6e0*/  WARPGROUP.ARRIVE ;  /* 0x00000000000079c5 */ /* 0x000fe20000000000 */
[----:B------:R-:W-:Y:S01]  /*e6f0*/  UMOV UR7, 0x80000020 ;  /* 0x8000002000077882 */ /* 0x000fe20000000000 */
[----:B------:R-:W-:Y:S01]  /*e700*/  USHF.R.U32.HI UR60, URZ, 0x4, UR60 ;  /* 0x000000043f3c7899 */ /* 0x000fe2000801163c */
[----:B---3--:R-:W3:Y:S01]  /*e710*/  SHFL.BFLY PT, R3, R6, 0x2, 0x1f ;  /* 0x0c401f0006037f89 */ /* 0x008ee200000e0000 */
[----:B------:R-:W-:Y:S02]  /*e720*/  IMAD.U32 R9, RZ, RZ, UR10 ;  /* 0x0000000aff097e24 */ /* 0x000fe4000f8e00ff */
[----:B------:R-:W-:Y:S01]  /*e730*/  ULOP3.LUT UR60, UR60, 0x3fff, URZ, 0xc0, !UPT ;  /* 0x00003fff3c3c7892 */ /* 0x000fe2000f8ec03f */
[----:B0-2-4-:R-:W0:Y:S01]  /*e740*/  SHFL.BFLY PT, R0, R5, 0x2, 0x1f ;  /* 0x0c401f0005007f89 */ /* 0x015e2200000e0000 */
[----:B------:R-:W-:Y:S01]  /*e750*/  IMAD.MOV.U32 R8, RZ, RZ, RZ ;  /* 0x000000ffff087224 */ /* 0x000fe200078e00ff */
[----:B------:R-:W-:Y:S01]  /*e760*/  @!P1 IADD3 R9, R9, 0x31c60, RZ ;  /* 0x00031c6009099810 */ /* 0x000fe20007ffe0ff */
[----:B------:R-:W-:-:S02]  /*e770*/  ULOP3.LUT UR8, UR60, 0x2400000, URZ, 0xfc, !UPT ;  /* 0x024000003c087892 */ /* 0x000fc4000f8efc3f */
[----:B------:R-:W-:Y:S01]  /*e780*/  ULOP3.LUT UR9, UR5, 0x10000, URZ, 0xfc, !UPT ;  /* 0x0001000005097892 */ /* 0x000fe2000f8efc3f */
[----:B------:R-:W-:Y:S01]  /*e790*/  @!P1 PRMT R9, RZ, 0x654, R9 ;  /* 0x00000654ff099816 */ /* 0x000fe20000000009 */
[----:B------:R-:W-:Y:S01]  /*e7a0*/  UIMAD UR8, UR4, 0x6c0, UR8 ;  /* 0x000006c0040878a4 */ /* 0x000fe2000f8e0208 */
[----:B------:R-:W-:-:S04]  /*e7b0*/  UMOV UR5, 0xc0000010 ;  /* 0xc000001000057882 */ /* 0x000fc80000000000 */
[----:B------:R-:W-:Y:S02]  /*e7c0*/  UMOV UR4, UR9 ;  /* 0x0000000900047c82 */ /* 0x000fe40008000000 */
[----:B------:R-:W-:Y:S02]  /*e7d0*/  UMOV UR6, UR8 ;  /* 0x0000000800067c82 */ /* 0x000fe40008000000 */
[----:B------:R-:W-:Y:S01]  /*e7e0*/  HGMMA.64x96x16.F32 R24, gdesc[UR4].tnspB, R24, gsb0 ;  /* 0x41600000041879f0 */ /* 0x000fe20008000818 */
[----:B------:R-:W-:Y:S02]  /*e7f0*/  UIADD3 UR4, UR9, 0x180, URZ ;  /* 0x0000018009047890 */ /* 0x000fe4000fffe03f */
[----:B------:R-:W-:Y:S01]  /*e800*/  UIADD3 UR6, UR8, 0x40, URZ ;  /* 0x0000004008067890 */ /* 0x000fe2000fffe03f */
[----:B---3--:R-:W-:Y:S01]  /*e810*/  FADD.FTZ R3, R3, R6 ;  /* 0x0000000603037221 */ /* 0x008fe20000010000 */
[----:B------:R-:W-:Y:S01]  /*e820*/  UMOV UR5, 0xc0000010 ;  /* 0xc000001000057882 */ /* 0x000fe20000000000 */
[----:B------:R-:W-:Y:S01]  /*e830*/  UMOV UR7, 0x80000020 ;  /* 0x8000002000077882 */ /* 0x000fe20000000000 */
[----:B------:R-:W-:-:S02]  /*e840*/  IMAD.MOV.U32 R6, RZ, RZ, -0x800000 ;  /* 0xff800000ff067424 */ /* 0x000fc400078e00ff */
[----:B0-----:R-:W-:Y:S02]  /*e850*/  FADD.FTZ R2, R0, R5 ;  /* 0x0000000500027221 */ /* 0x001fe40000010000 */
[----:B------:R-:W0:Y:S04]  /*e860*/  SHFL.BFLY PT, R0, R3, 0x1, 0x1f ;  /* 0x0c201f0003007f89 */ /* 0x000e2800000e0000 */
[----:B------:R-:W2:Y:S01]  /*e870*/  SHFL.BFLY PT, R7, R2, 0x1, 0x1f ;  /* 0x0c201f0002077f89 */ /* 0x000ea200000e0000 */
[----:B0-----:R-:W-:Y:S01]  /*e880*/  FADD.FTZ R10, R3, R0 ;  /* 0x00000000030a7221 */ /* 0x001fe20000010000 */
[----:B------:R-:W-:Y:S02]  /*e890*/  IMAD.MOV.U32 R0, RZ, RZ, -0x800000 ;  /* 0xff800000ff007424 */ /* 0x000fe400078e00ff */
[----:B--2---:R-:W-:-:S02]  /*e8a0*/  FADD.FTZ R11, R2, R7 ;  /* 0x00000007020b7221 */ /* 0x004fc40000010000 */
[----:B------:R-:W-:Y:S01]  /*e8b0*/  FSETP.NE.FTZ.AND P0, PT, R10, RZ, PT ;  /* 0x000000ff0a00720b */ /* 0x000fe20003f15000 */
[----:B------:R-:W-:Y:S02]  /*e8c0*/  IMAD.MOV.U32 R7, RZ, RZ, RZ ;  /* 0x000000ffff077224 */ /* 0x000fe400078e00ff */
[----:B------:R-:W-:-:S10]  /*e8d0*/  FSETP.NE.FTZ.AND P2, PT, R11, RZ, PT ;  /* 0x000000ff0b00720b */ /* 0x000fd40003f55000 */
[----:B-1----:R-:W0:Y:S01]  /*e8e0*/  @P0 MUFU.LG2 R4, R10 ;  /* 0x0000000a00040308 */ /* 0x002e220000000c00 */
[C---:B------:R-:W-:Y:S02]  /*e8f0*/  @P0 FMUL.FTZ R2, R74.reuse, 0.69314718246459960938 ;  /* 0x3f3172184a020820 */ /* 0x040fe40000410000 */
[----:B------:R-:W-:-:S05]  /*e900*/  @P2 FMUL.FTZ R74, R74, 0.69314718246459960938 ;  /* 0x3f3172184a4a2820 */ /* 0x000fca0000410000 */
        /* <DEDUP_REMOVED lines=110> */
.L_x_1908:
[----:B------:R-:W-:Y:S05]  /*eff0*/  @P0 BRA `(.L_x_1939) ;  /* 0x0000001000880947 */ /* 0x000fea0003800000 */
[----:B------:R-:W2:Y:S01]  /*f000*/  LDL.LU R26, [R1] ;  /* 0x00000000011a7983 */ /* 0x000ea20000300800 */
[----:B------:R-:W0:Y:S01]  /*f010*/  LDC R11, c[0x0][0xbe8] ;  /* 0x0002fa00ff0b7b82 */ /* 0x000e220000000800 */
[----:B------:R-:W-:Y:S01]  /*f020*/  ULDC.64 UR4, c[0x0][0xbd0] ;  /* 0x0002f40000047ab9 */ /* 0x000fe20000000a00 */
[----:B------:R-:W-:Y:S01]  /*f030*/  ULDC.64 UR6, c[0x0][0xb38] ;  /* 0x0002ce0000067ab9 */ /* 0x000fe20000000a00 */
[----:B------:R-:W1:Y:S05]  /*f040*/  S2R R7, SR_TID.X ;  /* 0x0000000000077919 */ /* 0x000e6a0000002100 */
[----:B------:R-:W3:Y:S01]  /*f050*/  S2UR UR9, SR_CTAID.Z ;  /* 0x00000000000979c3 */ /* 0x000ee20000002700 */
[----:B------:R-:W4:Y:S07]  /*f060*/  S2R R27, SR_CTAID.X ;  /* 0x00000000001b7919 */ /* 0x000f2e0000002500 */
[----:B------:R-:W5:Y:S08]  /*f070*/  LDC.64 R18, c[0x0][0xbd8] ;  /* 0x0002f600ff127b82 */ /* 0x000f700000000a00 */
[----:B------:R-:W4:Y:S08]  /*f080*/  S2UR UR8, SR_CTAID.Y ;  /* 0x00000000000879c3 */ /* 0x000f300000002600 */
[----:B------:R-:W4:Y:S01]  /*f090*/  LDC R29, c[0x0][0xc50] ;  /* 0x00031400ff1d7b82 */ /* 0x000f220000000800 */
[----:B-1----:R-:W-:-:S05]  /*f0a0*/  VIADD R8, R7, 0xffffff80 ;  /* 0xffffff8007087836 */ /* 0x002fca0000000000 */
[----:B------:R-:W-:Y:S02]  /*f0b0*/  SHF.R.S32.HI R9, RZ, 0x1f, R8 ;  /* 0x0000001fff097819 */ /* 0x000fe40000011408 */
[----:B------:R-:W1:Y:S02]  /*f0c0*/  LDC.64 R22, c[0x0][0xb40] ;  /* 0x0002d000ff167b82 */ /* 0x000e640000000a00 */
[----:B------:R-:W-:-:S04]  /*f0d0*/  LEA.HI R12, R9, R8, RZ, 0x7 ;  /* 0x00000008090c7211 */ /* 0x000fc800078f38ff */
[----:B------:R-:W-:-:S05]  /*f0e0*/  LOP3.LUT R7, R12, 0xffffff80, RZ, 0xc0, !PT ;  /* 0xffffff800c077812 */ /* 0x000fca00078ec0ff */
[----:B------:R-:W-:-:S05]  /*f0f0*/  IMAD.IADD R7, R8, 0x1, -R7 ;  /* 0x0000000108077824 */ /* 0x000fca00078e0a07 */
[----:B------:R-:W-:-:S04]  /*f100*/  SHF.R.S32.HI R14, RZ, 0x1f, R7 ;  /* 0x0000001fff0e7819 */ /* 0x000fc80000011407 */
[----:B------:R-:W-:Y:S02]  /*f110*/  LEA.HI R10, R14, R7, RZ, 0x2 ;  /* 0x000000070e0a7211 */ /* 0x000fe400078f10ff */
[----:B------:R-:W-:Y:S02]  /*f120*/  LEA.HI R9, R9, R8, RZ, 0x2 ;  /* 0x0000000809097211 */ /* 0x000fe400078f10ff */
[--C-:B------:R-:W-:Y:S02]  /*f130*/  SHF.R.S32.HI R13, RZ, 0x2, R10.reuse ;  /* 0x00000002ff0d7819 */ /* 0x100fe4000001140a */
[----:B------:R-:W-:Y:S02]  /*f140*/  SHF.R.S32.HI R16, RZ, 0x1f, R10 ;  /* 0x0000001fff107819 */ /* 0x000fe4000001140a */
[----:B------:R-:W-:Y:S02]  /*f150*/  LOP3.LUT R9, R9, 0xfffffffc, RZ, 0xc0, !PT ;  /* 0xfffffffc09097812 */ /* 0x000fe400078ec0ff */
[----:B------:R-:W-:-:S02]  /*f160*/  LEA.HI R16, R16, R13, RZ, 0x3 ;  /* 0x0000000d10107211 */ /* 0x000fc400078f18ff */
[----:B0-----:R-:W-:Y:S01]  /*f170*/  ISETP.NE.AND P0, PT, R11, 0x1, PT ;  /* 0x000000010b00780c */ /* 0x001fe20003f05270 */
[----:B------:R-:W-:Y:S01]  /*f180*/  IMAD.IADD R15, R8, 0x1, -R9 ;  /* 0x00000001080f7824 */ /* 0x000fe200078e0a09 */
[----:B------:R-:W-:Y:S02]  /*f190*/  LOP3.LUT R16, R16, 0xfffffff8, RZ, 0xc0, !PT ;  /* 0xfffffff810107812 */ /* 0x000fe400078ec0ff */
[----:B------:R-:W-:-:S03]  /*f1a0*/  SHF.R.S32.HI R12, RZ, 0x7, R12 ;  /* 0x00000007ff0c7819 */ /* 0x000fc6000001140c */
[----:B------:R-:W-:Y:S01]  /*f1b0*/  IMAD.IADD R8, R13, 0x1, -R16 ;  /* 0x000000010d087824 */ /* 0x000fe200078e0a10 */
[----:B------:R-:W-:Y:S01]  /*f1c0*/  LEA.HI R13, R15, R15, RZ, 0x1 ;  /* 0x0000000f0f0d7211 */ /* 0x000fe200078f08ff */
[----:B------:R-:W-:Y:S01]  /*f1d0*/  IMAD.HI R9, R12, 0x55555556, RZ ;  /* 0x555555560c097827 */ /* 0x000fe200078e02ff */
[----:B------:R-:W-:Y:S02]  /*f1e0*/  LEA.HI R14, R14, R7, RZ, 0x5 ;  /* 0x000000070e0e7211 */ /* 0x000fe400078f28ff */
[----:B------:R-:W-:Y:S01]  /*f1f0*/  LOP3.LUT R16, R13, 0x1ffffffe, RZ, 0xc0, !PT ;  /* 0x1ffffffe0d107812 */ /* 0x000fe200078ec0ff */
[----:B------:R-:W0:Y:S01]  /*f200*/  @P0 LDC R21, c[0x0][0xbec] ;  /* 0x0002fb00ff150b82 */ /* 0x000e220000000800 */
[----:B------:R-:W-:Y:S02]  /*f210*/  LEA.HI R9, R9, R9, RZ, 0x1 ;  /* 0x0000000909097211 */ /* 0x000fe400078f08ff */
[----:B------:R-:W-:-:S03]  /*f220*/  SHF.R.S32.HI R13, RZ, 0x5, R14 ;  /* 0x00000005ff0d7819 */ /* 0x000fc6000001140e */
[----:B------:R-:W-:Y:S02]  /*f230*/  IMAD R73, R9, -0x3, R12 ;  /* 0xfffffffd09497824 */ /* 0x000fe400078e020c */
[----:B------:R-:W-:Y:S01]  /*f240*/  IMAD R12, R13, 0x10, R8 ;  /* 0x000000100d0c7824 */ /* 0x000fe200078e0208 */
[----:B------:R-:W1:Y:S01]  /*f250*/  @P0 LDC R20, c[0x0][0xbf0] ;  /* 0x0002fc00ff140b82 */ /* 0x000e620000000800 */
[----:B------:R-:W-:Y:S02]  /*f260*/  IMAD.IADD R75, R15, 0x1, -R16 ;  /* 0x000000010f4b7824 */ /* 0x000fe400078e0a10 */
[----:B------:R-:W-:-:S05]  /*f270*/  IMAD R14, R73, 0x40, R12 ;  /* 0x00000040490e7824 */ /* 0x000fca00078e020c */
[----:B------:R-:W1:Y:S08]  /*f280*/  @P0 LDC R73, c[0x0][0xbec] ;  /* 0x0002fb00ff490b82 */ /* 0x000e700000000800 */
[----:B------:R-:W1:Y:S01]  /*f290*/  @P0 LDC R28, c[0x0][0xbf0] ;  /* 0x0002fc00ff1c0b82 */ /* 0x000e620000000800 */
[----:B------:R-:W-:Y:S01]  /*f2a0*/  LOP3.LUT R10, R10, 0x7ffffffc, RZ, 0xc0, !PT ;  /* 0x7ffffffc0a0a7812 */ /* 0x000fe200078ec0ff */
[----:B------:R-:W-:Y:S01]  /*f2b0*/  ULDC.64 UR10, c[0x0][0x208] ;  /* 0x00008200000a7ab9 */ /* 0x000fe20000000a00 */
[----:B------:R-:W-:Y:S01]  /*f2c0*/  BSSY B0, `(.L_x_1940) ;  /* 0x00000a7000007945 */ /* 0x000fe20003800000 */
[----:B--2---:R-:W-:Y:S01]  /*f2d0*/  SHF.R.S32.HI R17, RZ, 0x1f, R26 ;  /* 0x0000001fff117819 */ /* 0x004fe2000001141a */
[----:B------:R-:W-:-:S04]  /*f2e0*/  IMAD.WIDE.U32 R8, R26, UR4, RZ ;  /* 0x000000041a087c25 */ /* 0x000fc8000f8e00ff */
[----:B------:R-:W-:Y:S01]  /*f2f0*/  IMAD R13, R17, UR4, RZ ;  /* 0x00000004110d7c24 */ /* 0x000fe2000f8e02ff */
[----:B---3--:R-:W-:-:S03]  /*f300*/  USHF.R.S32.HI UR4, URZ, 0x1f, UR9 ;  /* 0x0000001f3f047899 */ /* 0x008fc60008011409 */
[----:B------:R-:W-:Y:S02]  /*f310*/  IMAD R15, R26, UR5, R13 ;  /* 0x000000051a0f7c24 */ /* 0x000fe4000f8e020d */
[----:B------:R-:W-:Y:S02]  /*f320*/  IMAD R17, R17, UR6, RZ ;  /* 0x0000000611117c24 */ /* 0x000fe4000f8e02ff */
[----:B------:R-:W-:Y:S02]  /*f330*/  IMAD.IADD R9, R9, 0x1, R15 ;  /* 0x0000000109097824 */ /* 0x000fe400078e020f */
[----:B-----5:R-:W-:Y:S02]  /*f340*/  IMAD R16, R18, UR4, RZ ;  /* 0x0000000412107c24 */ /* 0x020fe4000f8e02ff */
[----:B------:R-:W-:Y:S02]  /*f350*/  IMAD R15, R75, 0x8, R14 ;  /* 0x000000084b0f7824 */ /* 0x000fe400078e020e */
[----:B------:R-:W-:-:S04]  /*f360*/  IMAD.WIDE.U32 R12, R26, UR6, RZ ;  /* 0x000000061a0c7c25 */ /* 0x000fc8000f8e00ff */
[----:B------:R-:W-:Y:S01]  /*f370*/  IMAD R17, R26, UR7, R17 ;  /* 0x000000071a117c24 */ /* 0x000fe2000f8e0211 */
[----:B------:R-:W-:Y:S01]  /*f380*/  ULDC.64 UR6, c[0x0][0xb48] ;  /* 0x0002d20000067ab9 */ /* 0x000fe20000000a00 */
[----:B------:R-:W-:Y:S02]  /*f390*/  IMAD R19, R19, UR9, R16 ;  /* 0x0000000913137c24 */ /* 0x000fe4000f8e0210 */
[----:B----4-:R-:W-:Y:S02]  /*f3a0*/  IMAD R16, R27, 0xc0, R15 ;  /* 0x000000c01b107824 */ /* 0x010fe400078e020f */
[----:B------:R-:W-:Y:S02]  /*f3b0*/  IMAD.MOV R26, RZ, RZ, -R26 ;  /* 0x000000ffff1a7224 */ /* 0x000fe400078e0a1a */
[----:B------:R-:W-:Y:S02]  /*f3c0*/  IMAD.IADD R13, R13, 0x1, R17 ;  /* 0x000000010d0d7824 */ /* 0x000fe400078e0211 */
[----:B0-----:R-:W-:-:S04]  /*f3d0*/  @P0 IMAD.HI.U32 R17, R16, R21, RZ ;  /* 0x0000001510110227 */ /* 0x001fc800078e00ff */
[----:B------:R-:W-:-:S04]  /*f3e0*/  IMAD.WIDE.U32 R8, R18, UR9, R8 ;  /* 0x0000000912087c25 */ /* 0x000fc8000f8e0008 */
[----:B------:R-:W-:Y:S02]  /*f3f0*/  IMAD R29, R29, R26, UR8 ;  /* 0x000000081d1d7e24 */ /* 0x000fe4000f8e021a */
[C---:B-1----:R-:W-:Y:S01]  /*f400*/  IMAD R18, R22.reuse, UR4, RZ ;  /* 0x0000000416127c24 */ /* 0x042fe2000f8e02ff */
[----:B------:R-:W-:Y:S01]  /*f410*/  ULDC.64 UR4, c[0x0][0xbe0] ;  /* 0x0002f80000047ab9 */ /* 0x000fe20000000a00 */
[----:B------:R-:W-:Y:S01]  /*f420*/  IMAD.MOV.U32 R15, RZ, RZ, R16 ;  /* 0x000000ffff0f7224 */ /* 0x000fe200078e0010 */
[----:B------:R-:W-:Y:S01]  /*f430*/  @P0 SHF.R.U32.HI R15, RZ, R20, R17 ;  /* 0x00000014ff0f0219 */ /* 0x000fe20000011611 */
[----:B------:R-:W-:Y:S01]  /*f440*/  IMAD.IADD R9, R9, 0x1, R19 ;  /* 0x0000000109097824 */ /* 0x000fe200078e0213 */
[----:B------:R-:W-:Y:S01]  /*f450*/  SHF.R.S32.HI R20, RZ, 0x1f, R29 ;  /* 0x0000001fff147819 */ /* 0x000fe2000001141d */
[----:B------:R-:W-:Y:S02]  /*f460*/  IMAD R19, R23, UR9, R18 ;  /* 0x0000000917137c24 */ /* 0x000fe4000f8e0212 */
[----:B------:R-:W-:Y:S01]  /*f470*/  IMAD.WIDE.U32 R12, R22, UR9, R12 ;  /* 0x00000009160c7c25 */ /* 0x000fe2000f8e000c */
[----:B------:R-:W-:-:S03]  /*f480*/  ULDC.64 UR8, c[0x0][0xb28] ;  /* 0x0002ca0000087ab9 */ /* 0x000fc60000000a00 */
[----:B------:R-:W-:-:S04]  /*f490*/  @P0 IMAD.HI.U32 R73, R16, R73, RZ ;  /* 0x0000004910490227 */ /* 0x000fc800078e00ff */
[----:B------:R-:W-:Y:S02]  /*f4a0*/  IMAD.IADD R13, R13, 0x1, R19 ;  /* 0x000000010d0d7824 */ /* 0x000fe400078e0213 */
[----:B------:R-:W-:Y:S02]  /*f4b0*/  IMAD R19, R20, UR6, RZ ;  /* 0x0000000614137c24 */ /* 0x000fe4000f8e02ff */
[----:B------:R-:W-:-:S04]  /*f4c0*/  IMAD.WIDE.U32 R8, R29, UR4, R8 ;  /* 0x000000041d087c25 */ /* 0x000fc8000f8e0008 */
[----:B------:R-:W-:Y:S01]  /*f4d0*/  IMAD.MOV.U32 R17, RZ, RZ, R16 ;  /* 0x000000ffff117224 */ /* 0x000fe200078e0010 */
[----:B------:R-:W-:Y:S01]  /*f4e0*/  @P0 SHF.R.U32.HI R17, RZ, R28, R73 ;  /* 0x0000001cff110219 */ /* 0x000fe20000011649 */
[----:B------:R-:W-:Y:S01]  /*f4f0*/  IMAD R18, R20, UR4, RZ ;  /* 0x0000000414127c24 */ /* 0x000fe2000f8e02ff */
[----:B------:R-:W-:Y:S01]  /*f500*/  BAR.SYNC.DEFER_BLOCKING 0x1, 0x180 ;  /* 0x0046000000007b1d */ /* 0x000fe20000010000 */
[----:B------:R-:W-:Y:S01]  /*f510*/  IMAD R21, R29, UR7, R19 ;  /* 0x000000071d157c24 */ /* 0x000fe2000f8e0213 */
[--C-:B------:R-:W-:Y:S02]  /*f520*/  SHF.R.S32.HI R19, RZ, 0x1f, R15.reuse ;  /* 0x0000001fff137819 */ /* 0x100fe4000001140f */
[----:B------:R-:W-:Y:S01]  /*f530*/  IADD3 R8, P0, R15, R8, RZ ;  /* 0x000000080f087210 */ /* 0x000fe20007f1e0ff */
[----:B------:R-:W-:Y:S02]  /*f540*/  IMAD.MOV R15, RZ, RZ, -R15 ;  /* 0x000000ffff0f7224 */ /* 0x000fe400078e0a0f */
[C---:B------:R-:W-:Y:S01]  /*f550*/  IMAD R20, R29.reuse, UR5, R18 ;  /* 0x000000051d147c24 */ /* 0x040fe2000f8e0212 */
[----:B------:R-:W-:Y:S01]  /*f560*/  SHF.R.S32.HI R18, RZ, 0x1f, R17 ;  /* 0x0000001fff127819 */ /* 0x000fe20000011411 */
[----:B------:R-:W-:Y:S01]  /*f570*/  IMAD.WIDE.U32 R12, R29, UR6, R12 ;  /* 0x000000061d0c7c25 */ /* 0x000fe2000f8e000c */
[----:B------:R-:W-:Y:S01]  /*f580*/  ULDC.64 UR4, c[0x0][0xb30] ;  /* 0x0002cc0000047ab9 */ /* 0x000fe20000000a00 */
[----:B------:R-:W-:-:S02]  /*f590*/  ULDC.64 UR6, c[0x0][0xbc8] ;  /* 0x0002f20000067ab9 */ /* 0x000fc40000000a00 */
[----:B------:R-:W-:Y:S02]  /*f5a0*/  IMAD.MOV R22, RZ, RZ, -R17 ;  /* 0x000000ffff167224 */ /* 0x000fe400078e0a11 */
[----:B------:R-:W-:Y:S01]  /*f5b0*/  IMAD R15, R11, R15, R16 ;  /* 0x0000000f0b0f7224 */ /* 0x000fe200078e0210 */
[----:B------:R-:W-:Y:S01]  /*f5c0*/  IADD3.X R9, R19, R9, R20, P0, !PT ;  /* 0x0000000913097210 */ /* 0x000fe200007fe414 */
[----:B------:R-:W-:Y:S02]  /*f5d0*/  IMAD.IADD R13, R13, 0x1, R21 ;  /* 0x000000010d0d7824 */ /* 0x000fe400078e0215 */
[----:B------:R-:W-:Y:S02]  /*f5e0*/  IMAD R18, R18, UR4, RZ ;  /* 0x0000000412127c24 */ /* 0x000fe4000f8e02ff */
[----:B------:R-:W-:Y:S01]  /*f5f0*/  IMAD R19, R11, R22, R16 ;  /* 0x000000160b137224 */ /* 0x000fe200078e0210 */
[----:B------:R-:W-:Y:S01]  /*f600*/  SHF.R.S32.HI R16, RZ, 0x1f, R15 ;  /* 0x0000001fff107819 */ /* 0x000fe2000001140f */
[----:B------:R-:W-:-:S02]  /*f610*/  IMAD R21, R17, UR5, R18 ;  /* 0x0000000511157c24 */ /* 0x000fc4000f8e0212 */
[----:B------:R-:W-:Y:S01]  /*f620*/  IMAD.WIDE.U32 R12, R17, UR4, R12 ;  /* 0x00000004110c7c25 */ /* 0x000fe2000f8e000c */
[----:B------:R-:W-:Y:S01]  /*f630*/  SHF.R.S32.HI R17, RZ, 0x1f, R19 ;  /* 0x0000001fff117819 */ /* 0x000fe20000011413 */
[----:B------:R-:W0:Y:S02]  /*f640*/  S2UR UR5, SR_CgaCtaId ;  /* 0x00000000000579c3 */ /* 0x000e240000008800 */
[----:B------:R-:W-:Y:S02]  /*f650*/  IMAD R16, R16, UR6, RZ ;  /* 0x0000000610107c24 */ /* 0x000fe4000f8e02ff */
[----:B------:R-:W-:Y:S02]  /*f660*/  IMAD R18, R17, UR8, RZ ;  /* 0x0000000811127c24 */ /* 0x000fe4000f8e02ff */
[----:B------:R-:W-:Y:S02]  /*f670*/  IMAD.IADD R13, R13, 0x1, R21 ;  /* 0x000000010d0d7824 */ /* 0x000fe400078e0215 */
[----:B------:R-:W-:-:S02]  /*f680*/  IMAD R17, R15, UR7, R16 ;  /* 0x000000070f117c24 */ /* 0x000fc4000f8e0210 */
[----:B------:R-:W-:Y:S01]  /*f690*/  IMAD.WIDE.U32 R8, R15, UR6, R8 ;  /* 0x000000060f087c25 */ /* 0x000fe2000f8e0008 */
[----:B------:R-:W-:-:S03]  /*f6a0*/  ULDC.64 UR6, c[0x0][0xba8] ;  /* 0x0002ea0000067ab9 */ /* 0x000fc60000000a00 */
[C---:B------:R-:W-:Y:S01]  /*f6b0*/  IMAD R21, R19.reuse, UR9, R18 ;  /* 0x0000000913157c24 */ /* 0x040fe2000f8e0212 */
[----:B------:R-:W-:Y:S01]  /*f6c0*/  LEA R18, P0, R8, UR6, 0x2 ;  /* 0x0000000608127c11 */ /* 0x000fe2000f8010ff */
[----:B------:R-:W-:Y:S01]  /*f6d0*/  IMAD.WIDE.U32 R12, R19, UR8, R12 ;  /* 0x00000008130c7c25 */ /* 0x000fe2000f8e000c */
[----:B------:R-:W-:Y:S01]  /*f6e0*/  ULDC.64 UR8, c[0x0][0xb00] ;  /* 0x0002c00000087ab9 */ /* 0x000fe20000000a00 */
[----:B------:R-:W-:Y:S01]  /*f6f0*/  UMOV UR4, 0x400 ;  /* 0x0000040000047882 */ /* 0x000fe20000000000 */
[----:B------:R-:W-:Y:S01]  /*f700*/  ULDC UR6, c[0x0][0xa88] ;  /* 0x0002a20000067ab9 */ /* 0x000fe20000000800 */
[----:B------:R-:W-:Y:S01]  /*f710*/  IMAD.IADD R15, R9, 0x1, R17 ;  /* 0x00000001090f7824 */ /* 0x000fe200078e0211 */
[----:B------:R-:W-:Y:S01]  /*f720*/  LEA R26, P1, R12, UR8, 0x2 ;  /* 0x000000080c1a7c11 */ /* 0x000fe2000f8210ff */
[----:B------:R-:W-:-:S03]  /*f730*/  IMAD.IADD R9, R13, 0x1, R21 ;  /* 0x000000010d097824 */ /* 0x000fc600078e0215 */
[----:B------:R-:W-:Y:S01]  /*f740*/  LEA.HI.X R17, R8, UR7, R15, 0x2, P0 ;  /* 0x0000000708117c11 */ /* 0x000fe200080f140f */
[----:B------:R-:W-:Y:S01]  /*f750*/  IMAD R16, R27, 0xc0, R14 ;  /* 0x000000c01b107824 */ /* 0x000fe200078e020e */
[----:B------:R-:W-:Y:S01]  /*f760*/  LEA.HI.X R27, R12, UR9, R9, 0x2, P1 ;  /* 0x000000090c1b7c11 */ /* 0x000fe200088f1409 */
[----:B------:R-:W-:Y:S04]  /*f770*/  SHFL.IDX PT, R14, R18, 0x1, 0x1c1f ;  /* 0x003c1f00120e7f89 */ /* 0x000fe800000e0000 */
[----:B------:R-:W-:Y:S04]  /*f780*/  SHFL.IDX PT, R12, R18, RZ, 0x1c1f ;  /* 0x001c1fff120c7589 */ /* 0x000fe800000e0000 */
[----:B------:R-:W1:Y:S04]  /*f790*/  SHFL.IDX PT, R13, R17, RZ, 0x1c1f ;  /* 0x001c1fff110d7589 */ /* 0x000e6800000e0000 */
[----:B------:R-:W2:Y:S01]  /*f7a0*/  SHFL.IDX PT, R15, R17, 0x1, 0x1c1f ;  /* 0x003c1f00110f7f89 */ /* 0x000ea200000e0000 */
[----:B0-----:R-:W-:Y:S01]  /*f7b0*/  ULEA UR4, UR5, UR4, 0x18 ;  /* 0x0000000405047291 */ /* 0x001fe2000f8ec03f */
[----:B------:R-:W-:Y:S01]  /*f7c0*/  IMAD R21, R11, UR6, RZ ;  /* 0x000000060b157c24 */ /* 0x000fe2000f8e02ff */
[----:B------:R-:W-:Y:S01]  /*f7d0*/  LOP3.LUT P0, RZ, R7, 0x3, RZ, 0xc0, !PT ;  /* 0x0000000307ff7812 */ /* 0x000fe2000780c0ff */
[----:B------:R-:W-:Y:S01]  /*f7e0*/  VIADD R20, R16, 0x8 ;  /* 0x0000000810147836 */ /* 0x000fe20000000000 */
[----:B------:R-:W-:-:S02]  /*f7f0*/  UIADD3 UR4, UR4, 0x31c20, URZ ;  /* 0x00031c2004047890 */ /* 0x000fc4000fffe03f */
[-C--:B------:R-:W-:Y:S02]  /*f800*/  ISETP.GE.OR P1, PT, R16, R21.reuse, P0 ;  /* 0x000000151000720c */ /* 0x080fe40000726670 */
[-C--:B------:R-:W-:Y:S01]  /*f810*/  ISETP.GE.OR P0, PT, R20, R21.reuse, P0 ;  /* 0x000000151400720c */ /* 0x080fe20000706670 */
[----:B------:R-:W-:Y:S01]  /*f820*/  UPRMT UR4, URZ, 0x654, UR4 ;  /* 0x000006543f047896 */ /* 0x000fe20008000004 */
[----:B------:R-:W-:Y:S01]  /*f830*/  ISETP.GE.AND P2, PT, R16, R21, PT ;  /* 0x000000151000720c */ /* 0x000fe20003f46270 */
[----:B------:R-:W-:Y:S01]  /*f840*/  IMAD.IADD R7, R7, 0x1, -R10 ;  /* 0x0000000107077824 */ /* 0x000fe200078e0a0a */
[----:B------:R0:W3:Y:S04]  /*f850*/  SHFL.IDX PT, R8, R26, RZ, 0x1c1f ;  /* 0x001c1fff1a087589 */ /* 0x0000e800000e0000 */
[----:B------:R0:W4:Y:S02]  /*f860*/  SHFL.IDX PT, R9, R27, RZ, 0x1c1f ;  /* 0x001c1fff1b097589 */ /* 0x00012400000e0000 */
[----:B------:R-:W-:Y:S02]  /*f870*/  SYNCS.ARRIVE.TRANS64.RED.A1T0 RZ, [UR4], RZ ;  /* 0x000000ffffff79a7 */ /* 0x000fe40008100404 */
[----:B-1----:R0:W-:Y:S01]  /*f880*/  @!P1 ST.E desc[UR10][R12.64], R6 ;  /* 0x000000060c009985 */ /* 0x0021e2000c10190a */
[----:B------:R-:W-:-:S03]  /*f890*/  IMAD.SHL.U32 R7, R7, 0x2, RZ ;  /* 0x0000000207077824 */ /* 0x000fc600078e00ff */
[----:B--2---:R0:W-:Y:S01]  /*f8a0*/  @!P0 ST.E desc[UR10][R14.64], R0 ;  /* 0x000000000e008985 */ /* 0x0041e2000c10190a */
[----:B------:R-:W-:Y:S05]  /*f8b0*/  @P2 BRA `(.L_x_1941) ;  /* 0x00000004001c2947 */ /* 0x000fea0003800000 */
[C---:B0-----:R-:W-:Y:S01]  /*f8c0*/  VIADD R0, R7.reuse, 0x8 ;  /* 0x0000000807007836 */ /* 0x041fe20000000000 */
[----:B------:R-:W-:Y:S01]  /*f8d0*/  ULDC UR4, c[0x0][0xac8] ;  /* 0x0002b20000047ab9 */ /* 0x000fe20000000800 */
[C---:B------:R-:W-:Y:S01]  /*f8e0*/  VIADD R10, R7.reuse, 0x18 ;  /* 0x00000018070a7836 */ /* 0x040fe20000000000 */
[C---:B------:R-:W-:Y:S01]  /*f8f0*/  IADD3 R6, R7.reuse, 0x10, RZ ;  /* 0x0000001007067810 */ /* 0x040fe20007ffe0ff */
[C---:B------:R-:W-:Y:S01]  /*f900*/  VIADD R11, R7.reuse, 0x20 ;  /* 0x00000020070b7836 */ /* 0x040fe20000000000 */
[----:B------:R-:W-:Y:S01]  /*f910*/  ISETP.GE.AND P1, PT, R0, UR4, PT ;  /* 0x0000000400007c0c */ /* 0x000fe2000bf26270 */
[----:B------:R-:W-:Y:S01]  /*f920*/  ULDC.64 UR6, c[0x0][0x208] ;  /* 0x0000820000067ab9 */ /* 0x000fe20000000a00 */
[----:B------:R-:W-:Y:S01]  /*f930*/  ISETP.GE.AND P2, PT, R6, UR4, PT ;  /* 0x0000000406007c0c */ /* 0x000fe2000bf46270 */
[C---:B------:R-:W-:Y:S01]  /*f940*/  VIADD R22, R7.reuse, 0x38 ;  /* 0x0000003807167836 */ /* 0x040fe20000000000 */
[----:B------:R-:W-:Y:S01]  /*f950*/  ISETP.GE.AND P3, PT, R10, UR4, PT ;  /* 0x000000040a007c0c */ /* 0x000fe2000bf66270 */
[----:B------:R-:W-:Y:S01]  /*f960*/  VIADD R23, R7, 0x40 ;  /* 0x0000004007177836 */ /* 0x000fe20000000000 */
[----:B------:R-:W-:-:S02]  /*f970*/  ISETP.GE.AND P4, PT, R11, UR4, PT ;  /* 0x000000040b007c0c */ /* 0x000fc4000bf86270 */
[----:B------:R-:W-:-:S05]  /*f980*/  ISETP.GE.AND P0, PT, R7, UR4, PT ;  /* 0x0000000407007c0c */ /* 0x000fca000bf06270 */
[----:B------:R-:W-:Y:S02]  /*f990*/  @!P1 LEA.HI R0, R0, R0, RZ, 0x1 ;  /* 0x0000000000009211 */ /* 0x000fe400078f08ff */
[----:B------:R-:W-:Y:S02]  /*f9a0*/  @!P2 LEA.HI R6, R6, R6, RZ, 0x1 ;  /* 0x000000060606a211 */ /* 0x000fe400078f08ff */
[----:B------:R-:W-:Y:S02]  /*f9b0*/  @!P3 LEA.HI R12, R10, R10, RZ, 0x1 ;  /* 0x0000000a0a0cb211 */ /* 0x000fe400078f08ff */
[----:B------:R-:W-:Y:S02]  /*f9c0*/  @!P1 LOP3.LUT R13, R0, 0xfffffffe, RZ, 0xc0, !PT ;  /* 0xfffffffe000d9812 */ /* 0x000fe400078ec0ff */
[----:B------:R-:W-:Y:S01]  /*f9d0*/  @!P4 LEA.HI R0, R11, R11, RZ, 0x1 ;  /* 0x0000000b0b00c211 */ /* 0x000fe200078f08ff */
[----:B---34-:R-:W-:Y:S01]  /*f9e0*/  @!P0 IMAD.WIDE R10, R7, 0x4, R8 ;  /* 0x00000004070a8825 */ /* 0x018fe200078e0208 */
[----:B------:R-:W-:-:S02]  /*f9f0*/  @!P2 LOP3.LUT R15, R6, 0xfffffffe, RZ, 0xc0, !PT ;  /* 0xfffffffe060fa812 */ /* 0x000fc400078ec0ff */
[----:B------:R-:W-:Y:S01]  /*fa00*/  @!P3 LOP3.LUT R17, R12, 0xfffffffe, RZ, 0xc0, !PT ;  /* 0xfffffffe0c11b812 */ /* 0x000fe200078ec0ff */
[--C-:B------:R-:W-:Y:S01]  /*fa10*/  @!P1 IMAD.WIDE R12, R13, 0x4, R8.reuse ;  /* 0x000000040d0c9825 */ /* 0x100fe200078e0208 */
[----:B------:R-:W-:Y:S01]  /*fa20*/  @!P4 LOP3.LUT R19, R0, 0xfffffffe, RZ, 0xc0, !PT ;  /* 0xfffffffe0013c812 */ /* 0x000fe200078ec0ff */
[----:B------:R0:W-:Y:S02]  /*fa30*/  @!P0 ST.E.64 desc[UR6][R10.64], R24 ;  /* 0x000000180a008985 */ /* 0x0001e4000c101b06 */
[----:B------:R-:W-:Y:S02]  /*fa40*/  VIADD R0, R7, 0x28 ;  /* 0x0000002807007836 */ /* 0x000fe40000000000 */
[--C-:B------:R-:W-:Y:S01]  /*fa50*/  @!P2 IMAD.WIDE R14, R15, 0x4, R8.reuse ;  /* 0x000000040f0ea825 */ /* 0x100fe200078e0208 */
[----:B------:R1:W-:Y:S02]  /*fa60*/  @!P1 ST.E.64 desc[UR6][R12.64], R4 ;  /* 0x000000040c009985 */ /* 0x0003e4000c101b06 */
[----:B------:R-:W-:Y:S01]  /*fa70*/  ISETP.GE.AND P0, PT, R0, UR4, PT ;  /* 0x0000000400007c0c */ /* 0x000fe2000bf06270 */
[----:B------:R-:W-:Y:S01]  /*fa80*/  VIADD R6, R7, 0x30 ;  /* 0x0000003007067836 */ /* 0x000fe20000000000 */
[----:B------:R2:W-:Y:S01]  /*fa90*/  @!P2 ST.E.64 desc[UR6][R14.64], R32 ;  /* 0x000000200e00a985 */ /* 0x0005e2000c101b06 */
[----:B------:R-:W-:Y:S01]  /*faa0*/  @!P3 IMAD.WIDE R16, R17, 0x4, R8 ;  /* 0x000000041110b825 */ /* 0x000fe200078e0208 */
[----:B------:R-:W-:-:S02]  /*fab0*/  ISETP.GE.AND P2, PT, R22, UR4, PT ;  /* 0x0000000416007c0c */ /* 0x000fc4000bf46270 */
[----:B------:R-:W-:Y:S01]  /*fac0*/  ISETP.GE.AND P1, PT, R6, UR4, PT ;  /* 0x0000000406007c0c */ /* 0x000fe2000bf26270 */
[----:B------:R-:W-:Y:S01]  /*fad0*/  @!P4 IMAD.WIDE R18, R19, 0x4, R8 ;  /* 0x000000041312c825 */ /* 0x000fe200078e0208 */
[----:B------:R3:W-:Y:S01]  /*fae0*/  @!P3 ST.E.64 desc[UR6][R16.64], R36 ;  /* 0x000000241000b985 */ /* 0x0007e2000c101b06 */
[----:B------:R-:W-:Y:S02]  /*faf0*/  ISETP.GE.AND P3, PT, R23, UR4, PT ;  /* 0x0000000417007c0c */ /* 0x000fe4000bf66270 */
[C---:B0-----:R-:W-:Y:S01]  /*fb00*/  VIADD R10, R7.reuse, 0x48 ;  /* 0x00000048070a7836 */ /* 0x041fe20000000000 */
[----:B------:R0:W-:Y:S01]  /*fb10*/  @!P4 ST.E.64 desc[UR6][R18.64], R40 ;  /* 0x000000281200c985 */ /* 0x0001e2000c101b06 */
[C---:B-1----:R-:W-:Y:S01]  /*fb20*/  VIADD R5, R7.reuse, 0x58 ;  /* 0x0000005807057836 */ /* 0x042fe20000000000 */
        /* <DEDUP_REMOVED lines=8> */
[----:B------:R-:W-:-:S02]  /*fbb0*/  @!P2 LOP3.LUT R13, R22, 0xfffffffe, RZ, 0xc0, !PT ;  /* 0xfffffffe160da812 */ /* 0x000fc400078ec0ff */
        /* <DEDUP_REMOVED lines=10> */
[----:B------:R-:W-:-:S04]  /*fc60*/  @!P0 IMAD.WIDE R4, R5, 0x4, R8 ;  /* 0x0000000405048825 */ /* 0x000fc800078e0208 */
        /* <DEDUP_REMOVED lines=10> */
[----:B------:R1:W-:Y:S04]  /*fd10*/  @!P5 ST.E.64 desc[UR6][R18.64], R64 ;  /* 0x000000401200d985 */ /* 0x0003e8000c101b06 */
[----:B------:R1:W-:Y:S02]  /*fd20*/  @!P6 ST.E.64 desc[UR6][R8.64], R68 ;  /* 0x000000440800e985 */ /* 0x0003e4000c101b06 */
.L_x_1941:
[----:B------:R-:W-:Y:S05]  /*fd30*/  BSYNC B0 ;  /* 0x0000000000007941 */ /* 0x000fea0003800000 */
.L_x_1940:
[----:B------:R-:W-:Y:S01]  /*fd40*/  ISETP.GE.AND P0, PT, R20, R21, PT ;  /* 0x000000151400720c */ /* 0x000fe20003f06270 */
[----:B01----:R0:W1:Y:S04]  /*fd50*/  SHFL.IDX PT, R15, R27, 0x1, 0x1c1f ;  /* 0x003c1f001b0f7f89 */ /* 0x00306800000e0000 */
[----:B------:R0:W2:Y:S08]  /*fd60*/  SHFL.IDX PT, R14, R26, 0x1, 0x1c1f ;  /* 0x003c1f001a0e7f89 */ /* 0x0000b000000e0000 */
[----:B0-----:R-:W-:Y:S05]  /*fd70*/  @P0 BRA `(.L_x_1906) ;  /* 0x0000004800500947 */ /* 0x001fea0003800000 */
[C---:B------:R-:W-:Y:S01]  /*fd80*/  VIADD R0, R7.reuse, 0x8 ;  /* 0x0000000807007836 */ /* 0x040fe20000000000 */
        /* <DEDUP_REMOVED lines=19> */
[----:B----4-:R-:W-:Y:S01]  /*fec0*/  @!P3 LOP3.LUT R9, R0, 0xfffffffe, RZ, 0xc0, !PT ;  /* 0xfffffffe0009b812 */ /* 0x010fe200078ec0ff */
[----:B------:R-:W-:Y:S01]  /*fed0*/  VIADD R0, R7, 0x30 ;  /* 0x0000003007007836 */ /* 0x000fe20000000000 */
[----:B------:R-:W-:-:S02]  /*fee0*/  @!P4 LOP3.LUT R11, R4, 0xfffffffe, RZ, 0xc0, !PT ;  /* 0xfffffffe040bc812 */ /* 0x000fc400078ec0ff */
[----:B------:R-:W-:Y:S01]  /*fef0*/  @!P5 LOP3.LUT R13, R5, 0xfffffffe, RZ, 0xc0, !PT ;  /* 0xfffffffe050dd812 */ /* 0x000fe200078ec0ff */
[--C-:B-12---:R-:W-:Y:S01]  /*ff00*/  @!P2 IMAD.WIDE R4, R7, 0x4, R14.reuse ;  /* 0x000000040704a825 */ /* 0x106fe200078e020e */
[----:B------:R-:W-:Y:S02]  /*ff10*/  @!P0 LEA.HI R6, R6, R6, RZ, 0x1 ;  /* 0x0000000606068211 */ /* 0x000fe400078f08ff */
[----:B------:R-:W-:Y:S01]  /*ff20*/  ISETP.GE.AND P6, PT, R20, UR4, PT ;  /* 0x0000000414007c0c */ /* 0x000fe2000bfc6270 */
[--C-:B---3--:R-:W-:Y:S01]  /*ff30*/  @!P3 IMAD.WIDE R8, R9, 0x4, R14.reuse ;  /* 0x000000040908b825 */ /* 0x108fe200078e020e */
[----:B------:R0:W-:Y:S01]  /*ff40*/  @!P2 ST.E.64 desc[UR6][R4.64], R2 ;  /* 0x000000020400a985 */ /* 0x0001e2000c101b06 */
[----:B------:R-:W-:Y:S02]  /*ff50*/  ISETP.GE.AND P2, PT, R0, UR4, PT ;  /* 0x0000000400007c0c */ /* 0x000fe4000bf46270 */
[----:B------:R-:W-:Y:S01]  /*ff60*/  @!P4 IMAD.WIDE R10, R11, 0x4, R14 ;  /* 0x000000040b0ac825 */ /* 0x000fe200078e020e */
        /* <DEDUP_REMOVED lines=10> */
[----:B------:R-:W-:-:S02]  /*10010*/  @!P1 LOP3.LUT R5, R16, 0xfffffffe, RZ, 0xc0, !PT ;  /* 0xfffffffe10059812 */ /* 0x000fc400078ec0ff */
[----:B------:R-:W-:Y:S01]  /*10020*/  @!P2 LEA.HI R0, R0, R0, RZ, 0x1 ;  /* 0x000000000000a211 */ /* 0x000fe200078f08ff */
[--C-:B------:R-:W-:Y:S01]  /*10030*/  @!P0 IMAD.WIDE R2, R3, 0x4, R14.reuse ;  /* 0x0000000403028825 */ /* 0x100fe200078e020e */
[----:B------:R-:W-:Y:S02]  /*10040*/  @!P3 LEA.HI R17, R17, R17, RZ, 0x1 ;  /* 0x000000111111b211 */ /* 0x000fe400078f08ff */
[----:B------:R-:W-:Y:S01]  /*10050*/  @!P4 LEA.HI R18, R18, R18, RZ, 0x1 ;  /* 0x000000121212c211 */ /* 0x000fe200078f08ff */
[----:B------:R-:W-:Y:S01]  /*10060*/  @!P1 IMAD.WIDE R4, R5, 0x4, R14 ;  /* 0x0000000405049825 */ /* 0x000fe200078e020e */
[----:B------:R-:W-:Y:S01]  /*10070*/  @!P6 LEA.HI R20, R20, R20, RZ, 0x1 ;  /* 0x000000141414e211 */ /* 0x000fe200078f08ff */
[----:B------:R0:W-:Y:S01]  /*10080*/  @!P0 ST.E.64 desc[UR6][R2.64], R42 ;  /* 0x0000002a02008985 */ /* 0x0001e2000c101b06 */
[----:B------:R-:W-:Y:S02]  /*10090*/  @!P5 LEA.HI R19, R19, R19, RZ, 0x1 ;  /* 0x000000131313d211 */ /* 0x000fe400078f08ff */
[----:B-1----:R-:W-:Y:S01]  /*100a0*/  @!P2 LOP3.LUT R9, R0, 0xfffffffe, RZ, 0xc0, !PT ;  /* 0xfffffffe0009a812 */ /* 0x002fe200078ec0ff */
[----:B------:R1:W-:Y:S01]  /*100b0*/  @!P1 ST.E.64 desc[UR6][R4.64], R46 ;  /* 0x0000002e04009985 */ /* 0x0003e2000c101b06 */
[----:B------:R-:W-:-:S02]  /*100c0*/  @!P3 LOP3.LUT R17, R17, 0xfffffffe, RZ, 0xc0, !PT ;  /* 0xfffffffe1111b812 */ /* 0x000fc400078ec0ff */
[----:B--2---:R-:W-:Y:S02]  /*100d0*/  @!P4 LOP3.LUT R11, R18, 0xfffffffe, RZ, 0xc0, !PT ;  /* 0xfffffffe120bc812 */ /* 0x004fe400078ec0ff */
[----:B------:R-:W-:Y:S02]  /*100e0*/  ISETP.GE.AND P0, PT, R7, UR4, PT ;  /* 0x0000000407007c0c */ /* 0x000fe4000bf06270 */
[----:B------:R-:W-:Y:S02]  /*100f0*/  @!P5 LOP3.LUT R19, R19, 0xfffffffe, RZ, 0xc0, !PT ;  /* 0xfffffffe1313d812 */ /* 0x000fe400078ec0ff */
[----:B---3--:R-:W-:Y:S01]  /*10100*/  @!P6 LOP3.LUT R13, R20, 0xfffffffe, RZ, 0xc0, !PT ;  /* 0xfffffffe140de812 */ /* 0x008fe200078ec0ff */
        /* <DEDUP_REMOVED lines=17> */
.L_x_1939:
[----:B------:R-:W0:Y:S02]  /*10220*/  S2R R2, SR_TID.X ;  /* 0x0000000000027919 */ /* 0x000e240000002100 */
[----:B0-----:R-:W-:-:S05]  /*10230*/  VIADD R0, R2, 0xffffff80 ;  /* 0xffffff8002007836 */ /* 0x001fca0000000000 */
        /* <DEDUP_REMOVED lines=10> */
[----:B------:R-:W2:Y:S01]  /*102e0*/  LDL.LU R7, [R1] ;  /* 0x0000000001077983 */ /* 0x000ea20000300800 */
[----:B------:R-:W-:Y:S01]  /*102f0*/  ISETP.NE.AND P0, PT, R6, 0x1, PT ;  /* 0x000000010600780c */ /* 0x000fe20003f05270 */
[----:B------:R-:W0:Y:S01]  /*10300*/  S2UR UR4, SR_CTAID.Z ;  /* 0x00000000000479c3 */ /* 0x000e220000002700 */
[----:B------:R-:W-:Y:S01]  /*10310*/  ULDC.64 UR6, c[0x0][0xbd0] ;  /* 0x0002f40000067ab9 */ /* 0x000fe20000000a00 */
[----:B------:R-:W-:-:S06]  /*10320*/  ULDC.64 UR10, c[0x0][0x208] ;  /* 0x00008200000a7ab9 */ /* 0x000fcc0000000a00 */
[----:B------:R-:W1:Y:S08]  /*10330*/  LDC.64 R12, c[0x0][0xbd8] ;  /* 0x0002f600ff0c7b82 */ /* 0x000e700000000a00 */
[----:B------:R-:W3:Y:S08]  /*10340*/  @P0 LDC R9, c[0x0][0xbec] ;  /* 0x0002fb00ff090b82 */ /* 0x000ef00000000800 */
[----:B------:R-:W4:Y:S01]  /*10350*/  S2UR UR8, SR_CTAID.Y ;  /* 0x00000000000879c3 */ /* 0x000f220000002600 */
[----:B0-----:R-:W-:-:S07]  /*10360*/  USHF.R.S32.HI UR5, URZ, 0x1f, UR4 ;  /* 0x0000001f3f057899 */ /* 0x001fce0008011404 */
[----:B------:R-:W4:Y:S01]  /*10370*/  LDC R8, c[0x0][0xc50] ;  /* 0x00031400ff087b82 */ /* 0x000f220000000800 */
[----:B-1----:R-:W-:-:S04]  /*10380*/  IMAD R10, R12, UR5, RZ ;  /* 0x000000050c0a7c24 */ /* 0x002fc8000f8e02ff */
[----:B------:R-:W-:-:S03]  /*10390*/  IMAD R13, R13, UR4, R10 ;  /* 0x000000040d0d7c24 */ /* 0x000fc6000f8e020a */
[----:B------:R-:W0:Y:S01]  /*103a0*/  @P0 LDC R11, c[0x0][0xbf0] ;  /* 0x0002fc00ff0b0b82 */ /* 0x000e220000000800 */
[----:B--2---:R-:W-:Y:S01]  /*103b0*/  SHF.R.S32.HI R4, RZ, 0x1f, R7 ;  /* 0x0000001fff047819 */ /* 0x004fe20000011407 */
[----:B------:R-:W-:-:S04]  /*103c0*/  IMAD.WIDE.U32 R2, R7, UR6, RZ ;  /* 0x0000000607027c25 */ /* 0x000fc8000f8e00ff */
[----:B------:R-:W-:-:S04]  /*103d0*/  IMAD R4, R4, UR6, RZ ;  /* 0x0000000604047c24 */ /* 0x000fc8000f8e02ff */
[----:B------:R-:W-:Y:S02]  /*103e0*/  IMAD R5, R7, UR7, R4 ;  /* 0x0000000707057c24 */ /* 0x000fe4000f8e0204 */
[----:B------:R-:W-:Y:S02]  /*103f0*/  IMAD.MOV R7, RZ, RZ, -R7 ;  /* 0x000000ffff077224 */ /* 0x000fe400078e0a07 */
[----:B---3--:R-:W-:-:S04]  /*10400*/  @P0 IMAD.HI.U32 R4, R0, R9, RZ ;  /* 0x0000000900040227 */ /* 0x008fc800078e00ff */
[----:B------:R-:W-:Y:S02]  /*10410*/  IMAD.IADD R3, R3, 0x1, R5 ;  /* 0x0000000103037824 */ /* 0x000fe400078e0205 */
[----:B------:R-:W-:Y:S01]  /*10420*/  IMAD.MOV.U32 R5, RZ, RZ, R0 ;  /* 0x000000ffff057224 */ /* 0x000fe200078e0000 */
[----:B0-----:R-:W-:Y:S01]  /*10430*/  @P0 SHF.R.U32.HI R5, RZ, R11, R4 ;  /* 0x0000000bff050219 */ /* 0x001fe20000011604 */
[----:B----4-:R-:W-:Y:S02]  /*10440*/  IMAD R9, R8, R7, UR8 ;  /* 0x0000000808097e24 */ /* 0x010fe4000f8e0207 */
[----:B------:R-:W-:Y:S01]  /*10450*/  IMAD.WIDE.U32 R2, R12, UR4, R2 ;  /* 0x000000040c027c25 */ /* 0x000fe2000f8e0002 */
[----:B------:R-:W-:Y:S01]  /*10460*/  IADD3 R7, -R5, RZ, RZ ;  /* 0x000000ff05077210 */ /* 0x000fe20007ffe1ff */
[----:B------:R-:W-:Y:S01]  /*10470*/  ULDC.64 UR4, c[0x0][0xbe0] ;  /* 0x0002f80000047ab9 */ /* 0x000fe20000000a00 */
[----:B------:R-:W-:Y:S01]  /*10480*/  SHF.R.S32.HI R4, RZ, 0x1f, R9 ;  /* 0x0000001fff047819 */ /* 0x000fe20000011409 */
[----:B------:R-:W-:-:S02]  /*10490*/  IMAD.IADD R3, R13, 0x1, R3 ;  /* 0x000000010d037824 */ /* 0x000fc400078e0203 */
[----:B------:R-:W-:Y:S02]  /*104a0*/  IMAD R7, R6, R7, R0 ;  /* 0x0000000706077224 */ /* 0x000fe400078e0200 */
[----:B------:R-:W-:Y:S02]  /*104b0*/  IMAD R4, R4, UR4, RZ ;  /* 0x0000000404047c24 */ /* 0x000fe4000f8e02ff */
[----:B------:R-:W-:Y:S01]  /*104c0*/  IMAD.WIDE.U32 R2, R9, UR4, R2 ;  /* 0x0000000409027c25 */ /* 0x000fe2000f8e0002 */
[----:B------:R-:W-:-:S03]  /*104d0*/  SHF.R.S32.HI R0, RZ, 0x1f, R7 ;  /* 0x0000001fff007819 */ /* 0x000fc60000011407 */
[----:B------:R-:W-:Y:S01]  /*104e0*/  IMAD R4, R9, UR5, R4 ;  /* 0x0000000509047c24 */ /* 0x000fe2000f8e0204 */
[----:B------:R-:W-:Y:S01]  /*104f0*/  SHF.R.S32.HI R9, RZ, 0x1f, R5 ;  /* 0x0000001fff097819 */ /* 0x000fe20000011405 */
[----:B------:R-:W-:Y:S01]  /*10500*/  ULDC.64 UR4, c[0x0][0xbc8] ;  /* 0x0002f20000047ab9 */ /* 0x000fe20000000a00 */
[----:B------:R-:W-:Y:S01]  /*10510*/  IADD3 R2, P0, R5, R2, RZ ;  /* 0x0000000205027210 */ /* 0x000fe20007f1e0ff */
[----:B------:R-:W-:-:S03]  /*10520*/  IMAD R0, R0, UR4, RZ ;  /* 0x0000000400007c24 */ /* 0x000fc6000f8e02ff */
[----:B------:R-:W-:Y:S01]  /*10530*/  IADD3.X R3, R9, R3, R4, P0, !PT ;  /* 0x0000000309037210 */ /* 0x000fe200007fe404 */
        /* <DEDUP_REMOVED lines=9> */
.L_x_1904:
        /* <DEDUP_REMOVED lines=18> */
.L_x_1942:
[----:B------:R-:W-:Y:S01]  /*106f0*/  ULDC UR43, c[0x0][0xc50] ;  /* 0x00031400002b7ab9 */ /* 0x000fe20000000800 */
[----:B------:R-:W-:Y:S01]  /*10700*/  UMOV UR36, UR6 ;  /* 0x0000000600247c82 */ /* 0x000fe20008000000 */
[----:B------:R-:W-:-:S11]  /*10710*/  UISETP.NE.AND UP0, UPT, UR43, 0x1, UPT ;  /* 0x000000012b00788c */ /* 0x000fd6000bf05270 */
[----:B------:R-:W-:Y:S01]  /*10720*/  @UP0 ULDC UR4, c[0x0][0xc54] ;  /* 0x0003150000040ab9 */ /* 0x000fe20000000800 */
[----:B------:R-:W-:Y:S01]  /*10730*/  @UP0 ULDC UR7, c[0x0][0xc58] ;  /* 0x0003160000070ab9 */ /* 0x000fe20000000800 */
[----:B------:R-:W-:-:S04]  /*10740*/  UIMAD.WIDE.U32 UR4, UR6, UR4, URZ ;  /* 0x00000004060472a5 */ /* 0x000fc8000f8e003f */
[----:B------:R-:W-:-:S12]  /*10750*/  @UP0 USHF.R.U32.HI UR36, URZ, UR7, UR5 ;  /* 0x000000073f240299 */ /* 0x000fd80008011605 */
.L_x_1943:
        /* <DEDUP_REMOVED lines=8> */
[----:B------:R-:W-:Y:S01]  /*107e0*/  ULDC UR5, c[0x0][0x448] ;  /* 0x0001120000057ab9 */ /* 0x000fe20000000800 */
[----:B------:R-:W-:Y:S01]  /*107f0*/  ULDC.64 UR6, c[0x0][0x418] ;  /* 0x0001060000067ab9 */ /* 0x000fe20000000a00 */
[----:B------:R-:W-:Y:S01]  /*10800*/  UISETP.NE.AND UP1, UPT, UR5, 0x1, UPT ;  /* 0x000000010500788c */ /* 0x000fe2000bf25270 */
[----:B------:R-:W-:Y:S01]  /*10810*/  IMAD.MOV.U32 R25, RZ, RZ, RZ ;  /* 0x000000ffff197224 */ /* 0x000fe200078e00ff */
[----:B------:R-:W-:Y:S01]  /*10820*/  UISETP.NE.U32.AND UP0, UPT, UR6, URZ, UPT ;  /* 0x0000003f0600728c */ /* 0x000fe2000bf05070 */
[----:B------:R-:W-:Y:S01]  /*10830*/  UMOV UR8, 0xc0 ;  /* 0x000000c000087882 */ /* 0x000fe20000000000 */
[----:B------:R-:W-:Y:S02]  /*10840*/  ULDC UR5, c[0x0][0x288] ;  /* 0x0000a20000057ab9 */ /* 0x000fe40000000800 */
[----:B------:R-:W-:Y:S01]  /*10850*/  UISETP.NE.AND.EX UP0, UPT, UR7, URZ, UPT, UP0 ;  /* 0x0000003f0700728c */ /* 0x000fe2000bf05300 */
[----:B------:R-:W-:Y:S01]  /*10860*/  ULDC UR6, c[0x0][0x424] ;  /* 0x0001090000067ab9 */ /* 0x000fe20000000800 */
[----:B------:R-:W-:-:S02]  /*10870*/  UIADD3 UR10, -UR5, 0x90, URZ ;  /* 0x00000090050a7890 */ /* 0x000fc4000fffe13f */
[----:B------:R-:W-:Y:S01]  /*10880*/  USEL UR7, UR6, 0x1, UP0 ;  /* 0x0000000106077887 */ /* 0x000fe20008000000 */
[----:B------:R-:W-:-:S03]  /*10890*/  ULDC UR9, c[0x0][0x2f0] ;  /* 0x0000bc0000097ab9 */ /* 0x000fc60000000800 */
[----:B------:R-:W-:Y:S02]  /*108a0*/  UIMAD UR10, UR7, UR9, UR10 ;  /* 0x00000009070a72a4 */ /* 0x000fe4000f8e020a */
[----:B0-----:R-:W-:-:S03]  /*108b0*/  UIMAD UR8, UR4, UR8, 0xbf ;  /* 0x000000bf040874a4 */ /* 0x001fc6000f8e0208 */
[----:B------:R-:W-:Y:S02]  /*108c0*/  @UP1 ULDC UR4, c[0x0][0x44c] ;  /* 0x0001130000041ab9 */ /* 0x000fe40000000800 */
[----:B------:R-:W-:Y:S02]  /*108d0*/  UIMAD.WIDE.U32 UR4, UR8, UR4, URZ ;  /* 0x00000004080472a5 */ /* 0x000fe4000f8e003f */
[----:B------:R-:W-:Y:S01]  /*108e0*/  UMOV UR6, UR8 ;  /* 0x0000000800067c82 */ /* 0x000fe20008000000 */
[----:B------:R-:W-:Y:S01]  /*108f0*/  @UP1 ULDC UR8, c[0x0][0x450] ;  /* 0x0001140000081ab9 */ /* 0x000fe20000000800 */
[----:B------:R-:W-:Y:S02]  /*10900*/  UIMAD UR4, UR7, UR9, 0x8f ;  /* 0x0000008f070474a4 */ /* 0x000fe4000f8e0209 */
[----:B------:R-:W-:Y:S02]  /*10910*/  @UP1 USHF.R.U32.HI UR6, URZ, UR8, UR5 ;  /* 0x000000083f061299 */ /* 0x000fe40008011605 */
[----:B------:R-:W-:-:S02]  /*10920*/  UIMAD.WIDE UR4, UR4, 0x38e38e39, URZ ;  /* 0x38e38e39040478a5 */ /* 0x000fc4000f8e023f */
[----:B------:R-:W-:Y:S02]  /*10930*/  UIADD3 UR6, UR10, UR6, URZ ;  /* 0x000000060a067290 */ /* 0x000fe4000fffe03f */
[----:B------:R-:W-:Y:S02]  /*10940*/  USHF.R.U32.HI UR8, URZ, 0x1f, UR5 ;  /* 0x0000001f3f087899 */ /* 0x000fe40008011605 */
[----:B------:R-:W-:Y:S02]  /*10950*/  UIMAD.WIDE UR6, UR6, 0x38e38e39, URZ ;  /* 0x38e38e39060678a5 */ /* 0x000fe4000f8e023f */
[----:B------:R-:W-:Y:S02]  /*10960*/  ULEA.HI.SX32 UR8, UR5, UR8, 0x1b ;  /* 0x0000000805087291 */ /* 0x000fe4000f8fda3f */
[----:B------:R-:W-:Y:S02]  /*10970*/  USHF.R.U32.HI UR4, URZ, 0x1f, UR7 ;  /* 0x0000001f3f047899 */ /* 0x000fe40008011607 */
[----:B------:R-:W-:-:S02]  /*10980*/  USHF.R.U32.HI UR5, URZ, 0x10, UR43 ;  /* 0x000000103f057899 */ /* 0x000fc4000801162b */
[----:B------:R-:W-:Y:S02]  /*10990*/  ULEA.HI.SX32 UR4, UR7, UR4, 0x1b ;  /* 0x0000000407047291 */ /* 0x000fe4000f8fda3f */
[----:B------:R-:W-:Y:S02]  /*109a0*/  ULOP3.LUT UR43, UR43, 0xffff, URZ, 0xc0, !UPT ;  /* 0x0000ffff2b2b7892 */ /* 0x000fe4000f8ec03f */
[----:B------:R-:W-:-:S04]  /*109b0*/  UISETP.LT.AND UP0, UPT, UR8, UR4, UPT ;  /* 0x000000040800728c */ /* 0x000fc8000bf01270 */
[----:B------:R-:W-:Y:S02]  /*109c0*/  USEL UR39, UR8, UR4, UP0 ;  /* 0x0000000408277287 */ /* 0x000fe40008000000 */
[----:B------:R-:W-:Y:S02]  /*109d0*/  UISETP.NE.AND UP0, UPT, UR5, URZ, UPT ;  /* 0x0000003f0500728c */ /* 0x000fe4000bf05270 */
[----:B------:R-:W-:-:S06]  /*109e0*/  UISETP.GE.AND UP1, UPT, UR39, 0x1, UPT ;  /* 0x000000012700788c */ /* 0x000fcc000bf26270 */
[----:B------:R-:W-:-:S03]  /*109f0*/  PLOP3.LUT P0, PT, PT, PT, UP1, 0x80, 0x0 ;  /* 0x000000000000781c */ /* 0x000fc60003f0f018 */
[----:B------:R-:W-:-:S10]  /*10a00*/  @!UP0 ULDC UR5, c[0x0][0x9f0] ;  /* 0x00027c0000058ab9 */ /* 0x000fd40000000800 */
[----:B------:R-:W-:Y:S05]  /*10a10*/  @!P0 BRA `(.L_x_1945) ;  /* 0x0000000000748947 */ /* 0x000fea0003800000 */
        /* <DEDUP_REMOVED lines=10> */
[----:B0-----:R-:W-:Y:S01]  /*10ac0*/  VIADD R2, R0, 0xffffffe ;  /* 0x0ffffffe00027836 */ /* 0x001fe20000000000 */
[----:B------:R-:W-:-:S05]  /*10ad0*/  IABS R0, R8 ;  /* 0x0000000800007213 */ /* 0x000fca0000000000 */
        /* <DEDUP_REMOVED lines=11> */
[----:B------:R-:W-:Y:S02]  /*10b90*/  ISETP.NE.AND P1, PT, RZ, UR5, PT ;  /* 0x00000005ff007c0c */ /* 0x000fe4000bf25270 */
[----:B------:R-:W-:-:S13]  /*10ba0*/  ISETP.GE.U32.AND P0, PT, R0, R5, PT ;  /* 0x000000050000720c */ /* 0x000fda0003f06070 */
[----:B------:R-:W-:-:S04]  /*10bb0*/  @P0 VIADD R3, R3, 0x1 ;  /* 0x0000000103030836 */ /* 0x000fc80000000000 */
[----:B------:R-:W-:Y:S01]  /*10bc0*/  @!P2 IMAD.MOV R3, RZ, RZ, -R3 ;  /* 0x000000ffff03a224 */ /* 0x000fe200078e0a03 */
[----:B------:R-:W-:-:S05]  /*10bd0*/  @!P1 LOP3.LUT R3, RZ, UR5, RZ, 0x33, !PT ;  /* 0x00000005ff039c12 */ /* 0x000fca000f8e33ff */
[----:B------:R-:W-:-:S07]  /*10be0*/  IMAD.MOV.U32 R25, RZ, RZ, R3 ;  /* 0x000000ffff197224 */ /* 0x000fce00078e0003 */
.L_x_1945:
        /* <DEDUP_REMOVED lines=20> */
[----:B------:R-:W-:Y:S01]  /*10d30*/  IMAD.U32 R6, RZ, RZ, UR6 ;  /* 0x00000006ff067e24 */ /* 0x000fe2000f8e00ff */
[----:B------:R-:W-:Y:S01]  /*10d40*/  MOV R10, UR4 ;  /* 0x00000004000a7c02 */ /* 0x000fe20008000f00 */
[----:B------:R-:W-:-:S02]  /*10d50*/  IMAD.U32 R7, RZ, RZ, UR7 ;  /* 0x00000007ff077e24 */ /* 0x000fc4000f8e00ff */
[----:B------:R-:W-:Y:S02]  /*10d60*/  IMAD.U32 R11, RZ, RZ, UR5 ;  /* 0x00000005ff0b7e24 */ /* 0x000fe4000f8e00ff */
[----:B------:R-:W-:Y:S02]  /*10d70*/  IMAD.MOV.U32 R8, RZ, RZ, 0x70 ;  /* 0x00000070ff087424 */ /* 0x000fe400078e00ff */
[----:B------:R-:W-:Y:S02]  /*10d80*/  IMAD.MOV.U32 R12, RZ, RZ, 0x1 ;  /* 0x00000001ff0c7424 */ /* 0x000fe400078e00ff */
[----:B------:R-:W-:-:S07]  /*10d90*/  IMAD.MOV.U32 R13, RZ, RZ, RZ ;  /* 0x000000ffff0d7224 */ /* 0x000fce00078e00ff */
[----:B------:R-:W-:-:S07]  /*10da0*/  LEPC R20, `(.L_x_1946) ;  /* 0x000000001014794e */ /* 0x000fce0000000000 */
[----:B0-----:R-:W-:Y:S05]  /*10db0*/  CALL.ABS.NOINC R2 ;  /* 0x0000000002007343 */ /* 0x001fea0003c00000 */
.L_x_1946:
        /* <DEDUP_REMOVED lines=20> */
.L_x_1948:
        /* <DEDUP_REMOVED lines=15> */
.L_x_1947:
[----:B------:R-:W0:Y:S01]  /*10ff0*/  LDC.64 R2, c[0x0][0x9f8] ;  /* 0x00027e00ff027b82 */ /* 0x000e220000000a00 */
[----:B------:R-:W-:Y:S01]  /*11000*/  IMAD.MOV.U32 R18, RZ, RZ, R17 ;  /* 0x000000ffff127224 */ /* 0x000fe200078e0011 */
[----:B------:R-:W-:-:S06]  /*11010*/  ULDC.64 UR4, c[0x0][0x208] ;  /* 0x0000820000047ab9 */ /* 0x000fcc0000000a00 */
        /* <DEDUP_REMOVED lines=8> */
[----:B------:R-:W-:Y:S02]  /*110a0*/  VIADD R17, R26, 0xffffffff ;  /* 0xffffffff1a117836 */ /* 0x000fe40000000000 */
[----:B------:R-:W-:-:S04]  /*110b0*/  ISETP.NE.AND.EX P1, PT, R5, RZ, PT, P0 ;  /* 0x000000ff0500720c */ /* 0x000fc80003f25300 */
[----:B------:R-:W-:Y:S02]  /*110c0*/  P2R R23, PR, RZ, 0x2 ;  /* 0x00000002ff177803 */ /* 0x000fe40000000000 */
[----:B--2---:R-:W-:Y:S02]  /*110d0*/  SHF.R.S32.HI R19, RZ, 0x1f, R18 ;  /* 0x0000001fff137819 */ /* 0x004fe40000011412 */
[----:B------:R-:W-:Y:S01]  /*110e0*/  SEL R16, R18, RZ, !P1 ;  /* 0x000000ff12107207 */ /* 0x000fe20004800000 */
[----:B------:R-:W-:Y:S06]  /*110f0*/  BRA.DIV UR4, `(.L_x_1949) ;  /* 0x0000003a04207947 */ /* 0x000fec000b800000 */
[----:B------:R0:W1:Y:S02]  /*11100*/  SHFL.IDX PT, R14, R22, RZ, 0x1f ;  /* 0x00001fff160e7589 */ /* 0x00006400000e0000 */
.L_x_2033:
[----:B-1----:R-:W-:Y:S02]  /*11110*/  ISETP.NE.AND P0, PT, R14, RZ, PT ;  /* 0x000000ff0e00720c */ /* 0x002fe40003f05270 */
[----:B------:R-:W-:-:S04]  /*11120*/  PLOP3.LUT P2, PT, PT, PT, PT, 0x8, 0x0 ;  /* 0x000000000000781c */ /* 0x000fc80003f4e170 */
[----:B0-----:R-:W-:-:S07]  /*11130*/  P2R R22, PR, RZ, 0x4 ;  /* 0x00000004ff167803 */ /* 0x001fce0000000000 */
[----:B------:R-:W-:Y:S05]  /*11140*/  @P0 BRA `(.L_x_1950) ;  /* 0x00000004000c0947 */ /* 0x000fea0003800000 */
[----:B------:R-:W-:-:S03]  /*11150*/  UMOV UR4, 0xffffffff ;  /* 0xffffffff00047882 */ /* 0x000fc60000000000 */
[----:B------:R-:W-:Y:S05]  /*11160*/  BRA.DIV UR4, `(.L_x_1951) ;  /* 0x0000003a04247947 */ /* 0x000fea000b800000 */
[----:B------:R-:W-:-:S13]  /*11170*/  ELECT P6, URZ, PT ;  /* 0x00000000003f782f */ /* 0x000fda00038c0000 */
.L_x_2036:
[----:B------:R-:W-:Y:S05]  /*11180*/  @!P6 BRA `(.L_x_1950) ;  /* 0x0000000000fce947 */ /* 0x000fea0003800000 */
[----:B------:R-:W-:Y:S01]  /*11190*/  IMAD.MOV.U32 R0, RZ, RZ, 0x1 ;  /* 0x00000001ff007424 */ /* 0x000fe200078e00ff */
[----:B------:R-:W-:-:S04]  /*111a0*/  MOV R16, R18 ;  /* 0x0000001200107202 */ /* 0x000fc80000000f00 */
[----:B------:R-:W-:Y:S01]  /*111b0*/  SHF.L.U32 R0, R0, 0x1f, RZ ;  /* 0x0000001f00007819 */ /* 0x000fe200000006ff */
[----:B------:R-:W-:Y:S06]  /*111c0*/  @!P1 BRA `(.L_x_1952) ;  /* 0x00000000004c9947 */ /* 0x000fec0003800000 */
[----:B------:R-:W0:Y:S01]  /*111d0*/  LDC R6, c[0x0][0x43c] ;  /* 0x00010f00ff067b82 */ /* 0x000e220000000800 */
[----:B------:R-:W-:Y:S01]  /*111e0*/  IMAD.MOV.U32 R7, RZ, RZ, R17 ;  /* 0x000000ffff077224 */ /* 0x000fe200078e0011 */
[----:B------:R-:W-:Y:S01]  /*111f0*/  ULDC.64 UR4, c[0x0][0x428] ;  /* 0x00010a0000047ab9 */ /* 0x000fe20000000a00 */
[----:B------:R-:W-:Y:S01]  /*11200*/  ULDC.64 UR6, c[0x0][0x208] ;  /* 0x0000820000067ab9 */ /* 0x000fe20000000a00 */
        /* <DEDUP_REMOVED lines=15> */
.L_x_1952:
[----:B------:R-:W1:Y:S01]  /*11300*/  SYNCS.PHASECHK.TRANS64.TRYWAIT P0, [UR38+0x31c40], R0 ;  /* 0x031c4000ff0075a7 */ /* 0x000e620008000166 */
[----:B------:R-:W-:Y:S01]  /*11310*/  ISETP.NE.AND P1, PT, R28, RZ, PT ;  /* 0x000000ff1c00720c */ /* 0x000fe20003f25270 */
[----:B-1----:R-:W-:-:S12]  /*11320*/  @!P0 BRA `(.L_x_1953) ;  /* 0x0000003400d48947 */ /* 0x002fd80003800000 */
.L_x_2037:
[----:B------:R-:W-:Y:S05]  /*11330*/  @P1 BRA `(.L_x_1954) ;  /* 0x0000000000181947 */ /* 0x000fea0003800000 */
[----:B------:R-:W2:Y:S01]  /*11340*/  S2R R2, SR_TID.X ;  /* 0x0000000000027919 */ /* 0x000ea20000002100 */
[----:B-1----:R-:W-:-:S04]  /*11350*/  IMAD.MOV.U32 R0, RZ, RZ, 0x6c00 ;  /* 0x00006c00ff007424 */ /* 0x002fc800078e00ff */
[----:B------:R3:W-:Y:S01]  /*11360*/  SYNCS.ARRIVE.TRANS64 RZ, [UR38+0x31c30], R0 ;  /* 0x031c3000ffff79a7 */ /* 0x0007e20008000026 */
[----:B--2---:R-:W-:-:S13]  /*11370*/  LOP3.LUT P0, RZ, R2, 0x1f, RZ, 0xc0, !PT ;  /* 0x0000001f02ff7812 */ /* 0x004fda000780c0ff */
[----:B---3--:R-:W-:Y:S05]  /*11380*/  @!P0 BRA `(.L_x_1954) ;  /* 0x0000000000048947 */ /* 0x008fea0003800000 */
[----:B------:R-:W-:Y:S01]  /*11390*/  BPT.TRAP 0x1 ;  /* 0x000000040000795c */ /* 0x000fe20000300000 */
.L_x_1954:
        /* <DEDUP_REMOVED lines=27> */
[----:B------:R2:W-:Y:S01]  /*11550*/  UTMALDG.4D [UR24], [UR4], desc[UR6] ;  /* 0x00000618040075b4 */ /* 0x0005e20008019000 */
[----:B------:R2:W-:Y:S02]  /*11560*/  UTMALDG.4D [UR16], [UR4], desc[UR6] ;  /* 0x00000610040075b4 */ /* 0x0005e40008019000 */
[----:B--2---:R-:W-:Y:S01]  /*11570*/  NOP ;  /* 0x0000000000007918 */ /* 0x004fe20000000000 */
.L_x_1950:
        /* <DEDUP_REMOVED lines=18> */
[----:B0-----:R-:W-:Y:S02]  /*116a0*/  IMAD.U32 R4, RZ, RZ, UR6 ;  /* 0x00000006ff047e24 */ /* 0x001fe4000f8e00ff */
        /* <DEDUP_REMOVED lines=11> */
.L_x_1955:
        /* <DEDUP_REMOVED lines=8> */
[----:B------:R-:W4:Y:S01]  /*117e0*/  S2R R21, SR_CTAID.Z ;  /* 0x0000000000157919 */ /* 0x000f220000002700 */
        /* <DEDUP_REMOVED lines=9> */
[----:B0-----:R-:W-:-:S04]  /*11880*/  @P0 IMAD.HI.U32 R6, R0, R5, RZ ;  /* 0x0000000500060227 */ /* 0x001fc800078e00ff */
[----:B------:R-:W-:-:S03]  /*11890*/  IMAD.MOV.U32 R5, RZ, RZ, R0 ;  /* 0x000000ffff057224 */ /* 0x000fc600078e0000 */
[----:B------:R-:W0:Y:S01]  /*118a0*/  LDC.64 R2, c[0x0][0x2e0] ;  /* 0x0000b800ff027b82 */ /* 0x000e220000000a00 */
[----:B-1----:R-:W-:Y:S02]  /*118b0*/  @P0 SHF.R.U32.HI R5, RZ, R7, R6 ;  /* 0x00000007ff050219 */ /* 0x002fe40000011606 */
[----:B------:R-:W-:-:S03]  /*118c0*/  SHF.R.U32.HI R6, RZ, 0x3, R20 ;  /* 0x00000003ff067819 */ /* 0x000fc60000011614 */
[----:B------:R-:W-:Y:S01]  /*118d0*/  IMAD.MOV R13, RZ, RZ, -R5 ;  /* 0x000000ffff0d7224 */ /* 0x000fe200078e0a05 */
[----:B------:R-:W-:Y:S01]  /*118e0*/  LOP3.LUT R6, R6, 0x3, RZ, 0xc0, !PT ;  /* 0x0000000306067812 */ /* 0x000fe200078ec0ff */
[----:B--2---:R-:W-:-:S04]  /*118f0*/  @P0 IMAD.HI.U32 R7, R9, R8, RZ ;  /* 0x0000000809070227 */ /* 0x004fc800078e00ff */
[----:B------:R-:W-:Y:S02]  /*11900*/  IMAD.MOV.U32 R8, RZ, RZ, R9 ;  /* 0x000000ffff087224 */ /* 0x000fe400078e0009 */
[----:B------:R-:W-:Y:S01]  /*11910*/  IMAD R13, R14, R13, R0 ;  /* 0x0000000d0e0d7224 */ /* 0x000fe200078e0200 */
[----:B---3--:R-:W-:-:S04]  /*11920*/  @P0 SHF.R.U32.HI R8, RZ, R4, R7 ;  /* 0x00000004ff080219 */ /* 0x008fc80000011607 */
[----:B------:R-:W-:Y:S01]  /*11930*/  SHF.R.S32.HI R0, RZ, 0x1f, R13 ;  /* 0x0000001fff007819 */ /* 0x000fe2000001140d */
[----:B------:R-:W-:Y:S02]  /*11940*/  IMAD.MOV R10, RZ, RZ, -R8 ;  /* 0x000000ffff0a7224 */ /* 0x000fe400078e0a08 */
[-C--:B0-----:R-:W-:Y:S02]  /*11950*/  IMAD R4, R29, R2.reuse, RZ ;  /* 0x000000021d047224 */ /* 0x081fe400078e02ff */
[----:B------:R-:W-:Y:S02]  /*11960*/  IMAD R0, R0, UR6, RZ ;  /* 0x0000000600007c24 */ /* 0x000fe4000f8e02ff */
[C---:B----4-:R-:W-:Y:S01]  /*11970*/  IMAD R7, R21.reuse, R3, R4 ;  /* 0x0000000315077224 */ /* 0x050fe200078e0204 */
[----:B------:R-:W-:Y:S01]  /*11980*/  SHF.R.S32.HI R4, RZ, 0x1f, R5 ;  /* 0x0000001fff047819 */ /* 0x000fe20000011405 */
[----:B------:R-:W-:Y:S01]  /*11990*/  IMAD.WIDE.U32 R2, R21, R2, UR4 ;  /* 0x0000000415027e25 */ /* 0x000fe2000f8e0002 */
[----:B------:R-:W-:-:S03]  /*119a0*/  ULDC.64 UR4, c[0x0][0x2d0] ;  /* 0x0000b40000047ab9 */ /* 0x000fc60000000a00 */
[----:B------:R-:W-:Y:S02]  /*119b0*/  IMAD R4, R4, UR4, RZ ;  /* 0x0000000404047c24 */ /* 0x000fe4000f8e02ff */
[----:B------:R-:W-:Y:S02]  /*119c0*/  IMAD.IADD R3, R3, 0x1, R7 ;  /* 0x0000000103037824 */ /* 0x000fe400078e0207 */
[C---:B------:R-:W-:Y:S02]  /*119d0*/  IMAD R7, R5.reuse, UR5, R4 ;  /* 0x0000000505077c24 */ /* 0x040fe4000f8e0204 */
[----:B------:R-:W-:-:S04]  /*119e0*/  IMAD.WIDE.U32 R4, R5, UR4, R2 ;  /* 0x0000000405047c25 */ /* 0x000fc8000f8e0002 */
[----:B------:R-:W-:Y:S02]  /*119f0*/  IMAD.IADD R5, R5, 0x1, R7 ;  /* 0x0000000105057824 */ /* 0x000fe400078e0207 */
[C---:B------:R-:W-:Y:S02]  /*11a00*/  IMAD R7, R13.reuse, UR7, R0 ;  /* 0x000000070d077c24 */ /* 0x040fe4000f8e0200 */
[----:B------:R-:W-:Y:S02]  /*11a10*/  IMAD.SHL.U32 R0, R20, 0x8, RZ ;  /* 0x0000000814007824 */ /* 0x000fe400078e00ff */
[----:B------:R-:W-:-:S03]  /*11a20*/  IMAD.WIDE.U32 R4, R13, UR6, R4 ;  /* 0x000000060d047c25 */ /* 0x000fc6000f8e0004 */
[----:B------:R-:W-:Y:S01]  /*11a30*/  LOP3.LUT R21, R0, 0x18, RZ, 0xc0, !PT ;  /* 0x0000001800157812 */ /* 0x000fe200078ec0ff */
[----:B------:R-:W-:Y:S01]  /*11a40*/  IMAD.SHL.U32 R13, R28, 0x8, RZ ;  /* 0x000000081c0d7824 */ /* 0x000fe200078e00ff */
[----:B------:R-:W-:Y:S01]  /*11a50*/  LOP3.LUT R0, R0, 0x20, RZ, 0xc0, !PT ;  /* 0x0000002000007812 */ /* 0x000fe200078ec0ff */
[----:B------:R-:W-:Y:S01]  /*11a60*/  IMAD.WIDE.U32 R2, R8, UR4, R2 ;  /* 0x0000000408027c25 */ /* 0x000fe2000f8e0002 */
[----:B------:R-:W-:Y:S02]  /*11a70*/  IADD3 R7, R5, R7, RZ ;  /* 0x0000000705077210 */ /* 0x000fe40007ffe0ff */
[----:B------:R-:W-:Y:S01]  /*11a80*/  LOP3.LUT R0, R0, 0x300, R13, 0xf8, !PT ;  /* 0x0000030000007812 */ /* 0x000fe200078ef80d */
[C---:B------:R-:W-:Y:S02]  /*11a90*/  IMAD R13, R6.reuse, 0x40, R21 ;  /* 0x00000040060d7824 */ /* 0x040fe400078e0215 */
[----:B------:R-:W-:Y:S02]  /*11aa0*/  IMAD.SHL.U32 R6, R6, 0x8, RZ ;  /* 0x0000000806067824 */ /* 0x000fe400078e00ff */
[----:B------:R-:W-:-:S03]  /*11ab0*/  IMAD R5, R14, R10, R9 ;  /* 0x0000000a0e057224 */ /* 0x000fc600078e0209 */
        /* <DEDUP_REMOVED lines=9> */
[----:B------:R-:W-:Y:S02]  /*11b50*/  IMAD R4, R4, UR6, RZ ;  /* 0x0000000604047c24 */ /* 0x000fe4000f8e02ff */
[----:B------:R-:W-:Y:S02]  /*11b60*/  IMAD.IADD R3, R3, 0x1, R9 ;  /* 0x0000000103037824 */ /* 0x000fe400078e0209 */
[----:B------:R-:W-:Y:S01]  /*11b70*/  IMAD R9, R5, UR7, R4 ;  /* 0x0000000705097c24 */ /* 0x000fe2000f8e0204 */
[----:B------:R-:W-:Y:S01]  /*11b80*/  LOP3.LUT R4, R21, 0x20, RZ, 0xfc, !PT ;  /* 0x0000002015047812 */ /* 0x000fe200078efcff */
[----:B------:R-:W-:-:S03]  /*11b90*/  IMAD.WIDE.U32 R2, R5, UR6, R2 ;  /* 0x0000000605027c25 */ /* 0x000fc6000f8e0002 */
[----:B------:R-:W-:Y:S01]  /*11ba0*/  ISETP.GE.AND P0, PT, R4, UR4, PT ;  /* 0x0000000404007c0c */ /* 0x000fe2000bf06270 */
[----:B------:R-:W-:Y:S01]  /*11bb0*/  IMAD.IADD R3, R3, 0x1, R9 ;  /* 0x0000000103037824 */ /* 0x000fe200078e0209 */
[----:B------:R-:W-:Y:S02]  /*11bc0*/  LOP3.LUT R4, R21, 0x40, RZ, 0xfc, !PT ;  /* 0x0000004015047812 */ /* 0x000fe400078efcff */
[----:B------:R-:W-:Y:S02]  /*11bd0*/  LEA R20, P3, R2, UR8, 0x1 ;  /* 0x0000000802147c11 */ /* 0x000fe4000f8608ff */
[----:B------:R-:W-:Y:S01]  /*11be0*/  ISETP.GE.AND P1, PT, R4, UR4, PT ;  /* 0x0000000404007c0c */ /* 0x000fe2000bf26270 */
[----:B------:R-:W-:Y:S01]  /*11bf0*/  UMOV UR4, 0xffffffff ;  /* 0xffffffff00047882 */ /* 0x000fe20000000000 */
[----:B------:R-:W-:Y:S02]  /*11c00*/  LEA.HI.X R10, R2, UR9, R3, 0x1, P3 ;  /* 0x00000009020a7c11 */ /* 0x000fe400098f0c03 */
[----:B------:R-:W-:Y:S09]  /*11c10*/  BRA.DIV UR4, `(.L_x_1956) ;  /* 0x0000002e04b07947 */ /* 0x000ff2000b800000 */
[----:B------:R-:W0:Y:S01]  /*11c20*/  LDC R4, c[0x0][0x448] ;  /* 0x00011200ff047b82 */ /* 0x000e220000000800 */
[----:B------:R-:W-:Y:S01]  /*11c30*/  SHFL.IDX PT, R3, R7, RZ, 0x1c1f ;  /* 0x001c1fff07037589 */ /* 0x000fe200000e0000 */
[----:B------:R-:W-:Y:S01]  /*11c40*/  ULDC UR4, c[0x0][0x288] ;  /* 0x0000a20000047ab9 */ /* 0x000fe20000000800 */
[----:B------:R-:W-:Y:S01]  /*11c50*/  IMAD R8, R12, 0xc0, R11 ;  /* 0x000000c00c087824 */ /* 0x000fe200078e020b */
[----:B------:R-:W-:Y:S01]  /*11c60*/  ULDC.64 UR6, c[0x0][0x208] ;  /* 0x0000820000067ab9 */ /* 0x000fe20000000a00 */
[----:B------:R-:W1:Y:S02]  /*11c70*/  SHFL.IDX PT, R2, R6, RZ, 0x1c1f ;  /* 0x001c1fff06027589 */ /* 0x000e6400000e0000 */
[----:B------:R-:W-:Y:S02]  /*11c80*/  VIADD R12, R8, 0x20 ;  /* 0x00000020080c7836 */ /* 0x000fe40000000000 */
[----:B------:R-:W-:Y:S04]  /*11c90*/  SHFL.IDX PT, R5, R7, 0x1, 0x1c1f ;  /* 0x003c1f0007057f89 */ /* 0x000fe800000e0000 */
[----:B------:R-:W-:Y:S01]  /*11ca0*/  SHFL.IDX PT, R14, R6, 0x2, 0x1c1f ;  /* 0x005c1f00060e7f89 */ /* 0x000fe200000e0000 */
[----:B0-----:R-:W-:-:S03]  /*11cb0*/  IMAD R9, R4, UR4, RZ ;  /* 0x0000000404097c24 */ /* 0x001fc6000f8e02ff */
[----:B------:R-:W0:Y:S02]  /*11cc0*/  SHFL.IDX PT, R4, R6, 0x1, 0x1c1f ;  /* 0x003c1f0006047f89 */ /* 0x000e2400000e0000 */
[----:B------:R-:W-:-:S13]  /*11cd0*/  ISETP.GE.AND P3, PT, R8, R9, PT ;  /* 0x000000090800720c */ /* 0x000fda0003f66270 */
[----:B-1----:R-:W-:Y:S01]  /*11ce0*/  @!P3 IMAD.WIDE.U32 R2, R21, 0x2, R2 ;  /* 0x000000021502b825 */ /* 0x002fe200078e0002 */
[----:B------:R-:W-:-:S05]  /*11cf0*/  @!P3 LEA R29, R0, UR38, 0x1 ;  /* 0x00000026001dbc11 */ /* 0x000fca000f8e08ff */
[----:B------:R-:W-:Y:S04]  /*11d00*/  @!P3 LDGSTS.E.BYPASS.LTC128B.128 [R29+0xda00], desc[UR6][R2.64], !P2 ;  /* 0x0da00000021dbfae */ /* 0x000fe8000d101d46 */
[----:B------:R-:W-:Y:S04]  /*11d10*/  @!P3 LDGSTS.E.BYPASS.LTC128B.128 [R29+0x10a00], desc[UR6][R2.64+0x40], !P0 ;  /* 0x10a00040021dbfae */ /* 0x000fe8000c101d46 */
[----:B------:R1:W-:Y:S01]  /*11d20*/  @!P3 LDGSTS.E.BYPASS.LTC128B.128 [R29+0x13a00], desc[UR6][R2.64+0x80], !P1 ;  /* 0x13a00080021dbfae */ /* 0x0003e2000c901d46 */
[----:B------:R-:W-:Y:S01]  /*11d30*/  ISETP.GE.AND P3, PT, R12, R9, PT ;  /* 0x000000090c00720c */ /* 0x000fe20003f66270 */
[----:B------:R-:W-:-:S05]  /*11d40*/  VIADD R12, R8, 0x40 ;  /* 0x00000040080c7836 */ /* 0x000fca0000000000 */
[-C--:B------:R-:W-:Y:S01]  /*11d50*/  ISETP.GE.AND P4, PT, R12, R9.reuse, PT ;  /* 0x000000090c00720c */ /* 0x080fe20003f86270 */
[----:B------:R-:W-:Y:S01]  /*11d60*/  VIADD R12, R8, 0x60 ;  /* 0x00000060080c7836 */ /* 0x000fe20000000000 */
[----:B-1----:R-:W1:Y:S05]  /*11d70*/  SHFL.IDX PT, R2, R7, 0x2, 0x1c1f ;  /* 0x005c1f0007027f89 */ /* 0x002e6a00000e0000 */
[----:B0-----:R-:W-:Y:S01]  /*11d80*/  @!P3 IMAD.WIDE.U32 R4, R21, 0x2, R4 ;  /* 0x000000021504b825 */ /* 0x001fe200078e0004 */
[----:B------:R-:W-:Y:S01]  /*11d90*/  @!P3 LEA R29, R0, UR38, 0x1 ;  /* 0x00000026001dbc11 */ /* 0x000fe2000f8e08ff */
[----:B------:R-:W-:Y:S04]  /*11da0*/  SHFL.IDX PT, R7, R7, 0x3, 0x1c1f ;  /* 0x007c1f0007077f89 */ /* 0x000fe800000e0000 */
[----:B------:R-:W-:Y:S04]  /*11db0*/  @!P3 LDGSTS.E.BYPASS.LTC128B.128 [R29+0xe200], desc[UR6][R4.64], !P2 ;  /* 0x0e200000041dbfae */ /* 0x000fe8000d101d46 */
[----:B------:R-:W-:Y:S04]  /*11dc0*/  @!P3 LDGSTS.E.BYPASS.LTC128B.128 [R29+0x11200], desc[UR6][R4.64+0x40], !P0 ;  /* 0x11200040041dbfae */ /* 0x000fe8000c101d46 */
[----:B------:R0:W-:Y:S01]  /*11dd0*/  @!P3 LDGSTS.E.BYPASS.LTC128B.128 [R29+0x14200], desc[UR6][R4.64+0x80], !P1 ;  /* 0x14200080041dbfae */ /* 0x0001e2000c901d46 */
[----:B------:R-:W-:Y:S01]  /*11de0*/  ISETP.GE.AND P3, PT, R12, R9, PT ;  /* 0x000000090c00720c */ /* 0x000fe20003f66270 */
[----:B-1----:R-:W-:-:S02]  /*11df0*/  IMAD.MOV.U32 R3, RZ, RZ, R2 ;  /* 0x000000ffff037224 */ /* 0x002fc400078e0002 */
[----:B------:R-:W-:Y:S02]  /*11e00*/  IMAD.MOV.U32 R2, RZ, RZ, R14 ;  /* 0x000000ffff027224 */ /* 0x000fe400078e000e */
[----:B------:R-:W1:Y:S01]  /*11e10*/  SHFL.IDX PT, R14, R6, 0x3, 0x1c1f ;  /* 0x007c1f00060e7f89 */ /* 0x000e6200000e0000 */
[----:B0-----:R-:W-:Y:S01]  /*11e20*/  @!P4 LEA R5, R0, UR38, 0x1 ;  /* 0x000000260005cc11 */ /* 0x001fe2000f8e08ff */
[----:B------:R-:W-:Y:S02]  /*11e30*/  @!P4 IMAD.WIDE.U32 R2, R21, 0x2, R2 ;  /* 0x000000021502c825 */ /* 0x000fe400078e0002 */
[----:B------:R-:W-:Y:S02]  /*11e40*/  SHFL.IDX PT, R29, R10, RZ, 0x1c1f ;  /* 0x001c1fff0a1d7589 */ /* 0x000fe400000e0000 */
[----:B------:R-:W-:Y:S02]  /*11e50*/  VIADD R4, R8, 0x80 ;  /* 0x0000008008047836 */ /* 0x000fe40000000000 */
[----:B------:R-:W0:Y:S04]  /*11e60*/  SHFL.IDX PT, R6, R20, RZ, 0x1c1f ;  /* 0x001c1fff14067589 */ /* 0x000e2800000e0000 */
[----:B------:R-:W-:Y:S04]  /*11e70*/  @!P4 LDGSTS.E.BYPASS.LTC128B.128 [R5+0xea00], desc[UR6][R2.64], !P2 ;  /* 0x0ea000000205cfae */ /* 0x000fe8000d101d46 */
[----:B------:R-:W-:Y:S04]  /*11e80*/  @!P4 LDGSTS.E.BYPASS.LTC128B.128 [R5+0x11a00], desc[UR6][R2.64+0x40], !P0 ;  /* 0x11a000400205cfae */ /* 0x000fe8000c101d46 */
[----:B------:R2:W-:Y:S01]  /*11e90*/  @!P4 LDGSTS.E.BYPASS.LTC128B.128 [R5+0x14a00], desc[UR6][R2.64+0x80], !P1 ;  /* 0x14a000800205cfae */ /* 0x0005e2000c901d46 */
[----:B------:R-:W-:Y:S01]  /*11ea0*/  ISETP.GE.AND P4, PT, R4, R9, PT ;  /* 0x000000090400720c */ /* 0x000fe20003f86270 */
[----:B-1----:R-:W-:-:S02]  /*11eb0*/  IMAD.MOV.U32 R4, RZ, RZ, R14 ;  /* 0x000000ffff047224 */ /* 0x002fc400078e000e */
[----:B------:R-:W1:Y:S04]  /*11ec0*/  SHFL.IDX PT, R10, R10, 0x1, 0x1c1f ;  /* 0x003c1f000a0a7f89 */ /* 0x000e6800000e0000 */
[----:B------:R3:W4:Y:S01]  /*11ed0*/  SHFL.IDX PT, R14, R20, 0x1, 0x1c1f ;  /* 0x003c1f00140e7f89 */ /* 0x00072200000e0000 */
[----:B--2---:R-:W-:Y:S01]  /*11ee0*/  IMAD.MOV.U32 R5, RZ, RZ, R7 ;  /* 0x000000ffff057224 */ /* 0x004fe200078e0007 */
[C---:B------:R-:W-:Y:S01]  /*11ef0*/  @!P3 LEA R7, R0.reuse, UR38, 0x1 ;  /* 0x000000260007bc11 */ /* 0x040fe2000f8e08ff */
[----:B0-----:R-:W-:Y:S02]  /*11f00*/  IMAD.MOV.U32 R2, RZ, RZ, R6 ;  /* 0x000000ffff027224 */ /* 0x001fe400078e0006 */
[----:B------:R-:W-:Y:S01]  /*11f10*/  IMAD.MOV.U32 R3, RZ, RZ, R29 ;  /* 0x000000ffff037224 */ /* 0x000fe200078e001d */
[----:B------:R-:W-:Y:S01]  /*11f20*/  @!P4 LEA R29, R0, UR38, 0x1 ;  /* 0x00000026001dcc11 */ /* 0x000fe2000f8e08ff */
[----:B------:R-:W-:-:S04]  /*11f30*/  @!P3 IMAD.WIDE.U32 R4, R21, 0x2, R4 ;  /* 0x000000021504b825 */ /* 0x000fc800078e0004 */
[----:B------:R-:W-:Y:S01]  /*11f40*/  @!P4 IMAD.WIDE.U32 R2, R21, 0x2, R2 ;  /* 0x000000021502c825 */ /* 0x000fe200078e0002 */
[----:B------:R3:W-:Y:S03]  /*11f50*/  @!P3 LDGSTS.E.BYPASS.LTC128B.128 [R7+0xf200], desc[UR6][R4.64], !P2 ;  /* 0x0f2000000407bfae */ /* 0x0007e6000d101d46 */
[----:B------:R-:W-:Y:S01]  /*11f60*/  IMAD.MOV.U32 R6, RZ, RZ, 0x1 ;  /* 0x00000001ff067424 */ /* 0x000fe200078e00ff */
[----:B------:R3:W-:Y:S04]  /*11f70*/  @!P3 LDGSTS.E.BYPASS.LTC128B.128 [R7+0x12200], desc[UR6][R4.64+0x40], !P0 ;  /* 0x122000400407bfae */ /* 0x0007e8000c101d46 */
[----:B------:R3:W-:Y:S04]  /*11f80*/  @!P3 LDGSTS.E.BYPASS.LTC128B.128 [R7+0x15200], desc[UR6][R4.64+0x80], !P1 ;  /* 0x152000800407bfae */ /* 0x0007e8000c901d46 */
[----:B------:R3:W-:Y:S04]  /*11f90*/  @!P4 LDGSTS.E.BYPASS.LTC128B.128 [R29+0xfa00], desc[UR6][R2.64], !P2 ;  /* 0x0fa00000021dcfae */ /* 0x0007e8000d101d46 */
[----:B------:R3:W-:Y:S04]  /*11fa0*/  @!P4 LDGSTS.E.BYPASS.LTC128B.128 [R29+0x12a00], desc[UR6][R2.64+0x40], !P0 ;  /* 0x12a00040021dcfae */ /* 0x0007e8000c101d46 */
[----:B-1--4-:R3:W-:Y:S02]  /*11fb0*/  @!P4 LDGSTS.E.BYPASS.LTC128B.128 [R29+0x15a00], desc[UR6][R2.64+0x80], !P1 ;  /* 0x15a00080021dcfae */ /* 0x0127e4000c901d46 */
.L_x_2050:
        /* <DEDUP_REMOVED lines=16> */
.L_x_1958:
[----:B------:R-:W-:Y:S05]  /*120c0*/  BSYNC B0 ;  /* 0x0000000000007941 */ /* 0x000fea0003800000 */
.L_x_1957:
        /* <DEDUP_REMOVED lines=10> */
.L_x_2051:
[----:B0-----:R-:W-:Y:S01]  /*12170*/  IMAD.MOV.U32 R0, RZ, RZ, RZ ;  /* 0x000000ffff007224 */ /* 0x001fe200078e00ff */
        /* <DEDUP_REMOVED lines=13> */
[----:B0-----:R-:W-:Y:S02]  /*12250*/  LOP3.LUT R7, R4, 0x1f, RZ, 0xc0, !PT ;  /* 0x0000001f04077812 */ /* 0x001fe400078ec0ff */
[----:B------:R-:W-:Y:S02]  /*12260*/  MOV R4, R16 ;  /* 0x0000001000047202 */ /* 0x000fe40000000f00 */
[----:B------:R-:W-:-:S07]  /*12270*/  LOP3.LUT R10, R9, 0x1, RZ, 0xc0, !PT ;  /* 0x00000001090a7812 */ /* 0x000fce00078ec0ff */
[----:B------:R-:W-:Y:S05]  /*12280*/  @!P0 BRA `(.L_x_1961) ;  /* 0x0000001000d48947 */ /* 0x000fea0003800000 */
[----:B------:R-:W-:Y:S01]  /*12290*/  BSSY B0, `(.L_x_1961) ;  /* 0x0000134000007945 */ /* 0x000fe20003800000 */
[----:B------:R-:W-:Y:S02]  /*122a0*/  IMAD.IADD R9, R9, 0x1, -R10 ;  /* 0x0000000109097824 */ /* 0x000fe400078e0a0a */
[----:B------:R-:W-:Y:S02]  /*122b0*/  IMAD.MOV.U32 R11, RZ, RZ, 0x1 ;  /* 0x00000001ff0b7424 */ /* 0x000fe400078e00ff */
[----:B------:R-:W-:-:S07]  /*122c0*/  IMAD.MOV.U32 R4, RZ, RZ, R16 ;  /* 0x000000ffff047224 */ /* 0x000fce00078e0010 */
.L_x_1996:
        /* <DEDUP_REMOVED lines=29> */
.L_x_1964:
[----:B------:R-:W1:Y:S01]  /*124a0*/  SYNCS.PHASECHK.TRANS64.TRYWAIT P0, [UR38+0x31c48], R6 ;  /* 0x031c4806ff0075a7 */ /* 0x000e620008000166 */
[----:B------:R-:W-:Y:S01]  /*124b0*/  BSSY B2, `(.L_x_1965) ;  /* 0x0000003000027945 */ /* 0x000fe20003800000 */
[----:B------:R-:W-:-:S03]  /*124c0*/  ISETP.NE.AND P2, PT, R28, RZ, PT ;  /* 0x000000ff1c00720c */ /* 0x000fc60003f45270 */
[----:B-1----:R-:W-:Y:S10]  /*124d0*/  @!P0 BRA `(.L_x_1966) ;  /* 0x0000002c00a48947 */ /* 0x002ff40003800000 */
.L_x_2052:
[----:B------:R-:W-:Y:S05]  /*124e0*/  BSYNC B2 ;  /* 0x0000000000027941 */ /* 0x000fea0003800000 */
.L_x_1965:
[----:B------:R-:W-:Y:S04]  /*124f0*/  BSSY B2, `(.L_x_1967) ;  /* 0x0000007000027945 */ /* 0x000fe80003800000 */
[----:B------:R-:W-:Y:S05]  /*12500*/  @P2 BRA `(.L_x_1968) ;  /* 0x0000000000142947 */ /* 0x000fea0003800000 */
[----:B------:R-:W-:Y:S01]  /*12510*/  ISETP.NE.AND P0, PT, R7, RZ, PT ;  /* 0x000000ff0700720c */ /* 0x000fe20003f05270 */
[----:B------:R-:W-:-:S04]  /*12520*/  IMAD.MOV.U32 R2, RZ, RZ, 0x6c00 ;  /* 0x00006c00ff027424 */ /* 0x000fc800078e00ff */
[----:B------:R2:W-:Y:S08]  /*12530*/  SYNCS.ARRIVE.TRANS64 RZ, [UR38+0x31c38], R2 ;  /* 0x031c3802ffff79a7 */ /* 0x0005f00008000026 */
[----:B--2---:R-:W-:Y:S05]  /*12540*/  @!P0 BRA `(.L_x_1968) ;  /* 0x0000000000048947 */ /* 0x004fea0003800000 */
[----:B------:R-:W-:Y:S01]  /*12550*/  BPT.TRAP 0x1 ;  /* 0x000000040000795c */ /* 0x000fe20000300000 */
.L_x_1968:
[----:B------:R-:W-:Y:S05]  /*12560*/  BSYNC B2 ;  /* 0x0000000000027941 */ /* 0x000fea0003800000 */
.L_x_1967:
        /* <DEDUP_REMOVED lines=11> */
.L_x_1969:
        /* <DEDUP_REMOVED lines=13> */
.L_x_1970:
        /* <DEDUP_REMOVED lines=15> */
.L_x_1971:
        /* <DEDUP_REMOVED lines=12> */
.L_x_2053:
[----:B------:R-:W-:Y:S05]  /*128a0*/  BSYNC B2 ;  /* 0x0000000000027941 */ /* 0x000fea0003800000 */
.L_x_1972:
        /* <DEDUP_REMOVED lines=9> */
.L_x_1975:
[----:B------:R-:W-:Y:S05]  /*12940*/  BSYNC B2 ;  /* 0x0000000000027941 */ /* 0x000fea0003800000 */
.L_x_1974:
        /* <DEDUP_REMOVED lines=10> */
.L_x_1976:
        /* <DEDUP_REMOVED lines=13> */
.L_x_1977:
        /* <DEDUP_REMOVED lines=13> */
.L_x_1978:
        /* <DEDUP_REMOVED lines=10> */
.L_x_1963:
[----:B------:R-:W-:Y:S05]  /*12c30*/  BSYNC B1 ;  /* 0x0000000000017941 */ /* 0x000fea0003800000 */
.L_x_1962:
[----:B------:R-:W-:Y:S01]  /*12c40*/  ISETP.NE.AND P0, PT, R22, RZ, PT ;  /* 0x000000ff1600720c */ /* 0x000fe20003f05270 */
[----:B------:R-:W-:Y:S01]  /*12c50*/  BSSY B1, `(.L_x_1979) ;  /* 0x0000094000017945 */ /* 0x000fe20003800000 */
[----:B------:R-:W-:-:S11]  /*12c60*/  LOP3.LUT R6, R11, 0x1, RZ, 0x3c, !PT ;  /* 0x000000010b067812 */ /* 0x000fd600078e3cff */
[----:B------:R-:W-:Y:S05]  /*12c70*/  @!P0 BRA `(.L_x_1980) ;  /* 0x0000000800448947 */ /* 0x000fea0003800000 */
[----:B------:R-:W-:Y:S01]  /*12c80*/  ISETP.NE.AND P0, PT, R23, RZ, PT ;  /* 0x000000ff1700720c */ /* 0x000fe20003f05270 */
[----:B------:R-:W-:Y:S01]  /*12c90*/  VIADD R13, R8, 0xffffffff ;  /* 0xffffffff080d7836 */ /* 0x000fe20000000000 */
        /* <DEDUP_REMOVED lines=22> */
.L_x_1981:
[----:B------:R-:W1:Y:S01]  /*12e00*/  SYNCS.PHASECHK.TRANS64.TRYWAIT P0, [UR38+0x31c40], R12 ;  /* 0x031c400cff0075a7 */ /* 0x000e620008000166 */
[----:B------:R-:W-:Y:S01]  /*12e10*/  BSSY B2, `(.L_x_1982) ;  /* 0x0000003000027945 */ /* 0x000fe20003800000 */
[----:B------:R-:W-:-:S03]  /*12e20*/  ISETP.NE.AND P2, PT, R28, RZ, PT ;  /* 0x000000ff1c00720c */ /* 0x000fc60003f45270 */
[----:B-1----:R-:W-:Y:S10]  /*12e30*/  @!P0 BRA `(.L_x_1983) ;  /* 0x00000024007c8947 */ /* 0x002ff40003800000 */
.L_x_2054:
[----:B------:R-:W-:Y:S05]  /*12e40*/  BSYNC B2 ;  /* 0x0000000000027941 */ /* 0x000fea0003800000 */
.L_x_1982:
[----:B------:R-:W-:Y:S04]  /*12e50*/  BSSY B2, `(.L_x_1984) ;  /* 0x0000007000027945 */ /* 0x000fe80003800000 */
[----:B------:R-:W-:Y:S05]  /*12e60*/  @P2 BRA `(.L_x_1985) ;  /* 0x0000000000142947 */ /* 0x000fea0003800000 */
[----:B------:R-:W-:Y:S01]  /*12e70*/  ISETP.NE.AND P0, PT, R7, RZ, PT ;  /* 0x000000ff0700720c */ /* 0x000fe20003f05270 */
[----:B------:R-:W-:-:S04]  /*12e80*/  IMAD.MOV.U32 R2, RZ, RZ, 0x6c00 ;  /* 0x00006c00ff027424 */ /* 0x000fc800078e00ff */
[----:B------:R2:W-:Y:S08]  /*12e90*/  SYNCS.ARRIVE.TRANS64 RZ, [UR38+0x31c30], R2 ;  /* 0x031c3002ffff79a7 */ /* 0x0005f00008000026 */
[----:B--2---:R-:W-:Y:S05]  /*12ea0*/  @!P0 BRA `(.L_x_1985) ;  /* 0x0000000000048947 */ /* 0x004fea0003800000 */
[----:B------:R-:W-:Y:S01]  /*12eb0*/  BPT.TRAP 0x1 ;  /* 0x000000040000795c */ /* 0x000fe20000300000 */
.L_x_1985:
[----:B------:R-:W-:Y:S05]  /*12ec0*/  BSYNC B2 ;  /* 0x0000000000027941 */ /* 0x000fea0003800000 */
.L_x_1984:
        /* <DEDUP_REMOVED lines=11> */
.L_x_1986:
        /* <DEDUP_REMOVED lines=14> */
.L_x_1987:
        /* <DEDUP_REMOVED lines=14> */
.L_x_1988:
        /* <DEDUP_REMOVED lines=12> */
.L_x_2055:
[----:B------:R-:W-:Y:S05]  /*13200*/  BSYNC B2 ;  /* 0x0000000000027941 */ /* 0x000fea0003800000 */
.L_x_1989:
        /* <DEDUP_REMOVED lines=9> */
.L_x_1992:
[----:B------:R-:W-:Y:S05]  /*132a0*/  BSYNC B2 ;  /* 0x0000000000027941 */ /* 0x000fea0003800000 */
.L_x_1991:
        /* <DEDUP_REMOVED lines=10> */
.L_x_1993:
        /* <DEDUP_REMOVED lines=13> */
.L_x_1994:
        /* <DEDUP_REMOVED lines=13> */
.L_x_1995:
        /* <DEDUP_REMOVED lines=10> */
.L_x_1980:
[----:B------:R-:W-:Y:S05]  /*13590*/  BSYNC B1 ;  /* 0x0000000000017941 */ /* 0x000fea0003800000 */
.L_x_1979:
[----:B------:R-:W-:Y:S02]  /*135a0*/  VIADD R8, R8, 0xfffffffe ;  /* 0xfffffffe08087836 */ /* 0x000fe40000000000 */
[----:B------:R-:W-:Y:S01]  /*135b0*/  IMAD.MOV.U32 R11, RZ, RZ, R6 ;  /* 0x000000ffff0b7224 */ /* 0x000fe200078e0006 */
[----:B------:R-:W-:Y:S06]  /*135c0*/  @P1 BRA `(.L_x_1996) ;  /* 0xffffffec00401947 */ /* 0x000fec000383ffff */
[----:B------:R-:W-:Y:S05]  /*135d0*/  BSYNC B0 ;  /* 0x0000000000007941 */ /* 0x000fea0003800000 */
.L_x_1961:
        /* <DEDUP_REMOVED lines=29> */
.L_x_1998:
[----:B------:R-:W1:Y:S01]  /*137b0*/  SYNCS.PHASECHK.TRANS64.TRYWAIT P0, [UR38+0x31c48], R9 ;  /* 0x031c4809ff0075a7 */ /* 0x000e620008000166 */
[----:B------:R-:W-:Y:S01]  /*137c0*/  BSSY B1, `(.L_x_1999) ;  /* 0x0000003000017945 */ /* 0x000fe20003800000 */
[----:B------:R-:W-:-:S03]  /*137d0*/  ISETP.NE.AND P1, PT, R28, RZ, PT ;  /* 0x000000ff1c00720c */ /* 0x000fc60003f25270 */
[----:B-1----:R-:W-:Y:S10]  /*137e0*/  @!P0 BRA `(.L_x_2000) ;  /* 0x0000001c00408947 */ /* 0x002ff40003800000 */
.L_x_2056:
[----:B------:R-:W-:Y:S05]  /*137f0*/  BSYNC B1 ;  /* 0x0000000000017941 */ /* 0x000fea0003800000 */
.L_x_1999:
[----:B------:R-:W-:Y:S04]  /*13800*/  BSSY B1, `(.L_x_2001) ;  /* 0x0000007000017945 */ /* 0x000fe80003800000 */
[----:B------:R-:W-:Y:S05]  /*13810*/  @P1 BRA `(.L_x_2002) ;  /* 0x0000000000141947 */ /* 0x000fea0003800000 */
[----:B------:R-:W-:Y:S01]  /*13820*/  ISETP.NE.AND P0, PT, R7, RZ, PT ;  /* 0x000000ff0700720c */ /* 0x000fe20003f05270 */
[----:B-1----:R-:W-:-:S04]  /*13830*/  IMAD.MOV.U32 R2, RZ, RZ, 0x6c00 ;  /* 0x00006c00ff027424 */ /* 0x002fc800078e00ff */
[----:B------:R2:W-:Y:S08]  /*13840*/  SYNCS.ARRIVE.TRANS64 RZ, [UR38+0x31c38], R2 ;  /* 0x031c3802ffff79a7 */ /* 0x0005f00008000026 */
[----:B--2---:R-:W-:Y:S05]  /*13850*/  @!P0 BRA `(.L_x_2002) ;  /* 0x0000000000048947 */ /* 0x004fea0003800000 */
[----:B------:R-:W-:Y:S01]  /*13860*/  BPT.TRAP 0x1 ;  /* 0x000000040000795c */ /* 0x000fe20000300000 */
.L_x_2002:
[----:B------:R-:W-:Y:S05]  /*13870*/  BSYNC B1 ;  /* 0x0000000000017941 */ /* 0x000fea0003800000 */
.L_x_2001:
        /* <DEDUP_REMOVED lines=11> */
.L_x_2003:
        /* <DEDUP_REMOVED lines=14> */
.L_x_2004:
        /* <DEDUP_REMOVED lines=14> */
.L_x_2005:
        /* <DEDUP_REMOVED lines=11> */
.L_x_2057:
[----:B------:R-:W-:Y:S05]  /*13ba0*/  BSYNC B1 ;  /* 0x0000000000017941 */ /* 0x000fea0003800000 */
.L_x_2006:
        /* <DEDUP_REMOVED lines=9> */
.L_x_2009:
[----:B------:R-:W-:Y:S05]  /*13c40*/  BSYNC B1 ;  /* 0x0000000000017941 */ /* 0x000fea0003800000 */
.L_x_2008:
        /* <DEDUP_REMOVED lines=10> */
.L_x_2010:
        /* <DEDUP_REMOVED lines=13> */
.L_x_2011:
        /* <DEDUP_REMOVED lines=13> */
.L_x_2012:
        /* <DEDUP_REMOVED lines=10> */
.L_x_1997:
[----:B------:R-:W-:Y:S05]  /*13f30*/  BSYNC B0 ;  /* 0x0000000000007941 */ /* 0x000fea0003800000 */
.L_x_1960:
        /* <DEDUP_REMOVED lines=9> */
.L_x_2058:
[----:B------:R-:W-:Y:S05]  /*13fd0*/  BSYNC B1 ;  /* 0x0000000000017941 */ /* 0x000fea0003800000 */
.L_x_2015:
[----:B------:R-:W-:Y:S04]  /*13fe0*/  BSSY B1, `(.L_x_2017) ;  /* 0x0000008000017945 */ /* 0x000fe80003800000 */
[----:B------:R-:W-:Y:S05]  /*13ff0*/  @P1 BRA `(.L_x_2018) ;  /* 0x0000000000181947 */ /* 0x000fea0003800000 */
[----:B------:R-:W1:Y:S01]  /*14000*/  S2R R4, SR_TID.X ;  /* 0x0000000000047919 */ /* 0x000e620000002100 */
[----:B0-----:R-:W-:-:S04]  /*14010*/  IMAD.MOV.U32 R2, RZ, RZ, 0x6c00 ;  /* 0x00006c00ff027424 */ /* 0x001fc800078e00ff */
[----:B------:R2:W-:Y:S01]  /*14020*/  SYNCS.ARRIVE.TRANS64 RZ, [R3+URZ+0x31c50], R2 ;  /* 0x031c500203ff79a7 */ /* 0x0005e2000800003f */
[----:B-1----:R-:W-:-:S13]  /*14030*/  LOP3.LUT P0, RZ, R4, 0x1f, RZ, 0xc0, !PT ;  /* 0x0000001f04ff7812 */ /* 0x002fda000780c0ff */
[----:B--2---:R-:W-:Y:S05]  /*14040*/  @!P0 BRA `(.L_x_2018) ;  /* 0x0000000000048947 */ /* 0x004fea0003800000 */
[----:B------:R-:W-:Y:S01]  /*14050*/  BPT.TRAP 0x1 ;  /* 0x000000040000795c */ /* 0x000fe20000300000 */
.L_x_2018:
[----:B------:R-:W-:Y:S05]  /*14060*/  BSYNC B1 ;  /* 0x0000000000017941 */ /* 0x000fea0003800000 */
.L_x_2017:
        /* <DEDUP_REMOVED lines=13> */
.L_x_2019:
        /* <DEDUP_REMOVED lines=13> */
.L_x_2020:
        /* <DEDUP_REMOVED lines=13> */
.L_x_2021:
        /* <DEDUP_REMOVED lines=8> */
.L_x_2014:
[----:B------:R-:W-:Y:S05]  /*14360*/  BSYNC B0 ;  /* 0x0000000000007941 */ /* 0x000fea0003800000 */
.L_x_2013:
[----:B------:R-:W-:Y:S01]  /*14370*/  IADD3 R0, R0, 0x1, RZ ;  /* 0x0000000100007810 */ /* 0x000fe20007ffe0ff */
[----:B0-----:R-:W-:-:S03]  /*14380*/  IMAD.MOV.U32 R2, RZ, RZ, RZ ;  /* 0x000000ffff027224 */ /* 0x001fc600078e00ff */
[----:B------:R-:W-:-:S04]  /*14390*/  ISETP.NE.AND P0, PT, R0, 0x2, PT ;  /* 0x000000020000780c */ /* 0x000fc80003f05270 */
[----:B------:R-:W-:Y:S02]  /*143a0*/  SEL R3, RZ, 0x1, P0 ;  /* 0x00000001ff037807 */ /* 0x000fe40000000000 */
[----:B------:R-:W-:Y:S02]  /*143b0*/  SEL R0, R0, RZ, P0 ;  /* 0x000000ff00007207 */ /* 0x000fe40000000000 */
[----:B------:R-:W-:-:S07]  /*143c0*/  LOP3.LUT R6, R6, R3, RZ, 0x3c, !PT ;  /* 0x0000000306067212 */ /* 0x000fce00078e3cff */
.L_x_1944:
[----:B------:R-:W0:Y:S01]  /*143d0*/  S2R R4, SR_CgaCtaId ;  /* 0x0000000000047919 */ /* 0x000e220000008800 */
[----:B------:R-:W-:Y:S02]  /*143e0*/  MOV R3, 0x400 ;  /* 0x0000040000037802 */ /* 0x000fe40000000f00 */
[----:B------:R-:W-:Y:S02]  /*143f0*/  SHF.L.U32 R2, R2, 0x1f, RZ ;  /* 0x0000001f02027819 */ /* 0x000fe400000006ff */
[----:B0-----:R-:W-:-:S04]  /*14400*/  LEA R7, R4, R3, 0x18 ;  /* 0x0000000304077211 */ /* 0x001fc800078ec0ff */
[----:B------:R-:W0:Y:S02]  /*14410*/  SYNCS.PHASECHK.TRANS64.TRYWAIT P0, [R7+URZ+0x31c20], R2 ;  /* 0x031c2002070075a7 */ /* 0x000e24000800017f */
[----:B0-----:R-:W-:Y:S05]  /*14420*/  @!P0 BRA `(.L_x_2022) ;  /* 0x0000001000748947 */ /* 0x001fea0003800000 */
.L_x_2059:
[----:B------:R-:W-:-:S03]  /*14430*/  UMOV UR4, 0xffffffff ;  /* 0xffffffff00047882 */ /* 0x000fc60000000000 */
[----:B------:R-:W-:Y:S05]  /*14440*/  BRA.DIV UR4, `(.L_x_2023) ;  /* 0x0000001204807947 */ /* 0x000fea000b800000 */
[----:B0-----:R-:W0:Y:S02]  /*14450*/  S2R R2, SR_TID.X ;  /* 0x0000000000027919 */ /* 0x001e240000002100 */
[----:B0-----:R-:W-:-:S04]  /*14460*/  SHF.R.U32.HI R2, RZ, 0x5, R2 ;  /* 0x00000005ff027819 */ /* 0x001fc80000011602 */
[----:B------:R-:W-:-:S05]  /*14470*/  LOP3.LUT R2, R2, 0x3, RZ, 0xc0, !PT ;  /* 0x0000000302027812 */ /* 0x000fca00078ec0ff */
[----:B------:R0:W1:Y:S02]  /*14480*/  SHFL.IDX PT, R14, R2, RZ, 0x1f ;  /* 0x00001fff020e7589 */ /* 0x00006400000e0000 */
.L_x_2062:
[----:B-1----:R-:W-:-:S13]  /*14490*/  ISETP.NE.AND P0, PT, R14, RZ, PT ;  /* 0x000000ff0e00720c */ /* 0x002fda0003f05270 */
[----:B------:R-:W-:Y:S05]  /*144a0*/  @P0 BRA `(.L_x_1906) ;  /* 0x0000000000840947 */ /* 0x000fea0003800000 */
[----:B------:R-:W-:-:S03]  /*144b0*/  UMOV UR4, 0xffffffff ;  /* 0xffffffff00047882 */ /* 0x000fc60000000000 */
[----:B------:R-:W-:Y:S05]  /*144c0*/  BRA.DIV UR4, `(.L_x_2024) ;  /* 0x0000001204947947 */ /* 0x000fea000b800000 */
[----:B------:R-:W-:-:S13]  /*144d0*/  ELECT P6, URZ, PT ;  /* 0x00000000003f782f */ /* 0x000fda00038c0000 */
.L_x_2065:
[----:B------:R-:W-:Y:S05]  /*144e0*/  @!P6 BRA `(.L_x_1906) ;  /* 0x000000000074e947 */ /* 0x000fea0003800000 */
[----:B------:R-:W-:-:S04]  /*144f0*/  LOP3.LUT R27, R27, 0x2, RZ, 0xfc, !PT ;  /* 0x000000021b1b7812 */ /* 0x000fc800078efcff */
[----:B------:R-:W-:-:S13]  /*14500*/  ISETP.NE.AND P2, PT, R27, 0x3, PT ;  /* 0x000000031b00780c */ /* 0x000fda0003f45270 */
[----:B------:R-:W-:Y:S05]  /*14510*/  @!P2 BRA `(.L_x_2025) ;  /* 0x000000000004a947 */ /* 0x000fea0003800000 */
[----:B------:R-:W-:Y:S01]  /*14520*/  BPT.TRAP 0x1 ;  /* 0x000000040000795c */ /* 0x000fe20000300000 */
.L_x_2025:
        /* <DEDUP_REMOVED lines=12> */
.L_x_2066:
[----:B------:R-:W1:Y:S02]  /*145f0*/  SYNCS.PHASECHK.TRANS64.TRYWAIT P0, [R3+URZ], R2 ;  /* 0x00000002030075a7 */ /* 0x000e64000800017f */
[----:B-1----:R-:W-:Y:S05]  /*14600*/  @!P0 BRA `(.L_x_2027) ;  /* 0x0000001000788947 */ /* 0x002fea0003800000 */
.L_x_2067:
[----:B------:R-:W-:Y:S05]  /*14610*/  @!P2 BRA `(.L_x_2028) ;  /* 0x000000000004a947 */ /* 0x000fea0003800000 */
[----:B------:R-:W-:Y:S01]  /*14620*/  BPT.TRAP 0x1 ;  /* 0x000000040000795c */ /* 0x000fe20000300000 */
.L_x_2028:
[----:B-1----:R-:W-:-:S04]  /*14630*/  VIADD R3, R7, 0x31c60 ;  /* 0x00031c6007037836 */ /* 0x002fc80000000000 */
[----:B0-----:R-:W-:-:S04]  /*14640*/  IMAD R5, R0, 0x8, R3 ;  /* 0x0000000800057824 */ /* 0x001fc800078e0203 */
[----:B------:R-:W0:Y:S02]  /*14650*/  SYNCS.PHASECHK.TRANS64.TRYWAIT P0, [R5+URZ], R4 ;  /* 0x00000004050075a7 */ /* 0x000e24000800017f */
[----:B0-----:R-:W-:Y:S05]  /*14660*/  @!P0 BRA `(.L_x_2029) ;  /* 0x0000001000748947 */ /* 0x001fea0003800000 */
.L_x_2068:
[----:B------:R-:W-:-:S07]  /*14670*/  IMAD R3, R8, 0x8, R3 ;  /* 0x0000000808037824 */ /* 0x000fce00078e0203 */
.L_x_2030:
[----:B-1----:R1:W2:Y:S02]  /*14680*/  SYNCS.PHASECHK.TRANS64.TRYWAIT P0, [R3+URZ], R2 ;  /* 0x00000002030075a7 */ /* 0x0022a4000800017f */
[----:B--2---:R-:W-:Y:S05]  /*14690*/  @!P0 NANOSLEEP.SYNCS 0x989680 ;  /* 0x009896800000895d */ /* 0x004fea0003900000 */
[----:B------:R-:W2:Y:S02]  /*146a0*/  @!P0 SYNCS.PHASECHK.TRANS64 P0, [R3+URZ], R2 ;  /* 0x00000002030085a7 */ /* 0x000ea4000800007f */
[----:B--2---:R-:W-:Y:S05]  /*146b0*/  @!P0 BRA `(.L_x_2030) ;  /* 0xfffffffc00f08947 */ /* 0x004fea000383ffff */
.L_x_1906:
[----:B------:R-:W-:Y:S05]  /*146c0*/  BSYNC B6 ;  /* 0x0000000000067941 */ /* 0x000fea0003800000 */
.L_x_1903:
[----:B------:R-:W-:Y:S05]  /*146d0*/  EXIT ;  /* 0x000000000000794d */ /* 0x000fea0003800000 */
.L_x_1910:
[----:B0-----:R-:W-:-:S04]  /*146e0*/  IMAD.U32 R3, RZ, RZ, UR60 ;  /* 0x0000003cff037e24 */ /* 0x001fc8000f8e00ff */
[----:B------:R0:W1:Y:S03]  /*146f0*/  SYNCS.PHASECHK.TRANS64.TRYWAIT P1, [R3+URZ+0x31c00], R0 ;  /* 0x031c0000030075a7 */ /* 0x000066000802017f */
[----:B-1----:R-:W-:Y:S05]  /*14700*/  @!P1 NANOSLEEP.SYNCS 0x989680 ;  /* 0x009896800000995d */ /* 0x002fea0003900000 */
[----:B------:R-:W1:Y:S02]  /*14710*/  @!P1 SYNCS.PHASECHK.TRANS64 P1, [R3+URZ+0x31c00], R0 ;  /* 0x031c0000030095a7 */ /* 0x000e64000802007f */
[----:B-1----:R-:W-:Y:S05]  /*14720*/  @!P1 BRA `(.L_x_1910) ;  /* 0xfffffffc00ec9947 */ /* 0x002fea000383ffff */
[----:B------:R-:W-:Y:S05]  /*14730*/  BRA `(.L_x_2031) ;  /* 0xfffffecc00147947 */ /* 0x000fea000383ffff */
.L_x_1914:
[----:B--2---:R-:W-:-:S04]  /*14740*/  IMAD.U32 R5, RZ, RZ, UR60 ;  /* 0x0000003cff057e24 */ /* 0x004fc8000f8e00ff */
[----:B------:R2:W3:Y:S03]  /*14750*/  SYNCS.PHASECHK.TRANS64.TRYWAIT P2, [R5+URZ+0x31c30], R0 ;  /* 0x031c3000050075a7 */ /* 0x0004e6000804017f */
[----:B---3--:R-:W-:Y:S05]  /*14760*/  @!P2 NANOSLEEP.SYNCS 0x989680 ;  /* 0x009896800000a95d */ /* 0x008fea0003900000 */
[----:B------:R-:W3:Y:S02]  /*14770*/  @!P2 SYNCS.PHASECHK.TRANS64 P2, [R5+URZ+0x31c30], R0 ;  /* 0x031c30000500a5a7 */ /* 0x000ee4000804007f */
[----:B---3--:R-:W-:Y:S05]  /*14780*/  @!P2 BRA `(.L_x_1914) ;  /* 0xfffffffc00eca947 */ /* 0x008fea000383ffff */
[----:B------:R-:W-:Y:S05]  /*14790*/  BRA `(.L_x_1913) ;  /* 0xfffffecc00287947 */ /* 0x000fea000383ffff */
.L_x_1919:
[----:B--2---:R-:W-:-:S04]  /*147a0*/  IMAD.U32 R15, RZ, RZ, UR7 ;  /* 0x00000007ff0f7e24 */ /* 0x004fc8000f8e00ff */
[----:B------:R2:W3:Y:S03]  /*147b0*/  SYNCS.PHASECHK.TRANS64.TRYWAIT P3, [R15+URZ+0x31c30], R14 ;  /* 0x031c300e0f0075a7 */ /* 0x0004e6000806017f */
[----:B---3--:R-:W-:Y:S05]  /*147c0*/  @!P3 NANOSLEEP.SYNCS 0x989680 ;  /* 0x009896800000b95d */ /* 0x008fea0003900000 */
[----:B------:R-:W3:Y:S02]  /*147d0*/  @!P3 SYNCS.PHASECHK.TRANS64 P3, [R15+URZ+0x31c30], R14 ;  /* 0x031c300e0f00b5a7 */ /* 0x000ee4000806007f */
[----:B---3--:R-:W-:Y:S05]  /*147e0*/  @!P3 BRA `(.L_x_1919) ;  /* 0xfffffffc00ecb947 */ /* 0x008fea000383ffff */
[----:B------:R-:W-:Y:S05]  /*147f0*/  BRA `(.L_x_1916) ;  /* 0xffffff1000847947 */ /* 0x000fea000383ffff */
.L_x_1923:
[----:B--2---:R-:W-:-:S04]  /*14800*/  IMAD.U32 R14, RZ, RZ, UR7 ;  /* 0x00000007ff0e7e24 */ /* 0x004fc8000f8e00ff */
[----:B------:R2:W3:Y:S03]  /*14810*/  SYNCS.PHASECHK.TRANS64.TRYWAIT P3, [R14+URZ+0x31c50], R13 ;  /* 0x031c500d0e0075a7 */ /* 0x0004e6000806017f */
[----:B---3--:R-:W-:Y:S05]  /*14820*/  @!P3 NANOSLEEP.SYNCS 0x989680 ;  /* 0x009896800000b95d */ /* 0x008fea0003900000 */
[----:B------:R-:W3:Y:S02]  /*14830*/  @!P3 SYNCS.PHASECHK.TRANS64 P3, [R14+URZ+0x31c50], R13 ;  /* 0x031c500d0e00b5a7 */ /* 0x000ee4000806007f */
[----:B---3--:R-:W-:Y:S05]  /*14840*/  @!P3 BRA `(.L_x_1923) ;  /* 0xfffffffc00ecb947 */ /* 0x008fea000383ffff */
[----:B------:R-:W-:Y:S05]  /*14850*/  BRA `(.L_x_1920) ;  /* 0xffffff28001c7947 */ /* 0x000fea000383ffff */
.L_x_1929:
[----:B-1----:R-:W-:-:S04]  /*14860*/  IMAD.U32 R12, RZ, RZ, UR6 ;  /* 0x00000006ff0c7e24 */ /* 0x002fc8000f8e00ff */
[----:B------:R1:W2:Y:S03]  /*14870*/  SYNCS.PHASECHK.TRANS64.TRYWAIT P2, [R12+URZ+0x31c30], R11 ;  /* 0x031c300b0c0075a7 */ /* 0x0002a6000804017f */
[----:B--2---:R-:W-:Y:S05]  /*14880*/  @!P2 NANOSLEEP.SYNCS 0x989680 ;  /* 0x009896800000a95d */ /* 0x004fea0003900000 */
[----:B------:R-:W2:Y:S02]  /*14890*/  @!P2 SYNCS.PHASECHK.TRANS64 P2, [R12+URZ+0x31c30], R11 ;  /* 0x031c300b0c00a5a7 */ /* 0x000ea4000804007f */
[----:B--2---:R-:W-:Y:S05]  /*148a0*/  @!P2 BRA `(.L_x_1929) ;  /* 0xfffffffc00eca947 */ /* 0x004fea000383ffff */
[----:B------:R-:W-:Y:S05]  /*148b0*/  BRA `(.L_x_1926) ;  /* 0xffffff5c009c7947 */ /* 0x000fea000383ffff */
.L_x_1933:
[----:B0-----:R-:W-:-:S04]  /*148c0*/  IMAD.U32 R11, RZ, RZ, UR6 ;  /* 0x00000006ff0b7e24 */ /* 0x001fc8000f8e00ff */
[----:B------:R0:W2:Y:S03]  /*148d0*/  SYNCS.PHASECHK.TRANS64.TRYWAIT P2, [R11+URZ+0x31c50], R10 ;  /* 0x031c500a0b0075a7 */ /* 0x0000a6000804017f */
[----:B--2---:R-:W-:Y:S05]  /*148e0*/  @!P2 NANOSLEEP.SYNCS 0x989680 ;  /* 0x009896800000a95d */ /* 0x004fea0003900000 */
[----:B------:R-:W2:Y:S02]  /*148f0*/  @!P2 SYNCS.PHASECHK.TRANS64 P2, [R11+URZ+0x31c50], R10 ;  /* 0x031c500a0b00a5a7 */ /* 0x000ea4000804007f */
[----:B--2---:R-:W-:Y:S05]  /*14900*/  @!P2 BRA `(.L_x_1933) ;  /* 0xfffffffc00eca947 */ /* 0x004fea000383ffff */
[----:B------:R-:W-:Y:S05]  /*14910*/  BRA `(.L_x_1930) ;  /* 0xffffff7400487947 */ /* 0x000fea000383ffff */
.L_x_1938:
[----:B---3--:R-:W-:-:S04]  /*14920*/  IMAD.U32 R3, RZ, RZ, UR10 ;  /* 0x0000000aff037e24 */ /* 0x008fc8000f8e00ff */
[----:B------:R3:W0:Y:S03]  /*14930*/  SYNCS.PHASECHK.TRANS64.TRYWAIT P0, [R3+URZ+0x31c50], R4 ;  /* 0x031c5004030075a7 */ /* 0x000626000800017f */
[----:B0-----:R-:W-:Y:S05]  /*14940*/  @!P0 NANOSLEEP.SYNCS 0x989680 ;  /* 0x009896800000895d */ /* 0x001fea0003900000 */
[----:B------:R-:W0:Y:S02]  /*14950*/  @!P0 SYNCS.PHASECHK.TRANS64 P0, [R3+URZ+0x31c50], R4 ;  /* 0x031c5004030085a7 */ /* 0x000e24000800007f */
[----:B0-----:R-:W-:Y:S05]  /*14960*/  @!P0 BRA `(.L_x_1938) ;  /* 0xfffffffc00ec8947 */ /* 0x001fea000383ffff */
[----:B------:R-:W-:Y:S05]  /*14970*/  BRA `(.L_x_1937) ;  /* 0xffffff9c00507947 */ /* 0x000fea000383ffff */
.L_x_1949:
[----:B------:R-:W-:Y:S02]  /*14980*/  IMAD.MOV.U32 R13, RZ, RZ, R22 ;  /* 0x000000ffff0d7224 */ /* 0x000fe400078e0016 */
[----:B------:R-:W-:Y:S02]  /*14990*/  IMAD.MOV.U32 R12, RZ, RZ, RZ ;  /* 0x000000ffff0c7224 */ /* 0x000fe400078e00ff */
[----:B------:R-:W-:Y:S02]  /*149a0*/  IMAD.MOV.U32 R11, RZ, RZ, 0x1f ;  /* 0x0000001fff0b7424 */ /* 0x000fe400078e00ff */
[----:B------:R-:W-:-:S07]  /*149b0*/  IMAD.MOV.U32 R15, RZ, RZ, -0x1 ;  /* 0xffffffffff0f7424 */ /* 0x000fce00078e00ff */
[----:B------:R-:W-:Y:S05]  /*149c0*/  WARPSYNC.COLLECTIVE R15, `(.L_x_2032) ;  /* 0x000000000f087348 */ /* 0x000fea0003c00000 */
[----:B------:R0:W1:Y:S02]  /*149d0*/  SHFL.IDX P6, R14, R13, R12, R11 ;  /* 0x0000000c0d0e7389 */ /* 0x00006400000c000b */
[----:B01----:R-:W-:Y:S01]  /*149e0*/  ENDCOLLECTIVE ;  /* 0x000000000000791b */ /* 0x003fe20003800000 */
.L_x_2032:
[----:B------:R-:W-:Y:S05]  /*149f0*/  BRA `(.L_x_2033) ;  /* 0xffffffc400c47947 */ /* 0x000fea000383ffff */
.L_x_1951:
[----:B------:R-:W-:Y:S01]  /*14a00*/  BSSY B0, `(.L_x_2034) ;  /* 0x0000006000007945 */ /* 0x000fe20003800000 */
[----:B------:R-:W-:-:S07]  /*14a10*/  IMAD.MOV.U32 R15, RZ, RZ, -0x1 ;  /* 0xffffffffff0f7424 */ /* 0x000fce00078e00ff */
[----:B------:R-:W-:Y:S05]  /*14a20*/  WARPSYNC.COLLECTIVE R15, `(.L_x_2035) ;  /* 0x000000000f0c7348 */ /* 0x000fea0003c00000 */
[----:B------:R-:W-:Y:S02]  /*14a30*/  ELECT P6, UR62, PT ;  /* 0x00000000003e782f */ /* 0x000fe400038c0000 */
[----:B------:R-:W-:Y:S01]  /*14a40*/  MOV R14, UR62 ;  /* 0x0000003e000e7c02 */ /* 0x000fe20008000f00 */
[----:B------:R-:W-:Y:S10]  /*14a50*/  ENDCOLLECTIVE ;  /* 0x000000000000791b */ /* 0x000ff40003800000 */
.L_x_2035:
[----:B------:R-:W-:Y:S05]  /*14a60*/  BSYNC B0 ;  /* 0x0000000000007941 */ /* 0x000fea0003800000 */
.L_x_2034:
[----:B------:R-:W-:Y:S05]  /*14a70*/  BRA `(.L_x_2036) ;  /* 0xffffffc400c07947 */ /* 0x000fea000383ffff */
.L_x_1953:
[----:B-1----:R-:W-:-:S04]  /*14a80*/  IMAD.U32 R3, RZ, RZ, UR38 ;  /* 0x00000026ff037e24 */ /* 0x002fc8000f8e00ff */
[----:B------:R1:W2:Y:S03]  /*14a90*/  SYNCS.PHASECHK.TRANS64.TRYWAIT P0, [R3+URZ+0x31c40], R0 ;  /* 0x031c4000030075a7 */ /* 0x0002a6000800017f */
[----:B--2---:R-:W-:Y:S05]  /*14aa0*/  @!P0 NANOSLEEP.SYNCS 0x989680 ;  /* 0x009896800000895d */ /* 0x004fea0003900000 */
[----:B------:R-:W2:Y:S02]  /*14ab0*/  @!P0 SYNCS.PHASECHK.TRANS64 P0, [R3+URZ+0x31c40], R0 ;  /* 0x031c4000030085a7 */ /* 0x000ea4000800007f */
[----:B--2---:R-:W-:Y:S05]  /*14ac0*/  @!P0 BRA `(.L_x_1953) ;  /* 0xfffffffc00ec8947 */ /* 0x004fea000383ffff */
[----:B------:R-:W-:Y:S05]  /*14ad0*/  BRA `(.L_x_2037) ;  /* 0xffffffc800147947 */ /* 0x000fea000383ffff */
.L_x_1956:
[----:B------:R-:W-:Y:S01]  /*14ae0*/  IMAD R8, R12, 0xc0, R11 ;  /* 0x000000c00c087824 */ /* 0x000fe200078e020b */
[----:B------:R-:W-:Y:S01]  /*14af0*/  MOV R15, 0xffffffff ;  /* 0xffffffff000f7802 */ /* 0x000fe20000000f00 */
[----:B------:R-:W-:Y:S01]  /*14b00*/  IMAD.MOV.U32 R13, RZ, RZ, R7 ;  /* 0x000000ffff0d7224 */ /* 0x000fe200078e0007 */
[----:B------:R-:W0:Y:S01]  /*14b10*/  LDC R5, c[0x0][0x448] ;  /* 0x00011200ff057b82 */ /* 0x000e220000000800 */
[----:B------:R-:W-:Y:S02]  /*14b20*/  IMAD.MOV.U32 R12, RZ, RZ, RZ ;  /* 0x000000ffff0c7224 */ /* 0x000fe400078e00ff */
[----:B------:R-:W-:Y:S02]  /*14b30*/  IMAD.MOV.U32 R11, RZ, RZ, 0x1c1f ;  /* 0x00001c1fff0b7424 */ /* 0x000fe400078e00ff */
[----:B------:R-:W-:-:S07]  /*14b40*/  VIADD R4, R8, 0x20 ;  /* 0x0000002008047836 */ /* 0x000fce0000000000 */
[----:B0-----:R-:W-:Y:S05]  /*14b50*/  WARPSYNC.COLLECTIVE R15, `(.L_x_2038) ;  /* 0x000000000f087348 */ /* 0x001fea0003c00000 */
[----:B------:R1:W2:Y:S02]  /*14b60*/  SHFL.IDX P6, R14, R13, R12, R11 ;  /* 0x0000000c0d0e7389 */ /* 0x0002a400000c000b */
[----:B012---:R-:W-:Y:S01]  /*14b70*/  ENDCOLLECTIVE ;  /* 0x000000000000791b */ /* 0x007fe20003800000 */
.L_x_2038:
[----:B------:R-:W-:Y:S02]  /*14b80*/  IMAD.MOV.U32 R13, RZ, RZ, R6 ;  /* 0x000000ffff0d7224 */ /* 0x000fe400078e0006 */
[----:B------:R-:W-:-:S07]  /*14b90*/  IMAD.MOV.U32 R3, RZ, RZ, R14 ;  /* 0x000000ffff037224 */ /* 0x000fce00078e000e */
[----:B------:R-:W-:Y:S05]  /*14ba0*/  WARPSYNC.COLLECTIVE R15, `(.L_x_2039) ;  /* 0x000000000f087348 */ /* 0x000fea0003c00000 */
[----:B------:R0:W1:Y:S02]  /*14bb0*/  SHFL.IDX P6, R14, R13, R12, R11 ;  /* 0x0000000c0d0e7389 */ /* 0x00006400000c000b */
[----:B01----:R-:W-:Y:S01]  /*14bc0*/  ENDCOLLECTIVE ;  /* 0x000000000000791b */ /* 0x003fe20003800000 */
.L_x_2039:
[----:B------:R-:W-:Y:S01]  /*14bd0*/  ULDC UR4, c[0x0][0x288] ;  /* 0x0000a20000047ab9 */ /* 0x000fe20000000800 */
[----:B------:R-:W-:Y:S01]  /*14be0*/  ULDC.64 UR6, c[0x0][0x208] ;  /* 0x0000820000067ab9 */ /* 0x000fe20000000a00 */
[----:B------:R-:W-:-:S05]  /*14bf0*/  IMAD R9, R5, UR4, RZ ;  /* 0x0000000405097c24 */ /* 0x000fca000f8e02ff */
[----:B------:R-:W-:Y:S01]  /*14c00*/  ISETP.GE.AND P3, PT, R8, R9, PT ;  /* 0x000000090800720c */ /* 0x000fe20003f66270 */
[----:B------:R-:W-:Y:S02]  /*14c10*/  IMAD.MOV.U32 R13, RZ, RZ, R7 ;  /* 0x000000ffff0d7224 */ /* 0x000fe400078e0007 */
[----:B------:R-:W-:-:S10]  /*14c20*/  IMAD.MOV.U32 R12, RZ, RZ, 0x1 ;  /* 0x00000001ff0c7424 */ /* 0x000fd400078e00ff */
        /* <DEDUP_REMOVED lines=13> */
.L_x_2040:
[----:B------:R-:W-:Y:S01]  /*14d00*/  VIADD R2, R8, 0x40 ;  /* 0x0000004008027836 */ /* 0x000fe20000000000 */
[----:B------:R-:W-:Y:S01]  /*14d10*/  @!P3 LEA R29, R0, UR38, 0x1 ;  /* 0x00000026001dbc11 */ /* 0x000fe2000f8e08ff */
[----:B------:R-:W-:Y:S02]  /*14d20*/  IMAD.MOV.U32 R13, RZ, RZ, R6 ;  /* 0x000000ffff0d7224 */ /* 0x000fe400078e0006 */
[----:B------:R-:W-:-:S07]  /*14d30*/  IMAD.MOV.U32 R5, RZ, RZ, R14 ;  /* 0x000000ffff057224 */ /* 0x000fce00078e000e */
[----:B------:R-:W-:Y:S05]  /*14d40*/  WARPSYNC.COLLECTIVE R15, `(.L_x_2041) ;  /* 0x000000000f087348 */ /* 0x000fea0003c00000 */
[----:B------:R0:W1:Y:S02]  /*14d50*/  SHFL.IDX P6, R14, R13, R12, R11 ;  /* 0x0000000c0d0e7389 */ /* 0x00006400000c000b */
[----:B01----:R-:W-:Y:S01]  /*14d60*/  ENDCOLLECTIVE ;  /* 0x000000000000791b */ /* 0x003fe20003800000 */
.L_x_2041:
[----:B------:R-:W-:Y:S01]  /*14d70*/  ULDC.64 UR4, c[0x0][0x208] ;  /* 0x0000820000047ab9 */ /* 0x000fe20000000a00 */
[----:B------:R-:W-:Y:S02]  /*14d80*/  IMAD.MOV.U32 R13, RZ, RZ, R7 ;  /* 0x000000ffff0d7224 */ /* 0x000fe400078e0007 */
[----:B------:R-:W-:Y:S02]  /*14d90*/  IMAD.MOV.U32 R12, RZ, RZ, 0x2 ;  /* 0x00000002ff0c7424 */ /* 0x000fe400078e00ff */
        /* <DEDUP_REMOVED lines=12> */
.L_x_2042:
[----:B------:R-:W-:Y:S01]  /*14e60*/  @!P3 LEA R5, R0, UR38, 0x1 ;  /* 0x000000260005bc11 */ /* 0x000fe2000f8e08ff */
[----:B------:R-:W-:Y:S02]  /*14e70*/  IMAD.MOV.U32 R13, RZ, RZ, R6 ;  /* 0x000000ffff0d7224 */ /* 0x000fe400078e0006 */
[----:B------:R-:W-:-:S07]  /*14e80*/  IMAD.MOV.U32 R2, RZ, RZ, R14 ;  /* 0x000000ffff027224 */ /* 0x000fce00078e000e */
[----:B------:R-:W-:Y:S05]  /*14e90*/  WARPSYNC.COLLECTIVE R15, `(.L_x_2043) ;  /* 0x000000000f087348 */ /* 0x000fea0003c00000 */
[----:B------:R0:W1:Y:S02]  /*14ea0*/  SHFL.IDX P6, R14, R13, R12, R11 ;  /* 0x0000000c0d0e7389 */ /* 0x00006400000c000b */
[----:B01----:R-:W-:Y:S01]  /*14eb0*/  ENDCOLLECTIVE ;  /* 0x000000000000791b */ /* 0x003fe20003800000 */
.L_x_2043:
[----:B------:R-:W-:Y:S01]  /*14ec0*/  ULDC.64 UR4, c[0x0][0x208] ;  /* 0x0000820000047ab9 */ /* 0x000fe20000000a00 */
[----:B------:R-:W-:Y:S02]  /*14ed0*/  IMAD.MOV.U32 R3, RZ, RZ, R2 ;  /* 0x000000ffff037224 */ /* 0x000fe400078e0002 */
        /* <DEDUP_REMOVED lines=13> */
.L_x_2044:
[----:B------:R-:W-:-:S05]  /*14fb0*/  VIADD R2, R8, 0x60 ;  /* 0x0000006008027836 */ /* 0x000fca0000000000 */
[----:B------:R-:W-:Y:S01]  /*14fc0*/  ISETP.GE.AND P3, PT, R2, R9, PT ;  /* 0x000000090200720c */ /* 0x000fe20003f66270 */
[----:B------:R-:W-:Y:S02]  /*14fd0*/  IMAD.MOV.U32 R13, RZ, RZ, R6 ;  /* 0x000000ffff0d7224 */ /* 0x000fe400078e0006 */
[----:B------:R-:W-:Y:S02]  /*14fe0*/  VIADD R2, R8, 0x80 ;  /* 0x0000008008027836 */ /* 0x000fe40000000000 */
[----:B------:R-:W-:-:S08]  /*14ff0*/  IMAD.MOV.U32 R7, RZ, RZ, R14 ;  /* 0x000000ffff077224 */ /* 0x000fd000078e000e */
[----:B------:R-:W-:Y:S05]  /*15000*/  WARPSYNC.COLLECTIVE R15, `(.L_x_2045) ;  /* 0x000000000f087348 */ /* 0x000fea0003c00000 */
[----:B------:R0:W1:Y:S02]  /*15010*/  SHFL.IDX P6, R14, R13, R12, R11 ;  /* 0x0000000c0d0e7389 */ /* 0x00006400000c000b */
[----:B01----:R-:W-:Y:S01]  /*15020*/  ENDCOLLECTIVE ;  /* 0x000000000000791b */ /* 0x003fe20003800000 */
.L_x_2045:
[----:B------:R-:W-:Y:S01]  /*15030*/  ULDC.64 UR4, c[0x0][0x208] ;  /* 0x0000820000047ab9 */ /* 0x000fe20000000a00 */
[----:B------:R-:W-:Y:S01]  /*15040*/  IMAD.MOV.U32 R5, RZ, RZ, R7 ;  /* 0x000000ffff057224 */ /* 0x000fe200078e0007 */
[----:B------:R-:W-:Y:S02]  /*15050*/  @!P3 LEA R7, R0, UR38, 0x1 ;  /* 0x000000260007bc11 */ /* 0x000fe4000f8e08ff */
[----:B------:R-:W-:Y:S01]  /*15060*/  MOV R13, R10 ;  /* 0x0000000a000d7202 */ /* 0x000fe20000000f00 */
[----:B------:R-:W-:Y:S02]  /*15070*/  IMAD.MOV.U32 R12, RZ, RZ, RZ ;  /* 0x000000ffff0c7224 */ /* 0x000fe400078e00ff */
        /* <DEDUP_REMOVED lines=12> */
.L_x_2046:
[----:B------:R-:W-:Y:S02]  /*15140*/  IMAD.MOV.U32 R13, RZ, RZ, R20 ;  /* 0x000000ffff0d7224 */ /* 0x000fe400078e0014 */
[----:B------:R-:W-:-:S07]  /*15150*/  IMAD.MOV.U32 R29, RZ, RZ, R14 ;  /* 0x000000ffff1d7224 */ /* 0x000fce00078e000e */
[----:B------:R-:W-:Y:S05]  /*15160*/  WARPSYNC.COLLECTIVE R15, `(.L_x_2047) ;  /* 0x000000000f087348 */ /* 0x000fea0003c00000 */
[----:B------:R0:W1:Y:S02]  /*15170*/  SHFL.IDX P6, R14, R13, R12, R11 ;  /* 0x0000000c0d0e7389 */ /* 0x00006400000c000b */
[----:B01----:R-:W-:Y:S01]  /*15180*/  ENDCOLLECTIVE ;  /* 0x000000000000791b */ /* 0x003fe20003800000 */
.L_x_2047:
[----:B------:R-:W-:Y:S01]  /*15190*/  ULDC.64 UR4, c[0x0][0x208] ;  /* 0x0000820000047ab9 */ /* 0x000fe20000000a00 */
[----:B------:R-:W-:Y:S01]  /*151a0*/  IMAD.MOV.U32 R3, RZ, RZ, R29 ;  /* 0x000000ffff037224 */ /* 0x000fe200078e001d */
[----:B------:R-:W-:Y:S01]  /*151b0*/  @!P3 LEA R29, R0, UR38, 0x1 ;  /* 0x00000026001dbc11 */ /* 0x000fe2000f8e08ff */
        /* <DEDUP_REMOVED lines=15> */
.L_x_2048:
[----:B------:R-:W-:Y:S02]  /*152b0*/  IMAD.MOV.U32 R13, RZ, RZ, R20 ;  /* 0x000000ffff0d7224 */ /* 0x000fe400078e0014 */
[----:B------:R-:W-:-:S07]  /*152c0*/  IMAD.MOV.U32 R10, RZ, RZ, R14 ;  /* 0x000000ffff0a7224 */ /* 0x000fce00078e000e */
[----:B------:R-:W-:Y:S05]  /*152d0*/  WARPSYNC.COLLECTIVE R15, `(.L_x_2049) ;  /* 0x000000000f087348 */ /* 0x000fea0003c00000 */
[----:B------:R0:W1:Y:S02]  /*152e0*/  SHFL.IDX P6, R14, R13, R12, R11 ;  /* 0x0000000c0d0e7389 */ /* 0x00006400000c000b */
[----:B01----:R-:W-:Y:S01]  /*152f0*/  ENDCOLLECTIVE ;  /* 0x000000000000791b */ /* 0x003fe20003800000 */
.L_x_2049:
[----:B------:R-:W-:Y:S05]  /*15300*/  BRA `(.L_x_2050) ;  /* 0xffffffcc002c7947 */ /* 0x000fea000383ffff */
.L_x_1959:
[----:B0-----:R-:W-:-:S04]  /*15310*/  IMAD.U32 R3, RZ, RZ, UR38 ;  /* 0x00000026ff037e24 */ /* 0x001fc8000f8e00ff */
[----:B------:R0:W1:Y:S03]  /*15320*/  SYNCS.PHASECHK.TRANS64.TRYWAIT P0, [R3+URZ+0x31c20], R0 ;  /* 0x031c2000030075a7 */ /* 0x000066000800017f */
[----:B-1----:R-:W-:Y:S05]  /*15330*/  @!P0 NANOSLEEP.SYNCS 0x989680 ;  /* 0x009896800000895d */ /* 0x002fea0003900000 */
[----:B------:R-:W1:Y:S02]  /*15340*/  @!P0 SYNCS.PHASECHK.TRANS64 P0, [R3+URZ+0x31c20], R0 ;  /* 0x031c2000030085a7 */ /* 0x000e64000800007f */
[----:B-1----:R-:W-:Y:S05]  /*15350*/  @!P0 BRA `(.L_x_1959) ;  /* 0xfffffffc00ec8947 */ /* 0x002fea000383ffff */
[----:B------:R-:W-:Y:S05]  /*15360*/  BRA `(.L_x_2051) ;  /* 0xffffffcc00807947 */ /* 0x000fea000383ffff */
.L_x_1966:
[----:B-1----:R-:W-:-:S04]  /*15370*/  IMAD.U32 R3, RZ, RZ, UR38 ;  /* 0x00000026ff037e24 */ /* 0x002fc8000f8e00ff */
[----:B------:R1:W2:Y:S03]  /*15380*/  SYNCS.PHASECHK.TRANS64.TRYWAIT P0, [R3+URZ+0x31c48], R6 ;  /* 0x031c4806030075a7 */ /* 0x0002a6000800017f */
[----:B--2---:R-:W-:Y:S05]  /*15390*/  @!P0 NANOSLEEP.SYNCS 0x989680 ;  /* 0x009896800000895d */ /* 0x004fea0003900000 */
[----:B------:R-:W2:Y:S02]  /*153a0*/  @!P0 SYNCS.PHASECHK.TRANS64 P0, [R3+URZ+0x31c48], R6 ;  /* 0x031c4806030085a7 */ /* 0x000ea4000800007f */
[----:B--2---:R-:W-:Y:S05]  /*153b0*/  @!P0 BRA `(.L_x_1966) ;  /* 0xfffffffc00ec8947 */ /* 0x004fea000383ffff */
[----:B------:R-:W-:Y:S05]  /*153c0*/  BRA `(.L_x_2052) ;  /* 0xffffffd000447947 */ /* 0x000fea000383ffff */
.L_x_1973:
[----:B01----:R-:W-:-:S04]  /*153d0*/  IMAD.U32 R3, RZ, RZ, UR38 ;  /* 0x00000026ff037e24 */ /* 0x003fc8000f8e00ff */
[----:B------:R0:W1:Y:S03]  /*153e0*/  SYNCS.PHASECHK.TRANS64.TRYWAIT P0, [R3+URZ+0x31c60], R6 ;  /* 0x031c6006030075a7 */ /* 0x000066000800017f */
[----:B-1----:R-:W-:Y:S05]  /*153f0*/  @!P0 NANOSLEEP.SYNCS 0x989680 ;  /* 0x009896800000895d */ /* 0x002fea0003900000 */
[----:B------:R-:W1:Y:S02]  /*15400*/  @!P0 SYNCS.PHASECHK.TRANS64 P0, [R3+URZ+0x31c60], R6 ;  /* 0x031c6006030085a7 */ /* 0x000e64000800007f */
[----:B-1----:R-:W-:Y:S05]  /*15410*/  @!P0 BRA `(.L_x_1973) ;  /* 0xfffffffc00ec8947 */ /* 0x002fea000383ffff */
[----:B------:R-:W-:Y:S05]  /*15420*/  BRA `(.L_x_2053) ;  /* 0xffffffd4001c7947 */ /* 0x000fea000383ffff */
.L_x_1983:
[----:B-1----:R-:W-:-:S04]  /*15430*/  IMAD.U32 R3, RZ, RZ, UR38 ;  /* 0x00000026ff037e24 */ /* 0x002fc8000f8e00ff */
[----:B------:R1:W2:Y:S03]  /*15440*/  SYNCS.PHASECHK.TRANS64.TRYWAIT P0, [R3+URZ+0x31c40], R12 ;  /* 0x031c400c030075a7 */ /* 0x0002a6000800017f */
[----:B--2---:R-:W-:Y:S05]  /*15450*/  @!P0 NANOSLEEP.SYNCS 0x989680 ;  /* 0x009896800000895d */ /* 0x004fea0003900000 */
[----:B------:R-:W2:Y:S02]  /*15460*/  @!P0 SYNCS.PHASECHK.TRANS64 P0, [R3+URZ+0x31c40], R12 ;  /* 0x031c400c030085a7 */ /* 0x000ea4000800007f */
[----:B--2---:R-:W-:Y:S05]  /*15470*/  @!P0 BRA `(.L_x_1983) ;  /* 0xfffffffc00ec8947 */ /* 0x004fea000383ffff */
[----:B------:R-:W-:Y:S05]  /*15480*/  BRA `(.L_x_2054) ;  /* 0xffffffd8006c7947 */ /* 0x000fea000383ffff */
.L_x_1990:
[----:B0-----:R-:W-:-:S04]  /*15490*/  IMAD.U32 R3, RZ, RZ, UR38 ;  /* 0x00000026ff037e24 */ /* 0x001fc8000f8e00ff */
[----:B------:R0:W1:Y:S03]  /*154a0*/  SYNCS.PHASECHK.TRANS64.TRYWAIT P0, [R3+URZ+0x31c68], R2 ;  /* 0x031c6802030075a7 */ /* 0x000066000800017f */
[----:B-1----:R-:W-:Y:S05]  /*154b0*/  @!P0 NANOSLEEP.SYNCS 0x989680 ;  /* 0x009896800000895d */ /* 0x002fea0003900000 */
[----:B------:R-:W1:Y:S02]  /*154c0*/  @!P0 SYNCS.PHASECHK.TRANS64 P0, [R3+URZ+0x31c68], R2 ;  /* 0x031c6802030085a7 */ /* 0x000e64000800007f */
[----:B-1----:R-:W-:Y:S05]  /*154d0*/  @!P0 BRA `(.L_x_1990) ;  /* 0xfffffffc00ec8947 */ /* 0x002fea000383ffff */
[----:B------:R-:W-:Y:S05]  /*154e0*/  BRA `(.L_x_2055) ;  /* 0xffffffdc00447947 */ /* 0x000fea000383ffff */
.L_x_2000:
[----:B-1----:R-:W-:-:S04]  /*154f0*/  IMAD.U32 R2, RZ, RZ, UR38 ;  /* 0x00000026ff027e24 */ /* 0x002fc8000f8e00ff */
[----:B------:R1:W2:Y:S03]  /*15500*/  SYNCS.PHASECHK.TRANS64.TRYWAIT P0, [R2+URZ+0x31c48], R9 ;  /* 0x031c4809020075a7 */ /* 0x0002a6000800017f */
[----:B--2---:R-:W-:Y:S05]  /*15510*/  @!P0 NANOSLEEP.SYNCS 0x989680 ;  /* 0x009896800000895d */ /* 0x004fea0003900000 */
[----:B------:R-:W2:Y:S02]  /*15520*/  @!P0 SYNCS.PHASECHK.TRANS64 P0, [R2+URZ+0x31c48], R9 ;  /* 0x031c4809020085a7 */ /* 0x000ea4000800007f */
[----:B--2---:R-:W-:Y:S05]  /*15530*/  @!P0 BRA `(.L_x_2000) ;  /* 0xfffffffc00ec8947 */ /* 0x004fea000383ffff */
[----:B------:R-:W-:Y:S05]  /*15540*/  BRA `(.L_x_2056) ;  /* 0xffffffe000a87947 */ /* 0x000fea000383ffff */
.L_x_2007:
[----:B0-----:R-:W-:-:S04]  /*15550*/  IMAD.U32 R2, RZ, RZ, UR38 ;  /* 0x00000026ff027e24 */ /* 0x001fc8000f8e00ff */
[----:B------:R0:W1:Y:S03]  /*15560*/  SYNCS.PHASECHK.TRANS64.TRYWAIT P0, [R2+URZ+0x31c60], R9 ;  /* 0x031c6009020075a7 */ /* 0x000066000800017f */
[----:B-1----:R-:W-:Y:S05]  /*15570*/  @!P0 NANOSLEEP.SYNCS 0x989680 ;  /* 0x009896800000895d */ /* 0x002fea0003900000 */
[----:B------:R-:W1:Y:S02]  /*15580*/  @!P0 SYNCS.PHASECHK.TRANS64 P0, [R2+URZ+0x31c60], R9 ;  /* 0x031c6009020085a7 */ /* 0x000e64000800007f */
[----:B-1----:R-:W-:Y:S05]  /*15590*/  @!P0 BRA `(.L_x_2007) ;  /* 0xfffffffc00ec8947 */ /* 0x002fea000383ffff */
[----:B------:R-:W-:Y:S05]  /*155a0*/  BRA `(.L_x_2057) ;  /* 0xffffffe4007c7947 */ /* 0x000fea000383ffff */
.L_x_2016:
[----:B0-----:R0:W1:Y:S02]  /*155b0*/  SYNCS.PHASECHK.TRANS64.TRYWAIT P0, [R3+URZ+0x31c60], R2 ;  /* 0x031c6002030075a7 */ /* 0x001064000800017f */
[----:B-1----:R-:W-:Y:S05]  /*155c0*/  @!P0 NANOSLEEP.SYNCS 0x989680 ;  /* 0x009896800000895d */ /* 0x002fea0003900000 */
[----:B------:R-:W1:Y:S02]  /*155d0*/  @!P0 SYNCS.PHASECHK.TRANS64 P0, [R3+URZ+0x31c60], R2 ;  /* 0x031c6002030085a7 */ /* 0x000e64000800007f */
[----:B-1----:R-:W-:Y:S05]  /*155e0*/  @!P0 BRA `(.L_x_2016) ;  /* 0xfffffffc00f08947 */ /* 0x002fea000383ffff */
[----:B------:R-:W-:Y:S05]  /*155f0*/  BRA `(.L_x_2058) ;  /* 0xffffffe800747947 */ /* 0x000fea000383ffff */
.L_x_2022:
[----:B0-----:R0:W1:Y:S02]  /*15600*/  SYNCS.PHASECHK.TRANS64.TRYWAIT P0, [R7+URZ+0x31c20], R2 ;  /* 0x031c2002070075a7 */ /* 0x001064000800017f */
[----:B-1----:R-:W-:Y:S05]  /*15610*/  @!P0 NANOSLEEP.SYNCS 0x989680 ;  /* 0x009896800000895d */ /* 0x002fea0003900000 */
[----:B------:R-:W1:Y:S02]  /*15620*/  @!P0 SYNCS.PHASECHK.TRANS64 P0, [R7+URZ+0x31c20], R2 ;  /* 0x031c2002070085a7 */ /* 0x000e64000800007f */
[----:B-1----:R-:W-:Y:S05]  /*15630*/  @!P0 BRA `(.L_x_2022) ;  /* 0xfffffffc00f08947 */ /* 0x002fea000383ffff */
[----:B------:R-:W-:Y:S05]  /*15640*/  BRA `(.L_x_2059) ;  /* 0xffffffec00787947 */ /* 0x000fea000383ffff */
.L_x_2023:
        /* <DEDUP_REMOVED lines=8> */
[----:B0-----:R-:W-:Y:S05]  /*156d0*/  WARPSYNC.COLLECTIVE R15, `(.L_x_2061) ;  /* 0x000000000f087348 */ /* 0x001fea0003c00000 */
[----:B------:R1:W2:Y:S02]  /*156e0*/  SHFL.IDX P6, R14, R13, R12, R11 ;  /* 0x0000000c0d0e7389 */ /* 0x0002a400000c000b */
[----:B012---:R-:W-:Y:S01]  /*156f0*/  ENDCOLLECTIVE ;  /* 0x000000000000791b */ /* 0x007fe20003800000 */
.L_x_2061:
[----:B------:R-:W-:Y:S05]  /*15700*/  BSYNC B0 ;  /* 0x0000000000007941 */ /* 0x000fea0003800000 */
.L_x_2060:
[----:B------:R-:W-:Y:S05]  /*15710*/  BRA `(.L_x_2062) ;  /* 0xffffffec005c7947 */ /* 0x000fea000383ffff */
.L_x_2024:
[----:B------:R-:W-:Y:S01]  /*15720*/  BSSY B0, `(.L_x_2063) ;  /* 0x0000006000007945 */ /* 0x000fe20003800000 */
[----:B------:R-:W-:-:S07]  /*15730*/  IMAD.MOV.U32 R15, RZ, RZ, -0x1 ;  /* 0xffffffffff0f7424 */ /* 0x000fce00078e00ff */
[----:B0-----:R-:W-:Y:S05]  /*15740*/  WARPSYNC.COLLECTIVE R15, `(.L_x_2064) ;  /* 0x000000000f0c7348 */ /* 0x001fea0003c00000 */
[----:B------:R-:W-:Y:S02]  /*15750*/  ELECT P6, UR62, PT ;  /* 0x00000000003e782f */ /* 0x000fe400038c0000 */
[----:B------:R-:W-:Y:S01]  /*15760*/  MOV R14, UR62 ;  /* 0x0000003e000e7c02 */ /* 0x000fe20008000f00 */
[----:B0-----:R-:W-:Y:S10]  /*15770*/  ENDCOLLECTIVE ;  /* 0x000000000000791b */ /* 0x001ff40003800000 */
.L_x_2064:
[----:B------:R-:W-:Y:S05]  /*15780*/  BSYNC B0 ;  /* 0x0000000000007941 */ /* 0x000fea0003800000 */
.L_x_2063:
[----:B------:R-:W-:Y:S05]  /*15790*/  BRA `(.L_x_2065) ;  /* 0xffffffec00507947 */ /* 0x000fea000383ffff */
.L_x_2026:
[----:B0-----:R0:W1:Y:S02]  /*157a0*/  SYNCS.PHASECHK.TRANS64.TRYWAIT P0, [R5+URZ], R4 ;  /* 0x00000004050075a7 */ /* 0x001064000800017f */
[----:B-1----:R-:W-:Y:S05]  /*157b0*/  @!P0 NANOSLEEP.SYNCS 0x989680 ;  /* 0x009896800000895d */ /* 0x002fea0003900000 */
[----:B------:R-:W1:Y:S02]  /*157c0*/  @!P0 SYNCS.PHASECHK.TRANS64 P0, [R5+URZ], R4 ;  /* 0x00000004050085a7 */ /* 0x000e64000800007f */
[----:B-1----:R-:W-:Y:S05]  /*157d0*/  @!P0 BRA `(.L_x_2026) ;  /* 0xfffffffc00f08947 */ /* 0x002fea000383ffff */
[----:B------:R-:W-:Y:S05]  /*157e0*/  BRA `(.L_x_2066) ;  /* 0xffffffec00807947 */ /* 0x000fea000383ffff */
.L_x_2027:
[----:B-1----:R1:W2:Y:S02]  /*157f0*/  SYNCS.PHASECHK.TRANS64.TRYWAIT P0, [R3+URZ], R2 ;  /* 0x00000002030075a7 */ /* 0x0022a4000800017f */
[----:B--2---:R-:W-:Y:S05]  /*15800*/  @!P0 NANOSLEEP.SYNCS 0x989680 ;  /* 0x009896800000895d */ /* 0x004fea0003900000 */
[----:B------:R-:W2:Y:S02]  /*15810*/  @!P0 SYNCS.PHASECHK.TRANS64 P0, [R3+URZ], R2 ;  /* 0x00000002030085a7 */ /* 0x000ea4000800007f */
[----:B--2---:R-:W-:Y:S05]  /*15820*/  @!P0 BRA `(.L_x_2027) ;  /* 0xfffffffc00f08947 */ /* 0x004fea000383ffff */
[----:B------:R-:W-:Y:S05]  /*15830*/  BRA `(.L_x_2067) ;  /* 0xffffffec00747947 */ /* 0x000fea000383ffff */
.L_x_2029:
[----:B0-----:R0:W1:Y:S02]  /*15840*/  SYNCS.PHASECHK.TRANS64.TRYWAIT P0, [R5+URZ], R4 ;  /* 0x00000004050075a7 */ /* 0x001064000800017f */
[----:B-1----:R-:W-:Y:S05]  /*15850*/  @!P0 NANOSLEEP.SYNCS 0x989680 ;  /* 0x009896800000895d */ /* 0x002fea0003900000 */
[----:B------:R-:W1:Y:S02]  /*15860*/  @!P0 SYNCS.PHASECHK.TRANS64 P0, [R5+URZ], R4 ;  /* 0x00000004050085a7 */ /* 0x000e64000800007f */
[----:B-1----:R-:W-:Y:S05]  /*15870*/  @!P0 BRA `(.L_x_2029) ;  /* 0xfffffffc00f08947 */ /* 0x002fea000383ffff */
[----:B------:R-:W-:Y:S05]  /*15880*/  BRA `(.L_x_2068) ;  /* 0xffffffec00787947 */ /* 0x000fea000383ffff */
.L_x_2069:
        /* <DEDUP_REMOVED lines=15> */
.L_x_2782:


//--------------------- .text._ZN7cutlass13device_kernelIN5flash11enable_sm90INS1_16FlashAttnFwdSm90INS1_25CollectiveMainloopFwdSm90ILi2EN4cute5tupleIJNS5_1CILi1EEES8_S8_EEENS6_IJNS7_ILi192EEENS7_ILi144EEENS7_ILi96EEEEEELi96ENS_6half_tEfNS_4arch4Sm90ELb1ELb0ELb1ELb1ELb0ELb0ELb0ELb0ELb1ELb1ELb1ELb0EEENS1_21CollectiveEpilogueFwdINS6_IJSA_SC_SB_EEES9_SE_SG_Li384ELb1ELb1ELb1ELb0EEENS1_36VarlenDynamicPersistentTileSchedulerILi192ELi144ELi384ELi128ELb1ELb1ELb1ELb1ELb1ELb1EEEEEEEEEvNT_6ParamsE --------------------------
	.section	.text._ZN7cutlass13device_kernelIN5flash11enable_sm90INS1_16FlashAttnFwdSm90INS1_25CollectiveMainloopFwdSm90ILi2EN4cute5tupleIJNS5_1CILi1EEES8_S8_EEENS6_IJNS7_ILi192EEENS7_ILi144EEENS7_ILi96EEEEEELi96ENS_6half_tEfNS_4arch4Sm90ELb1ELb0ELb1ELb1ELb0ELb0ELb0ELb0ELb1ELb1ELb1ELb0EEENS1_21CollectiveEpilogueFwdINS6_IJSA_SC_SB_EEES9_SE_SG_Li384ELb1ELb1ELb1ELb0EEENS1_36VarlenDynamicPersistentTileSchedulerILi192ELi144ELi384ELi128ELb1ELb1ELb1ELb1ELb1ELb1EEEEEEEEEvNT_6ParamsE,"ax",@progbits
	.align	128
.text._ZN7cutlass13device_kernelIN5flash11enable_sm90INS1_16FlashAttnFwdSm90INS1_25CollectiveMainloopFwdSm90ILi2EN4cute5tupleIJNS5_1CILi1EEES8_S8_EEENS6_IJNS7_ILi192EEENS7_ILi144EEENS7_ILi96EEEEEELi96ENS_6half_tEfNS_4arch4Sm90ELb1ELb0ELb1ELb1ELb0ELb0ELb0ELb0ELb1ELb1ELb1ELb0EEENS1_21CollectiveEpilogueFwdINS6_IJSA_SC_SB_EEES9_SE_SG_Li384ELb1ELb1ELb1ELb0EEENS1_36VarlenDynamicPersistentTileSchedulerILi192ELi144ELi384ELi128ELb1ELb1ELb1ELb1ELb1ELb1EEEEEEEEEvNT_6ParamsE:
        .type           _ZN7cutlass13device_kernelIN5flash11enable_sm90INS1_16FlashAttnFwdSm90INS1_25CollectiveMainloopFwdSm90ILi2EN4cute5tupleIJNS5_1CILi1EEES8_S8_EEENS6_IJNS7_ILi192EEENS7_ILi144EEENS7_ILi96EEEEEELi96ENS_6half_tEfNS_4arch4Sm90ELb1ELb0ELb1ELb1ELb0ELb0ELb0ELb0ELb1ELb1ELb1ELb0EEENS1_21CollectiveEpilogueFwdINS6_IJSA_SC_SB_EEES9_SE_SG_Li384ELb1ELb1ELb1ELb0EEENS1_36VarlenDynamicPersistentTileSchedulerILi192ELi144ELi384ELi128ELb1ELb1ELb1ELb1ELb1ELb1EEEEEEEEEvNT_6ParamsE,@function
        .size           _ZN7cutlass13device_kernelIN5flash11enable_sm90INS1_16FlashAttnFwdSm90INS1_25CollectiveMainloopFwdSm90ILi2EN4cute5tupleIJNS5_1CILi1EEES8_S8_EEENS6_IJNS7_ILi192EEENS7_ILi144EEENS7_ILi96EEEEEELi96ENS_6half_tEfNS_4arch4Sm90ELb1ELb0ELb1ELb1ELb0ELb0ELb0ELb0ELb1ELb1ELb1ELb0EEENS1_21CollectiveEpilogueFwdINS6_IJSA_SC_SB_EEES9_SE_SG_Li384ELb1ELb1ELb1ELb0EEENS1_36VarlenDynamicPersistentTileSchedulerILi192ELi144ELi384ELi128ELb1ELb1ELb1ELb1ELb1ELb1EEEEEEEEEvNT_6ParamsE,(.L_x_2783 - _ZN7cutlass13device_kernelIN5flash11enable_sm90INS1_16FlashAttnFwdSm90INS1_25CollectiveMainloopFwdSm90ILi2EN4cute5tupleIJNS5_1CILi1EEES8_S8_EEENS6_IJNS7_ILi192EEENS7_ILi144EEENS7_ILi96EEEEEELi96ENS_6half_tEfNS_4arch4Sm90ELb1ELb0ELb1ELb1ELb0ELb0ELb0ELb0ELb1ELb1ELb1ELb0EEENS1_21CollectiveEpilogueFwdINS6_IJSA_SC_SB_EEES9_SE_SG_Li384ELb1ELb1ELb1ELb0EEENS1_36VarlenDynamicPersistentTileSchedulerILi192ELi144ELi384ELi128ELb1ELb1ELb1ELb1ELb1ELb1EEEEEEEEEvNT_6ParamsE)
        .other          _ZN7cutlass13device_kernelIN5flash11enable_sm90INS1_16FlashAttnFwdSm90INS1_25CollectiveMainloopFwdSm90ILi2EN4cute5tupleIJNS5_1CILi1EEES8_S8_EEENS6_IJNS7_ILi192EEENS7_ILi144EEENS7_ILi96EEEEEELi96ENS_6half_tEfNS_4arch4Sm90ELb1ELb0ELb1ELb1ELb0ELb0ELb0ELb0ELb1ELb1ELb1ELb0EEENS1_21CollectiveEpilogueFwdINS6_IJSA_SC_SB_EEES9_SE_SG_Li384ELb1ELb1ELb1ELb0EEENS1_36VarlenDynamicPersistentTileSchedulerILi192ELi144ELi384ELi128ELb1ELb1ELb1ELb1ELb1ELb1EEEEEEEEEvNT_6ParamsE,@"STO_CUDA_ENTRY STV_DEFAULT"
_ZN7cutlass13device_kernelIN5flash11enable_sm90INS1_16FlashAttnFwdSm90INS1_25CollectiveMainloopFwdSm90ILi2EN4cute5tupleIJNS5_1CILi1EEES8_S8_EEENS6_IJNS7_ILi192EEENS7_ILi144EEENS7_ILi96EEEEEELi96ENS_6half_tEfNS_4arch4Sm90ELb1ELb0ELb1ELb1ELb0ELb0ELb0ELb0ELb1ELb1ELb1ELb0EEENS1_21CollectiveEpilogueFwdINS6_IJSA_SC_SB_EEES9_SE_SG_Li384ELb1ELb1ELb1ELb0EEENS1_36VarlenDynamicPersistentTileSchedulerILi192ELi144ELi384ELi128ELb1ELb1ELb1ELb1ELb1ELb1EEEEEEEEEvNT_6ParamsE:
        /* <DEDUP_REMOVED lines=18> */
.L_x_2071:
[----:B------:R-:W-:Y:S05]  /*0120*/  BSYNC B0 ;  /* 0x0000000000007941 */ /* 0x000fea0003800000 */
.L_x_2070:
        /* <DEDUP_REMOVED lines=41> */
.L_x_2072:
        /* <DEDUP_REMOVED lines=22> */
.L_x_2073:
        /* <DEDUP_REMOVED lines=18> */
.L_x_2074:
        /* <DEDUP_REMOVED lines=22> */
.L_x_2075:
        /* <DEDUP_REMOVED lines=22> */
.L_x_2076:
        /* <DEDUP_REMOVED lines=8> */
.L_x_2078:
        /* <DEDUP_REMOVED lines=24> */
[----:B------:R-:W-:-:S04]  /*0b00*/  SHF.R.S32.HI R0, RZ, 0x1f, R16 ;  /* 0x0000001fff007819 */ /* 0x000fc80000011410 */
[CC--:B------:R-:W-:Y:S02]  /*0b10*/  LEA.HI R2, R0.reuse, R16.reuse, RZ, 0x4 ;  /* 0x0000001000027211 */ /* 0x0c0fe400078f20ff */
[----:B------:R-:W-:Y:S02]  /*0b20*/  LEA.HI R7, R0, R16, RZ, 0x5 ;  /* 0x0000001000077211 */ /* 0x000fe400078f28ff */
[----:B------:R-:W-:Y:S02]  /*0b30*/  SHF.R.S32.HI R5, RZ, 0x4, R2 ;  /* 0x00000004ff057819 */ /* 0x000fe40000011402 */
[----:B------:R-:W-:Y:S02]  /*0b40*/  SHF.R.S32.HI R10, RZ, 0x5, R7 ;  /* 0x00000005ff0a7819 */ /* 0x000fe40000011407 */
[----:B--2---:R-:W-:Y:S02]  /*0b50*/  R2UR UR4, R3 ;  /* 0x00000000030472ca */ /* 0x004fe400000e0000 */
[----:B------:R-:W-:-:S02]  /*0b60*/  LOP3.LUT R3, R2, 0xfffffff0, RZ, 0xc0, !PT ;  /* 0xfffffff002037812 */ /* 0x000fc400078ec0ff */
[----:B------:R-:W-:-:S03]  /*0b70*/  LEA.HI R2, R2, R5, RZ, 0x1 ;  /* 0x0000000502027211 */ /* 0x000fc600078f08ff */
[----:B------:R-:W-:Y:S01]  /*0b80*/  IMAD.IADD R3, R16, 0x1, -R3 ;  /* 0x0000000110037824 */ /* 0x000fe200078e0a03 */
[----:B------:R-:W-:Y:S02]  /*0b90*/  LOP3.LUT R6, R2, 0x1ffffffe, RZ, 0xc0, !PT ;  /* 0x1ffffffe02067812 */ /* 0x000fe400078ec0ff */
[-C--:B------:R-:W-:Y:S01]  /*0ba0*/  LEA.HI R2, R0, R16.reuse, RZ, 0x7 ;  /* 0x0000001000027211 */ /* 0x080fe200078f38ff */
[--C-:B------:R-:W-:Y:S01]  /*0bb0*/  IMAD R14, R10, 0x10, R3.reuse ;  /* 0x000000100a0e7824 */ /* 0x100fe200078e0203 */
[----:B------:R-:W-:Y:S01]  /*0bc0*/  SHF.R.S32.HI R4, RZ, 0x1f, R3 ;  /* 0x0000001fff047819 */ /* 0x000fe20000011403 */
[----:B------:R-:W-:Y:S01]  /*0bd0*/  IMAD.IADD R6, R5, 0x1, -R6 ;  /* 0x0000000105067824 */ /* 0x000fe200078e0a06 */
[----:B------:R-:W-:Y:S01]  /*0be0*/  LOP3.LUT R8, R2, 0xffffff80, RZ, 0xc0, !PT ;  /* 0xffffff8002087812 */ /* 0x000fe200078ec0ff */
[----:B------:R-:W-:Y:S01]  /*0bf0*/  ULOP3.LUT UR7, UR4, 0x1, URZ, 0xfc, !UPT ;  /* 0x0000000104077892 */ /* 0x000fe2000f8efc3f */
[CC--:B------:R-:W-:Y:S02]  /*0c00*/  LEA.HI R5, R4.reuse, R3.reuse, RZ, 0x3 ;  /* 0x0000000304057211 */ /* 0x0c0fe400078f18ff */
[----:B------:R-:W-:Y:S01]  /*0c10*/  LEA.HI R4, R4, R3, RZ, 0x2 ;  /* 0x0000000304047211 */ /* 0x000fe200078f10ff */
[----:B------:R-:W-:Y:S01]  /*0c20*/  IMAD.IADD R15, R16, 0x1, -R8 ;  /* 0x00000001100f7824 */ /* 0x000fe200078e0a08 */
[----:B------:R-:W-:Y:S01]  /*0c30*/  LEA.HI R0, R0, R16, RZ, 0x2 ;  /* 0x0000001000007211 */ /* 0x000fe200078f10ff */
[----:B------:R-:W-:Y:S01]  /*0c40*/  IMAD.SHL.U32 R5, R5, 0x10, RZ ;  /* 0x0000001005057824 */ /* 0x000fe200078e00ff */
[----:B------:R-:W-:Y:S01]  /*0c50*/  LOP3.LUT R8, R4, 0x7fffffc, RZ, 0xc0, !PT ;  /* 0x07fffffc04087812 */ /* 0x000fe200078ec0ff */
[----:B------:R-:W-:Y:S01]  /*0c60*/  UMOV UR4, URZ ;  /* 0x0000003f00047c82 */ /* 0x000fe20008000000 */
[----:B------:R-:W-:-:S02]  /*0c70*/  SHF.R.S32.HI R4, RZ, 0x2, R4 ;  /* 0x00000002ff047819 */ /* 0x000fc40000011404 */
[----:B------:R-:W-:Y:S01]  /*0c80*/  SHF.R.S32.HI R9, RZ, 0x1f, R15 ;  /* 0x0000001fff097819 */ /* 0x000fe2000001140f */
[----:B------:R-:W-:Y:S01]  /*0c90*/  IMAD.IADD R8, R3, 0x1, -R8 ;  /* 0x0000000103087824 */ /* 0x000fe200078e0a08 */
[----:B------:R-:W-:Y:S01]  /*0ca0*/  LOP3.LUT R5, R5, 0x7fffff80, RZ, 0xc0, !PT ;  /* 0x7fffff8005057812 */ /* 0x000fe200078ec0ff */
[----:B------:R-:W-:Y:S01]  /*0cb0*/  IMAD.SHL.U32 R4, R4, 0x40, RZ ;  /* 0x0000004004047824 */ /* 0x000fe200078e00ff */
[----:B------:R-:W-:Y:S01]  /*0cc0*/  LEA.HI R12, R9, R15, RZ, 0x2 ;  /* 0x0000000f090c7211 */ /* 0x000fe200078f10ff */
[----:B------:R-:W-:Y:S01]  /*0cd0*/  IMAD.SHL.U32 R3, R6, 0x8, RZ ;  /* 0x0000000806037824 */ /* 0x000fe200078e00ff */
[----:B------:R-:W-:Y:S01]  /*0ce0*/  SHF.R.S32.HI R17, RZ, 0x7, R2 ;  /* 0x00000007ff117819 */ /* 0x000fe20000011402 */
[----:B------:R-:W-:Y:S01]  /*0cf0*/  IMAD R5, R10, 0x100, R5 ;  /* 0x000001000a057824 */ /* 0x000fe200078e0205 */
[----:B------:R-:W-:Y:S02]  /*0d00*/  LOP3.LUT R4, R4, 0x40, RZ, 0xc0, !PT ;  /* 0x0000004004047812 */ /* 0x000fe400078ec0ff */
[--C-:B------:R-:W-:Y:S01]  /*0d10*/  SHF.R.S32.HI R10, RZ, 0x2, R12.reuse ;  /* 0x00000002ff0a7819 */ /* 0x100fe2000001140c */
[----:B------:R-:W-:Y:S01]  /*0d20*/  IMAD R7, R8, 0x10, R5 ;  /* 0x0000001008077824 */ /* 0x000fe200078e0205 */
[----:B------:R-:W-:Y:S01]  /*0d30*/  SHF.R.S32.HI R13, RZ, 0x1f, R12 ;  /* 0x0000001fff0d7819 */ /* 0x000fe2000001140c */
[----:B------:R-:W-:Y:S01]  /*0d40*/  IMAD.HI R6, R17, 0x55555556, RZ ;  /* 0x5555555611067827 */ /* 0x000fe200078e02ff */
[----:B------:R-:W-:-:S02]  /*0d50*/  LOP3.LUT R2, R4, 0x8, R3, 0xf8, !PT ;  /* 0x0000000804027812 */ /* 0x000fc400078ef803 */
[----:B------:R-:W-:Y:S01]  /*0d60*/  SHF.R.U32.HI R5, RZ, 0x3, R4 ;  /* 0x00000003ff057819 */ /* 0x000fe20000011604 */
[----:B------:R-:W-:Y:S01]  /*0d70*/  IMAD.U32 R4, R14, 0x20, R3 ;  /* 0x000000200e047824 */ /* 0x000fe200078e0003 */
[----:B------:R-:W-:Y:S01]  /*0d80*/  LEA.HI R13, R13, R10, RZ, 0x3 ;  /* 0x0000000a0d0d7211 */ /* 0x000fe200078f18ff */
[----:B------:R-:W-:Y:S01]  /*0d90*/  IMAD.U32 R8, RZ, RZ, UR7 ;  /* 0x00000007ff087e24 */ /* 0x000fe2000f8e00ff */
[----:B------:R-:W-:Y:S02]  /*0da0*/  LOP3.LUT R3, R0, 0xfffffffc, RZ, 0xc0, !PT ;  /* 0xfffffffc00037812 */ /* 0x000fe400078ec0ff */
[----:B------:R-:W-:Y:S01]  /*0db0*/  LEA.HI R9, R9, R15, RZ, 0x5 ;  /* 0x0000000f09097211 */ /* 0x000fe200078f28ff */
[----:B------:R0:W-:Y:S01]  /*0dc0*/  STL [R1+0x40], R4 ;  /* 0x0000400401007387 */ /* 0x0001e20000100800 */
[----:B------:R-:W-:Y:S02]  /*0dd0*/  LOP3.LUT R13, R13, 0xfffffff8, RZ, 0xc0, !PT ;  /* 0xfffffff80d0d7812 */ /* 0x000fe400078ec0ff */
[----:B------:R-:W-:Y:S01]  /*0de0*/  LOP3.LUT R2, R2, R5, RZ, 0x3c, !PT ;  /* 0x0000000502027212 */ /* 0x000fe200078e3cff */
[----:B------:R-:W-:Y:S01]  /*0df0*/  IMAD.IADD R5, R16, 0x1, -R3 ;  /* 0x0000000110057824 */ /* 0x000fe200078e0a03 */
[----:B------:R-:W-:Y:S01]  /*0e00*/  LOP3.LUT R12, R12, 0x7ffffffc, RZ, 0xc0, !PT ;  /* 0x7ffffffc0c0c7812 */ /* 0x000fe200078ec0ff */
[----:B------:R-:W-:Y:S01]  /*0e10*/  IMAD.IADD R10, R10, 0x1, -R13 ;  /* 0x000000010a0a7824 */ /* 0x000fe200078e0a0d */
[----:B------:R-:W-:Y:S01]  /*0e20*/  LEA.HI R6, R6, R6, RZ, 0x1 ;  /* 0x0000000606067211 */ /* 0x000fe200078f08ff */
[----:B------:R-:W-:Y:S01]  /*0e30*/  IMAD.SHL.U32 R146, R5, 0x8, RZ ;  /* 0x0000000805927824 */ /* 0x000fe200078e00ff */
[----:B------:R-:W-:Y:S01]  /*0e40*/  SHF.R.S32.HI R9, RZ, 0x5, R9 ;  /* 0x00000005ff097819 */ /* 0x000fe20000011409 */
[----:B------:R-:W-:Y:S01]  /*0e50*/  IMAD.IADD R12, R15, 0x1, -R12 ;  /* 0x000000010f0c7824 */ /* 0x000fe200078e0a0c */
[----:B------:R-:W-:Y:S01]  /*0e60*/  LEA.HI R3, R5, R5, RZ, 0x1 ;  /* 0x0000000505037211 */ /* 0x000fe200078f08ff */
[----:B------:R-:W-:Y:S01]  /*0e70*/  IMAD R6, R6, -0x3, R17 ;  /* 0xfffffffd06067824 */ /* 0x000fe200078e0211 */
[----:B------:R-:W-:Y:S01]  /*0e80*/  SHF.R.S32.HI R0, RZ, 0x2, R0 ;  /* 0x00000002ff007819 */ /* 0x000fe20000011400 */
[----:B------:R-:W-:Y:S01]  /*0e90*/  IMAD R9, R9, 0x10, R10 ;  /* 0x0000001009097824 */ /* 0x000fe200078e020a */
[----:B------:R-:W-:Y:S01]  /*0ea0*/  LOP3.LUT R3, R3, 0x1ffffffe, RZ, 0xc0, !PT ;  /* 0x1ffffffe03037812 */ /* 0x000fe200078ec0ff */
[----:B------:R-:W-:-:S02]  /*0eb0*/  VIADD R148, R146, 0x20 ;  /* 0x0000002092947836 */ /* 0x000fc40000000000 */
[----:B------:R-:W-:Y:S02]  /*0ec0*/  IMAD.SHL.U32 R18, R12, 0x2, RZ ;  /* 0x000000020c127824 */ /* 0x000fe400078e00ff */
[----:B0-----:R-:W-:Y:S01]  /*0ed0*/  IMAD R4, R6, 0x40, R9 ;  /* 0x0000004006047824 */ /* 0x001fe200078e0209 */
[----:B------:R-:W-:Y:S01]  /*0ee0*/  SHF.R.S32.HI R0, RZ, 0x1f, R148 ;  /* 0x0000001fff007819 */ /* 0x000fe20000011494 */
[----:B------:R-:W-:Y:S02]  /*0ef0*/  IMAD.U32 R6, RZ, RZ, UR4 ;  /* 0x00000004ff067e24 */ /* 0x000fe4000f8e00ff */
[----:B------:R-:W-:Y:S01]  /*0f00*/  IMAD.IADD R3, R5, 0x1, -R3 ;  /* 0x0000000105037824 */ /* 0x000fe200078e0a03 */
[----:B------:R-:W-:Y:S01]  /*0f10*/  STL [R1+0x3c], R4 ;  /* 0x00003c0401007387 */ /* 0x000fe20000100800 */
[----:B------:R-:W-:Y:S02]  /*0f20*/  VIADD R151, R146, 0x40 ;  /* 0x0000004092977836 */ /* 0x000fe40000000000 */
[C---:B------:R-:W-:Y:S01]  /*0f30*/  VIADD R5, R18.reuse, 0x20 ;  /* 0x0000002012057836 */ /* 0x040fe20000000000 */
[----:B------:R-:W-:Y:S01]  /*0f40*/  STL [R1+0x44], R8 ;  /* 0x0000440801007387 */ /* 0x000fe20000100800 */
[----:B------:R-:W-:-:S02]  /*0f50*/  VIADD R0, R18, 0x28 ;  /* 0x0000002812007836 */ /* 0x000fc40000000000 */
[C---:B------:R-:W-:Y:S01]  /*0f60*/  VIADD R157, R18.reuse, 0x30 ;  /* 0x00000030129d7836 */ /* 0x040fe20000000000 */
[----:B------:R0:W-:Y:S01]  /*0f70*/  STL [R1+0x1c], R6 ;  /* 0x00001c0601007387 */ /* 0x0001e20000100800 */
[C---:B------:R-:W-:Y:S01]  /*0f80*/  VIADD R156, R18.reuse, 0x38 ;  /* 0x00000038129c7836 */ /* 0x040fe20000000000 */
[----:B------:R-:W-:Y:S01]  /*0f90*/  SHF.R.S32.HI R5, RZ, 0x1f, R5 ;  /* 0x0000001fff057819 */ /* 0x000fe20000011405 */
[----:B------:R-:W-:Y:S01]  /*0fa0*/  VIADD R155, R18, 0x40 ;  /* 0x00000040129b7836 */ /* 0x000fe20000000000 */
[----:B------:R-:W-:Y:S01]  /*0fb0*/  SHF.R.S32.HI R0, RZ, 0x1f, R0 ;  /* 0x0000001fff007819 */ /* 0x000fe20000011400 */
[----:B------:R-:W-:Y:S01]  /*0fc0*/  IMAD.IADD R2, R2, 0x1, R7 ;  /* 0x0000000102027824 */ /* 0x000fe200078e0207 */
[----:B------:R-:W-:Y:S01]  /*0fd0*/  SHF.R.S32.HI R5, RZ, 0x1f, R156 ;  /* 0x0000001fff057819 */ /* 0x000fe2000001149c */
[C---:B------:R-:W-:Y:S01]  /*0fe0*/  VIADD R154, R18.reuse, 0x48 ;  /* 0x00000048129a7836 */ /* 0x040fe20000000000 */
[----:B------:R-:W-:Y:S01]  /*0ff0*/  SHF.R.S32.HI R0, RZ, 0x1f, R155 ;  /* 0x0000001fff007819 */ /* 0x000fe2000001149b */
[C---:B------:R-:W-:Y:S01]  /*1000*/  VIADD R153, R18.reuse, 0x50 ;  /* 0x0000005012997836 */ /* 0x040fe20000000000 */
[----:B0-----:R-:W-:Y:S01]  /*1010*/  SHF.R.S32.HI R6, RZ, 0x1f, R151 ;  /* 0x0000001fff067819 */ /* 0x001fe20000011497 */
[----:B------:R-:W-:Y:S01]  /*1020*/  VIADD R152, R18, 0x58 ;  /* 0x0000005812987836 */ /* 0x000fe20000000000 */
[----:B------:R-:W-:Y:S01]  /*1030*/  SHF.R.S32.HI R6, RZ, 0x1f, R157 ;  /* 0x0000001fff067819 */ /* 0x000fe2000001149d */
[----:B------:R-:W-:Y:S01]  /*1040*/  IMAD.MOV.U32 R7, RZ, RZ, R11 ;  /* 0x000000ffff077224 */ /* 0x000fe200078e000b */
[----:B------:R-:W-:Y:S01]  /*1050*/  SHF.R.S32.HI R6, RZ, 0x1f, R154 ;  /* 0x0000001fff067819 */ /* 0x000fe2000001149a */
[----:B------:R-:W-:Y:S01]  /*1060*/  IMAD R145, R3, 0x8, R4 ;  /* 0x0000000803917824 */ /* 0x000fe200078e0204 */
[----:B------:R-:W-:-:S02]  /*1070*/  SHF.R.S32.HI R5, RZ, 0x1f, R153 ;  /* 0x0000001fff057819 */ /* 0x000fc40000011499 */
[----:B------:R-:W-:Y:S02]  /*1080*/  SHF.R.S32.HI R0, RZ, 0x1f, R152 ;  /* 0x0000001fff007819 */ /* 0x000fe40000011498 */
[----:B------:R-:W-:-:S07]  /*1090*/  LEA R2, R2, UR37, 0x1 ;  /* 0x0000002502027c11 */ /* 0x000fce000f8e08ff */
.L_x_2128:
[----:B012-4-:R-:W0:Y:S01]  /*10a0*/  LDC.64 R4, c[0x0][0xc88] ;  /* 0x00032200ff047b82 */ /* 0x017e220000000a00 */
[----:B------:R-:W-:Y:S01]  /*10b0*/  ULDC.64 UR12, c[0x0][0x208] ;  /* 0x00008200000c7ab9 */ /* 0x000fe20000000a00 */
[----:B------:R-:W-:Y:S01]  /*10c0*/  ULDC.64 UR8, c[0x0][0xa28] ;  /* 0x00028a0000087ab9 */ /* 0x000fe20000000a00 */
[----:B------:R-:W-:Y:S01]  /*10d0*/  ULDC.64 UR10, c[0x0][0xa18] ;  /* 0x00028600000a7ab9 */ /* 0x000fe20000000a00 */
[----:B0-----:R-:W-:-:S06]  /*10e0*/  IMAD.WIDE R4, R7, 0x4, R4 ;  /* 0x0000000407047825 */ /* 0x001fcc00078e0204 */
        /* <DEDUP_REMOVED lines=9> */
[----:B------:R-:W-:Y:S01]  /*1180*/  IMAD.U32 R150, RZ, RZ, UR4 ;  /* 0x00000004ff967e24 */ /* 0x000fe2000f8e00ff */
[----:B------:R-:W-:-:S04]  /*1190*/  @UP0 ULEA UR8, UP2, UR4, UR8, 0x2 ;  /* 0x0000000804080291 */ /* 0x000fc8000f84103f */
[----:B------:R-:W-:Y:S02]  /*11a0*/  @UP0 ULEA.HI.X UR9, UR4, UR9, UR7, 0x2, UP2 ;  /* 0x0000000904090291 */ /* 0x000fe400090f1407 */
[----:B---3--:R-:W-:Y:S01]  /*11b0*/  IMAD.U32 R8, RZ, RZ, UR7 ;  /* 0x00000007ff087e24 */ /* 0x008fe2000f8e00ff */
[----:B------:R-:W-:Y:S01]  /*11c0*/  @UP1 ULEA UR10, UP0, UR4, UR10, 0x2 ;  /* 0x0000000a040a1291 */ /* 0x000fe2000f80103f */
[----:B------:R-:W-:-:S03]  /*11d0*/  IMAD.U32 R4, RZ, RZ, UR8 ;  /* 0x00000008ff047e24 */ /* 0x000fc6000f8e00ff */
[----:B------:R-:W-:Y:S01]  /*11e0*/  @UP1 ULEA.HI.X UR11, UR4, UR11, UR7, 0x2, UP0 ;  /* 0x0000000b040b1291 */ /* 0x000fe200080f1407 */
[----:B------:R-:W-:Y:S01]  /*11f0*/  IMAD.U32 R5, RZ, RZ, UR9 ;  /* 0x00000009ff057e24 */ /* 0x000fe2000f8e00ff */
[----:B------:R-:W-:Y:S01]  /*1200*/  ULDC.64 UR8, c[0x0][0x418] ;  /* 0x0001060000087ab9 */ /* 0x000fe20000000a00 */
[----:B------:R-:W-:Y:S01]  /*1210*/  IMAD.U32 R6, RZ, RZ, UR10 ;  /* 0x0000000aff067e24 */ /* 0x000fe2000f8e00ff */
[----:B------:R0:W-:Y:S02]  /*1220*/  STL [R1+0x18], R8 ;  /* 0x0000180801007387 */ /* 0x0001e40000100800 */
[----:B------:R-:W-:Y:S02]  /*1230*/  IMAD.U32 R7, RZ, RZ, UR11 ;  /* 0x0000000bff077e24 */ /* 0x000fe4000f8e00ff */
[----:B------:R-:W2:Y:S01]  /*1240*/  @P0 LDG.E R4, desc[UR12][R4.64] ;  /* 0x0000000c04040981 */ /* 0x000ea2000c1e1900 */
[----:B------:R-:W-:Y:S02]  /*1250*/  UISETP.NE.U32.AND UP0, UPT, UR8, URZ, UPT ;  /* 0x0000003f0800728c */ /* 0x000fe4000bf05070 */
[----:B------:R-:W-:Y:S01]  /*1260*/  ULOP3.LUT UR7, UR6, 0xff0000, URZ, 0xc0, !UPT ;  /* 0x00ff000006077892 */ /* 0x000fe2000f8ec03f */
[----:B------:R-:W3:Y:S01]  /*1270*/  @P2 LDG.E R6, desc[UR12][R6.64] ;  /* 0x0000000c06062981 */ /* 0x000ee2000c1e1900 */
[----:B------:R-:W-:-:S02]  /*1280*/  ULOP3.LUT UR8, UR6, 0xff000000, URZ, 0xc0, !UPT ;  /* 0xff00000006087892 */ /* 0x000fc4000f8ec03f */
[----:B------:R-:W-:Y:S01]  /*1290*/  ULOP3.LUT UR6, UR6, 0xffff, URZ, 0xc0, !UPT ;  /* 0x0000ffff06067892 */ /* 0x000fe2000f8ec03f */
[----:B------:R-:W-:Y:S01]  /*12a0*/  ULDC UR11, c[0x0][0x288] ;  /* 0x0000a200000b7ab9 */ /* 0x000fe20000000800 */
[----:B------:R-:W-:Y:S01]  /*12b0*/  UISETP.NE.AND.EX UP0, UPT, UR9, URZ, UPT, UP0 ;  /* 0x0000003f0900728c */ /* 0x000fe2000bf05300 */
[----:B------:R-:W-:-:S03]  /*12c0*/  ULDC.64 UR12, c[0x0][0xa20] ;  /* 0x00028800000c7ab9 */ /* 0x000fc60000000a00 */
[----:B-----5:R-:W-:Y:S01]  /*12d0*/  IMAD.U32 R0, RZ, RZ, UR6 ;  /* 0x00000006ff007e24 */ /* 0x020fe2000f8e00ff */
[----:B------:R-:W-:Y:S01]  /*12e0*/  ULDC UR9, c[0x0][0x424] ;  /* 0x0001090000097ab9 */ /* 0x000fe20000000800 */
[----:B------:R-:W-:Y:S01]  /*12f0*/  USHF.R.U32.HI UR8, URZ, 0x8, UR8 ;  /* 0x000000083f087899 */ /* 0x000fe20008011608 */
[----:B------:R-:W-:Y:S01]  /*1300*/  ISETP.NE.U32.AND P1, PT, RZ, UR12, PT ;  /* 0x0000000cff007c0c */ /* 0x000fe2000bf25070 */
[----:B------:R-:W-:Y:S01]  /*1310*/  USEL UR9, UR9, 0x1, UP0 ;  /* 0x0000000109097887 */ /* 0x000fe20008000000 */
[----:B------:R0:W-:Y:S01]  /*1320*/  STL [R1+0x8], R0 ;  /* 0x0000080001007387 */ /* 0x0001e20000100800 */
[----:B------:R-:W-:Y:S01]  /*1330*/  ULDC UR10, c[0x0][0x2f0] ;  /* 0x0000bc00000a7ab9 */ /* 0x000fe20000000800 */
[----:B------:R-:W-:Y:S01]  /*1340*/  UMOV UR4, URZ ;  /* 0x0000003f00047c82 */ /* 0x000fe20008000000 */
[----:B------:R-:W-:Y:S01]  /*1350*/  ULEA.HI UR7, UR7, UR8, URZ, 0x10 ;  /* 0x0000000807077291 */ /* 0x000fe2000f8f803f */
[----:B------:R-:W-:Y:S01]  /*1360*/  ISETP.NE.AND.EX P1, PT, RZ, UR13, PT, P1 ;  /* 0x0000000dff007c0c */ /* 0x000fe2000bf25310 */
[----:B------:R-:W-:Y:S01]  /*1370*/  UIMAD UR10, UR9, UR10, URZ ;  /* 0x0000000a090a72a4 */ /* 0x000fe2000f8e023f */
[----:B--2---:R-:W-:-:S02]  /*1380*/  @P0 R2UR UR4, R4 ;  /* 0x00000000040402ca */ /* 0x004fc400000e0000 */
[----:B---3--:R-:W-:-:S13]  /*1390*/  @P2 R2UR UR11, R6 ;  /* 0x00000000060b22ca */ /* 0x008fda00000e0000 */
[----:B------:R-:W-:Y:S01]  /*13a0*/  IMAD.U32 R17, RZ, RZ, UR11 ;  /* 0x0000000bff117e24 */ /* 0x000fe2000f8e00ff */
[----:B0-----:R-:W-:Y:S06]  /*13b0*/  @P2 BRA `(.L_x_2079) ;  /* 0x0000000000402947 */ /* 0x001fec0003800000 */
        /* <DEDUP_REMOVED lines=14> */
[----:B------:R-:W-:-:S06]  /*14a0*/  UIADD3 UR6, -UR6, UR8, URZ ;  /* 0x0000000806067290 */ /* 0x000fcc000fffe13f */
[----:B------:R-:W-:-:S07]  /*14b0*/  IMAD.U32 R17, RZ, RZ, UR6 ;  /* 0x00000006ff117e24 */ /* 0x000fce000f8e00ff */
.L_x_2079:
[----:B------:R-:W-:Y:S05]  /*14c0*/  @!P1 BRA `(.L_x_2080) ;  /* 0x0000000000289947 */ /* 0x000fea0003800000 */
[----:B------:R-:W-:Y:S01]  /*14d0*/  R2UR UR8, R150 ;  /* 0x00000000960872ca */ /* 0x000fe200000e0000 */
[----:B------:R-:W-:Y:S01]  /*14e0*/  ULDC.64 UR10, c[0x0][0x208] ;  /* 0x00008200000a7ab9 */ /* 0x000fe20000000a00 */
[----:B------:R-:W-:-:S11]  /*14f0*/  R2UR UR9, R8 ;  /* 0x00000000080972ca */ /* 0x000fd600000e0000 */
[----:B------:R-:W-:-:S04]  /*1500*/  ULEA UR6, UP0, UR8, UR12, 0x2 ;  /* 0x0000000c08067291 */ /* 0x000fc8000f80103f */
[----:B------:R-:W-:Y:S02]  /*1510*/  ULEA.HI.X UR8, UR8, UR13, UR9, 0x2, UP0 ;  /* 0x0000000d08087291 */ /* 0x000fe400080f1409 */
[----:B------:R-:W-:-:S04]  /*1520*/  IMAD.U32 R4, RZ, RZ, UR6 ;  /* 0x00000006ff047e24 */ /* 0x000fc8000f8e00ff */
[----:B------:R-:W-:-:S05]  /*1530*/  IMAD.U32 R5, RZ, RZ, UR8 ;  /* 0x00000008ff057e24 */ /* 0x000fca000f8e00ff */
[----:B------:R-:W2:Y:S02]  /*1540*/  LDG.E R4, desc[UR10][R4.64] ;  /* 0x0000000a04047981 */ /* 0x000ea4000c1e1900 */
[----:B--2---:R-:W-:Y:S01]  /*1550*/  R2UR UR10, R4 ;  /* 0x00000000040a72ca */ /* 0x004fe200000e0000 */
[----:B------:R-:W-:-:S14]  /*1560*/  BRA `(.L_x_2081) ;  /* 0x00000000003c7947 */ /* 0x000fdc0003800000 */
.L_x_2080:
        /* <DEDUP_REMOVED lines=15> */
.L_x_2081:
[----:B------:R-:W-:Y:S01]  /*1660*/  ULDC UR6, c[0x0][0x448] ;  /* 0x0001120000067ab9 */ /* 0x000fe20000000800 */
[----:B------:R-:W-:Y:S01]  /*1670*/  R2UR UR8, R17 ;  /* 0x00000000110872ca */ /* 0x000fe200000e0000 */
[----:B------:R-:W-:Y:S02]  /*1680*/  UISETP.NE.AND UP0, UPT, UR6, 0x1, UPT ;  /* 0x000000010600788c */ /* 0x000fe4000bf05270 */
[----:B------:R-:W-:Y:S02]  /*1690*/  UIMAD UR5, UR5, 0xc0, URZ ;  /* 0x000000c0050578a4 */ /* 0x000fe4000f8e023f */
[----:B------:R-:W-:Y:S02]  /*16a0*/  UIADD3 UR10, -UR4, UR10, URZ ;  /* 0x0000000a040a7290 */ /* 0x000fe4000fffe13f */
[----:B------:R-:W-:Y:S02]  /*16b0*/  UIADD3 UR6, UR5, 0xbf, URZ ;  /* 0x000000bf05067890 */ /* 0x000fe4000fffe03f */
[----:B------:R-:W-:-:S02]  /*16c0*/  IMAD.U32 R23, RZ, RZ, UR5 ;  /* 0x00000005ff177e24 */ /* 0x000fc4000f8e00ff */
[----:B------:R-:W-:Y:S01]  /*16d0*/  IMAD.U32 R19, RZ, RZ, UR10 ;  /* 0x0000000aff137e24 */ /* 0x000fe2000f8e00ff */
[----:B------:R-:W-:Y:S01]  /*16e0*/  @UP0 ULDC UR4, c[0x0][0x44c] ;  /* 0x0001130000040ab9 */ /* 0x000fe20000000800 */
[----:B------:R-:W-:Y:S01]  /*16f0*/  @UP0 ULDC UR9, c[0x0][0x450] ;  /* 0x0001140000090ab9 */ /* 0x000fe20000000800 */
[----:B------:R-:W-:Y:S02]  /*1700*/  UIMAD.WIDE.U32 UR4, UR6, UR4, URZ ;  /* 0x00000004060472a5 */ /* 0x000fe4000f8e003f */
[----:B------:R-:W-:Y:S02]  /*1710*/  UIADD3 UR8, UR10, 0x90, -UR8 ;  /* 0x000000900a087890 */ /* 0x000fe4000fffe808 */
[----:B------:R-:W-:Y:S02]  /*1720*/  @UP0 USHF.R.U32.HI UR6, URZ, UR9, UR5 ;  /* 0x000000093f060299 */ /* 0x000fe40008011605 */
[----:B------:R-:W-:Y:S02]  /*1730*/  UIADD3 UR4, UR10, 0x8f, URZ ;  /* 0x0000008f0a047890 */ /* 0x000fe4000fffe03f */
[----:B------:R-:W-:-:S02]  /*1740*/  UIADD3 UR8, UR8, UR6, URZ ;  /* 0x0000000608087290 */ /* 0x000fc4000fffe03f */
[----:B------:R-:W-:Y:S02]  /*1750*/  UIMAD.WIDE UR4, UR4, 0x38e38e39, URZ ;  /* 0x38e38e39040478a5 */ /* 0x000fe4000f8e023f */
[----:B------:R-:W-:Y:S02]  /*1760*/  UIMAD.WIDE UR8, UR8, 0x38e38e39, URZ ;  /* 0x38e38e39080878a5 */ /* 0x000fe4000f8e023f */
[----:B------:R-:W-:Y:S02]  /*1770*/  USHF.R.U32.HI UR4, URZ, 0x1f, UR5 ;  /* 0x0000001f3f047899 */ /* 0x000fe40008011605 */
[----:B------:R-:W-:Y:S02]  /*1780*/  USHF.R.U32.HI UR6, URZ, 0x1f, UR9 ;  /* 0x0000001f3f067899 */ /* 0x000fe40008011609 */
[----:B------:R-:W-:Y:S02]  /*1790*/  ULEA.HI.SX32 UR4, UR5, UR4, 0x1b ;  /* 0x0000000405047291 */ /* 0x000fe4000f8fda3f */
[----:B------:R-:W-:-:S02]  /*17a0*/  ULEA.HI.SX32 UR6, UR9, UR6, 0x1b ;  /* 0x0000000609067291 */ /* 0x000fc4000f8fda3f */
[----:B------:R-:W-:Y:S02]  /*17b0*/  USHF.R.U32.HI UR5, URZ, 0x10, UR7 ;  /* 0x000000103f057899 */ /* 0x000fe40008011607 */
[----:B------:R-:W-:-:S04]  /*17c0*/  UISETP.LT.AND UP0, UPT, UR4, UR6, UPT ;  /* 0x000000060400728c */ /* 0x000fc8000bf01270 */
[----:B------:R-:W-:Y:S01]  /*17d0*/  USEL UR9, UR4, UR6, UP0 ;  /* 0x0000000604097287 */ /* 0x000fe20008000000 */
[----:B------:R-:W-:Y:S01]  /*17e0*/  IMAD.U32 R147, RZ, RZ, UR5 ;  /* 0x00000005ff937e24 */ /* 0x000fe2000f8e00ff */
[----:B------:R-:W-:Y:S02]  /*17f0*/  ULOP3.LUT UR6, UR7, 0xff, URZ, 0xc0, !UPT ;  /* 0x000000ff07067892 */ /* 0x000fe4000f8ec03f */
[----:B------:R-:W-:Y:S01]  /*1800*/  UISETP.GE.AND UP0, UPT, UR9, 0x1, UPT ;  /* 0x000000010900788c */ /* 0x000fe2000bf06270 */
[----:B------:R-:W-:-:S03]  /*1810*/  UMOV UR4, URZ ;  /* 0x0000003f00047c82 */ /* 0x000fc60008000000 */
[----:B------:R-:W-:Y:S02]  /*1820*/  IMAD.U32 R149, RZ, RZ, UR6 ;  /* 0x00000006ff957e24 */ /* 0x000fe4000f8e00ff */
[----:B------:R-:W-:-:S13]  /*1830*/  PLOP3.LUT P0, PT, PT, PT, UP0, 0x80, 0x0 ;  /* 0x000000000000781c */ /* 0x000fda0003f0f008 */
[----:B------:R-:W-:Y:S05]  /*1840*/  @!P0 BRA `(.L_x_2082) ;  /* 0x0000000000948947 */ /* 0x000fea0003800000 */
        /* <DEDUP_REMOVED lines=37> */
.L_x_2082:
        /* <DEDUP_REMOVED lines=37> */
[----:B------:R-:W0:Y:S01]  /*1cf0*/  S2R R4, SR_TID.X ;  /* 0x0000000000047919 */ /* 0x000e220000002100 */
[----:B------:R-:W-:-:S04]  /*1d00*/  UIADD3 UR6, UR37, 0x24300, URZ ;  /* 0x0002430025067890 */ /* 0x000fc8000fffe03f */
[----:B------:R-:W-:-:S06]  /*1d10*/  ULOP3.LUT UP0, URZ, UR6, 0x9f, URZ, 0xc0, !UPT ;  /* 0x0000009f063f7892 */ /* 0x000fcc000f80c03f */
[----:B------:R-:W-:Y:S01]  /*1d20*/  PLOP3.LUT P0, PT, PT, PT, UP0, 0x80, 0x0 ;  /* 0x000000000000781c */ /* 0x000fe20003f0f008 */
        /* <DEDUP_REMOVED lines=34> */
.L_x_2084:
        /* <DEDUP_REMOVED lines=13> */
.L_x_2257:
[----:B------:R-:W-:Y:S05]  /*2020*/  @!P0 BRA `(.L_x_2086) ;  /* 0x0000000000048947 */ /* 0x000fea0003800000 */
[----:B------:R-:W-:Y:S01]  /*2030*/  BPT.TRAP 0x1 ;  /* 0x000000040000795c */ /* 0x000fe20000300000 */
.L_x_2086:
[----:B0-----:R-:W-:Y:S02]  /*2040*/  IMAD.U32 R0, RZ, RZ, UR36 ;  /* 0x00000024ff007e24 */ /* 0x001fe4000f8e00ff */
[----:B------:R-:W-:-:S03]  /*2050*/  IMAD.U32 R3, RZ, RZ, UR60 ;  /* 0x0000003cff037e24 */ /* 0x000fc6000f8e00ff */
[----:B------:R-:W-:Y:S02]  /*2060*/  LEA R0, R0, UR37, 0x3 ;  /* 0x0000002500007c11 */ /* 0x000fe4000f8e18ff */
[----:B------:R-:W-:-:S04]  /*2070*/  SHF.L.U32 R3, R3, 0x1f, RZ ;  /* 0x0000001f03037819 */ /* 0x000fc800000006ff */
[----:B------:R0:W1:Y:S01]  /*2080*/  SYNCS.PHASECHK.TRANS64.TRYWAIT P2, [R0+URZ+0x31c30], R3 ;  /* 0x031c3003000075a7 */ /* 0x000062000804017f */
[----:B------:R-:W-:Y:S05]  /*2090*/  @!P0 BRA `(.L_x_2087) ;  /* 0x0000000000048947 */ /* 0x000fea0003800000 */
[----:B------:R-:W-:Y:S01]  /*20a0*/  BPT.TRAP 0x1 ;  /* 0x000000040000795c */ /* 0x000fe20000300000 */
.L_x_2087:
[----:B------:R-:W2:Y:S02]  /*20b0*/  S2R R4, SR_TID.X ;  /* 0x0000000000047919 */ /* 0x000ea40000002100 */
[----:B--2---:R-:W-:Y:S01]  /*20c0*/  LOP3.LUT P1, RZ, R4, 0x7f, RZ, 0xc0, !PT ;  /* 0x0000007f04ff7812 */ /* 0x004fe2000782c0ff */
[----:B-1----:R-:W-:-:S12]  /*20d0*/  @P2 BRA `(.L_x_2088) ;  /* 0x0000000000082947 */ /* 0x002fd80003800000 */
[----:B------:R-:W1:Y:S02]  /*20e0*/  SYNCS.PHASECHK.TRANS64.TRYWAIT P2, [R0+URZ+0x31c30], R3 ;  /* 0x031c3003000075a7 */ /* 0x000e64000804017f */
[----:B-1----:R-:W-:Y:S05]  /*20f0*/  @!P2 BRA `(.L_x_2089) ;  /* 0x0000017400e4a947 */ /* 0x002fea0003800000 */
.L_x_2088:
[----:B------:R-:W-:Y:S05]  /*2100*/  WARPSYNC.ALL ;  /* 0x0000000000007948 */ /* 0x000fea0003800000 */
[----:B------:R-:W-:Y:S01]  /*2110*/  UIADD3 UR4, UR37, 0x16a00, URZ ;  /* 0x00016a0025047890 */ /* 0x000fe2000fffe03f */
[----:B------:R-:W-:Y:S01]  /*2120*/  WARPGROUP.ARRIVE ;  /* 0x00000000000079c5 */ /* 0x000fe20000000000 */
[----:B------:R-:W-:Y:S01]  /*2130*/  ULOP3.LUT UR5, UR39, 0x10000, URZ, 0xfc, !UPT ;  /* 0x0001000027057892 */ /* 0x000fe2000f8efc3f */
[----:B------:R-:W-:Y:S01]  /*2140*/  R2UR UR58, R23 ;  /* 0x00000000173a72ca */ /* 0x000fe200000e0000 */
[----:B------:R-:W-:Y:S01]  /*2150*/  USHF.R.U32.HI UR4, URZ, 0x4, UR4 ;  /* 0x000000043f047899 */ /* 0x000fe20008011604 */
[----:B------:R-:W-:Y:S01]  /*2160*/  R2UR UR56, R19 ;  /* 0x00000000133872ca */ /* 0x000fe200000e0000 */
[----:B------:R-:W-:Y:S01]  /*2170*/  UMOV UR29, 0x80000020 ;  /* 0x80000020001d7882 */ /* 0x000fe20000000000 */
[----:B------:R-:W-:Y:S01]  /*2180*/  UMOV UR31, 0x80000020 ;  /* 0x80000020001f7882 */ /* 0x000fe20000000000 */
[----:B------:R-:W-:Y:S01]  /*2190*/  ULOP3.LUT UR4, UR4, 0x3fff, URZ, 0xc0, !UPT ;  /* 0x00003fff04047892 */ /* 0x000fe2000f8ec03f */
[----:B------:R-:W-:Y:S01]  /*21a0*/  R2UR UR57, R17 ;  /* 0x00000000113972ca */ /* 0x000fe200000e0000 */
[----:B------:R-:W-:Y:S01]  /*21b0*/  UMOV UR28, UR5 ;  /* 0x00000005001c7c82 */ /* 0x000fe20008000000 */
[----:B------:R-:W-:Y:S01]  /*21c0*/  UMOV UR9, UR29 ;  /* 0x0000001d00097c82 */ /* 0x000fe20008000000 */
[----:B------:R-:W-:Y:S01]  /*21d0*/  ULOP3.LUT UR6, UR4, 0x10000, URZ, 0xfc, !UPT ;  /* 0x0001000004067892 */ /* 0x000fe2000f8efc3f */
[----:B01----:R-:W-:Y:S01]  /*21e0*/  @!P1 VIADD R0, R0, 0x31c40 ;  /* 0x00031c4000009836 */ /* 0x003fe20000000000 */
[----:B------:R-:W-:Y:S01]  /*21f0*/  UMOV UR8, UR28 ;  /* 0x0000001c00087c82 */ /* 0x000fe20008000000 */
[----:B------:R-:W-:Y:S01]  /*2200*/  UMOV UR11, 0x80000020 ;  /* 0x80000020000b7882 */ /* 0x000fe20000000000 */
[----:B------:R-:W-:Y:S01]  /*2210*/  UIMAD UR4, UR36, 0x6c0, UR6 ;  /* 0x000006c0240478a4 */ /* 0x000fe2000f8e0206 */
[----:B------:R-:W-:Y:S01]  /*2220*/  UMOV UR12, UR28 ;  /* 0x0000001c000c7c82 */ /* 0x000fe20008000000 */
[----:B------:R-:W-:-:S02]  /*2230*/  UMOV UR13, UR29 ;  /* 0x0000001d000d7c82 */ /* 0x000fc40008000000 */
[----:B------:R-:W-:Y:S02]  /*2240*/  UIADD3 UR10, UR4, 0x40, URZ ;  /* 0x00000040040a7890 */ /* 0x000fe4000fffe03f */
[----:B------:R-:W-:Y:S02]  /*2250*/  UIADD3 UR14, UR4, 0x80, URZ ;  /* 0x00000080040e7890 */ /* 0x000fe4000fffe03f */
[----:B------:R-:W-:Y:S01]  /*2260*/  UMOV UR30, UR4 ;  /* 0x00000004001e7c82 */ /* 0x000fe20008000000 */
[----:B------:R-:W-:Y:S01]  /*2270*/  UMOV UR15, 0x80000020 ;  /* 0x80000020000f7882 */ /* 0x000fe20000000000 */
[----:B------:R-:W-:Y:S01]  /*2280*/  HGMMA.64x16x16.F32 R88, gdesc[UR28], RZ, !UPT, gsb0 ;  /* 0x002000001c5879f0 */ /* 0x000fe2000c0008ff */
        /* <DEDUP_REMOVED lines=13> */
[----:B------:R-:W-:Y:S01]  /*2360*/  UMOV UR31, 0x80000020 ;  /* 0x80000020001f7882 */ /* 0x000fe20000000000 */
[----:B------:R-:W-:Y:S01]  /*2370*/  UIADD3 UR34, UR4, 0x1c0, URZ ;  /* 0x000001c004227890 */ /* 0x000fe2000fffe03f */
[----:B------:R-:W-:Y:S01]  /*2380*/  UMOV UR32, UR28 ;  /* 0x0000001c00207c82 */ /* 0x000fe20008000000 */
[----:B------:R-:W-:Y:S01]  /*2390*/  UMOV UR33, UR29 ;  /* 0x0000001d00217c82 */ /* 0x000fe20008000000 */
[----:B------:R-:W-:Y:S01]  /*23a0*/  UMOV UR35, 0x80000020 ;  /* 0x8000002000237882 */ /* 0x000fe20000000000 */
[----:B------:R-:W-:-:S02]  /*23b0*/  UIADD3 UR7, UR5, 0x2, URZ ;  /* 0x0000000205077890 */ /* 0x000fc4000fffe03f */
        /* <DEDUP_REMOVED lines=18> */
[----:B------:R-:W-:Y:S02]  /*24e0*/  UIADD3 UR12, UR4, 0x2, URZ ;  /* 0x00000002040c7890 */ /* 0x000fe4000fffe03f */
[----:B------:R-:W-:Y:S01]  /*24f0*/  UIADD3 UR14, UR4, 0x82, URZ ;  /* 0x00000082040e7890 */ /* 0x000fe2000fffe03f */
        /* <DEDUP_REMOVED lines=27> */
[----:B------:R-:W-:Y:S01]  /*26b0*/  UMOV UR8, UR7 ;  /* 0x0000000700087c82 */ /* 0x000fe20008000000 */
[----:B------:R-:W-:Y:S01]  /*26c0*/  UMOV UR9, 0x80000020 ;  /* 0x8000002000097882 */ /* 0x000fe20000000000 */
[----:B------:R-:W-:Y:S01]  /*26d0*/  UMOV UR10, UR12 ;  /* 0x0000000c000a7c82 */ /* 0x000fe20008000000 */
[----:B------:R-:W-:Y:S01]  /*26e0*/  UMOV UR11, 0x80000020 ;  /* 0x80000020000b7882 */ /* 0x000fe20000000000 */
[----:B------:R-:W-:Y:S01]  /*26f0*/  UMOV UR12, UR8 ;  /* 0x00000008000c7c82 */ /* 0x000fe20008000000 */
        /* <DEDUP_REMOVED lines=11> */
[----:B------:R-:W-:Y:S01]  /*27b0*/  UIADD3 UR7, UR5, 0x300, URZ ;  /* 0x0000030005077890 */ /* 0x000fe2000fffe03f */
[----:B------:R-:W-:-:S02]  /*27c0*/  WARPGROUP.DEPBAR.LE gsb0, 0x0 ;  /* 0x00008000000079c5 */ /* 0x000fc40000010000 */
        /* <DEDUP_REMOVED lines=14> */
[----:B------:R-:W-:Y:S01]  /*28b0*/  UMOV UR13, 0x80000020 ;  /* 0x80000020000d7882 */ /* 0x000fe20000000000 */
[----:B------:R-:W-:Y:S01]  /*28c0*/  UMOV UR15, 0x80000020 ;  /* 0x80000020000f7882 */ /* 0x000fe20000000000 */
[----:B------:R-:W-:Y:S01]  /*28d0*/  UMOV UR44, UR12 ;  /* 0x0000000c002c7c82 */ /* 0x000fe20008000000 */
[----:B------:R-:W-:Y:S01]  /*28e0*/  UMOV UR45, UR13 ;  /* 0x0000000d002d7c82 */ /* 0x000fe20008000000 */
[----:B------:R-:W-:Y:S01]  /*28f0*/  UIADD3 UR7, UR5, 0x302, URZ ;  /* 0x0000030205077890 */ /* 0x000fe2000fffe03f */
        /* <DEDUP_REMOVED lines=38> */
[----:B------:R-:W-:Y:S02]  /*2b60*/  UIMAD UR10, UR38, -0x90, UR56 ;  /* 0xffffff70260a78a4 */ /* 0x000fe4000f8e0238 */
        /* <DEDUP_REMOVED lines=19> */
[----:B------:R-:W-:Y:S02]  /*2ca0*/  UIADD3 UR7, UR5, 0x600, URZ ;  /* 0x0000060005077890 */ /* 0x000fe4000fffe03f */
[----:B------:R-:W-:Y:S01]  /*2cb0*/  UIADD3 UR5, UR5, 0x602, URZ ;  /* 0x0000060205057890 */ /* 0x000fe2000fffe03f */
[----:B------:R-:W-:-:S02]  /*2cc0*/  WARPGROUP.DEPBAR.LE gsb0, 0x0 ;  /* 0x00008000000079c5 */ /* 0x000fc40000010000 */
        /* <DEDUP_REMOVED lines=37> */
[----:B------:R-:W-:Y:S02]  /*2f20*/  R2UR UR14, R144 ;  /* 0x00000000900e72ca */ /* 0x000fe400000e0000 */
        /* <DEDUP_REMOVED lines=19> */
[----:B------:R-:W-:Y:S02]  /*3060*/  ULDC UR7, c[0x0][0x448] ;  /* 0x0001120000077ab9 */ /* 0x000fe40000000800 */
[----:B------:R-:W-:-:S06]  /*3070*/  UISETP.NE.AND UP0, UPT, UR7, 0x1, UPT ;  /* 0x000000010700788c */ /* 0x000fcc000bf05270 */
[----:B------:R-:W-:-:S05]  /*3080*/  PLOP3.LUT P2, PT, PT, PT, UP0, 0x80, 0x0 ;  /* 0x000000000000781c */ /* 0x000fca0003f4f008 */
[----:B------:R-:W-:Y:S01]  /*3090*/  @UP0 ULDC UR7, c[0x0][0x44c] ;  /* 0x0001130000070ab9 */ /* 0x000fe20000000800 */
        /* <DEDUP_REMOVED lines=55> */
[----:B------:R-:W-:Y:S01]  /*3410*/  ULDC UR5, c[0x0][0x9d8] ;  /* 0x0002760000057ab9 */ /* 0x000fe20000000800 */
        /* <DEDUP_REMOVED lines=52> */
[----:B------:R-:W-:Y:S02]  /*3760*/  IMAD.U32 R83, RZ, RZ, UR10 ;  /* 0x0000000aff537e24 */ /* 0x000fe4000f8e00ff */
[----:B------:R-:W-:Y:S01]  /*3770*/  FMUL.FTZ R93, R80, UR5 ;  /* 0x00000005505d7c20 */ /* 0x000fe20008410000 */
[----:B------:R-:W-:Y:S01]  /*3780*/  HGMMA.64x16x16.F32 R72, gdesc[UR24], R72, gsb0 ;  /* 0x00200000184879f0 */ /* 0x000fe20008000848 */
[----:B------:R-:W-:Y:S01]  /*3790*/  UIADD3 UR26, UR4, 0x542, URZ ;  /* 0x00000542041a7890 */ /* 0x000fe2000fffe03f */
[----:B------:R-:W-:Y:S01]  /*37a0*/  FMUL.FTZ R80, R81, UR5 ;  /* 0x0000000551507c20 */ /* 0x000fe20008410000 */
[----:B------:R-:W-:Y:S01]  /*37b0*/  UMOV UR27, 0x80000020 ;  /* 0x80000020001b7882 */ /* 0x000fe20000000000 */
[----:B------:R-:W-:Y:S01]  /*37c0*/  IADD3 R83, -R18, 0x90, R83 ;  /* 0x0000009012537810 */ /* 0x000fe20007ffe153 */
[----:B------:R-:W4:Y:S01]  /*37d0*/  MUFU.TANH R93, R93 ;  /* 0x0000005d005d7308 */ /* 0x000f220000002400 */
[----:B------:R-:W-:Y:S01]  /*37e0*/  FMUL.FTZ R90, R84, UR5 ;  /* 0x00000005545a7c20 */ /* 0x000fe20008410000 */
[----:B------:R-:W-:Y:S01]  /*37f0*/  FMUL.FTZ R11, R87, UR5 ;  /* 0x00000005570b7c20 */ /* 0x000fe20008410000 */
[----:B------:R-:W-:Y:S01]  /*3800*/  FMUL.FTZ R84, R85, UR5 ;  /* 0x0000000555547c20 */ /* 0x000fe20008410000 */
[----:B------:R-:W-:-:S02]  /*3810*/  @UP0 ULDC UR10, c[0x0][0x44c] ;  /* 0x00011300000a0ab9 */ /* 0x000fc40000000800 */
[----:B------:R-:W-:Y:S02]  /*3820*/  UIMAD.WIDE.U32 UR10, UR58, UR10, URZ ;  /* 0x0000000a3a0a72a5 */ /* 0x000fe4000f8e003f */
        /* <DEDUP_REMOVED lines=8> */
[----:B------:R-:W-:Y:S02]  /*38b0*/  VIADD R79, R145, UR58 ;  /* 0x0000003a914f7c36 */ /* 0x000fe40008000000 */
        /* <DEDUP_REMOVED lines=8> */
[----:B------:R-:W-:Y:S01]  /*3940*/  FMUL.FTZ R73, R73, UR5 ;  /* 0x0000000549497c20 */ /* 0x000fe20008410000 */
[----:B------:R-:W-:Y:S01]  /*3950*/  MUFU.TANH R75, R75 ;  /* 0x0000004b004b7308 */ /* 0x000fe20000002400 */
[----:B------:R-:W-:-:S07]  /*3960*/  FMUL.FTZ R14, R78, UR5 ;  /* 0x000000054e0e7c20 */ /* 0x000fce0008410000 */
[----:B------:R-:W5:Y:S08]  /*3970*/  MUFU.TANH R72, R72 ;  /* 0x0000004800487308 */ /* 0x000f700000002400 */
[----:B------:R-:W-:Y:S08]  /*3980*/  MUFU.TANH R73, R73 ;  /* 0x0000004900497308 */ /* 0x000ff00000002400 */
[----:B------:R-:W5:Y:S08]  /*3990*/  MUFU.TANH R76, R76 ;  /* 0x0000004c004c7308 */ /* 0x000f700000002400 */
        /* <DEDUP_REMOVED lines=8> */
[----:B------:R-:W-:Y:S01]  /*3a20*/  IMAD.U32 R71, RZ, RZ, UR57 ;  /* 0x00000039ff477e24 */ /* 0x000fe2000f8e00ff */
        /* <DEDUP_REMOVED lines=17> */
[----:B------:R-:W-:Y:S01]  /*3b40*/  @P2 IMAD.HI.U32 R58, R79, UR7, RZ ;  /* 0x000000074f3a2c27 */ /* 0x000fe2000f8e00ff */
[----:B------:R-:W-:-:S03]  /*3b50*/  @UP0 ULDC UR7, c[0x0][0x450] ;  /* 0x0001140000070ab9 */ /* 0x000fc60000000800 */
[----:B------:R-:W-:Y:S01]  /*3b60*/  FMUL.FTZ R86, R61, UR5 ;  /* 0x000000053d567c20 */ /* 0x000fe20008410000 */
[----:B------:R-:W-:Y:S01]  /*3b70*/  HGMMA.64x16x16.F32 R48, gdesc[UR24], R48, gsb0 ;  /* 0x00200000183079f0 */ /* 0x000fe20008000830 */
[----:B------:R-:W-:Y:S01]  /*3b80*/  UIADD3 UR26, UR4, 0x602, URZ ;  /* 0x00000602041a7890 */ /* 0x000fe2000fffe03f */
[----:B------:R-:W-:Y:S01]  /*3b90*/  @P2 SHF.R.U32.HI R79, RZ, UR7, R58 ;  /* 0x00000007ff4f2c19 */ /* 0x000fe2000801163a */
[----:B------:R-:W-:Y:S01]  /*3ba0*/  UMOV UR27, 0x80000020 ;  /* 0x80000020001b7882 */ /* 0x000fe20000000000 */
[----:B------:R-:W-:Y:S01]  /*3bb0*/  UIMAD UR7, UR38, -0x90, URZ ;  /* 0xffffff70260778a4 */ /* 0x000fe2000f8e023f */
[----:B------:R-:W-:Y:S01]  /*3bc0*/  FMUL.FTZ R68, R57, UR5 ;  /* 0x0000000539447c20 */ /* 0x000fe20008410000 */
[----:B------:R-:W-:Y:S01]  /*3bd0*/  FMUL.FTZ R57, R59, UR5 ;  /* 0x000000053b397c20 */ /* 0x000fe20008410000 */
[----:B------:R-:W0:Y:S01]  /*3be0*/  SHFL.IDX PT, R74, R79, RZ, 0x1c1f ;  /* 0x001c1fff4f4a7589 */ /* 0x000e2200000e0000 */
[----:B------:R-:W-:Y:S01]  /*3bf0*/  FMUL.FTZ R59, R63, UR5 ;  /* 0x000000053f3b7c20 */ /* 0x000fe20008410000 */
[----:B------:R-:W-:Y:S01]  /*3c00*/  FMUL.FTZ R70, R60, UR5 ;  /* 0x000000053c467c20 */ /* 0x000fe20008410000 */
[----:B------:R-:W-:Y:S01]  /*3c10*/  IMAD.U32 R61, RZ, RZ, UR7 ;  /* 0x00000007ff3d7e24 */ /* 0x000fe2000f8e00ff */
[----:B------:R-:W5:Y:S01]  /*3c20*/  MUFU.TANH R69, R69 ;  /* 0x0000004500457308 */ /* 0x000f620000002400 */
[----:B------:R-:W-:Y:S01]  /*3c30*/  FMUL.FTZ R58, R62, UR5 ;  /* 0x000000053e3a7c20 */ /* 0x000fe20008410000 */
[----:B------:R-:W5:Y:S01]  /*3c40*/  SHFL.IDX PT, R79, R79, 0x1, 0x1c1f ;  /* 0x003c1f004f4f7f89 */ /* 0x000f6200000e0000 */
[----:B------:R-:W-:Y:S01]  /*3c50*/  @UP0 ULDC UR7, c[0x0][0x450] ;  /* 0x0001140000070ab9 */ /* 0x000fe20000000800 */
[----:B------:R-:W-:Y:S01]  /*3c60*/  IADD3 R82, -R18, 0x91, R61 ;  /* 0x0000009112527810 */ /* 0x000fe20007ffe13d */
[----:B------:R-:W-:-:S03]  /*3c70*/  UIADD3 UR38, UR38, -0x2, URZ ;  /* 0xfffffffe26267890 */ /* 0x000fc6000fffe03f */
[----:B------:R-:W-:Y:S01]  /*3c80*/  IADD3 R82, -R71, UR56, R82 ;  /* 0x0000003847527c10 */ /* 0x000fe2000fffe152 */
[----:B------:R-:W-:Y:S08]  /*3c90*/  MUFU.TANH R68, R68 ;  /* 0x0000004400447308 */ /* 0x000ff00000002400 */
[----:B------:R-:W5:Y:S01]  /*3ca0*/  MUFU.TANH R70, R70 ;  /* 0x0000004600467308 */ /* 0x000f620000002400 */
[----:B0-----:R-:W-:-:S04]  /*3cb0*/  VIADDMNMX R74, R74, R82, R83, PT ;  /* 0x000000524a4a7246 */ /* 0x001fc80003800153 */
[----:B------:R-:W-:-:S03]  /*3cc0*/  ISETP.GT.AND P3, PT, R74, RZ, PT ;  /* 0x000000ff4a00720c */ /* 0x000fc60003f64270 */
[----:B------:R-:W-:Y:S01]  /*3cd0*/  MUFU.TANH R86, R86 ;  /* 0x0000005600567308 */ /* 0x000fe20000002400 */
[C---:B------:R-:W-:Y:S02]  /*3ce0*/  ISETP.GT.AND P4, PT, R74.reuse, 0x1, PT ;  /* 0x000000014a00780c */ /* 0x040fe40003f84270 */
[----:B------:R-:W-:Y:S02]  /*3cf0*/  ISETP.GT.AND P5, PT, R74, 0x8, PT ;  /* 0x000000084a00780c */ /* 0x000fe40003fa4270 */
[----:B------:R-:W-:Y:S02]  /*3d00*/  FSEL R81, R88, -INF , P3 ;  /* 0xff80000058517808 */ /* 0x000fe40001800000 */
[----:B-1----:R-:W-:Y:S01]  /*3d10*/  FSEL R87, R9, -INF , P4 ;  /* 0xff80000009577808 */ /* 0x002fe20002000000 */
[----:B------:R-:W-:Y:S01]  /*3d20*/  MUFU.TANH R13, R13 ;  /* 0x0000000d000d7308 */ /* 0x000fe20000002400 */
[----:B------:R-:W-:Y:S02]  /*3d30*/  ISETP.GT.AND P6, PT, R74, 0x9, PT ;  /* 0x000000094a00780c */ /* 0x000fe40003fc4270 */
[----:B--2---:R-:W-:-:S02]  /*3d40*/  FSEL R89, R89, -INF , P5 ;  /* 0xff80000059597808 */ /* 0x004fc40002800000 */
[----:B------:R-:W-:Y:S02]  /*3d50*/  ISETP.GT.AND P3, PT, R74, 0x10, PT ;  /* 0x000000104a00780c */ /* 0x000fe40003f64270 */
[----:B---3--:R-:W-:Y:S01]  /*3d60*/  FSEL R91, R91, -INF , P6 ;  /* 0xff8000005b5b7808 */ /* 0x008fe20003000000 */
[----:B------:R-:W-:Y:S02]  /*3d70*/  WARPGROUP.DEPBAR.LE gsb0, 0x0 ;  /* 0x00008000000079c5 */ /* 0x000fe40000010000 */
[----:B------:R-:W-:Y:S01]  /*3d80*/  WARPGROUP.ARRIVE ;  /* 0x00000000000079c5 */ /* 0x000fe20000000000 */
[----:B------:R-:W-:Y:S01]  /*3d90*/  FMUL.FTZ R63, R48, UR5 ;  /* 0x00000005303f7c20 */ /* 0x000fe20008410000 */
[----:B------:R-:W-:Y:S01]  /*3da0*/  FMUL.FTZ R48, R50, UR5 ;  /* 0x0000000532307c20 */ /* 0x000fe20008410000 */
[----:B------:R-:W-:Y:S01]  /*3db0*/  FMNMX.FTZ R50, R81, R87, !PT ;  /* 0x0000005751327209 */ /* 0x000fe20007810000 */
[----:B------:R-:W-:Y:S01]  /*3dc0*/  FMUL.FTZ R9, R52, UR5 ;  /* 0x0000000534097c20 */ /* 0x000fe20008410000 */
[C---:B------:R-:W-:Y:S01]  /*3dd0*/  ISETP.GT.AND P4, PT, R74.reuse, 0x11, PT ;  /* 0x000000114a00780c */ /* 0x040fe20003f84270 */
[----:B------:R-:W-:Y:S01]  /*3de0*/  HGMMA.64x16x16.F32 R40, gdesc[UR24], R40, gsb0 ;  /* 0x00200000182879f0 */ /* 0x000fe20008000828 */
[----:B------:R-:W-:Y:S01]  /*3df0*/  UIADD3 UR26, UR4, 0x642, URZ ;  /* 0x00000642041a7890 */ /* 0x000fe2000fffe03f */
[----:B------:R-:W-:Y:S01]  /*3e00*/  FMNMX.FTZ R50, R89, R50, !PT ;  /* 0x0000003259327209 */ /* 0x000fe20007810000 */
[----:B------:R-:W-:Y:S01]  /*3e10*/  UMOV UR27, 0x80000020 ;  /* 0x80000020001b7882 */ /* 0x000fe20000000000 */
[----:B----4-:R-:W-:Y:S01]  /*3e20*/  FSEL R93, R93, -INF , P3 ;  /* 0xff8000005d5d7808 */ /* 0x010fe20001800000 */
[----:B------:R-:W-:Y:S01]  /*3e30*/  FMUL.FTZ R92, R49, UR5 ;  /* 0x00000005315c7c20 */ /* 0x000fe20008410000 */
[----:B------:R-:W-:Y:S01]  /*3e40*/  FMNMX.FTZ R50, R91, R50, !PT ;  /* 0x000000325b327209 */ /* 0x000fe20007810000 */
[----:B------:R-:W-:Y:S01]  /*3e50*/  FMUL.FTZ R49, R51, UR5 ;  /* 0x0000000533317c20 */ /* 0x000fe20008410000 */
[----:B------:R-:W-:Y:S01]  /*3e60*/  ISETP.GT.AND P5, PT, R74, 0x18, PT ;  /* 0x000000184a00780c */ /* 0x000fe20003fa4270 */
[----:B------:R-:W0:Y:S01]  /*3e70*/  MUFU.TANH R63, R63 ;  /* 0x0000003f003f7308 */ /* 0x000e220000002400 */
[----:B-----5:R-:W-:Y:S01]  /*3e80*/  FSEL R85, R80, -INF , P4 ;  /* 0xff80000050557808 */ /* 0x020fe20002000000 */
[----:B------:R-:W-:Y:S01]  /*3e90*/  FMUL.FTZ R80, R53, UR5 ;  /* 0x0000000535507c20 */ /* 0x000fe20008410000 */
[----:B------:R-:W-:Y:S01]  /*3ea0*/  FMNMX.FTZ R50, R93, R50, !PT ;  /* 0x000000325d327209 */ /* 0x000fe20007810000 */
[----:B------:R-:W-:Y:S01]  /*3eb0*/  ULDC UR4, c[0x0][0x988] ;  /* 0x0002620000047ab9 */ /* 0x000fe20000000800 */
[----:B------:R-:W-:-:S02]  /*3ec0*/  ISETP.GT.AND P3, PT, R74, 0x19, PT ;  /* 0x000000194a00780c */ /* 0x000fc40003f64270 */
[----:B------:R-:W-:Y:S01]  /*3ed0*/  FSEL R71, R90, -INF , P5 ;  /* 0xff8000005a477808 */ /* 0x000fe20002800000 */
[----:B------:R-:W1:Y:S01]  /*3ee0*/  MUFU.TANH R92, R92 ;  /* 0x0000005c005c7308 */ /* 0x000e620000002400 */
[----:B------:R-:W-:Y:S02]  /*3ef0*/  FMNMX.FTZ R52, R85, R50, !PT ;  /* 0x0000003255347209 */ /* 0x000fe40007810000 */
[----:B------:R-:W-:Y:S02]  /*3f00*/  ISETP.GT.AND P4, PT, R74, 0x20, PT ;  /* 0x000000204a00780c */ /* 0x000fe40003f84270 */
[----:B------:R-:W-:Y:S02]  /*3f10*/  FSEL R50, R84, -INF , P3 ;  /* 0xff80000054327808 */ /* 0x000fe40001800000 */
[----:B------:R-:W-:Y:S01]  /*3f20*/  FMNMX.FTZ R61, R71, R52, !PT ;  /* 0x00000034473d7209 */ /* 0x000fe20007810000 */
[----:B------:R-:W2:Y:S01]  /*3f30*/  MUFU.TANH R9, R9 ;  /* 0x0000000900097308 */ /* 0x000ea20000002400 */
[----:B------:R-:W-:-:S02]  /*3f40*/  ISETP.GT.AND P5, PT, R74, 0x21, PT ;  /* 0x000000214a00780c */ /* 0x000fc40003fa4270 */
[----:B------:R-:W-:Y:S02]  /*3f50*/  FSEL R51, R72, -INF , P4 ;  /* 0xff80000048337808 */ /* 0x000fe40002000000 */
[----:B------:R-:W-:Y:S02]  /*3f60*/  FMNMX.FTZ R52, R50, R61, !PT ;  /* 0x0000003d32347209 */ /* 0x000fe40007810000 */
[C---:B------:R-:W-:Y:S01]  /*3f70*/  ISETP.GT.AND P3, PT, R74.reuse, 0x28, PT ;  /* 0x000000284a00780c */ /* 0x040fe20003f64270 */
[----:B------:R-:W3:Y:S01]  /*3f80*/  MUFU.TANH R80, R80 ;  /* 0x0000005000507308 */ /* 0x000ee20000002400 */
[----:B------:R-:W-:Y:S02]  /*3f90*/  FMNMX.FTZ R61, R51, R52, !PT ;  /* 0x00000034333d7209 */ /* 0x000fe40007810000 */
[----:B------:R-:W-:Y:S02]  /*3fa0*/  ISETP.GT.AND P4, PT, R74, 0x29, PT ;  /* 0x000000294a00780c */ /* 0x000fe40003f84270 */
[----:B------:R-:W-:-:S02]  /*3fb0*/  VIADDMNMX R83, R79, R82, R83, PT ;  /* 0x000000524f537246 */ /* 0x000fc40003800153 */
[----:B------:R-:W-:Y:S01]  /*3fc0*/  FSEL R52, R76, -INF , P4 ;  /* 0xff8000004c347808 */ /* 0x000fe20002000000 */
[----:B------:R-:W-:Y:S01]  /*3fd0*/  MUFU.TANH R14, R14 ;  /* 0x0000000e000e7308 */ /* 0x000fe20000002400 */
[----:B------:R-:W-:-:S07]  /*3fe0*/  ISETP.GT.AND P4, PT, R74, 0x38, PT ;  /* 0x000000384a00780c */ /* 0x000fce0003f84270 */
[----:B------:R-:W-:Y:S01]  /*3ff0*/  MUFU.TANH R15, R15 ;  /* 0x0000000f000f7308 */ /* 0x000fe20000002400 */
[----:B------:R-:W-:Y:S02]  /*4000*/  WARPGROUP.DEPBAR.LE gsb0, 0x0 ;  /* 0x00008000000079c5 */ /* 0x000fe40000010000 */
[----:B------:R-:W-:Y:S01]  /*4010*/  WARPGROUP.ARRIVE ;  /* 0x00000000000079c5 */ /* 0x000fe20000000000 */
[----:B------:R-:W-:Y:S01]  /*4020*/  FMUL.FTZ R53, R40, UR5 ;  /* 0x0000000528357c20 */ /* 0x000fe20008410000 */
[----:B------:R-:W-:Y:S01]  /*4030*/  FSEL R40, R73, -INF , P5 ;  /* 0xff80000049287808 */ /* 0x000fe20002800000 */
[----:B------:R-:W-:Y:S01]  /*4040*/  FMUL.FTZ R73, R41, UR5 ;  /* 0x0000000529497c20 */ /* 0x000fe20008410000 */
[----:B------:R-:W-:Y:S01]  /*4050*/  FSEL R41, R75, -INF , P3 ;  /* 0xff8000004b297808 */ /* 0x000fe20001800000 */
[----:B------:R-:W-:Y:S01]  /*4060*/  FMUL.FTZ R75, R44, UR5 ;  /* 0x000000052c4b7c20 */ /* 0x000fe20008410000 */
[----:B------:R-:W-:Y:S01]  /*4070*/  HGMMA.64x16x16.F32 R32, gdesc[UR24], R32, gsb0 ;  /* 0x00200000182079f0 */ /* 0x000fe20008000820 */
[----:B------:R-:W-:Y:S01]  /*4080*/  FMNMX.FTZ R60, R40, R61, !PT ;  /* 0x0000003d283c7209 */ /* 0x000fe20007810000 */
[----:B------:R4:W-:Y:S01]  /*4090*/  MUFU.TANH R72, R53 ;  /* 0x0000003500487308 */ /* 0x0009e20000002400 */
[----:B------:R-:W-:Y:S01]  /*40a0*/  ISETP.GT.AND P5, PT, R74, 0x30, PT ;  /* 0x000000304a00780c */ /* 0x000fe20003fa4270 */
[----:B------:R-:W-:Y:S01]  /*40b0*/  FMUL.FTZ R76, R45, UR5 ;  /* 0x000000052d4c7c20 */ /* 0x000fe20008410000 */
[----:B------:R-:W-:Y:S01]  /*40c0*/  FMNMX.FTZ R61, R41, R60, !PT ;  /* 0x0000003c293d7209 */ /* 0x000fe20007810000 */
[----:B------:R-:W-:Y:S01]  /*40d0*/  FMUL.FTZ R42, R42, UR5 ;  /* 0x000000052a2a7c20 */ /* 0x000fe20008410000 */
[----:B------:R-:W-:Y:S01]  /*40e0*/  ISETP.GT.AND P3, PT, R74, 0x31, PT ;  /* 0x000000314a00780c */ /* 0x000fe20003f64270 */
[----:B------:R-:W-:Y:S01]  /*40f0*/  FMUL.FTZ R43, R43, UR5 ;  /* 0x000000052b2b7c20 */ /* 0x000fe20008410000 */
[----:B------:R-:W-:Y:S01]  /*4100*/  FSEL R44, R78, -INF , P5 ;  /* 0xff8000004e2c7808 */ /* 0x000fe20002800000 */
[----:B------:R-:W5:Y:S01]  /*4110*/  MUFU.TANH R73, R73 ;  /* 0x0000004900497308 */ /* 0x000f620000002400 */
[----:B------:R-:W-:Y:S01]  /*4120*/  FMNMX.FTZ R61, R52, R61, !PT ;  /* 0x0000003d343d7209 */ /* 0x000fe20007810000 */
[----:B------:R-:W-:Y:S01]  /*4130*/  FMUL.FTZ R46, R46, UR5 ;  /* 0x000000052e2e7c20 */ /* 0x000fe20008410000 */
[----:B----4-:R-:W-:Y:S01]  /*4140*/  FSEL R53, R77, -INF , P3 ;  /* 0xff8000004d357808 */ /* 0x010fe20001800000 */
[----:B------:R-:W-:Y:S01]  /*4150*/  FMUL.FTZ R47, R47, UR5 ;  /* 0x000000052f2f7c20 */ /* 0x000fe20008410000 */
[----:B------:R-:W-:-:S02]  /*4160*/  FMNMX.FTZ R60, R44, R61, !PT ;  /* 0x0000003d2c3c7209 */ /* 0x000fc40007810000 */
[C---:B------:R-:W-:Y:S01]  /*4170*/  ISETP.GT.AND P3, PT, R74.reuse, 0x39, PT ;  /* 0x000000394a00780c */ /* 0x040fe20003f64270 */
[----:B------:R-:W4:Y:S01]  /*4180*/  MUFU.TANH R75, R75 ;  /* 0x0000004b004b7308 */ /* 0x000f220000002400 */
[----:B------:R-:W-:Y:S02]  /*4190*/  FSEL R45, R67, -INF , P4 ;  /* 0xff800000432d7808 */ /* 0x000fe40002000000 */
[----:B------:R-:W-:Y:S02]  /*41a0*/  FMNMX.FTZ R62, R53, R60, !PT ;  /* 0x0000003c353e7209 */ /* 0x000fe40007810000 */
[----:B------:R-:W-:Y:S02]  /*41b0*/  ISETP.GT.AND P4, PT, R74, 0x40, PT ;  /* 0x000000404a00780c */ /* 0x000fe40003f84270 */
[----:B------:R-:W-:Y:S01]  /*41c0*/  FSEL R60, R66, -INF , P3 ;  /* 0xff800000423c7808 */ /* 0x000fe20001800000 */
[----:B------:R-:W4:Y:S01]  /*41d0*/  MUFU.TANH R76, R76 ;  /* 0x0000004c004c7308 */ /* 0x000f220000002400 */
[----:B------:R-:W-:-:S02]  /*41e0*/  FMNMX.FTZ R67, R45, R62, !PT ;  /* 0x0000003e2d437209 */ /* 0x000fc40007810000 */
[----:B------:R-:W-:Y:S02]  /*41f0*/  ISETP.GT.AND P3, PT, R74, 0x41, PT ;  /* 0x000000414a00780c */ /* 0x000fe40003f64270 */
[----:B------:R-:W-:Y:S02]  /*4200*/  FSEL R61, R69, -INF , P4 ;  /* 0xff800000453d7808 */ /* 0x000fe40002000000 */
[----:B------:R-:W-:Y:S01]  /*4210*/  FMNMX.FTZ R62, R60, R67, !PT ;  /* 0x000000433c3e7209 */ /* 0x000fe20007810000 */
[----:B------:R-:W-:Y:S01]  /*4220*/  MUFU.TANH R20, R20 ;  /* 0x0000001400147308 */ /* 0x000fe20000002400 */
[----:B------:R-:W-:Y:S02]  /*4230*/  ISETP.GT.AND P4, PT, R74, 0x48, PT ;  /* 0x000000484a00780c */ /* 0x000fe40003f84270 */
[----:B------:R-:W-:Y:S02]  /*4240*/  FMNMX.FTZ R77, R61, R62, !PT ;  /* 0x0000003e3d4d7209 */ /* 0x000fe40007810000 */
[----:B------:R-:W-:-:S02]  /*4250*/  FSEL R62, R70, -INF , P4 ;  /* 0xff800000463e7808 */ /* 0x000fc40002000000 */
[C---:B------:R-:W-:Y:S01]  /*4260*/  ISETP.GT.AND P4, PT, R74.reuse, 0x50, PT ;  /* 0x000000504a00780c */ /* 0x040fe20003f84270 */
[----:B------:R-:W-:Y:S01]  /*4270*/  MUFU.TANH R21, R21 ;  /* 0x0000001500157308 */ /* 0x000fe20000002400 */
[----:B------:R-:W-:Y:S02]  /*4280*/  ISETP.GT.AND P5, PT, R83, 0x8, PT ;  /* 0x000000085300780c */ /* 0x000fe40003fa4270 */
[----:B0-----:R-:W-:Y:S02]  /*4290*/  FSEL R63, R63, -INF , P4 ;  /* 0xff8000003f3f7808 */ /* 0x001fe40002000000 */
[----:B------:R-:W-:Y:S02]  /*42a0*/  ISETP.GT.AND P4, PT, R74, 0x58, PT ;  /* 0x000000584a00780c */ /* 0x000fe40003f84270 */
[----:B------:R-:W-:Y:S01]  /*42b0*/  FSEL R5, R5, -INF , P5 ;  /* 0xff80000005057808 */ /* 0x000fe20002800000 */
[----:B------:R-:W-:Y:S01]  /*42c0*/  MUFU.TANH R64, R64 ;  /* 0x0000004000407308 */ /* 0x000fe20000002400 */
[----:B------:R-:W-:-:S02]  /*42d0*/  WARPGROUP.DEPBAR.LE gsb0, 0x0 ;  /* 0x00008000000079c5 */ /* 0x000fc40000010000 */
[----:B------:R-:W-:Y:S01]  /*42e0*/  WARPGROUP.ARRIVE ;  /* 0x00000000000079c5 */ /* 0x000fe20000000000 */
[----:B------:R-:W-:Y:S01]  /*42f0*/  FMUL.FTZ R66, R32, UR5 ;  /* 0x0000000520427c20 */ /* 0x000fe20008410000 */
[----:B------:R-:W-:Y:S01]  /*4300*/  FSEL R32, R68, -INF , P3 ;  /* 0xff80000044207808 */ /* 0x000fe20001800000 */
[----:B------:R-:W-:Y:S01]  /*4310*/  FMUL.FTZ R67, R33, UR5 ;  /* 0x0000000521437c20 */ /* 0x000fe20008410000 */
[----:B------:R-:W-:Y:S01]  /*4320*/  ISETP.GT.AND P3, PT, R74, 0x49, PT ;  /* 0x000000494a00780c */ /* 0x000fe20003f64270 */
[----:B------:R-:W-:Y:S01]  /*4330*/  FMUL.FTZ R68, R36, UR5 ;  /* 0x0000000524447c20 */ /* 0x000fe20008410000 */
[----:B------:R-:W-:Y:S01]  /*4340*/  HGMMA.64x16x16.F32 R24, gdesc[UR32], R24, gsb0 ;  /* 0x00200000201879f0 */ /* 0x000fe20008000818 */
[----:B------:R-:W-:Y:S01]  /*4350*/  FMNMX.FTZ R77, R32, R77, !PT ;  /* 0x0000004d204d7209 */ /* 0x000fe20007810000 */
[----:B------:R3:W0:Y:S01]  /*4360*/  MUFU.TANH R69, R66 ;  /* 0x0000004200457308 */ /* 0x0006220000002400 */
[----:B------:R-:W-:Y:S01]  /*4370*/  FSEL R33, R86, -INF , P3 ;  /* 0xff80000056217808 */ /* 0x000fe20001800000 */
[----:B------:R-:W-:Y:S01]  /*4380*/  FMUL.FTZ R34, R34, UR5 ;  /* 0x0000000522227c20 */ /* 0x000fe20008410000 */
[----:B------:R-:W-:Y:S01]  /*4390*/  FMNMX.FTZ R70, R62, R77, !PT ;  /* 0x0000004d3e467209 */ /* 0x000fe20007810000 */
[----:B------:R-:W-:Y:S01]  /*43a0*/  FMUL.FTZ R35, R35, UR5 ;  /* 0x0000000523237c20 */ /* 0x000fe20008410000 */
[----:B------:R-:W-:Y:S01]  /*43b0*/  ISETP.GT.AND P3, PT, R74, 0x51, PT ;  /* 0x000000514a00780c */ /* 0x000fe20003f64270 */
[----:B------:R-:W-:Y:S01]  /*43c0*/  FMUL.FTZ R38, R38, UR5 ;  /* 0x0000000526267c20 */ /* 0x000fe20008410000 */
[----:B------:R-:W-:Y:S01]  /*43d0*/  FMNMX.FTZ R70, R33, R70, !PT ;  /* 0x0000004621467209 */ /* 0x000fe20007810000 */
[----:B------:R5:W0:Y:S01]  /*43e0*/  MUFU.TANH R84, R67 ;  /* 0x0000004300547308 */ /* 0x000a220000002400 */
[----:B-1----:R-:W-:Y:S01]  /*43f0*/  FSEL R36, R92, -INF , P3 ;  /* 0xff8000005c247808 */ /* 0x002fe20001800000 */
[----:B------:R-:W-:Y:S01]  /*4400*/  FMUL.FTZ R39, R39, UR5 ;  /* 0x0000000527277c20 */ /* 0x000fe20008410000 */
[----:B------:R-:W-:Y:S01]  /*4410*/  FMNMX.FTZ R77, R63, R70, !PT ;  /* 0x000000463f4d7209 */ /* 0x000fe20007810000 */
[----:B------:R-:W-:Y:S01]  /*4420*/  FMUL.FTZ R70, R37, UR5 ;  /* 0x0000000525467c20 */ /* 0x000fe20008410000 */
[----:B------:R-:W-:-:S02]  /*4430*/  ISETP.GT.AND P3, PT, R74, 0x59, PT ;  /* 0x000000594a00780c */ /* 0x000fc40003f64270 */
[----:B--2---:R-:W-:Y:S01]  /*4440*/  FSEL R37, R9, -INF , P4 ;  /* 0xff80000009257808 */ /* 0x004fe20002000000 */
[----:B------:R-:W1:Y:S01]  /*4450*/  MUFU.TANH R86, R68 ;  /* 0x0000004400567308 */ /* 0x000e620000002400 */
[----:B------:R-:W-:Y:S02]  /*4460*/  FMNMX.FTZ R78, R36, R77, !PT ;  /* 0x0000004d244e7209 */ /* 0x000fe40007810000 */
[----:B------:R-:W-:Y:S02]  /*4470*/  ISETP.GT.AND P4, PT, R74, 0x60, PT ;  /* 0x000000604a00780c */ /* 0x000fe40003f84270 */
[----:B---3--:R-:W-:Y:S02]  /*4480*/  FSEL R66, R80, -INF , P3 ;  /* 0xff80000050427808 */ /* 0x008fe40001800000 */
[----:B-----5:R-:W-:Y:S01]  /*4490*/  FMNMX.FTZ R67, R37, R78, !PT ;  /* 0x0000004e25437209 */ /* 0x020fe20007810000 */
[----:B------:R2:W3:Y:S01]  /*44a0*/  MUFU.TANH R88, R70 ;  /* 0x0000004600587308 */ /* 0x0004e20000002400 */
[----:B------:R-:W-:-:S02]  /*44b0*/  ISETP.GT.AND P3, PT, R74, 0x61, PT ;  /* 0x000000614a00780c */ /* 0x000fc40003f64270 */
[----:B------:R-:W-:Y:S02]  /*44c0*/  FMNMX.FTZ R77, R66, R67, !PT ;  /* 0x00000043424d7209 */ /* 0x000fe40007810000 */
[----:B------:R-:W-:Y:S02]  /*44d0*/  FSEL R67, R73, -INF , P3 ;  /* 0xff80000049437808 */ /* 0x000fe40001800000 */
[----:B------:R-:W-:Y:S01]  /*44e0*/  ISETP.GT.AND P3, PT, R74, 0x69, PT ;  /* 0x000000694a00780c */ /* 0x000fe20003f64270 */
[----:B------:R-:W-:Y:S08]  /*44f0*/  MUFU.TANH R65, R65 ;  /* 0x0000004100417308 */ /* 0x000ff00000002400 */
[----:B------:R-:W-:Y:S08]  /*4500*/  MUFU.TANH R56, R56 ;  /* 0x0000003800387308 */ /* 0x000ff00000002400 */
[----:B------:R-:W-:Y:S01]  /*4510*/  MUFU.TANH R57, R57 ;  /* 0x0000003900397308 */ /* 0x000fe20000002400 */
[----:B------:R-:W-:-:S02]  /*4520*/  WARPGROUP.DEPBAR.LE gsb0, 0x0 ;  /* 0x00008000000079c5 */ /* 0x000fc40000010000 */
[----:B------:R-:W-:Y:S01]  /*4530*/  FMUL.FTZ R9, R24, UR5 ;  /* 0x0000000518097c20 */ /* 0x000fe20008410000 */
[----:B------:R-:W-:Y:S01]  /*4540*/  FSEL R24, R72, -INF , P4 ;  /* 0xff80000048187808 */ /* 0x000fe20002000000 */
[----:B--2---:R-:W-:Y:S01]  /*4550*/  FMUL.FTZ R70, R25, UR5 ;  /* 0x0000000519467c20 */ /* 0x004fe20008410000 */
[----:B------:R-:W-:Y:S02]  /*4560*/  ISETP.GT.AND P4, PT, R74, 0x68, PT ;  /* 0x000000684a00780c */ /* 0x000fe40003f84270 */
[----:B------:R2:W5:Y:S01]  /*4570*/  MUFU.TANH R78, R9 ;  /* 0x00000009004e7308 */ /* 0x0005620000002400 */
[----:B------:R-:W-:Y:S01]  /*4580*/  FMNMX.FTZ R68, R24, R77, !PT ;  /* 0x0000004d18447209 */ /* 0x000fe20007810000 */
[----:B------:R-:W-:Y:S01]  /*4590*/  FMUL.FTZ R26, R26, UR5 ;  /* 0x000000051a1a7c20 */ /* 0x000fe20008410000 */
[----:B----4-:R-:W-:Y:S01]  /*45a0*/  FSEL R25, R75, -INF , P4 ;  /* 0xff8000004b197808 */ /* 0x010fe20002000000 */
[----:B------:R-:W-:Y:S01]  /*45b0*/  FMUL.FTZ R75, R29, UR5 ;  /* 0x000000051d4b7c20 */ /* 0x000fe20008410000 */
[----:B------:R-:W-:Y:S01]  /*45c0*/  FMNMX.FTZ R72, R67, R68, !PT ;  /* 0x0000004443487209 */ /* 0x000fe20007810000 */
[----:B------:R-:W-:Y:S01]  /*45d0*/  FMUL.FTZ R27, R27, UR5 ;  /* 0x000000051b1b7c20 */ /* 0x000fe20008410000 */
[----:B------:R-:W-:Y:S01]  /*45e0*/  ISETP.GT.AND P4, PT, R74, 0x70, PT ;  /* 0x000000704a00780c */ /* 0x000fe20003f84270 */
[----:B------:R3:W4:Y:S01]  /*45f0*/  MUFU.TANH R77, R70 ;  /* 0x00000046004d7308 */ /* 0x0007220000002400 */
[----:B------:R-:W-:Y:S01]  /*4600*/  FSEL R68, R76, -INF , P3 ;  /* 0xff8000004c447808 */ /* 0x000fe20001800000 */
[----:B--2---:R-:W-:Y:S01]  /*4610*/  FMUL.FTZ R9, R28, UR5 ;  /* 0x000000051c097c20 */ /* 0x004fe20008410000 */
[----:B------:R-:W-:-:S02]  /*4620*/  FMNMX.FTZ R73, R25, R72, !PT ;  /* 0x0000004819497209 */ /* 0x000fc40007810000 */
[----:B------:R-:W-:Y:S02]  /*4630*/  ISETP.GT.AND P3, PT, R74, 0x71, PT ;  /* 0x000000714a00780c */ /* 0x000fe40003f64270 */
[----:B0-----:R-:W-:Y:S01]  /*4640*/  FSEL R69, R69, -INF , P4 ;  /* 0xff80000045457808 */ /* 0x001fe20002000000 */
[----:B------:R0:W2:Y:S01]  /*4650*/  MUFU.TANH R80, R9 ;  /* 0x0000000900507308 */ /* 0x0000a20000002400 */
[----:B------:R-:W-:Y:S02]  /*4660*/  FMNMX.FTZ R72, R68, R73, !PT ;  /* 0x0000004944487209 */ /* 0x000fe40007810000 */
[----:B------:R-:W-:Y:S02]  /*4670*/  ISETP.GT.AND P4, PT, R74, 0x78, PT ;  /* 0x000000784a00780c */ /* 0x000fe40003f84270 */
[----:B------:R-:W-:Y:S02]  /*4680*/  FSEL R28, R84, -INF , P3 ;  /* 0xff800000541c7808 */ /* 0x000fe40001800000 */
[----:B------:R-:W-:Y:S01]  /*4690*/  FMNMX.FTZ R73, R69, R72, !PT ;  /* 0x0000004845497209 */ /* 0x000fe20007810000 */
[----:B------:R-:W2:Y:S01]  /*46a0*/  MUFU.TANH R75, R75 ;  /* 0x0000004b004b7308 */ /* 0x000ea20000002400 */
[----:B------:R-:W-:-:S02]  /*46b0*/  ISETP.GT.AND P3, PT, R74, 0x79, PT ;  /* 0x000000794a00780c */ /* 0x000fc40003f64270 */
[----:B-1----:R-:W-:Y:S02]  /*46c0*/  FSEL R29, R86, -INF , P4 ;  /* 0xff800000561d7808 */ /* 0x002fe40002000000 */
[----:B------:R-:W-:Y:S02]  /*46d0*/  FMNMX.FTZ R72, R28, R73, !PT ;  /* 0x000000491c487209 */ /* 0x000fe40007810000 */
[----:B------:R-:W-:Y:S01]  /*46e0*/  ISETP.GT.AND P4, PT, R74, 0x80, PT ;  /* 0x000000804a00780c */ /* 0x000fe20003f84270 */
[----:B------:R-:W1:Y:S01]  /*46f0*/  MUFU.TANH R58, R58 ;  /* 0x0000003a003a7308 */ /* 0x000e620000002400 */
[----:B---3--:R-:W-:Y:S02]  /*4700*/  FSEL R70, R88, -INF , P3 ;  /* 0xff80000058467808 */ /* 0x008fe40001800000 */
[----:B------:R-:W-:Y:S01]  /*4710*/  FMNMX.FTZ R73, R29, R72, !PT ;  /* 0x000000481d497209 */ /* 0x000fe20007810000 */
[----:B------:R-:W-:Y:S01]  /*4720*/  FMUL.FTZ R72, R54, UR5 ;  /* 0x0000000536487c20 */ /* 0x000fe20008410000 */
[----:B------:R-:W-:-:S02]  /*4730*/  ISETP.GT.AND P3, PT, R74, 0x81, PT ;  /* 0x000000814a00780c */ /* 0x000fc40003f64270 */
[----:B-----5:R-:W-:Y:S01]  /*4740*/  FSEL R54, R78, -INF , P4 ;  /* 0xff8000004e367808 */ /* 0x020fe20002000000 */
[----:B------:R-:W3:Y:S01]  /*4750*/  MUFU.TANH R59, R59 ;  /* 0x0000003b003b7308 */ /* 0x000ee20000002400 */
[----:B0-----:R-:W-:Y:S02]  /*4760*/  FMNMX.FTZ R9, R70, R73, !PT ;  /* 0x0000004946097209 */ /* 0x001fe40007810000 */
[----:B------:R-:W-:Y:S02]  /*4770*/  ISETP.GT.AND P4, PT, R74, 0x88, PT ;  /* 0x000000884a00780c */ /* 0x000fe40003f84270 */
[----:B----4-:R-:W-:Y:S02]  /*4780*/  FSEL R73, R77, -INF , P3 ;  /* 0xff8000004d497808 */ /* 0x010fe40001800000 */
[----:B------:R-:W-:Y:S01]  /*4790*/  FMNMX.FTZ R76, R54, R9, !PT ;  /* 0x00000009364c7209 */ /* 0x000fe20007810000 */
[----:B------:R-:W0:Y:S01]  /*47a0*/  MUFU.TANH R48, R48 ;  /* 0x0000003000307308 */ /* 0x000e220000002400 */
[----:B------:R-:W-:Y:S01]  /*47b0*/  ISETP.GT.AND P3, PT, R74, 0x89, PT ;  /* 0x000000894a00780c */ /* 0x000fe20003f64270 */
[----:B------:R-:W-:Y:S01]  /*47c0*/  FMUL.FTZ R74, R55, UR5 ;  /* 0x00000005374a7c20 */ /* 0x000fe20008410000 */
[----:B--2---:R-:W-:-:S02]  /*47d0*/  FSEL R55, R80, -INF , P4 ;  /* 0xff80000050377808 */ /* 0x004fc40002000000 */
[----:B------:R-:W-:Y:S02]  /*47e0*/  FMNMX.FTZ R76, R73, R76, !PT ;  /* 0x0000004c494c7209 */ /* 0x000fe40007810000 */
[----:B------:R-:W-:Y:S01]  /*47f0*/  FSEL R75, R75, -INF , P3 ;  /* 0xff8000004b4b7808 */ /* 0x000fe20001800000 */
[----:B------:R-:W2:Y:S01]  /*4800*/  MUFU.TANH R49, R49 ;  /* 0x0000003100317308 */ /* 0x000ea20000002400 */
[----:B------:R-:W-:Y:S02]  /*4810*/  FMNMX.FTZ R76, R55, R76, !PT ;  /* 0x0000004c374c7209 */ /* 0x000fe40007810000 */
[----:B------:R-:W-:Y:S02]  /*4820*/  ISETP.GT.AND P4, PT, R83, 0x1, PT ;  /* 0x000000015300780c */ /* 0x000fe40003f84270 */
[----:B------:R-:W-:Y:S02]  /*4830*/  FMNMX.FTZ R76, R75, R76, !PT ;  /* 0x0000004c4b4c7209 */ /* 0x000fe40007810000 */
[----:B------:R-:W-:Y:S01]  /*4840*/  FSEL R4, R4, -INF , P4 ;  /* 0xff80000004047808 */ /* 0x000fe20002000000 */
[----:B------:R-:W4:Y:S01]  /*4850*/  MUFU.TANH R72, R72 ;  /* 0x0000004800487308 */ /* 0x000f220000002400 */
[----:B------:R-:W-:Y:S01]  /*4860*/  ISETP.GT.AND P4, PT, R83, 0x10, PT ;  /* 0x000000105300780c */ /* 0x000fe20003f84270 */
[----:B------:R-:W5:Y:S03]  /*4870*/  SHFL.BFLY PT, R9, R76, 0x2, 0x1f ;  /* 0x0c401f004c097f89 */ /* 0x000f6600000e0000 */
[----:B------:R-:W-:-:S02]  /*4880*/  FSEL R7, R7, -INF , P4 ;  /* 0xff80000007077808 */ /* 0x000fc40002000000 */
[C---:B------:R-:W-:Y:S01]  /*4890*/  ISETP.GT.AND P4, PT, R83.reuse, 0x18, PT ;  /* 0x000000185300780c */ /* 0x040fe20003f84270 */
[----:B------:R-:W4:Y:S03]  /*48a0*/  MUFU.TANH R74, R74 ;  /* 0x0000004a004a7308 */ /* 0x000f260000002400 */
[----:B------:R-:W-:Y:S02]  /*48b0*/  FSEL R10, R10, -INF , P4 ;  /* 0xff8000000a0a7808 */ /* 0x000fe40002000000 */
[----:B------:R-:W-:-:S03]  /*48c0*/  ISETP.GT.AND P4, PT, R83, 0x20, PT ;  /* 0x000000205300780c */ /* 0x000fc60003f84270 */
[----:B------:R-:W4:Y:S08]  /*48d0*/  MUFU.TANH R42, R42 ;  /* 0x0000002a002a7308 */ /* 0x000f300000002400 */
[----:B------:R-:W4:Y:S01]  /*48e0*/  MUFU.TANH R43, R43 ;  /* 0x0000002b002b7308 */ /* 0x000f220000002400 */
[----:B-----5:R-:W-:-:S05]  /*48f0*/  FMNMX.FTZ R77, R76, R9, !PT ;  /* 0x000000094c4d7209 */ /* 0x020fca0007810000 */
[----:B------:R-:W5:Y:S02]  /*4900*/  SHFL.BFLY PT, R76, R77, 0x1, 0x1f ;  /* 0x0c201f004d4c7f89 */ /* 0x000f6400000e0000 */
[----:B------:R-:W4:Y:S08]  /*4910*/  MUFU.TANH R46, R46 ;  /* 0x0000002e002e7308 */ /* 0x000f300000002400 */
[----:B------:R-:W4:Y:S08]  /*4920*/  MUFU.TANH R47, R47 ;  /* 0x0000002f002f7308 */ /* 0x000f300000002400 */
[----:B------:R-:W4:Y:S01]  /*4930*/  MUFU.TANH R34, R34 ;  /* 0x0000002200227308 */ /* 0x000f220000002400 */
[----:B-----5:R-:W-:Y:S01]  /*4940*/  FMNMX.FTZ R9, R77, R76, !PT ;  /* 0x0000004c4d097209 */ /* 0x020fe20007810000 */
[----:B------:R-:W-:Y:S01]  /*4950*/  FMUL.FTZ R77, R31, UR5 ;  /* 0x000000051f4d7c20 */ /* 0x000fe20008410000 */
[----:B------:R-:W-:-:S05]  /*4960*/  FMUL.FTZ R76, R30, UR5 ;  /* 0x000000051e4c7c20 */ /* 0x000fca0008410000 */
[----:B------:R-:W5:Y:S01]  /*4970*/  MUFU.TANH R35, R35 ;  /* 0x0000002300237308 */ /* 0x000f620000002400 */
[C---:B------:R-:W-:Y:S01]  /*4980*/  FSETP.NEU.FTZ.AND P3, PT, R9.reuse, -INF , PT ;  /* 0xff8000000900780b */ /* 0x040fe20003f7d000 */
[----:B------:R-:W-:Y:S01]  /*4990*/  FMUL.FTZ R78, R9, UR4 ;  /* 0x00000004094e7c20 */ /* 0x000fe20008410000 */
[----:B------:R-:W-:Y:S01]  /*49a0*/  UMOV UR5, UR58 ;  /* 0x0000003a00057c82 */ /* 0x000fe20008000000 */
[----:B------:R-:W-:-:S03]  /*49b0*/  @UP0 USHF.R.U32.HI UR5, URZ, UR7, UR11 ;  /* 0x000000073f050299 */ /* 0x000fc6000801160b */
[----:B------:R-:W-:Y:S01]  /*49c0*/  FSEL R78, R78, RZ, P3 ;  /* 0x000000ff4e4e7208 */ /* 0x000fe20001800000 */
[----:B------:R-:W5:Y:S01]  /*49d0*/  MUFU.TANH R38, R38 ;  /* 0x0000002600267308 */ /* 0x000f620000002400 */
[----:B------:R-:W-:Y:S01]  /*49e0*/  ISETP.GT.AND P3, PT, R83, RZ, PT ;  /* 0x000000ff5300720c */ /* 0x000fe20003f64270 */
[----:B------:R-:W-:Y:S02]  /*49f0*/  UIADD3 UR10, UR5, UR56, -UR57 ;  /* 0x00000038050a7290 */ /* 0x000fe4000fffe839 */
[--C-:B------:R-:W-:Y:S01]  /*4a00*/  FFMA.FTZ R80, R81, UR4, -R78.reuse ;  /* 0x0000000451507c23 */ /* 0x100fe2000801084e */
[----:B------:R-:W-:Y:S01]  /*4a10*/  FSEL R81, R3, -INF , P3 ;  /* 0xff80000003517808 */ /* 0x000fe20001800000 */
[--C-:B------:R-:W-:Y:S01]  /*4a20*/  FFMA.FTZ R82, R85, UR4, -R78.reuse ;  /* 0x0000000455527c23 */ /* 0x100fe2000801084e */
[----:B------:R-:W-:Y:S01]  /*4a30*/  ISETP.GT.AND P3, PT, R83, 0x9, PT ;  /* 0x000000095300780c */ /* 0x000fe20003f64270 */
[--C-:B------:R-:W-:Y:S01]  /*4a40*/  FFMA.FTZ R86, R71, UR4, -R78.reuse ;  /* 0x0000000447567c23 */ /* 0x100fe2000801084e */
[----:B------:R-:W-:Y:S01]  /*4a50*/  FMNMX.FTZ R84, R81, R4, !PT ;  /* 0x0000000451547209 */ /* 0x000fe20007810000 */
[--C-:B------:R-:W-:Y:S01]  /*4a60*/  FFMA.FTZ R31, R87, UR4, -R78.reuse ;  /* 0x00000004571f7c23 */ /* 0x100fe2000801084e */
[----:B------:R-:W-:Y:S01]  /*4a70*/  FSEL R6, R6, -INF , P3 ;  /* 0xff80000006067808 */ /* 0x000fe20001800000 */
[--C-:B------:R-:W-:Y:S01]  /*4a80*/  FFMA.FTZ R87, R50, UR4, -R78.reuse ;  /* 0x0000000432577c23 */ /* 0x100fe2000801084e */
[----:B------:R-:W-:Y:S01]  /*4a90*/  FMNMX.FTZ R85, R5, R84, !PT ;  /* 0x0000005405557209 */ /* 0x000fe20007810000 */
[--C-:B------:R-:W-:Y:S01]  /*4aa0*/  FFMA.FTZ R30, R89, UR4, -R78.reuse ;  /* 0x00000004591e7c23 */ /* 0x100fe2000801084e */
[----:B------:R-:W-:Y:S01]  /*4ab0*/  ISETP.GT.AND P3, PT, R83, 0x11, PT ;  /* 0x000000115300780c */ /* 0x000fe20003f64270 */
[--C-:B------:R-:W-:Y:S01]  /*4ac0*/  FFMA.FTZ R89, R60, UR4, -R78.reuse ;  /* 0x000000043c597c23 */ /* 0x100fe2000801084e */
[----:B------:R-:W-:Y:S01]  /*4ad0*/  FMNMX.FTZ R84, R6, R85, !PT ;  /* 0x0000005506547209 */ /* 0x000fe20007810000 */
[--C-:B------:R-:W-:Y:S01]  /*4ae0*/  FFMA.FTZ R91, R91, UR4, -R78.reuse ;  /* 0x000000045b5b7c23 */ /* 0x100fe2000801084e */
[----:B------:R-:W-:Y:S01]  /*4af0*/  FSEL R71, R8, -INF , P3 ;  /* 0xff80000008477808 */ /* 0x000fe20001800000 */
[----:B------:R-:W5:Y:S01]  /*4b00*/  MUFU.TANH R39, R39 ;  /* 0x0000002700277308 */ /* 0x000f620000002400 */
[----:B------:R-:W-:Y:S01]  /*4b10*/  FMNMX.FTZ R84, R7, R84, !PT ;  /* 0x0000005407547209 */ /* 0x000fe20007810000 */
[--C-:B------:R-:W-:Y:S01]  /*4b20*/  FFMA.FTZ R93, R93, UR4, -R78.reuse ;  /* 0x000000045d5d7c23 */ /* 0x100fe2000801084e */
[----:B------:R-:W-:Y:S01]  /*4b30*/  ISETP.GT.AND P3, PT, R83, 0x19, PT ;  /* 0x000000195300780c */ /* 0x000fe20003f64270 */
[----:B------:R-:W-:Y:S01]  /*4b40*/  FFMA.FTZ R33, R33, UR4, -R78 ;  /* 0x0000000421217c23 */ /* 0x000fe2000801084e */
[----:B------:R-:W-:Y:S01]  /*4b50*/  FMNMX.FTZ R85, R71, R84, !PT ;  /* 0x0000005447557209 */ /* 0x000fe20007810000 */
[----:B------:R-:W-:Y:S01]  /*4b60*/  UIMAD.WIDE UR10, UR10, 0x38e38e39, URZ ;  /* 0x38e38e390a0a78a5 */ /* 0x000fe2000f8e023f */
[----:B------:R-:W-:Y:S01]  /*4b70*/  FSEL R50, R11, -INF , P3 ;  /* 0xff8000000b327808 */ /* 0x000fe20001800000 */
[----:B------:R1:W-:Y:S01]  /*4b80*/  MUFU.EX2 R8, R86 ;  /* 0x0000005600087308 */ /* 0x0003e20000000800 */
[----:B------:R-:W-:Y:S01]  /*4b90*/  FMNMX.FTZ R85, R10, R85, !PT ;  /* 0x000000550a557209 */ /* 0x000fe20007810000 */
[----:B------:R-:W-:Y:S01]  /*4ba0*/  USHF.R.U32.HI UR5, URZ, 0x1f, UR11 ;  /* 0x0000001f3f057899 */ /* 0x000fe2000801160b */
[----:B------:R-:W-:-:S02]  /*4bb0*/  ISETP.GT.AND P3, PT, R83, 0x21, PT ;  /* 0x000000215300780c */ /* 0x000fc40003f64270 */
[----:B------:R-:W-:Y:S01]  /*4bc0*/  FSEL R84, R12, -INF , P4 ;  /* 0xff8000000c547808 */ /* 0x000fe20002000000 */
[--C-:B------:R-:W-:Y:S01]  /*4bd0*/  FFMA.FTZ R12, R51, UR4, -R78.reuse ;  /* 0x00000004330c7c23 */ /* 0x100fe2000801084e */
[----:B------:R-:W-:Y:S01]  /*4be0*/  FMNMX.FTZ R85, R50, R85, !PT ;  /* 0x0000005532557209 */ /* 0x000fe20007810000 */
[----:B------:R3:W-:Y:S01]  /*4bf0*/  MUFU.EX2 R11, R87 ;  /* 0x00000057000b7308 */ /* 0x0007e20000000800 */
[----:B------:R-:W-:Y:S01]  /*4c00*/  ISETP.GT.AND P4, PT, R83, 0x28, PT ;  /* 0x000000285300780c */ /* 0x000fe20003f84270 */
[----:B------:R-:W-:Y:S01]  /*4c10*/  ULEA.HI.SX32 UR5, UR11, UR5, 0x1b ;  /* 0x000000050b057291 */ /* 0x000fe2000f8fda3f */
[----:B------:R-:W-:Y:S01]  /*4c20*/  FSEL R51, R13, -INF , P3 ;  /* 0xff8000000d337808 */ /* 0x000fe20001800000 */
[--C-:B------:R-:W-:Y:S01]  /*4c30*/  FFMA.FTZ R13, R40, UR4, -R78.reuse ;  /* 0x00000004280d7c23 */ /* 0x100fe2000801084e */
[----:B-1----:R-:W-:Y:S01]  /*4c40*/  FMNMX.FTZ R86, R84, R85, !PT ;  /* 0x0000005554567209 */ /* 0x002fe20007810000 */
[----:B------:R-:W-:Y:S01]  /*4c50*/  UISETP.LT.AND UP1, UPT, UR14, UR5, UPT ;  /* 0x000000050e00728c */ /* 0x000fe2000bf21270 */
[----:B------:R-:W-:Y:S01]  /*4c60*/  ISETP.GT.AND P3, PT, R83, 0x29, PT ;  /* 0x000000295300780c */ /* 0x000fe20003f64270 */
[----:B------:R-:W-:Y:S01]  /*4c70*/  MUFU.EX2 R79, R91 ;  /* 0x0000005b004f7308 */ /* 0x000fe20000000800 */
[----:B------:R-:W-:Y:S01]  /*4c80*/  FSEL R85, R14, -INF , P4 ;  /* 0xff8000000e557808 */ /* 0x000fe20002000000 */
[----:B------:R-:W-:Y:S01]  /*4c90*/  FFMA.FTZ R14, R41, UR4, -R78 ;  /* 0x00000004290e7c23 */ /* 0x000fe2000801084e */
[----:B------:R-:W-:Y:S01]  /*4ca0*/  FMNMX.FTZ R86, R51, R86, !PT ;  /* 0x0000005633567209 */ /* 0x000fe20007810000 */
[----:B------:R-:W-:Y:S01]  /*4cb0*/  USEL UR7, UR14, UR5, !UP1 ;  /* 0x000000050e077287 */ /* 0x000fe2000c800000 */
[----:B------:R-:W-:-:S02]  /*4cc0*/  FSEL R40, R15, -INF , P3 ;  /* 0xff8000000f287808 */ /* 0x000fc40001800000 */
[----:B------:R-:W-:Y:S01]  /*4cd0*/  ISETP.GT.AND P4, PT, R83, 0x30, PT ;  /* 0x000000305300780c */ /* 0x000fe20003f84270 */
[----:B------:R-:W1:Y:S01]  /*4ce0*/  MUFU.TANH R26, R26 ;  /* 0x0000001a001a7308 */ /* 0x000e620000002400 */
[----:B------:R-:W-:Y:S01]  /*4cf0*/  FMNMX.FTZ R15, R85, R86, !PT ;  /* 0x00000056550f7209 */ /* 0x000fe20007810000 */
[----:B------:R-:W-:Y:S01]  /*4d00*/  UISETP.GE.AND UP1, UPT, UR38, UR7, UPT ;  /* 0x000000072600728c */ /* 0x000fe2000bf26270 */
[C---:B------:R-:W-:Y:S02]  /*4d10*/  ISETP.GT.AND P3, PT, R83.reuse, 0x31, PT ;  /* 0x000000315300780c */ /* 0x040fe40003f64270 */
[----:B------:R-:W-:Y:S02]  /*4d20*/  FSEL R86, R20, -INF , P4 ;  /* 0xff80000014567808 */ /* 0x000fe40002000000 */
[----:B------:R-:W-:Y:S01]  /*4d30*/  FMNMX.FTZ R15, R40, R15, !PT ;  /* 0x0000000f280f7209 */ /* 0x000fe20007810000 */
[----:B------:R-:W1:Y:S01]  /*4d40*/  MUFU.TANH R27, R27 ;  /* 0x0000001b001b7308 */ /* 0x000e620000002400 */
[----:B------:R-:W-:-:S02]  /*4d50*/  ISETP.GT.AND P4, PT, R83, 0x38, PT ;  /* 0x000000385300780c */ /* 0x000fc40003f84270 */
[----:B---3--:R-:W-:Y:S02]  /*4d60*/  FSEL R87, R21, -INF , P3 ;  /* 0xff80000015577808 */ /* 0x008fe40001800000 */
[----:B------:R-:W-:Y:S01]  /*4d70*/  FMNMX.FTZ R20, R86, R15, !PT ;  /* 0x0000000f56147209 */ /* 0x000fe20007810000 */
[--C-:B------:R-:W-:Y:S01]  /*4d80*/  FFMA.FTZ R15, R52, UR4, -R78.reuse ;  /* 0x00000004340f7c23 */ /* 0x100fe2000801084e */
[----:B------:R-:W-:Y:S01]  /*4d90*/  ISETP.GT.AND P3, PT, R83, 0x39, PT ;  /* 0x000000395300780c */ /* 0x000fe20003f64270 */
[----:B------:R-:W-:Y:S01]  /*4da0*/  FFMA.FTZ R52, R44, UR4, -R78 ;  /* 0x000000042c347c23 */ /* 0x000fe2000801084e */
[----:B------:R-:W-:Y:S01]  /*4db0*/  FSEL R64, R64, -INF , P4 ;  /* 0xff80000040407808 */ /* 0x000fe20002000000 */
[----:B------:R-:W3:Y:S01]  /*4dc0*/  MUFU.TANH R76, R76 ;  /* 0x0000004c004c7308 */ /* 0x000ee20000002400 */
[----:B------:R-:W-:Y:S02]  /*4dd0*/  FMNMX.FTZ R21, R87, R20, !PT ;  /* 0x0000001457157209 */ /* 0x000fe40007810000 */
[----:B------:R-:W-:-:S02]  /*4de0*/  ISETP.GT.AND P4, PT, R83, 0x40, PT ;  /* 0x000000405300780c */ /* 0x000fc40003f84270 */
[----:B------:R-:W-:Y:S02]  /*4df0*/  FSEL R65, R65, -INF , P3 ;  /* 0xff80000041417808 */ /* 0x000fe40001800000 */
[----:B------:R-:W-:Y:S01]  /*4e00*/  FMNMX.FTZ R20, R64, R21, !PT ;  /* 0x0000001540147209 */ /* 0x000fe20007810000 */
[----:B------:R-:W-:Y:S01]  /*4e10*/  MUFU.EX2 R3, R93 ;  /* 0x0000005d00037308 */ /* 0x000fe20000000800 */
[----:B------:R-:W-:Y:S02]  /*4e20*/  ISETP.GT.AND P3, PT, R83, 0x41, PT ;  /* 0x000000415300780c */ /* 0x000fe40003f64270 */
[----:B------:R-:W-:Y:S02]  /*4e30*/  FSEL R56, R56, -INF , P4 ;  /* 0xff80000038387808 */ /* 0x000fe40002000000 */
[----:B------:R-:W-:Y:S02]  /*4e40*/  FMNMX.FTZ R21, R65, R20, !PT ;  /* 0x0000001441157209 */ /* 0x000fe40007810000 */
[----:B------:R-:W-:Y:S01]  /*4e50*/  ISETP.GT.AND P4, PT, R83, 0x48, PT ;  /* 0x000000485300780c */ /* 0x000fe20003f84270 */
[----:B------:R5:W-:Y:S01]  /*4e60*/  MUFU.EX2 R20, R52 ;  /* 0x0000003400147308 */ /* 0x000be20000000800 */
[----:B------:R-:W-:-:S02]  /*4e70*/  FSEL R57, R57, -INF , P3 ;  /* 0xff80000039397808 */ /* 0x000fc40001800000 */
[----:B------:R-:W-:Y:S01]  /*4e80*/  FMNMX.FTZ R44, R56, R21, !PT ;  /* 0x00000015382c7209 */ /* 0x000fe20007810000 */
[----:B------:R-:W-:Y:S01]  /*4e90*/  FFMA.FTZ R21, R53, UR4, -R78 ;  /* 0x0000000435157c23 */ /* 0x000fe2000801084e */
[----:B------:R-:W-:Y:S02]  /*4ea0*/  ISETP.GT.AND P3, PT, R83, 0x49, PT ;  /* 0x000000495300780c */ /* 0x000fe40003f64270 */
[----:B------:R-:W-:Y:S01]  /*4eb0*/  FSEL R58, R58, -INF , P4 ;  /* 0xff8000003a3a7808 */ /* 0x000fe20002000000 */
[----:B------:R-:W3:Y:S01]  /*4ec0*/  MUFU.TANH R77, R77 ;  /* 0x0000004d004d7308 */ /* 0x000ee20000002400 */
[----:B------:R-:W-:Y:S02]  /*4ed0*/  FMNMX.FTZ R41, R57, R44, !PT ;  /* 0x0000002c39297209 */ /* 0x000fe40007810000 */
[----:B------:R-:W-:Y:S02]  /*4ee0*/  ISETP.GT.AND P4, PT, R83, 0x50, PT ;  /* 0x000000505300780c */ /* 0x000fe40003f84270 */
[----:B------:R-:W-:-:S02]  /*4ef0*/  FSEL R59, R59, -INF , P3 ;  /* 0xff8000003b3b7808 */ /* 0x000fc40001800000 */
[----:B------:R-:W-:Y:S01]  /*4f00*/  FMNMX.FTZ R44, R58, R41, !PT ;  /* 0x000000293a2c7209 */ /* 0x000fe20007810000 */
[----:B------:R-:W-:Y:S01]  /*4f10*/  FFMA.FTZ R41, R45, UR4, -R78 ;  /* 0x000000042d297c23 */ /* 0x000fe2000801084e */
[----:B------:R-:W-:Y:S01]  /*4f20*/  ISETP.GT.AND P3, PT, R83, 0x51, PT ;  /* 0x000000515300780c */ /* 0x000fe20003f64270 */
[----:B------:R-:W-:Y:S01]  /*4f30*/  MUFU.EX2 R80, R80 ;  /* 0x0000005000507308 */ /* 0x000fe20000000800 */
[----:B0-----:R-:W-:Y:S02]  /*4f40*/  FSEL R48, R48, -INF , P4 ;  /* 0xff80000030307808 */ /* 0x001fe40002000000 */
[----:B------:R-:W-:Y:S02]  /*4f50*/  FMNMX.FTZ R45, R59, R44, !PT ;  /* 0x0000002c3b2d7209 */ /* 0x000fe40007810000 */
[----:B------:R-:W-:Y:S02]  /*4f60*/  ISETP.GT.AND P4, PT, R83, 0x58, PT ;  /* 0x000000585300780c */ /* 0x000fe40003f84270 */
[----:B--2---:R-:W-:Y:S01]  /*4f70*/  FSEL R49, R49, -INF , P3 ;  /* 0xff80000031317808 */ /* 0x004fe20001800000 */
[----:B------:R-:W0:Y:S01]  /*4f80*/  MUFU.EX2 R31, R31 ;  /* 0x0000001f001f7308 */ /* 0x000e220000000800 */
[----:B------:R-:W-:-:S02]  /*4f90*/  FMNMX.FTZ R44, R48, R45, !PT ;  /* 0x0000002d302c7209 */ /* 0x000fc40007810000 */
[----:B------:R-:W-:Y:S02]  /*4fa0*/  ISETP.GT.AND P3, PT, R83, 0x59, PT ;  /* 0x000000595300780c */ /* 0x000fe40003f64270 */
[----:B----4-:R-:W-:Y:S02]  /*4fb0*/  FSEL R72, R72, -INF , P4 ;  /* 0xff80000048487808 */ /* 0x010fe40002000000 */
[----:B------:R-:W-:Y:S01]  /*4fc0*/  FMNMX.FTZ R53, R49, R44, !PT ;  /* 0x0000002c31357209 */ /* 0x000fe20007810000 */
[----:B------:R-:W2:Y:S01]  /*4fd0*/  MUFU.EX2 R30, R30 ;  /* 0x0000001e001e7308 */ /* 0x000ea20000000800 */
[----:B------:R-:W-:Y:S02]  /*4fe0*/  ISETP.GT.AND P4, PT, R83, 0x60, PT ;  /* 0x000000605300780c */ /* 0x000fe40003f84270 */
[----:B------:R-:W-:Y:S02]  /*4ff0*/  FSEL R45, R74, -INF , P3 ;  /* 0xff8000004a2d7808 */ /* 0x000fe40001800000 */
[----:B------:R-:W-:-:S02]  /*5000*/  FMNMX.FTZ R60, R72, R53, !PT ;  /* 0x00000035483c7209 */ /* 0x000fc40007810000 */
[----:B------:R-:W-:Y:S01]  /*5010*/  ISETP.GT.AND P3, PT, R83, 0x61, PT ;  /* 0x000000615300780c */ /* 0x000fe20003f64270 */
[----:B------:R4:W-:Y:S01]  /*5020*/  MUFU.EX2 R44, R89 ;  /* 0x00000059002c7308 */ /* 0x0009e20000000800 */
[----:B-----5:R-:W-:Y:S01]  /*5030*/  FSEL R52, R42, -INF , P4 ;  /* 0xff8000002a347808 */ /* 0x020fe20002000000 */
[--C-:B------:R-:W-:Y:S01]  /*5040*/  FFMA.FTZ R42, R61, UR4, -R78.reuse ;  /* 0x000000043d2a7c23 */ /* 0x100fe2000801084e */
[----:B------:R-:W-:Y:S01]  /*5050*/  FMNMX.FTZ R53, R45, R60, !PT ;  /* 0x0000003c2d357209 */ /* 0x000fe20007810000 */
[--C-:B------:R-:W-:Y:S01]  /*5060*/  FFMA.FTZ R60, R67, UR4, -R78.reuse ;  /* 0x00000004433c7c23 */ /* 0x100fe2000801084e */
[----:B------:R-:W-:Y:S01]  /*5070*/  ISETP.GT.AND P4, PT, R83, 0x68, PT ;  /* 0x000000685300780c */ /* 0x000fe20003f84270 */
[--C-:B------:R-:W-:Y:S01]  /*5080*/  FFMA.FTZ R61, R68, UR4, -R78.reuse ;  /* 0x00000004443d7c23 */ /* 0x100fe2000801084e */
[----:B------:R-:W-:Y:S01]  /*5090*/  FSEL R88, R43, -INF , P3 ;  /* 0xff8000002b587808 */ /* 0x000fe20001800000 */
[----:B------:R-:W-:Y:S01]  /*50a0*/  FFMA.FTZ R43, R32, UR4, -R78 ;  /* 0x00000004202b7c23 */ /* 0x000fe2000801084e */
[----:B------:R-:W-:Y:S01]  /*50b0*/  FMNMX.FTZ R53, R52, R53, !PT ;  /* 0x0000003534357209 */ /* 0x000fe20007810000 */
[----:B------:R-:W-:Y:S01]  /*50c0*/  MUFU.EX2 R82, R82 ;  /* 0x0000005200527308 */ /* 0x000fe20000000800 */
[----:B------:R-:W-:-:S02]  /*50d0*/  ISETP.GT.AND P3, PT, R83, 0x69, PT ;  /* 0x000000695300780c */ /* 0x000fc40003f64270 */
[----:B----4-:R-:W-:Y:S02]  /*50e0*/  FSEL R89, R46, -INF , P4 ;  /* 0xff8000002e597808 */ /* 0x010fe40002000000 */
[----:B------:R-:W-:Y:S01]  /*50f0*/  FMNMX.FTZ R32, R88, R53, !PT ;  /* 0x0000003558207209 */ /* 0x000fe20007810000 */
[--C-:B------:R-:W-:Y:S01]  /*5100*/  FFMA.FTZ R53, R70, UR4, -R78.reuse ;  /* 0x0000000446357c23 */ /* 0x100fe2000801084e */
[----:B------:R-:W-:Y:S01]  /*5110*/  ISETP.GT.AND P4, PT, R83, 0x70, PT ;  /* 0x000000705300780c */ /* 0x000fe20003f84270 */
[----:B------:R-:W-:Y:S01]  /*5120*/  MUFU.EX2 R12, R12 ;  /* 0x0000000c000c7308 */ /* 0x000fe20000000800 */
[----:B------:R-:W-:Y:S02]  /*5130*/  FSEL R90, R47, -INF , P3 ;  /* 0xff8000002f5a7808 */ /* 0x000fe40001800000 */
[----:B------:R-:W-:Y:S01]  /*5140*/  FMNMX.FTZ R47, R89, R32, !PT ;  /* 0x00000020592f7209 */ /* 0x000fe20007810000 */
[--C-:B------:R-:W-:Y:S01]  /*5150*/  FFMA.FTZ R32, R62, UR4, -R78.reuse ;  /* 0x000000043e207c23 */ /* 0x100fe2000801084e */
[----:B------:R-:W-:Y:S01]  /*5160*/  ISETP.GT.AND P3, PT, R83, 0x71, PT ;  /* 0x000000715300780c */ /* 0x000fe20003f64270 */
[--C-:B------:R-:W-:Y:S01]  /*5170*/  FFMA.FTZ R62, R28, UR4, -R78.reuse ;  /* 0x000000041c3e7c23 */ /* 0x100fe2000801084e */
[----:B------:R-:W-:Y:S01]  /*5180*/  FSEL R91, R34, -INF , P4 ;  /* 0xff800000225b7808 */ /* 0x000fe20002000000 */
[----:B------:R-:W-:Y:S01]  /*5190*/  MUFU.EX2 R13, R13 ;  /* 0x0000000d000d7308 */ /* 0x000fe20000000800 */
[----:B------:R-:W-:Y:S01]  /*51a0*/  FMNMX.FTZ R34, R90, R47, !PT ;  /* 0x0000002f5a227209 */ /* 0x000fe20007810000 */
[--C-:B------:R-:W-:Y:S01]  /*51b0*/  FFMA.FTZ R47, R37, UR4, -R78.reuse ;  /* 0x00000004252f7c23 */ /* 0x100fe2000801084e */
[----:B------:R-:W-:Y:S01]  /*51c0*/  FSEL R92, R35, -INF , P3 ;  /* 0xff800000235c7808 */ /* 0x000fe20001800000 */
[----:B------:R-:W-:Y:S01]  /*51d0*/  FFMA.FTZ R37, R24, UR4, -R78 ;  /* 0x0000000418257c23 */ /* 0x000fe2000801084e */
[----:B------:R-:W-:-:S02]  /*51e0*/  ISETP.GT.AND P4, PT, R83, 0x78, PT ;  /* 0x000000785300780c */ /* 0x000fc40003f84270 */
[----:B------:R-:W-:Y:S01]  /*51f0*/  FMNMX.FTZ R35, R91, R34, !PT ;  /* 0x000000225b237209 */ /* 0x000fe20007810000 */
[----:B------:R-:W-:Y:S01]  /*5200*/  MUFU.EX2 R14, R14 ;  /* 0x0000000e000e7308 */ /* 0x000fe20000000800 */
[C---:B------:R-:W-:Y:S02]  /*5210*/  ISETP.GT.AND P3, PT, R83.reuse, 0x79, PT ;  /* 0x000000795300780c */ /* 0x040fe40003f64270 */
[----:B------:R-:W-:Y:S02]  /*5220*/  FSEL R93, R38, -INF , P4 ;  /* 0xff800000265d7808 */ /* 0x000fe40002000000 */
[----:B------:R-:W-:Y:S02]  /*5230*/  FMNMX.FTZ R34, R92, R35, !PT ;  /* 0x000000235c227209 */ /* 0x000fe40007810000 */
[----:B------:R-:W-:Y:S01]  /*5240*/  ISETP.GT.AND P4, PT, R83, 0x80, PT ;  /* 0x000000805300780c */ /* 0x000fe20003f84270 */
[----:B------:R-:W-:Y:S01]  /*5250*/  MUFU.EX2 R15, R15 ;  /* 0x0000000f000f7308 */ /* 0x000fe20000000800 */
[----:B------:R-:W-:Y:S01]  /*5260*/  FSEL R94, R39, -INF , P3 ;  /* 0xff800000275e7808 */ /* 0x000fe20001800000 */
[--C-:B------:R-:W-:Y:S01]  /*5270*/  FFMA.FTZ R39, R36, UR4, -R78.reuse ;  /* 0x0000000424277c23 */ /* 0x100fe2000801084e */
[----:B------:R-:W-:Y:S01]  /*5280*/  FMNMX.FTZ R35, R93, R34, !PT ;  /* 0x000000225d237209 */ /* 0x000fe20007810000 */
[--C-:B------:R-:W-:Y:S01]  /*5290*/  FFMA.FTZ R34, R63, UR4, -R78.reuse ;  /* 0x000000043f227c23 */ /* 0x100fe2000801084e */
[----:B------:R-:W-:Y:S01]  /*52a0*/  ISETP.GT.AND P3, PT, R83, 0x81, PT ;  /* 0x000000815300780c */ /* 0x000fe20003f64270 */
[--C-:B------:R-:W-:Y:S01]  /*52b0*/  FFMA.FTZ R63, R66, UR4, -R78.reuse ;  /* 0x00000004423f7c23 */ /* 0x100fe2000801084e */
[----:B-1----:R-:W-:Y:S01]  /*52c0*/  FSEL R26, R26, -INF , P4 ;  /* 0xff8000001a1a7808 */ /* 0x002fe20002000000 */
[----:B------:R-:W-:Y:S01]  /*52d0*/  FFMA.FTZ R66, R73, UR4, -R78 ;  /* 0x0000000449427c23 */ /* 0x000fe2000801084e */
[----:B------:R-:W-:Y:S01]  /*52e0*/  FMNMX.FTZ R35, R94, R35, !PT ;  /* 0x000000235e237209 */ /* 0x000fe20007810000 */
[----:B------:R-:W-:Y:S01]  /*52f0*/  MUFU.EX2 R21, R21 ;  /* 0x0000001500157308 */ /* 0x000fe20000000800 */
[----:B------:R-:W-:-:S02]  /*5300*/  ISETP.GT.AND P4, PT, R83, 0x88, PT ;  /* 0x000000885300780c */ /* 0x000fc40003f84270 */
[----:B------:R-:W-:Y:S02]  /*5310*/  FSEL R27, R27, -INF , P3 ;  /* 0xff8000001b1b7808 */ /* 0x000fe40001800000 */
[----:B------:R-:W-:Y:S02]  /*5320*/  FMNMX.FTZ R38, R26, R35, !PT ;  /* 0x000000231a267209 */ /* 0x000fe40007810000 */
[----:B------:R-:W-:Y:S01]  /*5330*/  ISETP.GT.AND P3, PT, R83, 0x89, PT ;  /* 0x000000895300780c */ /* 0x000fe20003f64270 */
[----:B------:R-:W-:Y:S01]  /*5340*/  MUFU.EX2 R41, R41 ;  /* 0x0000002900297308 */ /* 0x000fe20000000800 */
[----:B---3--:R-:W-:Y:S02]  /*5350*/  FSEL R76, R76, -INF , P4 ;  /* 0xff8000004c4c7808 */ /* 0x008fe40002000000 */
[----:B------:R-:W-:Y:S01]  /*5360*/  FMNMX.FTZ R35, R27, R38, !PT ;  /* 0x000000261b237209 */ /* 0x000fe20007810000 */
[----:B------:R-:W-:Y:S01]  /*5370*/  FFMA.FTZ R38, R25, UR4, -R78 ;  /* 0x0000000419267c23 */ /* 0x000fe2000801084e */
[----:B------:R-:W-:-:S02]  /*5380*/  FSEL R83, R77, -INF , P3 ;  /* 0xff8000004d537808 */ /* 0x000fc40001800000 */
[----:B------:R-:W-:Y:S01]  /*5390*/  FMNMX.FTZ R36, R76, R35, !PT ;  /* 0x000000234c247209 */ /* 0x000fe20007810000 */
[----:B------:R1:W-:Y:S03]  /*53a0*/  MUFU.EX2 R77, R39 ;  /* 0x00000027004d7308 */ /* 0x0003e60000000800 */
[----:B------:R-:W-:-:S05]  /*53b0*/  FMNMX.FTZ R35, R83, R36, !PT ;  /* 0x0000002453237209 */ /* 0x000fca0007810000 */
[----:B------:R-:W3:Y:S01]  /*53c0*/  SHFL.BFLY PT, R46, R35, 0x2, 0x1f ;  /* 0x0c401f00232e7f89 */ /* 0x000ee200000e0000 */
[----:B------:R4:W-:Y:S01]  /*53d0*/  MUFU.EX2 R36, R47 ;  /* 0x0000002f00247308 */ /* 0x0009e20000000800 */
[----:B-1----:R-:W-:-:S07]  /*53e0*/  FFMA.FTZ R39, R69, UR4, -R78 ;  /* 0x0000000445277c23 */ /* 0x002fce000801084e */
[----:B------:R-:W-:Y:S01]  /*53f0*/  MUFU.EX2 R42, R42 ;  /* 0x0000002a002a7308 */ /* 0x000fe20000000800 */
[--C-:B----4-:R-:W-:Y:S01]  /*5400*/  FFMA.FTZ R47, R54, UR4, -R78.reuse ;  /* 0x00000004362f7c23 */ /* 0x110fe2000801084e */
[----:B------:R-:W-:-:S06]  /*5410*/  FFMA.FTZ R54, R75, UR4, -R78 ;  /* 0x000000044b367c23 */ /* 0x000fcc000801084e */
[----:B------:R-:W-:Y:S01]  /*5420*/  MUFU.EX2 R43, R43 ;  /* 0x0000002b002b7308 */ /* 0x000fe20000000800 */
[----:B---3--:R-:W-:Y:S01]  /*5430*/  FMNMX.FTZ R24, R35, R46, !PT ;  /* 0x0000002e23187209 */ /* 0x008fe20007810000 */
[--C-:B------:R-:W-:Y:S01]  /*5440*/  FFMA.FTZ R46, R29, UR4, -R78.reuse ;  /* 0x000000041d2e7c23 */ /* 0x100fe2000801084e */
[----:B------:R-:W-:-:S05]  /*5450*/  FFMA.FTZ R35, R55, UR4, -R78 ;  /* 0x0000000437237c23 */ /* 0x000fca000801084e */
[----:B------:R-:W-:Y:S01]  /*5460*/  MUFU.EX2 R32, R32 ;  /* 0x0000002000207308 */ /* 0x000fe20000000800 */
[----:B------:R-:W1:Y:S07]  /*5470*/  SHFL.BFLY PT, R25, R24, 0x1, 0x1f ;  /* 0x0c201f0018197f89 */ /* 0x000e6e00000e0000 */
[----:B------:R-:W-:Y:S08]  /*5480*/  MUFU.EX2 R33, R33 ;  /* 0x0000002100217308 */ /* 0x000ff00000000800 */
[----:B------:R-:W-:Y:S08]  /*5490*/  MUFU.EX2 R34, R34 ;  /* 0x0000002200227308 */ /* 0x000ff00000000800 */
[----:B------:R-:W-:Y:S01]  /*54a0*/  MUFU.EX2 R63, R63 ;  /* 0x0000003f003f7308 */ /* 0x000fe20000000800 */
[----:B-1----:R-:W-:-:S04]  /*54b0*/  FMNMX.FTZ R74, R24, R25, !PT ;  /* 0x00000019184a7209 */ /* 0x002fc80007810000 */
        /* <DEDUP_REMOVED lines=12> */
[----:B------:R-:W-:Y:S01]  /*5580*/  FFMA.FTZ R55, R10, UR4, -R25 ;  /* 0x000000040a377c23 */ /* 0x000fe20008010819 */
[----:B------:R-:W-:Y:S01]  /*5590*/  MUFU.EX2 R75, R75 ;  /* 0x0000004b004b7308 */ /* 0x000fe20000000800 */
[----:B0-----:R-:W-:Y:S01]  /*55a0*/  FADD.FTZ R5, R80, R31 ;  /* 0x0000001f50057221 */ /* 0x001fe20000010000 */
[--C-:B------:R-:W-:Y:S01]  /*55b0*/  FFMA.FTZ R68, R50, UR4, -R25.reuse ;  /* 0x0000000432447c23 */ /* 0x100fe20008010819 */
[----:B------:R-:W-:Y:S01]  /*55c0*/  FFMA.FTZ R10, R58, UR4, -R25 ;  /* 0x000000043a0a7c23 */ /* 0x000fe20008010819 */
[----:B------:R-:W-:Y:S01]  /*55d0*/  @!P1 PRMT R4, RZ, 0x654, R0 ;  /* 0x00000654ff049816 */ /* 0x000fe20000000000 */
[----:B--2---:R-:W-:Y:S01]  /*55e0*/  FADD.FTZ R58, R30, R5 ;  /* 0x000000051e3a7221 */ /* 0x004fe20000010000 */
[--C-:B------:R-:W-:Y:S01]  /*55f0*/  FFMA.FTZ R50, R84, UR4, -R25.reuse ;  /* 0x0000000454327c23 */ /* 0x100fe20008010819 */
[--C-:B------:R-:W-:Y:S01]  /*5600*/  FFMA.FTZ R71, R51, UR4, -R25.reuse ;  /* 0x0000000433477c23 */ /* 0x100fe20008010819 */
[----:B------:R-:W0:Y:S01]  /*5610*/  MUFU.EX2 R78, R78 ;  /* 0x0000004e004e7308 */ /* 0x000e220000000800 */
[----:B------:R1:W-:Y:S01]  /*5620*/  @!P1 SYNCS.ARRIVE.TRANS64.RED.A1T0 RZ, [R4+URZ], RZ ;  /* 0x000000ff04ff99a7 */ /* 0x0003e2000810043f */
[----:B------:R-:W-:Y:S01]  /*5630*/  FADD.FTZ R58, R79, R58 ;  /* 0x0000003a4f3a7221 */ /* 0x000fe20000010000 */
[--C-:B------:R-:W-:Y:S01]  /*5640*/  FFMA.FTZ R24, R85, UR4, -R25.reuse ;  /* 0x0000000455187c23 */ /* 0x100fe20008010819 */
[--C-:B------:R-:W-:Y:S01]  /*5650*/  FFMA.FTZ R67, R40, UR4, -R25.reuse ;  /* 0x0000000428437c23 */ /* 0x100fe20008010819 */
[--C-:B------:R-:W-:Y:S01]  /*5660*/  FFMA.FTZ R40, R86, UR4, -R25.reuse ;  /* 0x0000000456287c23 */ /* 0x100fe20008010819 */
[--C-:B------:R-:W-:Y:S01]  /*5670*/  FFMA.FTZ R48, R48, UR4, -R25.reuse ;  /* 0x0000000430307c23 */ /* 0x100fe20008010819 */
[--C-:B------:R-:W-:Y:S01]  /*5680*/  FFMA.FTZ R72, R72, UR4, -R25.reuse ;  /* 0x0000000448487c23 */ /* 0x100fe20008010819 */
[----:B------:R-:W2:Y:S01]  /*5690*/  MUFU.EX2 R81, R81 ;  /* 0x0000005100517308 */ /* 0x000ea20000000800 */
[----:B-1----:R-:W-:Y:S01]  /*56a0*/  F2FP.F16.F32.PACK_AB R4, R31, R80 ;  /* 0x000000501f04723e */ /* 0x002fe200000000ff */
[--C-:B------:R-:W-:Y:S01]  /*56b0*/  FFMA.FTZ R69, R87, UR4, -R25.reuse ;  /* 0x0000000457457c23 */ /* 0x100fe20008010819 */
[--C-:B------:R-:W-:Y:S01]  /*56c0*/  FFMA.FTZ R28, R64, UR4, -R25.reuse ;  /* 0x00000004401c7c23 */ /* 0x100fe20008010819 */
[--C-:B------:R-:W-:Y:S01]  /*56d0*/  FFMA.FTZ R51, R65, UR4, -R25.reuse ;  /* 0x0000000441337c23 */ /* 0x100fe20008010819 */
[--C-:B------:R-:W-:Y:S01]  /*56e0*/  FFMA.FTZ R64, R26, UR4, -R25.reuse ;  /* 0x000000041a407c23 */ /* 0x100fe20008010819 */
[--C-:B------:R-:W-:Y:S01]  /*56f0*/  FFMA.FTZ R29, R56, UR4, -R25.reuse ;  /* 0x00000004381d7c23 */ /* 0x100fe20008010819 */
[--C-:B------:R-:W-:Y:S01]  /*5700*/  FFMA.FTZ R56, R57, UR4, -R25.reuse ;  /* 0x0000000439387c23 */ /* 0x100fe20008010819 */
[----:B------:R-:W1:Y:S01]  /*5710*/  MUFU.EX2 R96, R96 ;  /* 0x0000006000607308 */ /* 0x000e620000000800 */
[----:B0-----:R-:W-:Y:S01]  /*5720*/  FADD.FTZ R6, R75, R78 ;  /* 0x0000004e4b067221 */ /* 0x001fe20000010000 */
[----:B------:R-:W-:Y:S01]  /*5730*/  F2FP.F16.F32.PACK_AB R5, R78, R75 ;  /* 0x0000004b4e05723e */ /* 0x000fe200000000ff */
[----:B------:R-:W-:Y:S01]  /*5740*/  FADD.FTZ R75, R3, R58 ;  /* 0x0000003a034b7221 */ /* 0x000fe20000010000 */
[--C-:B------:R-:W-:Y:S01]  /*5750*/  FFMA.FTZ R57, R59, UR4, -R25.reuse ;  /* 0x000000043b397c23 */ /* 0x100fe20008010819 */
[--C-:B------:R-:W-:Y:S01]  /*5760*/  FFMA.FTZ R49, R49, UR4, -R25.reuse ;  /* 0x0000000431317c23 */ /* 0x100fe20008010819 */
[----:B------:R-:W-:Y:S01]  /*5770*/  FFMA.FTZ R52, R52, UR4, -R25 ;  /* 0x0000000434347c23 */ /* 0x000fe20008010819 */
[----:B------:R-:W-:Y:S01]  /*5780*/  FADD.FTZ R75, R82, R75 ;  /* 0x0000004b524b7221 */ /* 0x000fe20000010000 */
[----:B------:R-:W0:Y:S01]  /*5790*/  MUFU.EX2 R70, R70 ;  /* 0x0000004600467308 */ /* 0x000e220000000800 */
[----:B--2---:R-:W-:Y:S01]  /*57a0*/  FADD.FTZ R7, R81, R6 ;  /* 0x0000000651077221 */ /* 0x004fe20000010000 */
[----:B------:R-:W-:Y:S01]  /*57b0*/  F2FP.F16.F32.PACK_AB R6, R79, R30 ;  /* 0x0000001e4f06723e */ /* 0x000fe200000000ff */
[----:B------:R-:W-:Y:S01]  /*57c0*/  FADD.FTZ R58, R8, R75 ;  /* 0x0000004b083a7221 */ /* 0x000fe20000010000 */
[--C-:B------:R-:W-:Y:S01]  /*57d0*/  FFMA.FTZ R59, R88, UR4, -R25.reuse ;  /* 0x00000004583b7c23 */ /* 0x100fe20008010819 */
[--C-:B------:R-:W-:Y:S01]  /*57e0*/  FFMA.FTZ R65, R89, UR4, -R25.reuse ;  /* 0x0000000459417c23 */ /* 0x100fe20008010819 */
[----:B------:R-:W-:Y:S01]  /*57f0*/  FFMA.FTZ R90, R90, UR4, -R25 ;  /* 0x000000045a5a7c23 */ /* 0x000fe20008010819 */
[----:B------:R-:W-:Y:S01]  /*5800*/  FADD.FTZ R75, R11, R58 ;  /* 0x0000003a0b4b7221 */ /* 0x000fe20000010000 */
[----:B------:R-:W2:Y:S01]  /*5810*/  MUFU.EX2 R73, R73 ;  /* 0x0000004900497308 */ /* 0x000ea20000000800 */
[----:B-1----:R-:W-:Y:S01]  /*5820*/  FADD.FTZ R31, R96, R7 ;  /* 0x00000007601f7221 */ /* 0x002fe20000010000 */
[--C-:B------:R-:W-:Y:S01]  /*5830*/  FFMA.FTZ R58, R27, UR4, -R25.reuse ;  /* 0x000000041b3a7c23 */ /* 0x100fe20008010819 */
[--C-:B------:R-:W-:Y:S01]  /*5840*/  FFMA.FTZ R91, R91, UR4, -R25.reuse ;  /* 0x000000045b5b7c23 */ /* 0x100fe20008010819 */
[--C-:B------:R-:W-:Y:S01]  /*5850*/  FFMA.FTZ R92, R92, UR4, -R25.reuse ;  /* 0x000000045c5c7c23 */ /* 0x100fe20008010819 */
[--C-:B------:R-:W-:Y:S01]  /*5860*/  FFMA.FTZ R93, R93, UR4, -R25.reuse ;  /* 0x000000045d5d7c23 */ /* 0x100fe20008010819 */
[--C-:B------:R-:W-:Y:S01]  /*5870*/  FFMA.FTZ R94, R94, UR4, -R25.reuse ;  /* 0x000000045e5e7c23 */ /* 0x100fe20008010819 */
[----:B------:R-:W-:Y:S01]  /*5880*/  FFMA.FTZ R76, R76, UR4, -R25 ;  /* 0x000000044c4c7c23 */ /* 0x000fe20008010819 */
[----:B------:R-:W1:Y:S01]  /*5890*/  MUFU.EX2 R55, R55 ;  /* 0x0000003700377308 */ /* 0x000e620000000800 */
[----:B0-----:R-:W-:Y:S01]  /*58a0*/  FADD.FTZ R30, R70, R31 ;  /* 0x0000001f461e7221 */ /* 0x001fe20000010000 */
[----:B------:R-:W-:Y:S01]  /*58b0*/  FFMA.FTZ R83, R83, UR4, -R25 ;  /* 0x0000000453537c23 */ /* 0x000fe20008010819 */
[----:B------:R-:W-:-:S05]  /*58c0*/  F2FP.F16.F32.PACK_AB R7, R96, R81 ;  /* 0x000000516007723e */ /* 0x000fca00000000ff */
[----:B------:R-:W0:Y:S01]  /*58d0*/  MUFU.EX2 R68, R68 ;  /* 0x0000004400447308 */ /* 0x000e220000000800 */
[----:B--2---:R-:W-:Y:S01]  /*58e0*/  FADD.FTZ R30, R73, R30 ;  /* 0x0000001e491e7221 */ /* 0x004fe20000010000 */
[----:B------:R2:W-:Y:S06]  /*58f0*/  STSM.16.M88.4 [R2+0x24300], R4 ;  /* 0x0243000402007844 */ /* 0x0005ec0000000200 */
[----:B------:R-:W3:Y:S01]  /*5900*/  MUFU.EX2 R50, R50 ;  /* 0x0000003200327308 */ /* 0x000ee20000000800 */
[----:B-1----:R-:W-:Y:S01]  /*5910*/  FADD.FTZ R31, R55, R30 ;  /* 0x0000001e371f7221 */ /* 0x002fe20000010000 */
[----:B------:R-:W-:Y:S01]  /*5920*/  FADD.FTZ R30, R12, R75 ;  /* 0x0000004b0c1e7221 */ /* 0x000fe20000010000 */
[----:B------:R-:W-:-:S05]  /*5930*/  F2FP.F16.F32.PACK_AB R12, R13, R12 ;  /* 0x0000000c0d0c723e */ /* 0x000fca00000000ff */
[----:B------:R-:W1:Y:S01]  /*5940*/  MUFU.EX2 R71, R71 ;  /* 0x0000004700477308 */ /* 0x000e620000000800 */
[----:B0-----:R-:W-:Y:S01]  /*5950*/  FADD.FTZ R31, R68, R31 ;  /* 0x0000001f441f7221 */ /* 0x001fe20000010000 */
[----:B--2---:R-:W-:Y:S02]  /*5960*/  F2FP.F16.F32.PACK_AB R4, R82, R3 ;  /* 0x000000035204723e */ /* 0x004fe400000000ff */
[----:B------:R-:W-:Y:S02]  /*5970*/  F2FP.F16.F32.PACK_AB R6, R11, R8 ;  /* 0x000000080b06723e */ /* 0x000fe400000000ff */
[----:B------:R-:W-:Y:S02]  /*5980*/  F2FP.F16.F32.PACK_AB R5, R73, R70 ;  /* 0x000000464905723e */ /* 0x000fe400000000ff */
[----:B------:R-:W0:Y:S01]  /*5990*/  MUFU.EX2 R24, R24 ;  /* 0x0000001800187308 */ /* 0x000e220000000800 */
[----:B------:R-:W-:-:S05]  /*59a0*/  F2FP.F16.F32.PACK_AB R7, R68, R55 ;  /* 0x000000374407723e */ /* 0x000fca00000000ff */
[----:B------:R-:W-:Y:S02]  /*59b0*/  STSM.16.M88.4 [R2+0x25b00], R4 ;  /* 0x025b000402007844 */ /* 0x000fe40000000200 */
[----:B------:R-:W2:Y:S08]  /*59c0*/  MUFU.EX2 R67, R67 ;  /* 0x0000004300437308 */ /* 0x000eb00000000800 */
[----:B------:R4:W-:Y:S08]  /*59d0*/  MUFU.EX2 R0, R48 ;  /* 0x0000003000007308 */ /* 0x0009f00000000800 */
[----:B------:R-:W5:Y:S01]  /*59e0*/  MUFU.EX2 R40, R40 ;  /* 0x0000002800287308 */ /* 0x000f620000000800 */
[----:B----4-:R-:W-:-:S07]  /*59f0*/  FFMA.FTZ R48, R45, UR4, -R25 ;  /* 0x000000042d307c23 */ /* 0x010fce0008010819 */
[----:B------:R3:W-:Y:S08]  /*5a00*/  MUFU.EX2 R45, R72 ;  /* 0x00000048002d7308 */ /* 0x0007f00000000800 */
[----:B------:R-:W4:Y:S01]  /*5a10*/  MUFU.EX2 R69, R69 ;  /* 0x0000004500457308 */ /* 0x000f220000000800 */
[----:B---3--:R-:W-:Y:S01]  /*5a20*/  FADD.FTZ R72, R50, R31 ;  /* 0x0000001f32487221 */ /* 0x008fe20000010000 */
[----:B------:R-:W-:Y:S01]  /*5a30*/  FADD.FTZ R31, R13, R30 ;  /* 0x0000001e0d1f7221 */ /* 0x000fe20000010000 */
[----:B-1----:R-:W-:-:S02]  /*5a40*/  F2FP.F16.F32.PACK_AB R13, R71, R50 ;  /* 0x00000032470d723e */ /* 0x002fc400000000ff */
[----:B------:R-:W-:Y:S01]  /*5a50*/  FADD.FTZ R27, R71, R72 ;  /* 0x00000048471b7221 */ /* 0x000fe20000010000 */
[----:B------:R-:W-:Y:S01]  /*5a60*/  FADD.FTZ R26, R14, R31 ;  /* 0x0000001f0e1a7221 */ /* 0x000fe20000010000 */
[C---:B------:R-:W-:Y:S01]  /*5a70*/  F2FP.F16.F32.PACK_AB R14, R15.reuse, R14 ;  /* 0x0000000e0f0e723e */ /* 0x040fe200000000ff */
[----:B------:R-:W1:Y:S01]  /*5a80*/  MUFU.EX2 R28, R28 ;  /* 0x0000001c001c7308 */ /* 0x000e620000000800 */
[----:B0-----:R-:W-:Y:S01]  /*5a90*/  FADD.FTZ R30, R24, R27 ;  /* 0x0000001b181e7221 */ /* 0x001fe20000010000 */
[----:B------:R-:W-:Y:S01]  /*5aa0*/  FADD.FTZ R25, R15, R26 ;  /* 0x0000001a0f197221 */ /* 0x000fe20000010000 */
[C---:B--2---:R-:W-:Y:S02]  /*5ab0*/  F2FP.F16.F32.PACK_AB R15, R67.reuse, R24 ;  /* 0x00000018430f723e */ /* 0x044fe400000000ff */
[----:B------:R-:W-:Y:S01]  /*5ac0*/  CS2R R70, SRZ ;  /* 0x0000000000467805 */ /* 0x000fe2000001ff00 */
[----:B------:R-:W-:Y:S01]  /*5ad0*/  FADD.FTZ R27, R67, R30 ;  /* 0x0000001e431b7221 */ /* 0x000fe20000010000 */
[----:B------:R-:W-:Y:S01]  /*5ae0*/  FADD.FTZ R26, R20, R25 ;  /* 0x00000019141a7221 */ /* 0x000fe20000010000 */
[C---:B------:R-:W-:Y:S01]  /*5af0*/  F2FP.F16.F32.PACK_AB R24, R21.reuse, R20 ;  /* 0x000000141518723e */ /* 0x040fe200000000ff */
[----:B------:R-:W0:Y:S01]  /*5b00*/  MUFU.EX2 R51, R51 ;  /* 0x0000003300337308 */ /* 0x000e220000000800 */
[----:B-----5:R-:W-:Y:S01]  /*5b10*/  FADD.FTZ R30, R40, R27 ;  /* 0x0000001b281e7221 */ /* 0x020fe20000010000 */
[----:B------:R-:W-:Y:S01]  /*5b20*/  FADD.FTZ R26, R21, R26 ;  /* 0x0000001a151a7221 */ /* 0x000fe20000010000 */
[----:B------:R2:W-:Y:S02]  /*5b30*/  STSM.16.M88.4 [R2+0x27300], R12 ;  /* 0x0273000c02007844 */ /* 0x0005e40000000200 */
[----:B----4-:R-:W-:Y:S01]  /*5b40*/  FADD.FTZ R3, R69, R30 ;  /* 0x0000001e45037221 */ /* 0x010fe20000010000 */
[----:B------:R-:W-:-:S02]  /*5b50*/  FADD.FTZ R11, R41, R26 ;  /* 0x0000001a290b7221 */ /* 0x000fc40000010000 */
[----:B------:R-:W3:Y:S01]  /*5b60*/  MUFU.EX2 R29, R29 ;  /* 0x0000001d001d7308 */ /* 0x000ee20000000800 */
[----:B-1----:R-:W-:Y:S01]  /*5b70*/  FADD.FTZ R26, R28, R3 ;  /* 0x000000031c1a7221 */ /* 0x002fe20000010000 */
[----:B------:R-:W-:-:S04]  /*5b80*/  FADD.FTZ R11, R44, R11 ;  /* 0x0000000b2c0b7221 */ /* 0x000fc80000010000 */
[----:B------:R-:W-:Y:S02]  /*5b90*/  FADD.FTZ R30, R42, R11 ;  /* 0x0000000b2a1e7221 */ /* 0x000fe40000010000 */
[----:B------:R-:W1:Y:S01]  /*5ba0*/  MUFU.EX2 R56, R56 ;  /* 0x0000003800387308 */ /* 0x000e620000000800 */
[----:B0-----:R-:W-:Y:S01]  /*5bb0*/  FADD.FTZ R26, R51, R26 ;  /* 0x0000001a331a7221 */ /* 0x001fe20000010000 */
[----:B------:R-:W-:Y:S01]  /*5bc0*/  FADD.FTZ R25, R43, R30 ;  /* 0x0000001e2b197221 */ /* 0x000fe20000010000 */
[----:B------:R-:W-:Y:S02]  /*5bd0*/  F2FP.F16.F32.PACK_AB R27, R51, R28 ;  /* 0x0000001c331b723e */ /* 0x000fe400000000ff */
[----:B------:R-:W-:Y:S02]  /*5be0*/  CS2R R50, SRZ ;  /* 0x0000000000327805 */ /* 0x000fe4000001ff00 */
[----:B--2---:R-:W-:Y:S01]  /*5bf0*/  F2FP.F16.F32.PACK_AB R12, R77, R34 ;  /* 0x000000224d0c723e */ /* 0x004fe200000000ff */
[----:B------:R-:W-:Y:S01]  /*5c00*/  FADD.FTZ R20, R32, R25 ;  /* 0x0000001920147221 */ /* 0x000fe20000010000 */
[----:B------:R-:W-:Y:S01]  /*5c10*/  F2FP.F16.F32.PACK_AB R25, R69, R40 ;  /* 0x000000284519723e */ /* 0x000fe200000000ff */
[----:B------:R-:W0:Y:S01]  /*5c20*/  MUFU.EX2 R10, R10 ;  /* 0x0000000a000a7308 */ /* 0x000e220000000800 */
[----:B---3--:R-:W-:Y:S01]  /*5c30*/  FADD.FTZ R11, R29, R26 ;  /* 0x0000001a1d0b7221 */ /* 0x008fe20000010000 */
[----:B------:R-:W-:-:S02]  /*5c40*/  F2FP.F16.F32.PACK_AB R26, R44, R41 ;  /* 0x000000292c1a723e */ /* 0x000fc400000000ff */
[----:B------:R-:W-:Y:S02]  /*5c50*/  CS2R R68, SRZ ;  /* 0x0000000000447805 */ /* 0x000fe4000001ff00 */
[----:B------:R-:W-:Y:S02]  /*5c60*/  F2FP.F16.F32.PACK_AB R14, R63, R36 ;  /* 0x000000243f0e723e */ /* 0x000fe400000000ff */
[----:B------:R-:W-:Y:S01]  /*5c70*/  CS2R R40, SRZ ;  /* 0x0000000000287805 */ /* 0x000fe2000001ff00 */
[----:B------:R-:W-:Y:S01]  /*5c80*/  STSM.16.M88.4 [R2+0x28b00], R24 ;  /* 0x028b001802007844 */ /* 0x000fe20000000200 */
[----:B------:R-:W2:Y:S01]  /*5c90*/  MUFU.EX2 R57, R57 ;  /* 0x0000003900397308 */ /* 0x000ea20000000800 */
[C---:B-1----:R-:W-:Y:S01]  /*5ca0*/  FADD.FTZ R11, R56.reuse, R11 ;  /* 0x0000000b380b7221 */ /* 0x042fe20000010000 */
[----:B------:R-:W-:-:S06]  /*5cb0*/  F2FP.F16.F32.PACK_AB R29, R56, R29 ;  /* 0x0000001d381d723e */ /* 0x000fcc00000000ff */
[----:B------:R-:W1:Y:S01]  /*5cc0*/  MUFU.EX2 R49, R49 ;  /* 0x0000003100317308 */ /* 0x000e620000000800 */
[----:B0-----:R-:W-:Y:S01]  /*5cd0*/  FADD.FTZ R30, R10, R11 ;  /* 0x0000000b0a1e7221 */ /* 0x001fe20000010000 */
[----:B------:R-:W-:-:S04]  /*5ce0*/  FADD.FTZ R11, R33, R20 ;  /* 0x00000014210b7221 */ /* 0x000fc80000010000 */
[----:B------:R-:W-:Y:S02]  /*5cf0*/  FADD.FTZ R20, R34, R11 ;  /* 0x0000000b22147221 */ /* 0x000fe40000010000 */
[----:B------:R-:W0:Y:S01]  /*5d00*/  MUFU.EX2 R48, R48 ;  /* 0x0000003000307308 */ /* 0x000e220000000800 */
[----:B--2---:R-:W-:Y:S01]  /*5d10*/  FADD.FTZ R21, R57, R30 ;  /* 0x0000001e39157221 */ /* 0x004fe20000010000 */
[----:B------:R-:W-:Y:S01]  /*5d20*/  FADD.FTZ R11, R77, R20 ;  /* 0x000000144d0b7221 */ /* 0x000fe20000010000 */
[----:B------:R-:W-:Y:S02]  /*5d30*/  F2FP.F16.F32.PACK_AB R31, R57, R10 ;  /* 0x0000000a391f723e */ /* 0x000fe400000000ff */
[----:B------:R-:W-:Y:S01]  /*5d40*/  CS2R R56, SRZ ;  /* 0x0000000000387805 */ /* 0x000fe2000001ff00 */
[----:B------:R-:W-:Y:S01]  /*5d50*/  FADD.FTZ R28, R0, R21 ;  /* 0x00000015001c7221 */ /* 0x000fe20000010000 */
[----:B------:R-:W-:Y:S01]  /*5d60*/  FADD.FTZ R30, R36, R11 ;  /* 0x0000000b241e7221 */ /* 0x000fe20000010000 */
[----:B------:R-:W2:Y:S02]  /*5d70*/  MUFU.EX2 R52, R52 ;  /* 0x0000003400347308 */ /* 0x000ea40000000800 */
[----:B-1----:R-:W-:Y:S01]  /*5d80*/  FADD.FTZ R20, R49, R28 ;  /* 0x0000001c31147221 */ /* 0x002fe20000010000 */
[----:B------:R-:W-:Y:S01]  /*5d90*/  FADD.FTZ R4, R63, R30 ;  /* 0x0000001e3f047221 */ /* 0x000fe20000010000 */
[----:B------:R-:W-:-:S02]  /*5da0*/  F2FP.F16.F32.PACK_AB R13, R49, R0 ;  /* 0x00000000310d723e */ /* 0x000fc400000000ff */
[----:B------:R-:W-:Y:S01]  /*5db0*/  FADD.FTZ R11, R45, R20 ;  /* 0x000000142d0b7221 */ /* 0x000fe20000010000 */
[----:B------:R-:W-:Y:S01]  /*5dc0*/  FADD.FTZ R5, R37, R4 ;  /* 0x0000000425057221 */ /* 0x000fe20000010000 */
[----:B------:R-:W-:Y:S01]  /*5dd0*/  F2FP.F16.F32.PACK_AB R28, R43, R42 ;  /* 0x0000002a2b1c723e */ /* 0x000fe200000000ff */
[----:B------:R-:W1:Y:S01]  /*5de0*/  MUFU.EX2 R59, R59 ;  /* 0x0000003b003b7308 */ /* 0x000e620000000800 */
[----:B0-----:R-:W-:Y:S01]  /*5df0*/  FADD.FTZ R11, R48, R11 ;  /* 0x0000000b300b7221 */ /* 0x001fe20000010000 */
[----:B------:R-:W-:Y:S01]  /*5e00*/  FADD.FTZ R5, R60, R5 ;  /* 0x000000053c057221 */ /* 0x000fe20000010000 */
[----:B------:R-:W-:Y:S02]  /*5e10*/  F2FP.F16.F32.PACK_AB R30, R33, R32 ;  /* 0x00000020211e723e */ /* 0x000fe400000000ff */
[----:B------:R-:W-:Y:S02]  /*5e20*/  CS2R R42, SRZ ;  /* 0x00000000002a7805 */ /* 0x000fe4000001ff00 */
[----:B------:R-:W-:-:S02]  /*5e30*/  F2FP.F16.F32.PACK_AB R15, R48, R45 ;  /* 0x0000002d300f723e */ /* 0x000fc400000000ff */
[----:B------:R-:W-:Y:S02]  /*5e40*/  CS2R R48, SRZ ;  /* 0x0000000000307805 */ /* 0x000fe4000001ff00 */
[----:B------:R-:W-:Y:S01]  /*5e50*/  CS2R R44, SRZ ;  /* 0x00000000002c7805 */ /* 0x000fe2000001ff00 */
[----:B------:R-:W0:Y:S01]  /*5e60*/  MUFU.EX2 R38, R38 ;  /* 0x0000002600267308 */ /* 0x000e220000000800 */
[----:B--2---:R-:W-:Y:S01]  /*5e70*/  FADD.FTZ R4, R52, R11 ;  /* 0x0000000b34047221 */ /* 0x004fe20000010000 */
[----:B------:R2:W-:Y:S01]  /*5e80*/  STSM.16.M88.4 [R2+0x2a300], R28 ;  /* 0x02a3001c02007844 */ /* 0x0005e20000000200 */
[----:B------:R-:W-:-:S03]  /*5e90*/  CS2R R32, SRZ ;  /* 0x0000000000207805 */ /* 0x000fc6000001ff00 */
[----:B------:R3:W-:Y:S02]  /*5ea0*/  STSM.16.M88.4 [R2+0x2bb00], R12 ;  /* 0x02bb000c02007844 */ /* 0x0007e40000000200 */
[----:B------:R-:W4:Y:S01]  /*5eb0*/  MUFU.EX2 R65, R65 ;  /* 0x0000004100417308 */ /* 0x000f220000000800 */
[----:B-1----:R-:W-:-:S07]  /*5ec0*/  FADD.FTZ R4, R59, R4 ;  /* 0x000000043b047221 */ /* 0x002fce0000010000 */
[----:B------:R-:W1:Y:S01]  /*5ed0*/  MUFU.EX2 R61, R61 ;  /* 0x0000003d003d7308 */ /* 0x000e620000000800 */
[----:B0-----:R-:W-:Y:S01]  /*5ee0*/  FADD.FTZ R0, R38, R5 ;  /* 0x0000000526007221 */ /* 0x001fe20000010000 */
[----:B--2---:R-:W-:Y:S02]  /*5ef0*/  CS2R R30, SRZ ;  /* 0x00000000001e7805 */ /* 0x004fe4000001ff00 */
[----:B------:R-:W-:-:S04]  /*5f00*/  CS2R R28, SRZ ;  /* 0x00000000001c7805 */ /* 0x000fc8000001ff00 */
[----:B------:R-:W0:Y:S01]  /*5f10*/  MUFU.EX2 R8, R90 ;  /* 0x0000005a00087308 */ /* 0x000e220000000800 */
[----:B----4-:R-:W-:-:S07]  /*5f20*/  FADD.FTZ R5, R65, R4 ;  /* 0x0000000441057221 */ /* 0x010fce0000010000 */
[----:B------:R-:W2:Y:S01]  /*5f30*/  MUFU.EX2 R39, R39 ;  /* 0x0000002700277308 */ /* 0x000ea20000000800 */
[C---:B-1----:R-:W-:Y:S01]  /*5f40*/  FADD.FTZ R0, R61.reuse, R0 ;  /* 0x000000003d007221 */ /* 0x042fe20000010000 */
[----:B------:R-:W-:-:S06]  /*5f50*/  F2FP.F16.F32.PACK_AB R6, R61, R38 ;  /* 0x000000263d06723e */ /* 0x000fcc00000000ff */
[----:B------:R-:W1:Y:S01]  /*5f60*/  MUFU.EX2 R3, R91 ;  /* 0x0000005b00037308 */ /* 0x000e620000000800 */
[----:B0-----:R-:W-:-:S07]  /*5f70*/  FADD.FTZ R4, R8, R5 ;  /* 0x0000000508047221 */ /* 0x001fce0000010000 */
[----:B------:R-:W0:Y:S01]  /*5f80*/  MUFU.EX2 R62, R62 ;  /* 0x0000003e003e7308 */ /* 0x000e220000000800 */
[----:B--2---:R-:W-:-:S07]  /*5f90*/  FADD.FTZ R5, R39, R0 ;  /* 0x0000000027057221 */ /* 0x004fce0000010000 */
[----:B------:R-:W2:Y:S01]  /*5fa0*/  MUFU.EX2 R92, R92 ;  /* 0x0000005c005c7308 */ /* 0x000ea20000000800 */
[----:B-1----:R-:W-:Y:S01]  /*5fb0*/  FADD.FTZ R7, R3, R4 ;  /* 0x0000000403077221 */ /* 0x002fe20000010000 */
[----:B------:R-:W-:Y:S02]  /*5fc0*/  F2FP.F16.F32.PACK_AB R4, R60, R37 ;  /* 0x000000253c04723e */ /* 0x000fe400000000ff */
[----:B------:R-:W-:Y:S02]  /*5fd0*/  CS2R R60, SRZ ;  /* 0x00000000003c7805 */ /* 0x000fe4000001ff00 */
[----:B------:R-:W-:Y:S02]  /*5fe0*/  CS2R R36, SRZ ;  /* 0x0000000000247805 */ /* 0x000fe4000001ff00 */
[----:B------:R-:W1:Y:S01]  /*5ff0*/  MUFU.EX2 R46, R46 ;  /* 0x0000002e002e7308 */ /* 0x000e620000000800 */
[----:B0-----:R-:W-:Y:S01]  /*6000*/  FADD.FTZ R11, R62, R5 ;  /* 0x000000053e0b7221 */ /* 0x001fe20000010000 */
[----:B------:R-:W-:-:S02]  /*6010*/  F2FP.F16.F32.PACK_AB R5, R59, R52 ;  /* 0x000000343b05723e */ /* 0x000fc400000000ff */
[----:B---3--:R-:W-:Y:S02]  /*6020*/  F2FP.F16.F32.PACK_AB R12, R62, R39 ;  /* 0x000000273e0c723e */ /* 0x008fe400000000ff */
[----:B------:R-:W-:Y:S02]  /*6030*/  CS2R R62, SRZ ;  /* 0x00000000003e7805 */ /* 0x000fe4000001ff00 */
[----:B------:R-:W-:Y:S01]  /*6040*/  CS2R R38, SRZ ;  /* 0x0000000000267805 */ /* 0x000fe2000001ff00 */
[----:B------:R-:W0:Y:S01]  /*6050*/  MUFU.EX2 R93, R93 ;  /* 0x0000005d005d7308 */ /* 0x000e220000000800 */
[C---:B--2---:R-:W-:Y:S01]  /*6060*/  FADD.FTZ R0, R92.reuse, R7 ;  /* 0x000000075c007221 */ /* 0x044fe20000010000 */
[----:B------:R-:W-:Y:S02]  /*6070*/  F2FP.F16.F32.PACK_AB R13, R92, R3 ;  /* 0x000000035c0d723e */ /* 0x000fe400000000ff */
[----:B------:R-:W-:-:S04]  /*6080*/  F2FP.F16.F32.PACK_AB R7, R8, R65 ;  /* 0x000000410807723e */ /* 0x000fc800000000ff */
[----:B------:R-:W2:Y:S01]  /*6090*/  MUFU.EX2 R53, R53 ;  /* 0x0000003500357308 */ /* 0x000ea20000000800 */
[----:B-1----:R-:W-:Y:S01]  /*60a0*/  FADD.FTZ R10, R46, R11 ;  /* 0x0000000b2e0a7221 */ /* 0x002fe20000010000 */
[----:B------:R1:W-:Y:S06]  /*60b0*/  STSM.16.M88.4 [R2+0x2d300], R4 ;  /* 0x02d3000402007844 */ /* 0x0003ec0000000200 */
[----:B------:R-:W3:Y:S01]  /*60c0*/  MUFU.EX2 R94, R94 ;  /* 0x0000005e005e7308 */ /* 0x000ee20000000800 */
[----:B0-----:R-:W-:-:S07]  /*60d0*/  FADD.FTZ R11, R93, R0 ;  /* 0x000000005d0b7221 */ /* 0x001fce0000010000 */
[----:B------:R-:W0:Y:S01]  /*60e0*/  MUFU.EX2 R47, R47 ;  /* 0x0000002f002f7308 */ /* 0x000e220000000800 */
[C---:B--2---:R-:W-:Y:S01]  /*60f0*/  FADD.FTZ R10, R53.reuse, R10 ;  /* 0x0000000a350a7221 */ /* 0x044fe20000010000 */
[----:B------:R-:W-:Y:S01]  /*6100*/  F2FP.F16.F32.PACK_AB R14, R53, R46 ;  /* 0x0000002e350e723e */ /* 0x000fe200000000ff */
[----:B-1----:R-:W-:Y:S01]  /*6110*/  IMAD.U32 R6, RZ, RZ, UR7 ;  /* 0x00000007ff067e24 */ /* 0x002fe2000f8e00ff */
[----:B------:R-:W-:-:S04]  /*6120*/  CS2R R52, SRZ ;  /* 0x0000000000347805 */ /* 0x000fc8000001ff00 */
[----:B------:R-:W1:Y:S01]  /*6130*/  MUFU.EX2 R64, R64 ;  /* 0x0000004000407308 */ /* 0x000e620000000800 */
[C---:B---3--:R-:W-:Y:S01]  /*6140*/  FADD.FTZ R11, R94.reuse, R11 ;  /* 0x0000000b5e0b7221 */ /* 0x048fe20000010000 */
[----:B------:R-:W-:-:S05]  /*6150*/  F2FP.F16.F32.PACK_AB R15, R94, R93 ;  /* 0x0000005d5e0f723e */ /* 0x000fca00000000ff */
[----:B------:R-:W-:Y:S01]  /*6160*/  STSM.16.M88.4 [R2+0x2eb00], R12 ;  /* 0x02eb000c02007844 */ /* 0x000fe20000000200 */
[----:B------:R-:W2:Y:S01]  /*6170*/  MUFU.EX2 R66, R66 ;  /* 0x0000004200427308 */ /* 0x000ea20000000800 */
[----:B0-----:R-:W-:-:S07]  /*6180*/  FADD.FTZ R3, R47, R10 ;  /* 0x0000000a2f037221 */ /* 0x001fce0000010000 */
[----:B------:R0:W3:Y:S01]  /*6190*/  MUFU.EX2 R25, R58 ;  /* 0x0000003a00197308 */ /* 0x0000e20000000800 */
[----:B-1----:R-:W-:-:S07]  /*61a0*/  FADD.FTZ R0, R64, R11 ;  /* 0x0000000b40007221 */ /* 0x002fce0000010000 */
[----:B------:R-:W-:Y:S01]  /*61b0*/  MUFU.EX2 R35, R35 ;  /* 0x0000002300237308 */ /* 0x000fe20000000800 */
[C---:B--2---:R-:W-:Y:S01]  /*61c0*/  FADD.FTZ R8, R66.reuse, R3 ;  /* 0x0000000342087221 */ /* 0x044fe20000010000 */
[----:B------:R-:W-:Y:S02]  /*61d0*/  F2FP.F16.F32.PACK_AB R24, R66, R47 ;  /* 0x0000002f4218723e */ /* 0x000fe400000000ff */
[----:B------:R-:W-:Y:S02]  /*61e0*/  CS2R R66, SRZ ;  /* 0x0000000000427805 */ /* 0x000fe4000001ff00 */
[----:B0-----:R-:W-:Y:S02]  /*61f0*/  CS2R R58, SRZ ;  /* 0x00000000003a7805 */ /* 0x001fe4000001ff00 */
[----:B------:R-:W-:Y:S01]  /*6200*/  CS2R R46, SRZ ;  /* 0x00000000002e7805 */ /* 0x000fe2000001ff00 */
[----:B------:R-:W0:Y:S01]  /*6210*/  MUFU.EX2 R54, R54 ;  /* 0x0000003600367308 */ /* 0x000e220000000800 */
[C---:B---3--:R-:W-:Y:S01]  /*6220*/  FADD.FTZ R3, R25.reuse, R0 ;  /* 0x0000000019037221 */ /* 0x048fe20000010000 */
[----:B------:R-:W-:-:S02]  /*6230*/  F2FP.F16.F32.PACK_AB R25, R25, R64 ;  /* 0x000000401919723e */ /* 0x000fc400000000ff */
[----:B------:R-:W-:-:S04]  /*6240*/  CS2R R64, SRZ ;  /* 0x0000000000407805 */ /* 0x000fc8000001ff00 */
[----:B------:R-:W1:Y:S08]  /*6250*/  MUFU.EX2 R76, R76 ;  /* 0x0000004c004c7308 */ /* 0x000e700000000800 */
[----:B------:R-:W2:Y:S01]  /*6260*/  MUFU.EX2 R83, R83 ;  /* 0x0000005300537308 */ /* 0x000ea20000000800 */
[----:B0-----:R-:W-:Y:S01]  /*6270*/  F2FP.F16.F32.PACK_AB R26, R54, R35 ;  /* 0x00000023361a723e */ /* 0x001fe200000000ff */
[----:B------:R-:W-:Y:S01]  /*6280*/  FADD.FTZ R35, R35, R8 ;  /* 0x0000000823237221 */ /* 0x000fe20000010000 */
[----:B-1----:R-:W-:-:S03]  /*6290*/  FADD.FTZ R0, R76, R3 ;  /* 0x000000034c007221 */ /* 0x002fc60000010000 */
[----:B------:R-:W-:Y:S01]  /*62a0*/  FADD.FTZ R3, R54, R35 ;  /* 0x0000002336037221 */ /* 0x000fe20000010000 */
[----:B------:R-:W-:Y:S02]  /*62b0*/  CS2R R54, SRZ ;  /* 0x0000000000367805 */ /* 0x000fe4000001ff00 */
[----:B------:R-:W-:Y:S02]  /*62c0*/  CS2R R34, SRZ ;  /* 0x0000000000227805 */ /* 0x000fe4000001ff00 */
[C---:B--2---:R-:W-:Y:S01]  /*62d0*/  F2FP.F16.F32.PACK_AB R27, R83.reuse, R76 ;  /* 0x0000004c531b723e */ /* 0x044fe200000000ff */
[----:B------:R-:W-:-:S04]  /*62e0*/  FADD.FTZ R0, R83, R0 ;  /* 0x0000000053007221 */ /* 0x000fc80000010000 */
[----:B------:R0:W-:Y:S01]  /*62f0*/  STSM.16.M88.4 [R2+0x30300], R24 ;  /* 0x0303001802007844 */ /* 0x0001e20000000200 */
[----:B------:R1:W-:Y:S06]  /*6300*/  MEMBAR.ALL.CTA ;  /* 0x0000000000007992 */ /* 0x0003ec0000008000 */
[----:B-1----:R-:W1:Y:S01]  /*6310*/  FENCE.VIEW.ASYNC.S ;  /* 0x00000000000073c6 */ /* 0x002e620000000000 */
[----:B0-----:R-:W-:Y:S02]  /*6320*/  CS2R R26, SRZ ;  /* 0x00000000001a7805 */ /* 0x001fe4000001ff00 */
[----:B------:R-:W-:Y:S01]  /*6330*/  CS2R R24, SRZ ;  /* 0x0000000000187805 */ /* 0x000fe2000001ff00 */
[----:B-1----:R-:W-:Y:S01]  /*6340*/  NOP ;  /* 0x0000000000007918 */ /* 0x002fe20000000000 */
[----:B------:R-:W-:Y:S05]  /*6350*/  @!P3 BRA `(.L_x_2090) ;  /* 0x0000004800e4b947 */ /* 0x000fea0003800000 */
[----:B------:R-:W-:Y:S01]  /*6360*/  IMAD.MOV.U32 R5, RZ, RZ, R74 ;  /* 0x000000ffff057224 */ /* 0x000fe200078e004a */
[----:B------:R-:W-:Y:S01]  /*6370*/  UMOV UR39, UR60 ;  /* 0x0000003c00277c82 */ /* 0x000fe20008000000 */
[----:B------:R-:W-:Y:S01]  /*6380*/  IMAD.MOV.U32 R4, RZ, RZ, R9 ;  /* 0x000000ffff047224 */ /* 0x000fe200078e0009 */
[----:B------:R-:W-:Y:S01]  /*6390*/  UMOV UR7, UR36 ;  /* 0x0000002400077c82 */ /* 0x000fe20008000000 */
[----:B------:R-:W-:Y:S01]  /*63a0*/  IMAD.MOV.U32 R71, RZ, RZ, RZ ;  /* 0x000000ffff477224 */ /* 0x000fe200078e00ff */
[----:B------:R-:W-:-:S06]  /*63b0*/  ULDC UR5, c[0x0][0x9d8] ;  /* 0x0002760000057ab9 */ /* 0x000fcc0000000800 */
.L_x_2099:
        /* <DEDUP_REMOVED lines=10> */
.L_x_2092:
[----:B------:R-:W-:Y:S01]  /*6460*/  ULEA UR4, UR36, UR37, 0x3 ;  /* 0x0000002524047291 */ /* 0x000fe2000f8e183f */
[----:B------:R-:W-:-:S05]  /*6470*/  IMAD.U32 R7, RZ, RZ, UR60 ;  /* 0x0000003cff077e24 */ /* 0x000fca000f8e00ff */
[----:B------:R-:W-:-:S04]  /*6480*/  SHF.L.U32 R7, R7, 0x1f, RZ ;  /* 0x0000001f07077819 */ /* 0x000fc800000006ff */
[----:B------:R0:W1:Y:S01]  /*6490*/  SYNCS.PHASECHK.TRANS64.TRYWAIT P3, [UR4+0x31c30], R7 ;  /* 0x031c3007ff0075a7 */ /* 0x0000620008060144 */
[----:B------:R-:W-:Y:S05]  /*64a0*/  @!P0 BRA `(.L_x_2093) ;  /* 0x0000000000048947 */ /* 0x000fea0003800000 */
[----:B------:R-:W-:Y:S01]  /*64b0*/  BPT.TRAP 0x1 ;  /* 0x000000040000795c */ /* 0x000fe20000300000 */
.L_x_2093:
[----:B-1----:R-:W-:Y:S05]  /*64c0*/  @P3 BRA `(.L_x_2091) ;  /* 0x0000000000083947 */ /* 0x002fea0003800000 */
[----:B------:R-:W1:Y:S02]  /*64d0*/  SYNCS.PHASECHK.TRANS64.TRYWAIT P3, [UR4+0x31c30], R7 ;  /* 0x031c3007ff0075a7 */ /* 0x000e640008060144 */
[----:B-1----:R-:W-:Y:S05]  /*64e0*/  @!P3 BRA `(.L_x_2094) ;  /* 0x0000013000fcb947 */ /* 0x002fea0003800000 */
.L_x_2091:
[----:B-1----:R-:W1:Y:S01]  /*64f0*/  S2R R8, SR_TID.X ;  /* 0x0000000000087919 */ /* 0x002e620000002100 */
        /* <DEDUP_REMOVED lines=24> */
[----:B-1----:R-:W-:Y:S01]  /*6680*/  SHF.R.U32.HI R8, RZ, 0x7, R8 ;  /* 0x00000007ff087819 */ /* 0x002fe20000011608 */
        /* <DEDUP_REMOVED lines=331> */
.L_x_2096:
[----:B------:R-:W-:Y:S01]  /*7b40*/  ULEA UR4, UR7, UR37, 0x3 ;  /* 0x0000002507047291 */ /* 0x000fe2000f8e183f */
[----:B------:R-:W-:-:S05]  /*7b50*/  IMAD.U32 R7, RZ, RZ, UR39 ;  /* 0x00000027ff077e24 */ /* 0x000fca000f8e00ff */
[----:B------:R-:W-:-:S04]  /*7b60*/  SHF.L.U32 R7, R7, 0x1f, RZ ;  /* 0x0000001f07077819 */ /* 0x000fc800000006ff */
[----:B------:R0:W1:Y:S01]  /*7b70*/  SYNCS.PHASECHK.TRANS64.TRYWAIT P3, [UR4+0x31c50], R7 ;  /* 0x031c5007ff0075a7 */ /* 0x0000620008060144 */
[----:B------:R-:W-:Y:S05]  /*7b80*/  @!P0 BRA `(.L_x_2097) ;  /* 0x0000000000048947 */ /* 0x000fea0003800000 */
[----:B------:R-:W-:Y:S01]  /*7b90*/  BPT.TRAP 0x1 ;  /* 0x000000040000795c */ /* 0x000fe20000300000 */
.L_x_2097:
[----:B-1----:R-:W-:Y:S05]  /*7ba0*/  @P3 BRA `(.L_x_2095) ;  /* 0x0000000000083947 */ /* 0x002fea0003800000 */
[----:B------:R-:W1:Y:S02]  /*7bb0*/  SYNCS.PHASECHK.TRANS64.TRYWAIT P3, [UR4+0x31c50], R7 ;  /* 0x031c5007ff0075a7 */ /* 0x000e640008060144 */
[----:B-1----:R-:W-:Y:S05]  /*7bc0*/  @!P3 BRA `(.L_x_2098) ;  /* 0x0000011c005cb947 */ /* 0x002fea0003800000 */
.L_x_2095:
[----:B------:R-:W-:Y:S01]  /*7bd0*/  R2UR UR4, R23 ;  /* 0x00000000170472ca */ /* 0x000fe200000e0000 */
[----:B------:R-:W-:Y:S01]  /*7be0*/  FMUL.FTZ R12, R128, UR5 ;  /* 0x00000005800c7c20 */ /* 0x000fe20008410000 */
[----:B------:R-:W-:Y:S01]  /*7bf0*/  FMUL.FTZ R20, R120, UR5 ;  /* 0x0000000578147c20 */ /* 0x000fe20008410000 */
[----:B------:R-:W-:Y:S01]  /*7c00*/  @UP0 ULDC UR10, c[0x0][0x44c] ;  /* 0x00011300000a0ab9 */ /* 0x000fe20000000800 */
[----:B------:R-:W-:Y:S01]  /*7c10*/  R2UR UR14, R17 ;  /* 0x00000000110e72ca */ /* 0x000fe200000e0000 */
[----:B------:R-:W-:Y:S01]  /*7c20*/  FMUL.FTZ R120, R124, UR5 ;  /* 0x000000057c787c20 */ /* 0x000fe20008410000 */
[----:B------:R-:W-:Y:S01]  /*7c30*/  R2UR UR11, R19 ;  /* 0x00000000130b72ca */ /* 0x000fe200000e0000 */
[----:B------:R-:W-:Y:S01]  /*7c40*/  FMUL.FTZ R21, R121, UR5 ;  /* 0x0000000579157c20 */ /* 0x000fe20008410000 */
[----:B------:R-:W-:Y:S01]  /*7c50*/  FMUL.FTZ R121, R125, UR5 ;  /* 0x000000057d797c20 */ /* 0x000fe20008410000 */
[----:B------:R-:W-:Y:S01]  /*7c60*/  WARPGROUP.ARRIVE ;  /* 0x00000000000079c5 */ /* 0x000fe20000000000 */
[----:B------:R-:W-:Y:S01]  /*7c70*/  UMOV UR33, 0xc0000010 ;  /* 0xc000001000217882 */ /* 0x000fe20000000000 */
[----:B------:R-:W-:Y:S01]  /*7c80*/  UMOV UR35, 0x80000020 ;  /* 0x8000002000237882 */ /* 0x000fe20000000000 */
[----:B------:R-:W-:Y:S01]  /*7c90*/  FMUL.FTZ R11, R141, UR5 ;  /* 0x000000058d0b7c20 */ /* 0x000fe20008410000 */
[----:B------:R-:W-:Y:S01]  /*7ca0*/  VIADD R128, R145, UR4 ;  /* 0x0000000491807c36 */ /* 0x000fe20008000000 */
[----:B------:R-:W-:Y:S01]  /*7cb0*/  UIMAD UR4, UR38, -0x90, URZ ;  /* 0xffffff70260478a4 */ /* 0x000fe2000f8e023f */
[----:B-1----:R-:W-:Y:S01]  /*7cc0*/  FMUL.FTZ R8, R137, UR5 ;  /* 0x0000000589087c20 */ /* 0x002fe20008410000 */
[----:B0-----:R-:W-:Y:S01]  /*7cd0*/  FMUL.FTZ R7, R136, UR5 ;  /* 0x0000000588077c20 */ /* 0x001fe20008410000 */
[----:B------:R-:W-:Y:S01]  /*7ce0*/  @P2 IMAD.HI.U32 R124, R128, UR10, RZ ;  /* 0x0000000a807c2c27 */ /* 0x000fe2000f8e00ff */
[----:B------:R-:W-:-:S03]  /*7cf0*/  @UP0 ULDC UR10, c[0x0][0x450] ;  /* 0x00011400000a0ab9 */ /* 0x000fc60000000800 */
[----:B------:R-:W-:Y:S01]  /*7d00*/  FMUL.FTZ R10, R140, UR5 ;  /* 0x000000058c0a7c20 */ /* 0x000fe20008410000 */
[----:B------:R-:W-:Y:S01]  /*7d10*/  FMUL.FTZ R15, R133, UR5 ;  /* 0x00000005850f7c20 */ /* 0x000fe20008410000 */
[----:B------:R-:W-:Y:S01]  /*7d20*/  IMAD.U32 R125, RZ, RZ, UR14 ;  /* 0x0000000eff7d7e24 */ /* 0x000fe2000f8e00ff */
[----:B------:R-:W-:Y:S01]  /*7d30*/  @P2 SHF.R.U32.HI R128, RZ, UR10, R124 ;  /* 0x0000000aff802c19 */ /* 0x000fe2000801167c */
[----:B------:R-:W-:Y:S01]  /*7d40*/  UIADD3 UR10, UR37, 0x200, URZ ;  /* 0x00000200250a7890 */ /* 0x000fe2000fffe03f */
[----:B------:R-:W-:Y:S01]  /*7d50*/  IMAD.U32 R124, RZ, RZ, UR4 ;  /* 0x00000004ff7c7e24 */ /* 0x000fe2000f8e00ff */
[----:B------:R-:W0:Y:S01]  /*7d60*/  MUFU.TANH R11, R11 ;  /* 0x0000000b000b7308 */ /* 0x000e220000002400 */
[----:B------:R-:W-:Y:S01]  /*7d70*/  FMUL.FTZ R13, R129, UR5 ;  /* 0x00000005810d7c20 */ /* 0x000fe20008410000 */
[----:B------:R-:W-:Y:S01]  /*7d80*/  USHF.R.U32.HI UR10, URZ, 0x4, UR10 ;  /* 0x000000043f0a7899 */ /* 0x000fe2000801160a */
[----:B------:R-:W-:Y:S01]  /*7d90*/  FMUL.FTZ R14, R132, UR5 ;  /* 0x00000005840e7c20 */ /* 0x000fe20008410000 */
[----:B------:R-:W-:Y:S01]  /*7da0*/  IADD3 R124, -R18, 0x1, R124 ;  /* 0x00000001127c7810 */ /* 0x000fe20007ffe17c */
[----:B------:R-:W-:Y:S01]  /*7db0*/  FMUL.FTZ R117, R117, UR5 ;  /* 0x0000000575757c20 */ /* 0x000fe20008410000 */
[----:B------:R-:W-:Y:S01]  /*7dc0*/  ULOP3.LUT UR10, UR10, 0x3fff, URZ, 0xc0, !UPT ;  /* 0x00003fff0a0a7892 */ /* 0x000fe2000f8ec03f */
[----:B------:R-:W-:Y:S01]  /*7dd0*/  FMUL.FTZ R113, R113, UR5 ;  /* 0x0000000571717c20 */ /* 0x000fe20008410000 */
[----:B------:R-:W-:Y:S01]  /*7de0*/  IADD3 R125, -R125, UR11, R124 ;  /* 0x0000000b7d7d7c10 */ /* 0x000fe2000fffe17c */
[----:B------:R-:W1:Y:S01]  /*7df0*/  MUFU.TANH R8, R8 ;  /* 0x0000000800087308 */ /* 0x000e620000002400 */
[----:B------:R-:W-:Y:S01]  /*7e00*/  ULOP3.LUT UR11, UR10, 0x2400000, URZ, 0xfc, !UPT ;  /* 0x024000000a0b7892 */ /* 0x000fe2000f8efc3f */
[----:B------:R-:W2:Y:S01]  /*7e10*/  SHFL.IDX PT, R124, R128, RZ, 0x1c1f ;  /* 0x001c1fff807c7589 */ /* 0x000ea200000e0000 */
[----:B------:R-:W-:Y:S01]  /*7e20*/  ULOP3.LUT UR10, UR61, 0x10000, URZ, 0xfc, !UPT ;  /* 0x000100003d0a7892 */ /* 0x000fe2000f8efc3f */
[----:B------:R-:W-:Y:S01]  /*7e30*/  FMUL.FTZ R112, R112, UR5 ;  /* 0x0000000570707c20 */ /* 0x000fe20008410000 */
[----:B------:R-:W-:Y:S01]  /*7e40*/  UIMAD UR11, UR7, 0x6c0, UR11 ;  /* 0x000006c0070b78a4 */ /* 0x000fe2000f8e020b */
[----:B------:R-:W-:Y:S01]  /*7e50*/  FMUL.FTZ R116, R116, UR5 ;  /* 0x0000000574747c20 */ /* 0x000fe20008410000 */
[----:B------:R-:W-:Y:S01]  /*7e60*/  FMUL.FTZ R109, R109, UR5 ;  /* 0x000000056d6d7c20 */ /* 0x000fe20008410000 */
[----:B------:R-:W3:Y:S01]  /*7e70*/  MUFU.TANH R7, R7 ;  /* 0x0000000700077308 */ /* 0x000ee20000002400 */
[----:B------:R-:W-:Y:S01]  /*7e80*/  FMUL.FTZ R105, R105, UR5 ;  /* 0x0000000569697c20 */ /* 0x000fe20008410000 */
[----:B------:R-:W-:Y:S01]  /*7e90*/  UMOV UR32, UR10 ;  /* 0x0000000a00207c82 */ /* 0x000fe20008000000 */
[----:B------:R-:W-:Y:S01]  /*7ea0*/  FMUL.FTZ R104, R104, UR5 ;  /* 0x0000000568687c20 */ /* 0x000fe20008410000 */
[----:B------:R-:W-:Y:S01]  /*7eb0*/  UMOV UR34, UR11 ;  /* 0x0000000b00227c82 */ /* 0x000fe20008000000 */
[----:B------:R-:W-:Y:S01]  /*7ec0*/  FMUL.FTZ R108, R108, UR5 ;  /* 0x000000056c6c7c20 */ /* 0x000fe20008410000 */
[----:B------:R-:W-:Y:S01]  /*7ed0*/  HGMMA.64x96x16.F32 R24, gdesc[UR32].tnspB, R24, gsb0 ;  /* 0x41600000201879f0 */ /* 0x000fe20008000818 */
[----:B------:R-:W-:Y:S01]  /*7ee0*/  UIADD3 UR32, UR10, 0x180, URZ ;  /* 0x000001800a207890 */ /* 0x000fe2000fffe03f */
[----:B------:R-:W4:Y:S01]  /*7ef0*/  MUFU.TANH R10, R10 ;  /* 0x0000000a000a7308 */ /* 0x000f220000002400 */
[----:B------:R-:W-:Y:S01]  /*7f00*/  UIADD3 UR34, UR11, 0x40, URZ ;  /* 0x000000400b227890 */ /* 0x000fe2000fffe03f */
[----:B------:R-:W-:Y:S01]  /*7f10*/  FMUL.FTZ R101, R101, UR5 ;  /* 0x0000000565657c20 */ /* 0x000fe20008410000 */
[----:B------:R-:W-:Y:S01]  /*7f20*/  UMOV UR33, 0xc0000010 ;  /* 0xc000001000217882 */ /* 0x000fe20000000000 */
[----:B------:R-:W-:Y:S01]  /*7f30*/  UMOV UR35, 0x80000020 ;  /* 0x8000002000237882 */ /* 0x000fe20000000000 */
[----:B------:R-:W-:Y:S01]  /*7f40*/  FMUL.FTZ R97, R97, UR5 ;  /* 0x0000000561617c20 */ /* 0x000fe20008410000 */
[----:B------:R-:W-:Y:S01]  /*7f50*/  FMUL.FTZ R96, R96, UR5 ;  /* 0x0000000560607c20 */ /* 0x000fe20008410000 */
[----:B------:R-:W-:Y:S01]  /*7f60*/  FMUL.FTZ R100, R100, UR5 ;  /* 0x0000000564647c20 */ /* 0x000fe20008410000 */
[----:B------:R-:W5:Y:S01]  /*7f70*/  MUFU.TANH R15, R15 ;  /* 0x0000000f000f7308 */ /* 0x000f620000002400 */
[----:B------:R-:W-:Y:S01]  /*7f80*/  FMUL.FTZ R93, R93, UR5 ;  /* 0x000000055d5d7c20 */ /* 0x000fe20008410000 */
[----:B--2---:R-:W-:-:S02]  /*7f90*/  IMAD.IADD R124, R125, 0x1, R124 ;  /* 0x000000017d7c7824 */ /* 0x004fc400078e027c */
[----:B------:R-:W-:Y:S01]  /*7fa0*/  FMUL.FTZ R89, R89, UR5 ;  /* 0x0000000559597c20 */ /* 0x000fe20008410000 */
[----:B------:R-:W2:Y:S01]  /*7fb0*/  SHFL.IDX PT, R128, R128, 0x1, 0x1c1f ;  /* 0x003c1f0080807f89 */ /* 0x000ea200000e0000 */
[----:B------:R-:W-:Y:S01]  /*7fc0*/  FMUL.FTZ R88, R88, UR5 ;  /* 0x0000000558587c20 */ /* 0x000fe20008410000 */
[----:B------:R-:W-:Y:S01]  /*7fd0*/  FMUL.FTZ R92, R92, UR5 ;  /* 0x000000055c5c7c20 */ /* 0x000fe20008410000 */
[C---:B------:R-:W-:Y:S01]  /*7fe0*/  ISETP.GT.AND P6, PT, R124.reuse, 0x9, PT ;  /* 0x000000097c00780c */ /* 0x040fe20003fc4270 */
[----:B------:R-:W2:Y:S01]  /*7ff0*/  MUFU.TANH R13, R13 ;  /* 0x0000000d000d7308 */ /* 0x000ea20000002400 */
[----:B------:R-:W-:Y:S01]  /*8000*/  ISETP.GT.AND P4, PT, R124, 0x1, PT ;  /* 0x000000017c00780c */ /* 0x000fe20003f84270 */
[----:B------:R-:W-:Y:S01]  /*8010*/  FMUL.FTZ R81, R81, UR5 ;  /* 0x0000000551517c20 */ /* 0x000fe20008410000 */
[----:B0-----:R-:W-:Y:S01]  /*8020*/  FSEL R11, R11, -INF , P6 ;  /* 0xff8000000b0b7808 */ /* 0x001fe20003000000 */
[----:B------:R-:W-:Y:S01]  /*8030*/  FMUL.FTZ R80, R80, UR5 ;  /* 0x0000000550507c20 */ /* 0x000fe20008410000 */
[----:B------:R-:W-:Y:S01]  /*8040*/  ISETP.GT.AND P5, PT, R124, RZ, PT ;  /* 0x000000ff7c00720c */ /* 0x000fe20003fa4270 */
[----:B------:R-:W-:Y:S01]  /*8050*/  FMUL.FTZ R84, R84, UR5 ;  /* 0x0000000554547c20 */ /* 0x000fe20008410000 */
[----:B------:R-:W-:Y:S01]  /*8060*/  ISETP.GT.AND P3, PT, R124, 0x8, PT ;  /* 0x000000087c00780c */ /* 0x000fe20003f64270 */
[----:B------:R-:W0:Y:S01]  /*8070*/  MUFU.TANH R12, R12 ;  /* 0x0000000c000c7308 */ /* 0x000e220000002400 */
[----:B-1----:R-:W-:Y:S01]  /*8080*/  FSEL R8, R8, -INF , P4 ;  /* 0xff80000008087808 */ /* 0x002fe20002000000 */
[----:B------:R-:W-:Y:S01]  /*8090*/  FMUL.FTZ R9, R138, UR5 ;  /* 0x000000058a097c20 */ /* 0x000fe20008410000 */
[C---:B------:R-:W-:Y:S01]  /*80a0*/  ISETP.GT.AND P6, PT, R124.reuse, 0x19, PT ;  /* 0x000000197c00780c */ /* 0x040fe20003fc4270 */
[----:B------:R-:W-:Y:S01]  /*80b0*/  FMUL.FTZ R139, R139, UR5 ;  /* 0x000000058b8b7c20 */ /* 0x000fe20008410000 */
[----:B------:R-:W-:Y:S01]  /*80c0*/  ISETP.GT.AND P4, PT, R124, 0x11, PT ;  /* 0x000000117c00780c */ /* 0x000fe20003f84270 */
[----:B------:R-:W-:Y:S01]  /*80d0*/  FMUL.FTZ R142, R142, UR5 ;  /* 0x000000058e8e7c20 */ /* 0x000fe20008410000 */
[----:B---3--:R-:W-:Y:S01]  /*80e0*/  FSEL R7, R7, -INF , P5 ;  /* 0xff80000007077808 */ /* 0x008fe20002800000 */
[----:B------:R-:W1:Y:S01]  /*80f0*/  MUFU.TANH R14, R14 ;  /* 0x0000000e000e7308 */ /* 0x000e620000002400 */
[----:B----4-:R-:W-:Y:S01]  /*8100*/  FSEL R10, R10, -INF , P3 ;  /* 0xff8000000a0a7808 */ /* 0x010fe20001800000 */
[----:B------:R-:W-:Y:S01]  /*8110*/  FMUL.FTZ R143, R143, UR5 ;  /* 0x000000058f8f7c20 */ /* 0x000fe20008410000 */
[----:B-----5:R-:W-:Y:S01]  /*8120*/  FSEL R15, R15, -INF , P6 ;  /* 0xff8000000f0f7808 */ /* 0x020fe20003000000 */
[----:B--2---:R-:W-:Y:S01]  /*8130*/  IMAD.IADD R125, R125, 0x1, R128 ;  /* 0x000000017d7d7824 */ /* 0x004fe200078e0280 */
[----:B------:R-:W-:Y:S01]  /*8140*/  ISETP.GT.AND P5, PT, R124, 0x10, PT ;  /* 0x000000107c00780c */ /* 0x000fe20003fa4270 */
[----:B------:R-:W-:Y:S01]  /*8150*/  FMUL.FTZ R130, R130, UR5 ;  /* 0x0000000582827c20 */ /* 0x000fe20008410000 */
[C---:B------:R-:W-:Y:S01]  /*8160*/  ISETP.GT.AND P3, PT, R124.reuse, 0x18, PT ;  /* 0x000000187c00780c */ /* 0x040fe20003f64270 */
[----:B------:R-:W2:Y:S01]  /*8170*/  MUFU.TANH R121, R121 ;  /* 0x0000007900797308 */ /* 0x000ea20000002400 */
[----:B------:R-:W-:Y:S01]  /*8180*/  FSEL R13, R13, -INF , P4 ;  /* 0xff8000000d0d7808 */ /* 0x000fe20002000000 */
[----:B------:R-:W-:Y:S01]  /*8190*/  FMUL.FTZ R131, R131, UR5 ;  /* 0x0000000583837c20 */ /* 0x000fe20008410000 */
[----:B------:R-:W-:Y:S01]  /*81a0*/  ISETP.GT.AND P6, PT, R124, 0x29, PT ;  /* 0x000000297c00780c */ /* 0x000fe20003fc4270 */
[----:B------:R-:W-:Y:S01]  /*81b0*/  FMUL.FTZ R134, R134, UR5 ;  /* 0x0000000586867c20 */ /* 0x000fe20008410000 */
[----:B------:R-:W-:Y:S01]  /*81c0*/  ISETP.GT.AND P4, PT, R124, 0x21, PT ;  /* 0x000000217c00780c */ /* 0x000fe20003f84270 */
[----:B------:R-:W-:Y:S01]  /*81d0*/  FMUL.FTZ R135, R135, UR5 ;  /* 0x0000000587877c20 */ /* 0x000fe20008410000 */
[----:B0-----:R-:W-:Y:S01]  /*81e0*/  FSEL R12, R12, -INF , P5 ;  /* 0xff8000000c0c7808 */ /* 0x001fe20002800000 */
[----:B------:R-:W0:Y:S01]  /*81f0*/  MUFU.TANH R21, R21 ;  /* 0x0000001500157308 */ /* 0x000e220000002400 */
[----:B-1----:R-:W-:Y:S01]  /*8200*/  FSEL R14, R14, -INF , P3 ;  /* 0xff8000000e0e7808 */ /* 0x002fe20001800000 */
[----:B------:R-:W-:Y:S01]  /*8210*/  FMUL.FTZ R122, R122, UR5 ;  /* 0x000000057a7a7c20 */ /* 0x000fe20008410000 */
[C---:B------:R-:W-:Y:S01]  /*8220*/  ISETP.GT.AND P5, PT, R124.reuse, 0x20, PT ;  /* 0x000000207c00780c */ /* 0x040fe20003fa4270 */
[----:B------:R-:W-:Y:S01]  /*8230*/  FMUL.FTZ R123, R123, UR5 ;  /* 0x000000057b7b7c20 */ /* 0x000fe20008410000 */
[----:B------:R-:W-:Y:S01]  /*8240*/  ISETP.GT.AND P3, PT, R124, 0x28, PT ;  /* 0x000000287c00780c */ /* 0x000fe20003f64270 */
[----:B------:R-:W-:Y:S01]  /*8250*/  FMUL.FTZ R126, R126, UR5 ;  /* 0x000000057e7e7c20 */ /* 0x000fe20008410000 */
[----:B------:R-:W-:Y:S01]  /*8260*/  LOP3.LUT R22, R22, 0xfffffffb, RZ, 0xc0, !PT ;  /* 0xfffffffb16167812 */ /* 0x000fe200078ec0ff */
[----:B------:R-:W1:Y:S01]  /*8270*/  MUFU.TANH R20, R20 ;  /* 0x0000001400147308 */ /* 0x000e620000002400 */
[----:B--2---:R-:W-:Y:S01]  /*8280*/  FSEL R121, R121, -INF , P6 ;  /* 0xff80000079797808 */ /* 0x004fe20003000000 */
[----:B------:R-:W-:Y:S01]  /*8290*/  FMUL.FTZ R127, R127, UR5 ;  /* 0x000000057f7f7c20 */ /* 0x000fe20008410000 */
[----:B------:R-:W-:Y:S01]  /*82a0*/  ISETP.GT.AND P6, PT, R124, 0x39, PT ;  /* 0x000000397c00780c */ /* 0x000fe20003fc4270 */
[----:B------:R-:W-:Y:S01]  /*82b0*/  FMUL.FTZ R114, R114, UR5 ;  /* 0x0000000572727c20 */ /* 0x000fe20008410000 */
[----:B------:R-:W-:Y:S01]  /*82c0*/  @P0 LOP3.LUT R22, R22, 0x4, RZ, 0xfc, !PT ;  /* 0x0000000416160812 */ /* 0x000fe200078efcff */
[----:B------:R-:W-:Y:S01]  /*82d0*/  FMUL.FTZ R115, R115, UR5 ;  /* 0x0000000573737c20 */ /* 0x000fe20008410000 */
[----:B------:R-:W-:Y:S01]  /*82e0*/  ISETP.GT.AND P0, PT, R124, 0x80, PT ;  /* 0x000000807c00780c */ /* 0x000fe20003f04270 */
[----:B------:R-:W2:Y:S01]  /*82f0*/  MUFU.TANH R120, R120 ;  /* 0x0000007800787308 */ /* 0x000ea20000002400 */
[----:B0-----:R-:W-:Y:S01]  /*8300*/  FSEL R21, R21, -INF , P4 ;  /* 0xff80000015157808 */ /* 0x001fe20002000000 */
[----:B------:R-:W-:Y:S01]  /*8310*/  FMUL.FTZ R118, R118, UR5 ;  /* 0x0000000576767c20 */ /* 0x000fe20008410000 */
[----:B------:R-:W-:Y:S01]  /*8320*/  ISETP.GT.AND P4, PT, R124, 0x31, PT ;  /* 0x000000317c00780c */ /* 0x000fe20003f84270 */
[----:B------:R-:W-:Y:S01]  /*8330*/  FMUL.FTZ R119, R119, UR5 ;  /* 0x0000000577777c20 */ /* 0x000fe20008410000 */
[----:B------:R-:W-:Y:S01]  /*8340*/  LOP3.LUT R22, R22, 0xfffffffd, RZ, 0xc0, !PT ;  /* 0xfffffffd16167812 */ /* 0x000fe200078ec0ff */
[----:B------:R-:W-:Y:S01]  /*8350*/  FMUL.FTZ R106, R106, UR5 ;  /* 0x000000056a6a7c20 */ /* 0x000fe20008410000 */
[----:B------:R-:W-:Y:S01]  /*8360*/  FMUL.FTZ R107, R107, UR5 ;  /* 0x000000056b6b7c20 */ /* 0x000fe20008410000 */
[----:B------:R-:W0:Y:S01]  /*8370*/  MUFU.TANH R117, R117 ;  /* 0x0000007500757308 */ /* 0x000e220000002400 */
[----:B-1----:R-:W-:Y:S01]  /*8380*/  FSEL R20, R20, -INF , P5 ;  /* 0xff80000014147808 */ /* 0x002fe20002800000 */
[----:B------:R-:W-:Y:S01]  /*8390*/  FMUL.FTZ R110, R110, UR5 ;  /* 0x000000056e6e7c20 */ /* 0x000fe20008410000 */
[----:B------:R-:W-:Y:S01]  /*83a0*/  ISETP.GT.AND P5, PT, R124, 0x30, PT ;  /* 0x000000307c00780c */ /* 0x000fe20003fa4270 */
[----:B------:R-:W-:Y:S01]  /*83b0*/  FMUL.FTZ R111, R111, UR5 ;  /* 0x000000056f6f7c20 */ /* 0x000fe20008410000 */
[----:B------:R-:W-:Y:S01]  /*83c0*/  FMUL.FTZ R98, R98, UR5 ;  /* 0x0000000562627c20 */ /* 0x000fe20008410000 */
[----:B------:R-:W-:Y:S01]  /*83d0*/  FMUL.FTZ R99, R99, UR5 ;  /* 0x0000000563637c20 */ /* 0x000fe20008410000 */
[----:B------:R-:W-:Y:S01]  /*83e0*/  FMUL.FTZ R102, R102, UR5 ;  /* 0x0000000566667c20 */ /* 0x000fe20008410000 */
[----:B------:R-:W1:Y:S01]  /*83f0*/  MUFU.TANH R113, R113 ;  /* 0x0000007100717308 */ /* 0x000e620000002400 */
[----:B--2---:R-:W-:Y:S01]  /*8400*/  FSEL R120, R120, -INF , P3 ;  /* 0xff80000078787808 */ /* 0x004fe20001800000 */
[----:B------:R-:W-:Y:S01]  /*8410*/  FMUL.FTZ R103, R103, UR5 ;  /* 0x0000000567677c20 */ /* 0x000fe20008410000 */
[----:B------:R-:W-:Y:S01]  /*8420*/  ISETP.GT.AND P3, PT, R124, 0x38, PT ;  /* 0x000000387c00780c */ /* 0x000fe20003f64270 */
[----:B------:R-:W-:Y:S01]  /*8430*/  FMUL.FTZ R90, R90, UR5 ;  /* 0x000000055a5a7c20 */ /* 0x000fe20008410000 */
[----:B------:R-:W-:Y:S01]  /*8440*/  FMUL.FTZ R91, R91, UR5 ;  /* 0x000000055b5b7c20 */ /* 0x000fe20008410000 */
[----:B------:R-:W-:Y:S01]  /*8450*/  FMUL.FTZ R94, R94, UR5 ;  /* 0x000000055e5e7c20 */ /* 0x000fe20008410000 */
[----:B------:R-:W-:Y:S01]  /*8460*/  FMUL.FTZ R95, R95, UR5 ;  /* 0x000000055f5f7c20 */ /* 0x000fe20008410000 */
[----:B------:R-:W2:Y:S01]  /*8470*/  MUFU.TANH R112, R112 ;  /* 0x0000007000707308 */ /* 0x000ea20000002400 */
[----:B0-----:R-:W-:Y:S01]  /*8480*/  FSEL R117, R117, -INF , P6 ;  /* 0xff80000075757808 */ /* 0x001fe20003000000 */
[----:B------:R-:W-:Y:S01]  /*8490*/  FMUL.FTZ R82, R82, UR5 ;  /* 0x0000000552527c20 */ /* 0x000fe20008410000 */
[----:B------:R-:W-:Y:S01]  /*84a0*/  ISETP.GT.AND P6, PT, R124, 0x49, PT ;  /* 0x000000497c00780c */ /* 0x000fe20003fc4270 */
[----:B------:R-:W-:Y:S01]  /*84b0*/  FMUL.FTZ R83, R83, UR5 ;  /* 0x0000000553537c20 */ /* 0x000fe20008410000 */
[----:B------:R-:W-:Y:S01]  /*84c0*/  FMUL.FTZ R86, R86, UR5 ;  /* 0x0000000556567c20 */ /* 0x000fe20008410000 */
[----:B------:R-:W-:Y:S01]  /*84d0*/  FMUL.FTZ R87, R87, UR5 ;  /* 0x0000000557577c20 */ /* 0x000fe20008410000 */
[----:B------:R-:W-:Y:S01]  /*84e0*/  FMUL.FTZ R74, R74, UR5 ;  /* 0x000000054a4a7c20 */ /* 0x000fe20008410000 */
[----:B------:R-:W0:Y:S01]  /*84f0*/  MUFU.TANH R116, R116 ;  /* 0x0000007400747308 */ /* 0x000e220000002400 */
[----:B-1----:R-:W-:Y:S01]  /*8500*/  FSEL R113, R113, -INF , P4 ;  /* 0xff80000071717808 */ /* 0x002fe20002000000 */
[----:B------:R-:W-:Y:S01]  /*8510*/  FMUL.FTZ R75, R75, UR5 ;  /* 0x000000054b4b7c20 */ /* 0x000fe20008410000 */
[----:B------:R-:W-:Y:S01]  /*8520*/  ISETP.GT.AND P4, PT, R124, 0x41, PT ;  /* 0x000000417c00780c */ /* 0x000fe20003f84270 */
[----:B------:R-:W-:-:S02]  /*8530*/  WARPGROUP.DEPBAR.LE gsb0, 0x0 ;  /* 0x00008000000079c5 */ /* 0x000fc40000010000 */
[----:B------:R-:W-:Y:S01]  /*8540*/  WARPGROUP.ARRIVE ;  /* 0x00000000000079c5 */ /* 0x000fe20000000000 */
[----:B------:R-:W-:Y:S01]  /*8550*/  FMUL.FTZ R78, R78, UR5 ;  /* 0x000000054e4e7c20 */ /* 0x000fe20008410000 */
[----:B------:R-:W1:Y:S01]  /*8560*/  MUFU.TANH R109, R109 ;  /* 0x0000006d006d7308 */ /* 0x000e620000002400 */
[----:B--2---:R-:W-:Y:S01]  /*8570*/  FSEL R112, R112, -INF , P5 ;  /* 0xff80000070707808 */ /* 0x004fe20002800000 */
[----:B------:R-:W-:Y:S01]  /*8580*/  FMUL.FTZ R79, R79, UR5 ;  /* 0x000000054f4f7c20 */ /* 0x000fe20008410000 */
[----:B------:R-:W-:Y:S01]  /*8590*/  ISETP.GT.AND P5, PT, R124, 0x40, PT ;  /* 0x000000407c00780c */ /* 0x000fe20003fa4270 */
[----:B------:R-:W-:Y:S01]  /*85a0*/  HGMMA.64x96x16.F32 R24, gdesc[UR32].tnspB, R24, gsb0 ;  /* 0x41600000201879f0 */ /* 0x000fe20008000818 */
[----:B------:R-:W-:Y:S01]  /*85b0*/  UIADD3 UR32, UR10, 0x300, URZ ;  /* 0x000003000a207890 */ /* 0x000fe2000fffe03f */
[----:B------:R-:W-:Y:S01]  /*85c0*/  FMUL.FTZ R85, R85, UR5 ;  /* 0x0000000555557c20 */ /* 0x000fe20008410000 */
[----:B------:R-:W-:Y:S01]  /*85d0*/  UIADD3 UR34, UR11, 0x80, URZ ;  /* 0x000000800b227890 */ /* 0x000fe2000fffe03f */
[----:B------:R-:W2:Y:S01]  /*85e0*/  MUFU.TANH R105, R105 ;  /* 0x0000006900697308 */ /* 0x000ea20000002400 */
[----:B------:R-:W-:Y:S01]  /*85f0*/  UMOV UR33, 0xc0000010 ;  /* 0xc000001000217882 */ /* 0x000fe20000000000 */
[----:B------:R-:W-:Y:S01]  /*8600*/  UMOV UR35, 0x80000020 ;  /* 0x8000002000237882 */ /* 0x000fe20000000000 */
[----:B0-----:R-:W-:Y:S01]  /*8610*/  FSEL R116, R116, -INF , P3 ;  /* 0xff80000074747808 */ /* 0x001fe20001800000 */
[----:B------:R-:W-:Y:S01]  /*8620*/  ULDC UR4, c[0x0][0x988] ;  /* 0x0002620000047ab9 */ /* 0x000fe20000000800 */
[----:B------:R-:W-:Y:S01]  /*8630*/  ISETP.GT.AND P3, PT, R124, 0x48, PT ;  /* 0x000000487c00780c */ /* 0x000fe20003f64270 */
[----:B------:R-:W-:Y:S01]  /*8640*/  FMUL.FTZ R72, R72, UR5 ;  /* 0x0000000548487c20 */ /* 0x000fe20008410000 */
[----:B------:R-:W-:Y:S01]  /*8650*/  FMUL.FTZ R76, R76, UR5 ;  /* 0x000000054c4c7c20 */ /* 0x000fe20008410000 */
[----:B------:R-:W0:Y:S01]  /*8660*/  MUFU.TANH R104, R104 ;  /* 0x0000006800687308 */ /* 0x000e220000002400 */
[----:B-1----:R-:W-:Y:S01]  /*8670*/  FSEL R109, R109, -INF , P6 ;  /* 0xff8000006d6d7808 */ /* 0x002fe20003000000 */
[----:B------:R-:W-:Y:S01]  /*8680*/  FMUL.FTZ R77, R77, UR5 ;  /* 0x000000054d4d7c20 */ /* 0x000fe20008410000 */
[----:B------:R-:W-:Y:S01]  /*8690*/  ISETP.GT.AND P6, PT, R124, 0x59, PT ;  /* 0x000000597c00780c */ /* 0x000fe20003fc4270 */
[----:B------:R-:W1:Y:S01]  /*86a0*/  S2R R138, SR_TID.X ;  /* 0x00000000008a7919 */ /* 0x000e620000002100 */
[----:B------:R-:W-:Y:S01]  /*86b0*/  R2UR UR14, R6 ;  /* 0x00000000060e72ca */ /* 0x000fe200000e0000 */
[----:B------:R-:W-:-:S02]  /*86c0*/  UMOV UR39, UR60 ;  /* 0x0000003c00277c82 */ /* 0x000fc40008000000 */
[----:B------:R-:W3:Y:S01]  /*86d0*/  MUFU.TANH R108, R108 ;  /* 0x0000006c006c7308 */ /* 0x000ee20000002400 */
[----:B--2---:R-:W-:Y:S02]  /*86e0*/  FSEL R105, R105, -INF , P4 ;  /* 0xff80000069697808 */ /* 0x004fe40002000000 */
[----:B------:R-:W-:-:S05]  /*86f0*/  ISETP.GT.AND P4, PT, R124, 0x51, PT ;  /* 0x000000517c00780c */ /* 0x000fca0003f84270 */
[----:B------:R-:W2:Y:S01]  /*8700*/  MUFU.TANH R101, R101 ;  /* 0x0000006500657308 */ /* 0x000ea20000002400 */
[----:B0-----:R-:W-:Y:S01]  /*8710*/  FSEL R104, R104, -INF , P5 ;  /* 0xff80000068687808 */ /* 0x001fe20002800000 */
[----:B------:R-:W-:Y:S01]  /*8720*/  UISETP.GT.AND UP1, UPT, UR38, UR14, UPT ;  /* 0x0000000e2600728c */ /* 0x000fe2000bf24270 */
[----:B------:R-:W-:-:S05]  /*8730*/  ISETP.GT.AND P5, PT, R124, 0x50, PT ;  /* 0x000000507c00780c */ /* 0x000fca0003fa4270 */
[----:B------:R-:W0:Y:S01]  /*8740*/  MUFU.TANH R97, R97 ;  /* 0x0000006100617308 */ /* 0x000e220000002400 */
[----:B---3--:R-:W-:Y:S02]  /*8750*/  FSEL R108, R108, -INF , P3 ;  /* 0xff8000006c6c7808 */ /* 0x008fe40001800000 */
[----:B------:R-:W-:-:S05]  /*8760*/  ISETP.GT.AND P3, PT, R124, 0x58, PT ;  /* 0x000000587c00780c */ /* 0x000fca0003f64270 */
[----:B------:R-:W3:Y:S01]  /*8770*/  MUFU.TANH R96, R96 ;  /* 0x0000006000607308 */ /* 0x000ee20000002400 */
[----:B--2---:R-:W-:Y:S02]  /*8780*/  FSEL R101, R101, -INF , P6 ;  /* 0xff80000065657808 */ /* 0x004fe40003000000 */
[----:B------:R-:W-:Y:S02]  /*8790*/  ISETP.GT.AND P6, PT, R124, 0x69, PT ;  /* 0x000000697c00780c */ /* 0x000fe40003fc4270 */
[----:B-1----:R-:W-:-:S03]  /*87a0*/  SHF.R.U32.HI R137, RZ, 0x7, R138 ;  /* 0x00000007ff897819 */ /* 0x002fc6000001168a */
[----:B------:R-:W1:Y:S01]  /*87b0*/  MUFU.TANH R100, R100 ;  /* 0x0000006400647308 */ /* 0x000e620000002400 */
[----:B0-----:R-:W-:Y:S02]  /*87c0*/  FSEL R97, R97, -INF , P4 ;  /* 0xff80000061617808 */ /* 0x001fe40002000000 */
[----:B------:R-:W-:-:S05]  /*87d0*/  ISETP.GT.AND P4, PT, R124, 0x61, PT ;  /* 0x000000617c00780c */ /* 0x000fca0003f84270 */
[----:B------:R-:W0:Y:S01]  /*87e0*/  MUFU.TANH R93, R93 ;  /* 0x0000005d005d7308 */ /* 0x000e220000002400 */
[----:B---3--:R-:W-:Y:S02]  /*87f0*/  FSEL R96, R96, -INF , P5 ;  /* 0xff80000060607808 */ /* 0x008fe40002800000 */
[----:B------:R-:W-:-:S05]  /*8800*/  ISETP.GT.AND P5, PT, R124, 0x60, PT ;  /* 0x000000607c00780c */ /* 0x000fca0003fa4270 */
[----:B------:R-:W2:Y:S01]  /*8810*/  MUFU.TANH R89, R89 ;  /* 0x0000005900597308 */ /* 0x000ea20000002400 */
[----:B-1----:R-:W-:Y:S02]  /*8820*/  FSEL R100, R100, -INF , P3 ;  /* 0xff80000064647808 */ /* 0x002fe40001800000 */
[----:B------:R-:W-:-:S05]  /*8830*/  ISETP.GT.AND P3, PT, R124, 0x68, PT ;  /* 0x000000687c00780c */ /* 0x000fca0003f64270 */
[----:B------:R-:W1:Y:S01]  /*8840*/  MUFU.TANH R88, R88 ;  /* 0x0000005800587308 */ /* 0x000e620000002400 */
[----:B0-----:R-:W-:Y:S02]  /*8850*/  FSEL R93, R93, -INF , P6 ;  /* 0xff8000005d5d7808 */ /* 0x001fe40003000000 */
[----:B------:R-:W-:-:S05]  /*8860*/  ISETP.GT.AND P6, PT, R124, 0x79, PT ;  /* 0x000000797c00780c */ /* 0x000fca0003fc4270 */
[----:B------:R-:W0:Y:S01]  /*8870*/  MUFU.TANH R92, R92 ;  /* 0x0000005c005c7308 */ /* 0x000e220000002400 */
[----:B--2---:R-:W-:Y:S02]  /*8880*/  FSEL R89, R89, -INF , P4 ;  /* 0xff80000059597808 */ /* 0x004fe40002000000 */
[----:B------:R-:W-:-:S05]  /*8890*/  ISETP.GT.AND P4, PT, R124, 0x71, PT ;  /* 0x000000717c00780c */ /* 0x000fca0003f84270 */
[----:B------:R-:W2:Y:S01]  /*88a0*/  MUFU.TANH R81, R81 ;  /* 0x0000005100517308 */ /* 0x000ea20000002400 */
[----:B-1----:R-:W-:Y:S02]  /*88b0*/  FSEL R88, R88, -INF , P5 ;  /* 0xff80000058587808 */ /* 0x002fe40002800000 */
[----:B------:R-:W-:Y:S02]  /*88c0*/  ISETP.GT.AND P5, PT, R124, 0x70, PT ;  /* 0x000000707c00780c */ /* 0x000fe40003fa4270 */
[----:B------:R-:W-:Y:S02]  /*88d0*/  @P6 LOP3.LUT R22, R22, 0x2, RZ, 0xfc, !PT ;  /* 0x0000000216166812 */ /* 0x000fe400078efcff */
[----:B------:R-:W-:Y:S01]  /*88e0*/  ISETP.GT.AND P6, PT, R125, RZ, PT ;  /* 0x000000ff7d00720c */ /* 0x000fe20003fc4270 */
[----:B------:R-:W1:Y:S01]  /*88f0*/  MUFU.TANH R80, R80 ;  /* 0x0000005000507308 */ /* 0x000e620000002400 */
[----:B0-----:R-:W-:Y:S01]  /*8900*/  FSEL R92, R92, -INF , P3 ;  /* 0xff8000005c5c7808 */ /* 0x001fe20001800000 */
[----:B------:R-:W-:-:S02]  /*8910*/  WARPGROUP.DEPBAR.LE gsb0, 0x0 ;  /* 0x00008000000079c5 */ /* 0x000fc40000010000 */
[----:B------:R-:W-:Y:S01]  /*8920*/  WARPGROUP.ARRIVE ;  /* 0x00000000000079c5 */ /* 0x000fe20000000000 */
[----:B------:R-:W-:-:S03]  /*8930*/  ISETP.GT.AND P3, PT, R124, 0x78, PT ;  /* 0x000000787c00780c */ /* 0x000fc60003f64270 */
[----:B------:R-:W0:Y:S01]  /*8940*/  MUFU.TANH R84, R84 ;  /* 0x0000005400547308 */ /* 0x000e220000002400 */
[----:B--2---:R-:W-:Y:S01]  /*8950*/  FSEL R128, R81, -INF , P4 ;  /* 0xff80000051807808 */ /* 0x004fe20002000000 */
[----:B------:R-:W-:Y:S01]  /*8960*/  HGMMA.64x96x16.F32 R24, gdesc[UR32].tnspB, R24, gsb0 ;  /* 0x41600000201879f0 */ /* 0x000fe20008000818 */
[----:B------:R-:W-:Y:S01]  /*8970*/  ISETP.GT.AND P4, PT, R124, 0x88, PT ;  /* 0x000000887c00780c */ /* 0x000fe20003f84270 */
[----:B------:R-:W-:Y:S02]  /*8980*/  UIADD3 UR32, UR10, 0x480, URZ ;  /* 0x000004800a207890 */ /* 0x000fe4000fffe03f */
[----:B------:R-:W-:Y:S02]  /*8990*/  UIADD3 UR34, UR11, 0xc0, URZ ;  /* 0x000000c00b227890 */ /* 0x000fe4000fffe03f */
[----:B------:R-:W2:Y:S01]  /*89a0*/  MUFU.TANH R9, R9 ;  /* 0x0000000900097308 */ /* 0x000ea20000002400 */
[----:B-1----:R-:W-:Y:S01]  /*89b0*/  FSEL R80, R80, -INF , P5 ;  /* 0xff80000050507808 */ /* 0x002fe20002800000 */
[----:B------:R-:W-:Y:S01]  /*89c0*/  UMOV UR33, 0xc0000010 ;  /* 0xc000001000217882 */ /* 0x000fe20000000000 */
[----:B------:R-:W-:Y:S01]  /*89d0*/  ISETP.GT.AND P5, PT, R124, 0x81, PT ;  /* 0x000000817c00780c */ /* 0x000fe20003fa4270 */
[----:B------:R-:W-:-:S04]  /*89e0*/  UMOV UR35, 0x80000020 ;  /* 0x8000002000237882 */ /* 0x000fc80000000000 */
        /* <DEDUP_REMOVED lines=32> */
[C---:B------:R-:W-:Y:S01]  /*8bf0*/  ISETP.GT.AND P6, PT, R125.reuse, 0x28, PT ;  /* 0x000000287d00780c */ /* 0x040fe20003fc4270 */
[----:B------:R-:W-:Y:S02]  /*8c00*/  WARPGROUP.DEPBAR.LE gsb0, 0x0 ;  /* 0x00008000000079c5 */ /* 0x000fe40000010000 */
[----:B------:R-:W-:Y:S02]  /*8c10*/  WARPGROUP.ARRIVE ;  /* 0x00000000000079c5 */ /* 0x000fe40000000000 */
[----:B------:R-:W2:Y:S01]  /*8c20*/  MUFU.TANH R114, R114 ;  /* 0x0000007200727308 */ /* 0x000ea20000002400 */
[----:B-1----:R-:W-:Y:S02]  /*8c30*/  FSEL R126, R126, -INF , P6 ;  /* 0xff8000007e7e7808 */ /* 0x002fe40003000000 */
[----:B------:R-:W-:Y:S01]  /*8c40*/  ISETP.GT.AND P6, PT, R125, 0x29, PT ;  /* 0x000000297d00780c */ /* 0x000fe20003fc4270 */
[----:B------:R-:W-:Y:S01]  /*8c50*/  HGMMA.64x96x16.F32 R24, gdesc[UR32].tnspB, R24, gsb0 ;  /* 0x41600000201879f0 */ /* 0x000fe20008000818 */
[----:B------:R-:W-:-:S02]  /*8c60*/  UIADD3 UR32, UR10, 0x600, URZ ;  /* 0x000006000a207890 */ /* 0x000fc4000fffe03f */
[----:B0-----:R-:W-:Y:S01]  /*8c70*/  FSEL R127, R127, -INF , P6 ;  /* 0xff8000007f7f7808 */ /* 0x001fe20003000000 */
[----:B------:R-:W0:Y:S01]  /*8c80*/  MUFU.TANH R115, R115 ;  /* 0x0000007300737308 */ /* 0x000e220000002400 */
[----:B------:R-:W-:Y:S01]  /*8c90*/  ISETP.GT.AND P6, PT, R125, 0x30, PT ;  /* 0x000000307d00780c */ /* 0x000fe20003fc4270 */
[----:B------:R-:W-:Y:S01]  /*8ca0*/  UIADD3 UR34, UR11, 0x100, URZ ;  /* 0x000001000b227890 */ /* 0x000fe2000fffe03f */
[----:B------:R-:W-:Y:S01]  /*8cb0*/  UMOV UR33, 0xc0000010 ;  /* 0xc000001000217882 */ /* 0x000fe20000000000 */
[----:B------:R-:W-:-:S04]  /*8cc0*/  UMOV UR35, 0x80000020 ;  /* 0x8000002000237882 */ /* 0x000fc80000000000 */
[----:B------:R-:W1:Y:S01]  /*8cd0*/  MUFU.TANH R118, R118 ;  /* 0x0000007600767308 */ /* 0x000e620000002400 */
[----:B--2---:R-:W-:Y:S02]  /*8ce0*/  FSEL R114, R114, -INF , P6 ;  /* 0xff80000072727808 */ /* 0x004fe40003000000 */
[----:B------:R-:W-:-:S05]  /*8cf0*/  ISETP.GT.AND P6, PT, R125, 0x31, PT ;  /* 0x000000317d00780c */ /* 0x000fca0003fc4270 */
        /* <DEDUP_REMOVED lines=32> */
[C---:B------:R-:W-:Y:S01]  /*8f00*/  ISETP.GT.AND P6, PT, R125.reuse, 0x60, PT ;  /* 0x000000607d00780c */ /* 0x040fe20003fc4270 */
[----:B------:R-:W-:Y:S02]  /*8f10*/  WARPGROUP.DEPBAR.LE gsb0, 0x0 ;  /* 0x00008000000079c5 */ /* 0x000fe40000010000 */
[----:B------:R-:W-:Y:S02]  /*8f20*/  WARPGROUP.ARRIVE ;  /* 0x00000000000079c5 */ /* 0x000fe40000000000 */
[----:B------:R-:W1:Y:S01]  /*8f30*/  MUFU.TANH R94, R94 ;  /* 0x0000005e005e7308 */ /* 0x000e620000002400 */
[----:B--2---:R-:W-:Y:S02]  /*8f40*/  FSEL R90, R90, -INF , P6 ;  /* 0xff8000005a5a7808 */ /* 0x004fe40003000000 */
[----:B------:R-:W-:Y:S01]  /*8f50*/  ISETP.GT.AND P6, PT, R125, 0x61, PT ;  /* 0x000000617d00780c */ /* 0x000fe20003fc4270 */
[----:B------:R-:W-:Y:S01]  /*8f60*/  HGMMA.64x96x16.F32 R24, gdesc[UR32].tnspB, R24, gsb0 ;  /* 0x41600000201879f0 */ /* 0x000fe20008000818 */
[----:B------:R-:W-:-:S02]  /*8f70*/  UIADD3 UR32, UR10, 0x780, URZ ;  /* 0x000007800a207890 */ /* 0x000fc4000fffe03f */
[----:B------:R-:W-:Y:S01]  /*8f80*/  UIADD3 UR34, UR11, 0x140, URZ ;  /* 0x000001400b227890 */ /* 0x000fe2000fffe03f */
[----:B------:R-:W2:Y:S01]  /*8f90*/  MUFU.TANH R95, R95 ;  /* 0x0000005f005f7308 */ /* 0x000ea20000002400 */
[----:B0-----:R-:W-:Y:S01]  /*8fa0*/  FSEL R91, R91, -INF , P6 ;  /* 0xff8000005b5b7808 */ /* 0x001fe20003000000 */
[----:B------:R-:W-:Y:S01]  /*8fb0*/  UMOV UR33, 0xc0000010 ;  /* 0xc000001000217882 */ /* 0x000fe20000000000 */
[----:B------:R-:W-:Y:S01]  /*8fc0*/  ISETP.GT.AND P6, PT, R125, 0x68, PT ;  /* 0x000000687d00780c */ /* 0x000fe20003fc4270 */
[----:B------:R-:W-:-:S04]  /*8fd0*/  UMOV UR35, 0x80000020 ;  /* 0x8000002000237882 */ /* 0x000fc80000000000 */
        /* <DEDUP_REMOVED lines=20> */
[----:B------:R-:W-:Y:S02]  /*9120*/  FMNMX.FTZ R74, R9, R5, !PT ;  /* 0x00000005094a7209 */ /* 0x000fe40007810000 */
[----:B------:R-:W-:Y:S02]  /*9130*/  ISETP.GT.AND P6, PT, R125, 0x81, PT ;  /* 0x000000817d00780c */ /* 0x000fe40003fc4270 */
[----:B------:R-:W-:Y:S01]  /*9140*/  FMNMX.FTZ R74, R81, R74, !PT ;  /* 0x0000004a514a7209 */ /* 0x000fe20007810000 */
[----:B------:R-:W1:Y:S01]  /*9150*/  MUFU.TANH R79, R79 ;  /* 0x0000004f004f7308 */ /* 0x000e620000002400 */
[----:B--2---:R-:W-:Y:S02]  /*9160*/  FSEL R75, R75, -INF , P6 ;  /* 0xff8000004b4b7808 */ /* 0x004fe40003000000 */
[----:B------:R-:W-:-:S02]  /*9170*/  FMNMX.FTZ R74, R124, R74, !PT ;  /* 0x0000004a7c4a7209 */ /* 0x000fc40007810000 */
[----:B------:R-:W-:Y:S02]  /*9180*/  ISETP.GT.AND P6, PT, R125, 0x88, PT ;  /* 0x000000887d00780c */ /* 0x000fe40003fc4270 */
[----:B------:R-:W-:Y:S01]  /*9190*/  FMNMX.FTZ R74, R129, R74, !PT ;  /* 0x0000004a814a7209 */ /* 0x000fe20007810000 */
[----:B------:R-:W2:Y:S01]  /*91a0*/  MUFU.TANH R77, R77 ;  /* 0x0000004d004d7308 */ /* 0x000ea20000002400 */
[----:B0-----:R-:W-:Y:S02]  /*91b0*/  FSEL R78, R78, -INF , P6 ;  /* 0xff8000004e4e7808 */ /* 0x001fe40003000000 */
[----:B------:R-:W-:Y:S02]  /*91c0*/  FMNMX.FTZ R74, R130, R74, !PT ;  /* 0x0000004a824a7209 */ /* 0x000fe40007810000 */
[----:B------:R-:W-:Y:S02]  /*91d0*/  ISETP.GT.AND P6, PT, R125, 0x89, PT ;  /* 0x000000897d00780c */ /* 0x000fe40003fc4270 */
[----:B------:R-:W-:-:S02]  /*91e0*/  FMNMX.FTZ R74, R131, R74, !PT ;  /* 0x0000004a834a7209 */ /* 0x000fc40007810000 */
[----:B-1----:R-:W-:Y:S02]  /*91f0*/  FSEL R79, R79, -INF , P6 ;  /* 0xff8000004f4f7808 */ /* 0x002fe40003000000 */
[----:B------:R-:W-:-:S04]  /*9200*/  FMNMX.FTZ R74, R132, R74, !PT ;  /* 0x0000004a844a7209 */ /* 0x000fc80007810000 */
[----:B------:R-:W-:Y:S02]  /*9210*/  FMNMX.FTZ R74, R133, R74, !PT ;  /* 0x0000004a854a7209 */ /* 0x000fe40007810000 */
[----:B--2---:R-:W-:Y:S02]  /*9220*/  FSEL R77, R77, -INF , P3 ;  /* 0xff8000004d4d7808 */ /* 0x004fe40001800000 */
[----:B------:R-:W-:-:S04]  /*9230*/  FMNMX.FTZ R74, R122, R74, !PT ;  /* 0x0000004a7a4a7209 */ /* 0x000fc80007810000 */
[----:B------:R-:W-:Y:S01]  /*9240*/  FMNMX.FTZ R74, R123, R74, !PT ;  /* 0x0000004a7b4a7209 */ /* 0x000fe20007810000 */
[----:B------:R-:W-:-:S03]  /*9250*/  WARPGROUP.DEPBAR.LE gsb0, 0x0 ;  /* 0x00008000000079c5 */ /* 0x000fc60000010000 */
[----:B------:R-:W-:Y:S01]  /*9260*/  FMNMX.FTZ R74, R126, R74, !PT ;  /* 0x0000004a7e4a7209 */ /* 0x000fe20007810000 */
[----:B------:R-:W-:-:S03]  /*9270*/  WARPGROUP.ARRIVE ;  /* 0x00000000000079c5 */ /* 0x000fc60000000000 */
[----:B------:R-:W-:-:S03]  /*9280*/  FMNMX.FTZ R74, R127, R74, !PT ;  /* 0x0000004a7f4a7209 */ /* 0x000fc60007810000 */
[----:B------:R-:W-:Y:S01]  /*9290*/  HGMMA.64x96x16.F32 R24, gdesc[UR32].tnspB, R24, gsb0 ;  /* 0x41600000201879f0 */ /* 0x000fe20008000818 */
[----:B------:R-:W-:Y:S01]  /*92a0*/  FMNMX.FTZ R74, R114, R74, !PT ;  /* 0x0000004a724a7209 */ /* 0x000fe20007810000 */
[----:B------:R-:W-:Y:S02]  /*92b0*/  UIADD3 UR32, UR10, 0x900, URZ ;  /* 0x000009000a207890 */ /* 0x000fe4000fffe03f */
[----:B------:R-:W-:Y:S01]  /*92c0*/  UIADD3 UR34, UR11, 0x180, URZ ;  /* 0x000001800b227890 */ /* 0x000fe2000fffe03f */
[----:B------:R-:W-:Y:S01]  /*92d0*/  FMNMX.FTZ R74, R115, R74, !PT ;  /* 0x0000004a734a7209 */ /* 0x000fe20007810000 */
[----:B------:R-:W-:Y:S01]  /*92e0*/  UMOV UR33, 0xc0000010 ;  /* 0xc000001000217882 */ /* 0x000fe20000000000 */
[----:B------:R-:W-:Y:S02]  /*92f0*/  UMOV UR35, 0x80000020 ;  /* 0x8000002000237882 */ /* 0x000fe40000000000 */
        /* <DEDUP_REMOVED lines=22> */
[----:B------:R-:W0:Y:S01]  /*9460*/  SHFL.BFLY PT, R125, R74, 0x2, 0x1f ;  /* 0x0c401f004a7d7f89 */ /* 0x000e2200000e0000 */
[----:B------:R-:W-:Y:S02]  /*9470*/  WARPGROUP.DEPBAR.LE gsb0, 0x0 ;  /* 0x00008000000079c5 */ /* 0x000fe40000010000 */
[----:B------:R-:W-:-:S06]  /*9480*/  WARPGROUP.ARRIVE ;  /* 0x00000000000079c5 */ /* 0x000fcc0000000000 */
[----:B------:R-:W-:Y:S01]  /*9490*/  HGMMA.64x96x16.F32 R24, gdesc[UR32].tnspB, R24, gsb0 ;  /* 0x41600000201879f0 */ /* 0x000fe20008000818 */
[----:B------:R-:W-:Y:S02]  /*94a0*/  UIADD3 UR32, UR10, 0xa80, URZ ;  /* 0x00000a800a207890 */ /* 0x000fe4000fffe03f */
[----:B------:R-:W-:Y:S01]  /*94b0*/  UIADD3 UR34, UR11, 0x1c0, URZ ;  /* 0x000001c00b227890 */ /* 0x000fe2000fffe03f */
[----:B------:R-:W-:Y:S01]  /*94c0*/  UMOV UR33, 0xc0000010 ;  /* 0xc000001000217882 */ /* 0x000fe20000000000 */
[----:B------:R-:W-:Y:S01]  /*94d0*/  UMOV UR35, 0x80000020 ;  /* 0x8000002000237882 */ /* 0x000fe20000000000 */
[----:B0-----:R-:W-:-:S05]  /*94e0*/  FMNMX.FTZ R74, R74, R125, !PT ;  /* 0x0000007d4a4a7209 */ /* 0x001fca0007810000 */
[----:B------:R-:W0:Y:S02]  /*94f0*/  SHFL.BFLY PT, R125, R74, 0x1, 0x1f ;  /* 0x0c201f004a7d7f89 */ /* 0x000e2400000e0000 */
[----:B0-----:R-:W-:-:S04]  /*9500*/  FMNMX.FTZ R74, R74, R125, !PT ;  /* 0x0000007d4a4a7209 */ /* 0x001fc80007810000 */
[C---:B------:R-:W-:Y:S01]  /*9510*/  FSETP.NEU.FTZ.AND P6, PT, R74.reuse, -INF , PT ;  /* 0xff8000004a00780b */ /* 0x040fe20003fdd000 */
[----:B------:R-:W-:-:S03]  /*9520*/  FMUL.FTZ R136, R74, UR4 ;  /* 0x000000044a887c20 */ /* 0x000fc60008410000 */
[----:B------:R-:W-:Y:S02]  /*9530*/  FSEL R125, R74, RZ, P6 ;  /* 0x000000ff4a7d7208 */ /* 0x000fe40003000000 */
[----:B------:R-:W-:Y:S02]  /*9540*/  FSEL R136, R136, RZ, P6 ;  /* 0x000000ff88887208 */ /* 0x000fe40003000000 */
[----:B------:R-:W-:Y:S01]  /*9550*/  LOP3.LUT P6, RZ, R22, 0x2, RZ, 0xc0, !PT ;  /* 0x0000000216ff7812 */ /* 0x000fe200078cc0ff */
[----:B------:R-:W-:Y:S02]  /*9560*/  FADD.FTZ R125, -R125, R5 ;  /* 0x000000057d7d7221 */ /* 0x000fe40000010100 */
[--C-:B------:R-:W-:Y:S01]  /*9570*/  FFMA.FTZ R9, R9, UR4, -R136.reuse ;  /* 0x0000000409097c23 */ /* 0x100fe20008010888 */
[--C-:B------:R-:W-:Y:S01]  /*9580*/  FFMA.FTZ R81, R81, UR4, -R136.reuse ;  /* 0x0000000451517c23 */ /* 0x100fe20008010888 */
[----:B------:R-:W-:Y:S01]  /*9590*/  FMUL.FTZ R125, R125, UR4 ;  /* 0x000000047d7d7c20 */ /* 0x000fe20008410000 */
[----:B------:R0:W1:Y:S01]  /*95a0*/  MUFU.TANH R5, R85 ;  /* 0x0000005500057308 */ /* 0x0000620000002400 */
        /* <DEDUP_REMOVED lines=8> */
[--C-:B0-----:R-:W-:Y:S01]  /*9630*/  FFMA.FTZ R85, R82, UR4, -R136.reuse ;  /* 0x0000000452557c23 */ /* 0x101fe20008010888 */
[--C-:B------:R-:W-:Y:S01]  /*9640*/  FFMA.FTZ R122, R122, UR4, -R136.reuse ;  /* 0x000000047a7a7c23 */ /* 0x100fe20008010888 */
[--C-:B------:R-:W-:Y:S01]  /*9650*/  FFMA.FTZ R123, R123, UR4, -R136.reuse ;  /* 0x000000047b7b7c23 */ /* 0x100fe20008010888 */
[--C-:B------:R-:W-:Y:S01]  /*9660*/  FFMA.FTZ R126, R126, UR4, -R136.reuse ;  /* 0x000000047e7e7c23 */ /* 0x100fe20008010888 */
[--C-:B------:R-:W-:Y:S01]  /*9670*/  FFMA.FTZ R127, R127, UR4, -R136.reuse ;  /* 0x000000047f7f7c23 */ /* 0x100fe20008010888 */
[--C-:B------:R-:W-:Y:S01]  /*9680*/  FFMA.FTZ R114, R114, UR4, -R136.reuse ;  /* 0x0000000472727c23 */ /* 0x100fe20008010888 */
[--C-:B------:R-:W-:Y:S01]  /*9690*/  FFMA.FTZ R115, R115, UR4, -R136.reuse ;  /* 0x0000000473737c23 */ /* 0x100fe20008010888 */
[----:B------:R-:W0:Y:S01]  /*96a0*/  MUFU.EX2 R125, R125 ;  /* 0x0000007d007d7308 */ /* 0x000e220000000800 */
[----:B-1----:R-:W-:Y:S01]  /*96b0*/  FSEL R5, R5, -INF , P6 ;  /* 0xff80000005057808 */ /* 0x002fe20003000000 */
        /* <DEDUP_REMOVED lines=23> */
[C---:B-1----:R-:W-:Y:S01]  /*9830*/  FADD.FTZ R0, R81.reuse, R0 ;  /* 0x0000000051007221 */ /* 0x042fe20000010000 */
[----:B------:R-:W-:Y:S01]  /*9840*/  F2FP.F16.F32.PACK_AB R81, R81, R9 ;  /* 0x000000095151723e */ /* 0x000fe200000000ff */
[----:B------:R-:W-:-:S02]  /*9850*/  WARPGROUP.DEPBAR.LE gsb0, 0x0 ;  /* 0x00008000000079c5 */ /* 0x000fc40000010000 */
[----:B------:R-:W-:Y:S01]  /*9860*/  FMNMX.FTZ R9, R7, R4, !PT ;  /* 0x0000000407097209 */ /* 0x000fe20007810000 */
[----:B------:R-:W-:Y:S01]  /*9870*/  WARPGROUP.ARRIVE ;  /* 0x00000000000079c5 */ /* 0x000fe20000000000 */
[----:B------:R-:W-:Y:S01]  /*9880*/  FFMA.FTZ R79, R79, UR4, -R136 ;  /* 0x000000044f4f7c23 */ /* 0x000fe20008010888 */
[----:B------:R-:W1:Y:S01]  /*9890*/  MUFU.EX2 R130, R130 ;  /* 0x0000008200827308 */ /* 0x000e620000000800 */
[----:B------:R-:W-:Y:S01]  /*98a0*/  FMNMX.FTZ R9, R8, R9, !PT ;  /* 0x0000000908097209 */ /* 0x000fe20007810000 */
[----:B--2---:R-:W-:Y:S02]  /*98b0*/  FADD.FTZ R0, R83, R0 ;  /* 0x0000000053007221 */ /* 0x004fe40000010000 */
[----:B------:R-:W-:Y:S01]  /*98c0*/  HGMMA.64x96x16.F32 R24, gdesc[UR32].tnspB, R24, gsb0 ;  /* 0x41600000201879f0 */ /* 0x000fe20008000818 */
[----:B------:R-:W-:Y:S01]  /*98d0*/  FMNMX.FTZ R9, R10, R9, !PT ;  /* 0x000000090a097209 */ /* 0x000fe20007810000 */
[----:B------:R-:W-:Y:S02]  /*98e0*/  UIADD3 UR32, UR10, 0xc00, URZ ;  /* 0x00000c000a207890 */ /* 0x000fe4000fffe03f */
[----:B------:R-:W-:Y:S01]  /*98f0*/  UIADD3 UR34, UR11, 0x200, URZ ;  /* 0x000002000b227890 */ /* 0x000fe2000fffe03f */
[----:B------:R-:W-:Y:S01]  /*9900*/  FMNMX.FTZ R9, R11, R9, !PT ;  /* 0x000000090b097209 */ /* 0x000fe20007810000 */
[----:B------:R-:W-:Y:S01]  /*9910*/  UMOV UR33, 0xc0000010 ;  /* 0xc000001000217882 */ /* 0x000fe20000000000 */
[----:B------:R-:W-:Y:S01]  /*9920*/  UMOV UR35, 0x80000020 ;  /* 0x8000002000237882 */ /* 0x000fe20000000000 */
[C---:B0-----:R-:W-:Y:S01]  /*9930*/  FADD.FTZ R0, R129.reuse, R0 ;  /* 0x0000000081007221 */ /* 0x041fe20000010000 */
[----:B------:R-:W-:Y:S01]  /*9940*/  FMNMX.FTZ R9, R12, R9, !PT ;  /* 0x000000090c097209 */ /* 0x000fe20007810000 */
[----:B------:R-:W0:Y:S01]  /*9950*/  MUFU.EX2 R131, R131 ;  /* 0x0000008300837308 */ /* 0x000e220000000800 */
[----:B------:R-:W-:Y:S01]  /*9960*/  F2FP.F16.F32.PACK_AB R83, R129, R83 ;  /* 0x000000538153723e */ /* 0x000fe200000000ff */
[----:B------:R-:W-:Y:S01]  /*9970*/  UIADD3 UR10, UR38, -0x1, URZ ;  /* 0xffffffff260a7890 */ /* 0x000fe2000fffe03f */
[----:B------:R-:W-:Y:S01]  /*9980*/  FMNMX.FTZ R9, R13, R9, !PT ;  /* 0x000000090d097209 */ /* 0x000fe20007810000 */
[----:B-1----:R-:W-:-:S03]  /*9990*/  FADD.FTZ R0, R130, R0 ;  /* 0x0000000082007221 */ /* 0x002fc60000010000 */
[----:B------:R-:W-:Y:S01]  /*99a0*/  FMNMX.FTZ R9, R14, R9, !PT ;  /* 0x000000090e097209 */ /* 0x000fe20007810000 */
[----:B------:R-:W1:Y:S01]  /*99b0*/  MUFU.EX2 R132, R132 ;  /* 0x0000008400847308 */ /* 0x000e620000000800 */
[----:B------:R-:W-:Y:S02]  /*99c0*/  UMOV UR38, UR10 ;  /* 0x0000000a00267c82 */ /* 0x000fe40008000000 */
[----:B------:R-:W-:-:S04]  /*99d0*/  FMNMX.FTZ R9, R15, R9, !PT ;  /* 0x000000090f097209 */ /* 0x000fc80007810000 */
[----:B------:R-:W-:Y:S01]  /*99e0*/  FMNMX.FTZ R9, R20, R9, !PT ;  /* 0x0000000914097209 */ /* 0x000fe20007810000 */
[----:B------:R-:W2:Y:S01]  /*99f0*/  MUFU.EX2 R133, R133 ;  /* 0x0000008500857308 */ /* 0x000ea20000000800 */
[----:B0-----:R-:W-:Y:S02]  /*9a00*/  FADD.FTZ R0, R131, R0 ;  /* 0x0000000083007221 */ /* 0x001fe40000010000 */
[----:B------:R-:W-:-:S04]  /*9a10*/  FMNMX.FTZ R9, R21, R9, !PT ;  /* 0x0000000915097209 */ /* 0x000fc80007810000 */
[----:B------:R-:W-:Y:S01]  /*9a20*/  FMNMX.FTZ R9, R120, R9, !PT ;  /* 0x0000000978097209 */ /* 0x000fe20007810000 */
[----:B------:R-:W0:Y:S01]  /*9a30*/  MUFU.EX2 R122, R122 ;  /* 0x0000007a007a7308 */ /* 0x000e220000000800 */
[----:B-1----:R-:W-:Y:S02]  /*9a40*/  FADD.FTZ R0, R132, R0 ;  /* 0x0000000084007221 */ /* 0x002fe40000010000 */
[----:B------:R-:W-:-:S04]  /*9a50*/  FMNMX.FTZ R9, R121, R9, !PT ;  /* 0x0000000979097209 */ /* 0x000fc80007810000 */
[----:B------:R-:W-:Y:S01]  /*9a60*/  FMNMX.FTZ R9, R112, R9, !PT ;  /* 0x0000000970097209 */ /* 0x000fe20007810000 */
[----:B------:R-:W1:Y:S01]  /*9a70*/  MUFU.EX2 R123, R123 ;  /* 0x0000007b007b7308 */ /* 0x000e620000000800 */
[----:B--2---:R-:W-:Y:S02]  /*9a80*/  FADD.FTZ R0, R133, R0 ;  /* 0x0000000085007221 */ /* 0x004fe40000010000 */
        /* <DEDUP_REMOVED lines=14> */
[----:B------:R-:W-:Y:S01]  /*9b70*/  MUFU.EX2 R118, R118 ;  /* 0x0000007600767308 */ /* 0x000fe20000000800 */
[----:B0-----:R-:W-:Y:S02]  /*9b80*/  FADD.FTZ R0, R127, R0 ;  /* 0x000000007f007221 */ /* 0x001fe40000010000 */
[----:B------:R-:W-:-:S04]  /*9b90*/  FMNMX.FTZ R9, R97, R9, !PT ;  /* 0x0000000961097209 */ /* 0x000fc80007810000 */
[----:B------:R-:W-:Y:S01]  /*9ba0*/  FMNMX.FTZ R9, R100, R9, !PT ;  /* 0x0000000964097209 */ /* 0x000fe20007810000 */
[----:B------:R-:W-:Y:S01]  /*9bb0*/  MUFU.EX2 R106, R106 ;  /* 0x0000006a006a7308 */ /* 0x000fe20000000800 */
[----:B-1----:R-:W-:Y:S02]  /*9bc0*/  FADD.FTZ R0, R114, R0 ;  /* 0x0000000072007221 */ /* 0x002fe40000010000 */
[----:B------:R-:W-:-:S04]  /*9bd0*/  FMNMX.FTZ R82, R101, R9, !PT ;  /* 0x0000000965527209 */ /* 0x000fc80007810000 */
[----:B------:R-:W-:Y:S01]  /*9be0*/  FMNMX.FTZ R82, R88, R82, !PT ;  /* 0x0000005258527209 */ /* 0x000fe20007810000 */
[----:B------:R0:W1:Y:S03]  /*9bf0*/  MUFU.TANH R9, R72 ;  /* 0x0000004800097308 */ /* 0x0000660000002400 */
[----:B------:R-:W-:-:S04]  /*9c00*/  FMNMX.FTZ R82, R89, R82, !PT ;  /* 0x0000005259527209 */ /* 0x000fc80007810000 */
[----:B------:R-:W-:Y:S01]  /*9c10*/  FMNMX.FTZ R82, R92, R82, !PT ;  /* 0x000000525c527209 */ /* 0x000fe20007810000 */
[----:B------:R-:W-:Y:S01]  /*9c20*/  MUFU.EX2 R107, R107 ;  /* 0x0000006b006b7308 */ /* 0x000fe20000000800 */
[----:B0-----:R-:W-:Y:S02]  /*9c30*/  FMUL.FTZ R72, R73, UR5 ;  /* 0x0000000549487c20 */ /* 0x001fe40008410000 */
[----:B------:R-:W-:Y:S01]  /*9c40*/  FMNMX.FTZ R73, R93, R82, !PT ;  /* 0x000000525d497209 */ /* 0x000fe20007810000 */
[----:B------:R-:W-:Y:S02]  /*9c50*/  WARPGROUP.DEPBAR.LE gsb0, 0x0 ;  /* 0x00008000000079c5 */ /* 0x000fe40000010000 */
[----:B------:R-:W-:Y:S01]  /*9c60*/  WARPGROUP.ARRIVE ;  /* 0x00000000000079c5 */ /* 0x000fe20000000000 */
[----:B------:R-:W-:Y:S01]  /*9c70*/  FMNMX.FTZ R73, R80, R73, !PT ;  /* 0x0000004950497209 */ /* 0x000fe20007810000 */
[----:B------:R-:W0:Y:S03]  /*9c80*/  MUFU.TANH R72, R72 ;  /* 0x0000004800487308 */ /* 0x000e260000002400 */
[----:B------:R-:W-:Y:S01]  /*9c90*/  FMNMX.FTZ R73, R128, R73, !PT ;  /* 0x0000004980497209 */ /* 0x000fe20007810000 */
[----:B------:R-:W-:Y:S04]  /*9ca0*/  HGMMA.64x96x16.F32 R24, gdesc[UR32].tnspB, R24, gsb0 ;  /* 0x41600000201879f0 */ /* 0x000fe80008000818 */
[----:B------:R2:W3:Y:S08]  /*9cb0*/  MUFU.TANH R82, R76 ;  /* 0x0000004c00527308 */ /* 0x0004f00000002400 */
[----:B------:R-:W-:Y:S01]  /*9cc0*/  MUFU.EX2 R110, R110 ;  /* 0x0000006e006e7308 */ /* 0x000fe20000000800 */
[----:B--2---:R-:W-:-:S02]  /*9cd0*/  FMNMX.FTZ R76, R84, R73, !PT ;  /* 0x00000049544c7209 */ /* 0x004fc40007810000 */
[----:B-1----:R-:W-:Y:S02]  /*9ce0*/  FSEL R73, R9, -INF , P0 ;  /* 0xff80000009497808 */ /* 0x002fe40000000000 */
[----:B------:R-:W-:Y:S02]  /*9cf0*/  FMNMX.FTZ R9, R5, R76, !PT ;  /* 0x0000004c05097209 */ /* 0x000fe40007810000 */
[----:B0-----:R-:W-:Y:S01]  /*9d00*/  FSEL R76, R72, -INF , P5 ;  /* 0xff800000484c7808 */ /* 0x001fe20002800000 */
[----:B------:R-:W-:Y:S01]  /*9d10*/  MUFU.EX2 R111, R111 ;  /* 0x0000006f006f7308 */ /* 0x000fe20000000800 */
[----:B------:R-:W-:Y:S02]  /*9d20*/  FMNMX.FTZ R9, R73, R9, !PT ;  /* 0x0000000949097209 */ /* 0x000fe40007810000 */
[----:B---3--:R-:W-:Y:S02]  /*9d30*/  FSEL R72, R82, -INF , P4 ;  /* 0xff80000052487808 */ /* 0x008fe40002000000 */
[----:B------:R-:W-:-:S02]  /*9d40*/  FMNMX.FTZ R9, R76, R9, !PT ;  /* 0x000000094c097209 */ /* 0x000fc40007810000 */
[----:B------:R-:W-:Y:S01]  /*9d50*/  LOP3.LUT P0, RZ, R22, 0x4, RZ, 0xc0, !PT ;  /* 0x0000000416ff7812 */ /* 0x000fe2000780c0ff */
[----:B------:R-:W-:Y:S01]  /*9d60*/  MUFU.EX2 R98, R98 ;  /* 0x0000006200627308 */ /* 0x000fe20000000800 */
[----:B------:R-:W-:-:S04]  /*9d70*/  FMNMX.FTZ R9, R72, R9, !PT ;  /* 0x0000000948097209 */ /* 0x000fc80007810000 */
[----:B------:R-:W-:-:S03]  /*9d80*/  FMNMX.FTZ R9, R77, R9, !PT ;  /* 0x000000094d097209 */ /* 0x000fc60007810000 */
[----:B------:R-:W-:Y:S02]  /*9d90*/  MUFU.EX2 R99, R99 ;  /* 0x0000006300637308 */ /* 0x000fe40000000800 */
[----:B------:R-:W0:Y:S06]  /*9da0*/  SHFL.BFLY PT, R82, R9, 0x2, 0x1f ;  /* 0x0c401f0009527f89 */ /* 0x000e2c00000e0000 */
[----:B------:R-:W-:Y:S08]  /*9db0*/  MUFU.EX2 R102, R102 ;  /* 0x0000006600667308 */ /* 0x000ff00000000800 */
[----:B------:R-:W-:Y:S08]  /*9dc0*/  MUFU.EX2 R103, R103 ;  /* 0x0000006700677308 */ /* 0x000ff00000000800 */
[----:B------:R-:W-:Y:S01]  /*9dd0*/  MUFU.EX2 R90, R90 ;  /* 0x0000005a005a7308 */ /* 0x000fe20000000800 */
[----:B0-----:R-:W-:-:S05]  /*9de0*/  FMNMX.FTZ R9, R9, R82, !PT ;  /* 0x0000005209097209 */ /* 0x001fca0007810000 */
[----:B------:R-:W0:Y:S02]  /*9df0*/  SHFL.BFLY PT, R82, R9, 0x1, 0x1f ;  /* 0x0c201f0009527f89 */ /* 0x000e2400000e0000 */
[----:B------:R-:W-:Y:S08]  /*9e00*/  MUFU.EX2 R91, R91 ;  /* 0x0000005b005b7308 */ /* 0x000ff00000000800 */
[----:B------:R-:W-:Y:S08]  /*9e10*/  MUFU.EX2 R94, R94 ;  /* 0x0000005e005e7308 */ /* 0x000ff00000000800 */
[----:B------:R-:W-:Y:S01]  /*9e20*/  MUFU.EX2 R95, R95 ;  /* 0x0000005f005f7308 */ /* 0x000fe20000000800 */
[----:B0-----:R-:W-:-:S07]  /*9e30*/  FMNMX.FTZ R9, R9, R82, !PT ;  /* 0x0000005209097209 */ /* 0x001fce0007810000 */
[----:B------:R-:W-:Y:S01]  /*9e40*/  MUFU.EX2 R135, R135 ;  /* 0x0000008700877308 */ /* 0x000fe20000000800 */
[C---:B------:R-:W-:Y:S01]  /*9e50*/  FSETP.NEU.FTZ.AND P3, PT, R9.reuse, -INF , PT ;  /* 0xff8000000900780b */ /* 0x040fe20003f7d000 */
[----:B------:R-:W-:-:S03]  /*9e60*/  FMUL.FTZ R129, R9, UR4 ;  /* 0x0000000409817c20 */ /* 0x000fc60008410000 */
[----:B------:R-:W-:-:S03]  /*9e70*/  FSEL R82, R9, RZ, P3 ;  /* 0x000000ff09527208 */ /* 0x000fc60001800000 */
[----:B------:R-:W-:Y:S01]  /*9e80*/  MUFU.EX2 R134, R134 ;  /* 0x0000008600867308 */ /* 0x000fe20000000800 */
[----:B------:R-:W-:Y:S01]  /*9e90*/  FSEL R129, R129, RZ, P3 ;  /* 0x000000ff81817208 */ /* 0x000fe20001800000 */
[----:B------:R-:W-:Y:S02]  /*9ea0*/  WARPGROUP.DEPBAR.LE gsb0, 0x0 ;  /* 0x00008000000079c5 */ /* 0x000fe40000010000 */
[----:B------:R-:W-:Y:S01]  /*9eb0*/  ISETP.GE.U32.AND P3, PT, R138, 0x180, PT ;  /* 0x000001808a00780c */ /* 0x000fe20003f66070 */
[----:B------:R-:W-:Y:S01]  /*9ec0*/  FADD.FTZ R4, -R82, R4 ;  /* 0x0000000452047221 */ /* 0x000fe20000010100 */
[--C-:B------:R-:W-:Y:S01]  /*9ed0*/  FFMA.FTZ R124, R80, UR4, -R129.reuse ;  /* 0x00000004507c7c23 */ /* 0x100fe20008010881 */
[----:B------:R-:W-:Y:S02]  /*9ee0*/  VIADD R80, R137, 0x9 ;  /* 0x0000000989507836 */ /* 0x000fe40000000000 */
[--C-:B------:R-:W-:Y:S01]  /*9ef0*/  FFMA.FTZ R7, R7, UR4, -R129.reuse ;  /* 0x0000000407077c23 */ /* 0x100fe20008010881 */
[----:B------:R-:W-:Y:S01]  /*9f00*/  FMUL.FTZ R4, R4, UR4 ;  /* 0x0000000404047c20 */ /* 0x000fe20008410000 */
[--C-:B------:R-:W-:Y:S01]  /*9f10*/  FFMA.FTZ R8, R8, UR4, -R129.reuse ;  /* 0x0000000408087c23 */ /* 0x100fe20008010881 */
[--C-:B------:R-:W-:Y:S01]  /*9f20*/  FFMA.FTZ R10, R10, UR4, -R129.reuse ;  /* 0x000000040a0a7c23 */ /* 0x100fe20008010881 */
[----:B------:R-:W-:Y:S01]  /*9f30*/  SEL R80, R80, 0x9, !P3 ;  /* 0x0000000950507807 */ /* 0x000fe20005800000 */
[--C-:B------:R-:W-:Y:S01]  /*9f40*/  FFMA.FTZ R11, R11, UR4, -R129.reuse ;  /* 0x000000040b0b7c23 */ /* 0x100fe20008010881 */
[----:B------:R-:W-:Y:S01]  /*9f50*/  MUFU.EX2 R7, R7 ;  /* 0x0000000700077308 */ /* 0x000fe20000000800 */
[--C-:B------:R-:W-:Y:S01]  /*9f60*/  FFMA.FTZ R12, R12, UR4, -R129.reuse ;  /* 0x000000040c0c7c23 */ /* 0x100fe20008010881 */
[--C-:B------:R-:W-:Y:S01]  /*9f70*/  FFMA.FTZ R13, R13, UR4, -R129.reuse ;  /* 0x000000040d0d7c23 */ /* 0x100fe20008010881 */
[----:B------:R0:W-:Y:S06]  /*9f80*/  BAR.ARV R80, 0x100 ;  /* 0x000400500000751d */ /* 0x0001ec0000002000 */
[----:B------:R-:W1:Y:S01]  /*9f90*/  MUFU.EX2 R4, R4 ;  /* 0x0000000400047308 */ /* 0x000e620000000800 */
[----:B------:R-:W-:Y:S01]  /*9fa0*/  FFMA.FTZ R14, R14, UR4, -R129 ;  /* 0x000000040e0e7c23 */ /* 0x000fe20008010881 */
[----:B0-----:R-:W-:-:S02]  /*9fb0*/  IMAD.U32 R80, RZ, RZ, UR36 ;  /* 0x00000024ff507e24 */ /* 0x001fc4000f8e00ff */
[--C-:B------:R-:W-:Y:S01]  /*9fc0*/  FFMA.FTZ R15, R15, UR4, -R129.reuse ;  /* 0x000000040f0f7c23 */ /* 0x100fe20008010881 */
[--C-:B------:R-:W-:Y:S01]  /*9fd0*/  FFMA.FTZ R20, R20, UR4, -R129.reuse ;  /* 0x0000000414147c23 */ /* 0x100fe20008010881 */
[--C-:B------:R-:W-:Y:S01]  /*9fe0*/  FFMA.FTZ R21, R21, UR4, -R129.reuse ;  /* 0x0000000415157c23 */ /* 0x100fe20008010881 */
[--C-:B------:R-:W-:Y:S01]  /*9ff0*/  FFMA.FTZ R120, R120, UR4, -R129.reuse ;  /* 0x0000000478787c23 */ /* 0x100fe20008010881 */
[----:B------:R-:W-:Y:S01]  /*a000*/  @!P1 LEA R80, R80, UR37, 0x3 ;  /* 0x0000002550509c11 */ /* 0x000fe2000f8e18ff */
[----:B------:R-:W0:Y:S01]  /*a010*/  MUFU.EX2 R8, R8 ;  /* 0x0000000800087308 */ /* 0x000e220000000800 */
[--C-:B------:R-:W-:Y:S01]  /*a020*/  FFMA.FTZ R121, R121, UR4, -R129.reuse ;  /* 0x0000000479797c23 */ /* 0x100fe20008010881 */
[--C-:B------:R-:W-:Y:S01]  /*a030*/  FFMA.FTZ R112, R112, UR4, -R129.reuse ;  /* 0x0000000470707c23 */ /* 0x100fe20008010881 */
[--C-:B------:R-:W-:Y:S01]  /*a040*/  FFMA.FTZ R113, R113, UR4, -R129.reuse ;  /* 0x0000000471717c23 */ /* 0x100fe20008010881 */
[----:B------:R-:W-:Y:S02]  /*a050*/  @!P1 VIADD R80, R80, 0x31c40 ;  /* 0x00031c4050509836 */ /* 0x000fe40000000000 */
[--C-:B------:R-:W-:Y:S01]  /*a060*/  FFMA.FTZ R116, R116, UR4, -R129.reuse ;  /* 0x0000000474747c23 */ /* 0x100fe20008010881 */
[--C-:B------:R-:W-:Y:S01]  /*a070*/  FFMA.FTZ R117, R117, UR4, -R129.reuse ;  /* 0x0000000475757c23 */ /* 0x100fe20008010881 */
[----:B------:R-:W-:Y:S01]  /*a080*/  FFMA.FTZ R104, R104, UR4, -R129 ;  /* 0x0000000468687c23 */ /* 0x000fe20008010881 */
[----:B------:R-:W2:Y:S01]  /*a090*/  MUFU.EX2 R10, R10 ;  /* 0x0000000a000a7308 */ /* 0x000ea20000000800 */
[----:B------:R-:W-:Y:S01]  /*a0a0*/  @!P1 PRMT R80, RZ, 0x654, R80 ;  /* 0x00000654ff509816 */ /* 0x000fe20000000050 */
[----:B-1----:R-:W-:Y:S01]  /*a0b0*/  FFMA.FTZ R3, R4, R3, R7 ;  /* 0x0000000304037223 */ /* 0x002fe20000010007 */
[--C-:B------:R-:W-:Y:S01]  /*a0c0*/  FFMA.FTZ R105, R105, UR4, -R129.reuse ;  /* 0x0000000469697c23 */ /* 0x100fe20008010881 */
[--C-:B------:R-:W-:Y:S01]  /*a0d0*/  FFMA.FTZ R108, R108, UR4, -R129.reuse ;  /* 0x000000046c6c7c23 */ /* 0x100fe20008010881 */
[----:B------:R1:W-:Y:S01]  /*a0e0*/  @!P1 SYNCS.ARRIVE.TRANS64.RED.A1T0 RZ, [R80+URZ], RZ ;  /* 0x000000ff50ff99a7 */ /* 0x0003e2000810043f */
[--C-:B------:R-:W-:Y:S01]  /*a0f0*/  FFMA.FTZ R109, R109, UR4, -R129.reuse ;  /* 0x000000046d6d7c23 */ /* 0x100fe20008010881 */
[----:B------:R-:W-:Y:S01]  /*a100*/  FFMA.FTZ R96, R96, UR4, -R129 ;  /* 0x0000000460607c23 */ /* 0x000fe20008010881 */
[----:B------:R-:W3:Y:S01]  /*a110*/  MUFU.EX2 R11, R11 ;  /* 0x0000000b000b7308 */ /* 0x000ee20000000800 */
[----:B0-----:R-:W-:Y:S01]  /*a120*/  FADD.FTZ R3, R8, R3 ;  /* 0x0000000308037221 */ /* 0x001fe20000010000 */
[--C-:B------:R-:W-:Y:S01]  /*a130*/  FFMA.FTZ R97, R97, UR4, -R129.reuse ;  /* 0x0000000461617c23 */ /* 0x100fe20008010881 */
[--C-:B------:R-:W-:Y:S01]  /*a140*/  FFMA.FTZ R100, R100, UR4, -R129.reuse ;  /* 0x0000000464647c23 */ /* 0x100fe20008010881 */
[----:B------:R-:W-:Y:S01]  /*a150*/  FFMA.FTZ R101, R101, UR4, -R129 ;  /* 0x0000000465657c23 */ /* 0x000fe20008010881 */
[----:B-1----:R-:W-:-:S02]  /*a160*/  IMAD.U32 R80, RZ, RZ, UR7 ;  /* 0x00000007ff507e24 */ /* 0x002fc4000f8e00ff */
[--C-:B------:R-:W-:Y:S01]  /*a170*/  FFMA.FTZ R88, R88, UR4, -R129.reuse ;  /* 0x0000000458587c23 */ /* 0x100fe20008010881 */
[----:B------:R-:W-:Y:S01]  /*a180*/  FFMA.FTZ R89, R89, UR4, -R129 ;  /* 0x0000000459597c23 */ /* 0x000fe20008010881 */
[----:B------:R-:W0:Y:S01]  /*a190*/  MUFU.EX2 R12, R12 ;  /* 0x0000000c000c7308 */ /* 0x000e220000000800 */
[----:B--2---:R-:W-:Y:S01]  /*a1a0*/  FADD.FTZ R3, R10, R3 ;  /* 0x000000030a037221 */ /* 0x004fe20000010000 */
[----:B------:R-:W-:Y:S01]  /*a1b0*/  @!P1 LEA R80, R80, UR37, 0x3 ;  /* 0x0000002550509c11 */ /* 0x000fe2000f8e18ff */
[--C-:B------:R-:W-:Y:S01]  /*a1c0*/  FFMA.FTZ R92, R92, UR4, -R129.reuse ;  /* 0x000000045c5c7c23 */ /* 0x100fe20008010881 */
[--C-:B------:R-:W-:Y:S01]  /*a1d0*/  FFMA.FTZ R93, R93, UR4, -R129.reuse ;  /* 0x000000045d5d7c23 */ /* 0x100fe20008010881 */
[--C-:B------:R-:W-:Y:S01]  /*a1e0*/  FFMA.FTZ R128, R128, UR4, -R129.reuse ;  /* 0x0000000480807c23 */ /* 0x100fe20008010881 */
[----:B------:R-:W-:Y:S01]  /*a1f0*/  FFMA.FTZ R84, R84, UR4, -R129 ;  /* 0x0000000454547c23 */ /* 0x000fe20008010881 */
[----:B------:R-:W-:Y:S01]  /*a200*/  @!P1 VIADD R80, R80, 0x31c60 ;  /* 0x00031c6050509836 */ /* 0x000fe20000000000 */
[----:B------:R-:W1:Y:S01]  /*a210*/  MUFU.EX2 R13, R13 ;  /* 0x0000000d000d7308 */ /* 0x000e620000000800 */
[C---:B---3--:R-:W-:Y:S01]  /*a220*/  FADD.FTZ R3, R11.reuse, R3 ;  /* 0x000000030b037221 */ /* 0x048fe20000010000 */
[----:B------:R-:W-:Y:S01]  /*a230*/  F2FP.F16.F32.PACK_AB R82, R11, R10 ;  /* 0x0000000a0b52723e */ /* 0x000fe200000000ff */
[--C-:B------:R-:W-:Y:S01]  /*a240*/  FFMA.FTZ R5, R5, UR4, -R129.reuse ;  /* 0x0000000405057c23 */ /* 0x100fe20008010881 */
[----:B------:R-:W-:Y:S01]  /*a250*/  @!P1 PRMT R80, RZ, 0x654, R80 ;  /* 0x00000654ff509816 */ /* 0x000fe20000000050 */
[--C-:B------:R-:W-:Y:S01]  /*a260*/  FFMA.FTZ R73, R73, UR4, -R129.reuse ;  /* 0x0000000449497c23 */ /* 0x100fe20008010881 */
[--C-:B------:R-:W-:Y:S01]  /*a270*/  FFMA.FTZ R76, R76, UR4, -R129.reuse ;  /* 0x000000044c4c7c23 */ /* 0x100fe20008010881 */
[----:B------:R-:W-:Y:S01]  /*a280*/  FFMA.FTZ R72, R72, UR4, -R129 ;  /* 0x0000000448487c23 */ /* 0x000fe20008010881 */
[----:B------:R-:W2:Y:S01]  /*a290*/  MUFU.EX2 R14, R14 ;  /* 0x0000000e000e7308 */ /* 0x000ea20000000800 */
[----:B0-----:R-:W-:Y:S01]  /*a2a0*/  FADD.FTZ R3, R12, R3 ;  /* 0x000000030c037221 */ /* 0x001fe20000010000 */
[----:B------:R0:W-:Y:S01]  /*a2b0*/  @!P1 SYNCS.ARRIVE.TRANS64.RED.A1T0 RZ, [R80+URZ], RZ ;  /* 0x000000ff50ff99a7 */ /* 0x0001e2000810043f */
[----:B------:R-:W-:Y:S01]  /*a2c0*/  FFMA.FTZ R77, R77, UR4, -R129 ;  /* 0x000000044d4d7c23 */ /* 0x000fe20008010881 */
[----:B------:R-:W-:Y:S01]  /*a2d0*/  PLOP3.LUT P3, PT, PT, PT, UP1, 0x80, 0x0 ;  /* 0x000000000000781c */ /* 0x000fe20003f6f018 */
[----:B------:R-:W-:Y:S01]  /*a2e0*/  UMOV UR7, UR36 ;  /* 0x0000002400077c82 */ /* 0x000fe20008000000 */
[-C--:B------:R-:W-:Y:S01]  /*a2f0*/  FMUL.FTZ R24, R24, R4.reuse ;  /* 0x0000000418187220 */ /* 0x080fe20000410000 */
[-C--:B------:R-:W-:Y:S01]  /*a300*/  FMUL.FTZ R25, R25, R4.reuse ;  /* 0x0000000419197220 */ /* 0x080fe20000410000 */
[----:B------:R-:W3:Y:S01]  /*a310*/  MUFU.EX2 R15, R15 ;  /* 0x0000000f000f7308 */ /* 0x000ee20000000800 */
[C---:B-1----:R-:W-:Y:S01]  /*a320*/  FADD.FTZ R3, R13.reuse, R3 ;  /* 0x000000030d037221 */ /* 0x042fe20000010000 */
[----:B0-----:R-:W-:Y:S01]  /*a330*/  F2FP.F16.F32.PACK_AB R80, R8, R7 ;  /* 0x000000070850723e */ /* 0x001fe200000000ff */
[----:B------:R-:W-:Y:S01]  /*a340*/  FMUL.FTZ R28, R28, R4 ;  /* 0x000000041c1c7220 */ /* 0x000fe20000410000 */
[----:B------:R-:W-:Y:S01]  /*a350*/  F2FP.F16.F32.PACK_AB R12, R13, R12 ;  /* 0x0000000c0d0c723e */ /* 0x000fe200000000ff */
[----:B------:R-:W-:Y:S01]  /*a360*/  FMUL.FTZ R29, R29, R4 ;  /* 0x000000041d1d7220 */ /* 0x000fe20000410000 */
[----:B------:R-:W-:Y:S01]  /*a370*/  F2FP.F16.F32.PACK_AB R13, R131, R130 ;  /* 0x00000082830d723e */ /* 0x000fe200000000ff */
[----:B------:R0:W-:Y:S01]  /*a380*/  STSM.16.M88.4 [R2+0x24300], R80 ;  /* 0x0243005002007844 */ /* 0x0001e20000000200 */
        /* <DEDUP_REMOVED lines=11> */
[----:B------:R-:W-:Y:S01]  /*a440*/  FMUL.FTZ R44, R44, R4 ;  /* 0x000000042c2c7220 */ /* 0x000fe20000410000 */
[----:B------:R-:W-:Y:S01]  /*a450*/  F2FP.F16.F32.PACK_AB R15, R133, R132 ;  /* 0x00000084850f723e */ /* 0x000fe200000000ff */
[-C--:B------:R-:W-:Y:S01]  /*a460*/  FMUL.FTZ R45, R45, R4.reuse ;  /* 0x000000042d2d7220 */ /* 0x080fe20000410000 */
[-C--:B------:R-:W-:Y:S01]  /*a470*/  FMUL.FTZ R48, R48, R4.reuse ;  /* 0x0000000430307220 */ /* 0x080fe20000410000 */
[-C--:B------:R-:W-:Y:S01]  /*a480*/  FMUL.FTZ R49, R49, R4.reuse ;  /* 0x0000000431317220 */ /* 0x080fe20000410000 */
[----:B------:R-:W3:Y:S01]  /*a490*/  MUFU.EX2 R120, R120 ;  /* 0x0000007800787308 */ /* 0x000ee20000000800 */
[----:B-1----:R-:W-:Y:S01]  /*a4a0*/  FADD.FTZ R3, R20, R3 ;  /* 0x0000000314037221 */ /* 0x002fe20000010000 */
[----:B------:R1:W-:Y:S01]  /*a4b0*/  STSM.16.M88.4 [R2+0x25b00], R12 ;  /* 0x025b000c02007844 */ /* 0x0003e20000000200 */
[-C--:B------:R-:W-:Y:S01]  /*a4c0*/  FMUL.FTZ R52, R52, R4.reuse ;  /* 0x0000000434347220 */ /* 0x080fe20000410000 */
[-C--:B------:R-:W-:Y:S01]  /*a4d0*/  FMUL.FTZ R53, R53, R4.reuse ;  /* 0x0000000435357220 */ /* 0x080fe20000410000 */
[-C--:B------:R-:W-:Y:S01]  /*a4e0*/  FMUL.FTZ R56, R56, R4.reuse ;  /* 0x0000000438387220 */ /* 0x080fe20000410000 */
[-C--:B------:R-:W-:Y:S01]  /*a4f0*/  FMUL.FTZ R57, R57, R4.reuse ;  /* 0x0000000439397220 */ /* 0x080fe20000410000 */
[-C--:B------:R-:W-:Y:S01]  /*a500*/  FMUL.FTZ R60, R60, R4.reuse ;  /* 0x000000043c3c7220 */ /* 0x080fe20000410000 */
[----:B------:R-:W4:Y:S01]  /*a510*/  MUFU.EX2 R121, R121 ;  /* 0x0000007900797308 */ /* 0x000f220000000800 */
[----:B--2---:R-:W-:Y:S01]  /*a520*/  FADD.FTZ R3, R21, R3 ;  /* 0x0000000315037221 */ /* 0x004fe20000010000 */
[-C--:B------:R-:W-:Y:S01]  /*a530*/  FMUL.FTZ R61, R61, R4.reuse ;  /* 0x000000043d3d7220 */ /* 0x080fe20000410000 */
[-C--:B------:R-:W-:Y:S01]  /*a540*/  FMUL.FTZ R64, R64, R4.reuse ;  /* 0x0000000440407220 */ /* 0x080fe20000410000 */
[-C--:B------:R-:W-:Y:S01]  /*a550*/  FMUL.FTZ R65, R65, R4.reuse ;  /* 0x0000000441417220 */ /* 0x080fe20000410000 */
[-C--:B------:R-:W-:Y:S01]  /*a560*/  FMUL.FTZ R68, R68, R4.reuse ;  /* 0x0000000444447220 */ /* 0x080fe20000410000 */
[----:B------:R-:W-:Y:S01]  /*a570*/  FMUL.FTZ R69, R69, R4 ;  /* 0x0000000445457220 */ /* 0x000fe20000410000 */
[-C--:B------:R-:W-:Y:S01]  /*a580*/  FMUL.FTZ R26, R26, R125.reuse ;  /* 0x0000007d1a1a7220 */ /* 0x080fe20000410000 */
[----:B0-----:R-:W0:Y:S01]  /*a590*/  MUFU.EX2 R81, R115 ;  /* 0x0000007300517308 */ /* 0x001e220000000800 */
[----:B---3--:R-:W-:Y:S01]  /*a5a0*/  FADD.FTZ R3, R120, R3 ;  /* 0x0000000378037221 */ /* 0x008fe20000010000 */
[----:B-1----:R-:W-:Y:S01]  /*a5b0*/  F2FP.F16.F32.PACK_AB R12, R21, R20 ;  /* 0x00000014150c723e */ /* 0x002fe200000000ff */
[-C--:B------:R-:W-:Y:S01]  /*a5c0*/  FMUL.FTZ R27, R27, R125.reuse ;  /* 0x0000007d1b1b7220 */ /* 0x080fe20000410000 */
[----:B------:R-:W-:Y:S01]  /*a5d0*/  F2FP.F16.F32.PACK_AB R13, R123, R122 ;  /* 0x0000007a7b0d723e */ /* 0x000fe200000000ff */
[-C--:B------:R-:W-:Y:S01]  /*a5e0*/  FMUL.FTZ R30, R30, R125.reuse ;  /* 0x0000007d1e1e7220 */ /* 0x080fe20000410000 */
[----:B------:R-:W-:Y:S01]  /*a5f0*/  F2FP.F16.F32.PACK_AB R15, R127, R126 ;  /* 0x0000007e7f0f723e */ /* 0x000fe200000000ff */
[-C--:B------:R-:W-:Y:S01]  /*a600*/  FMUL.FTZ R31, R31, R125.reuse ;  /* 0x0000007d1f1f7220 */ /* 0x080fe20000410000 */
[----:B------:R-:W1:Y:S01]  /*a610*/  MUFU.EX2 R80, R112 ;  /* 0x0000007000507308 */ /* 0x000e620000000800 */
[C---:B----4-:R-:W-:Y:S01]  /*a620*/  FADD.FTZ R3, R121.reuse, R3 ;  /* 0x0000000379037221 */ /* 0x050fe20000010000 */
[----:B------:R-:W-:Y:S01]  /*a630*/  F2FP.F16.F32.PACK_AB R14, R121, R120 ;  /* 0x00000078790e723e */ /* 0x000fe200000000ff */
[-C--:B------:R-:W-:Y:S01]  /*a640*/  FMUL.FTZ R34, R34, R125.reuse ;  /* 0x0000007d22227220 */ /* 0x080fe20000410000 */
[-C--:B------:R-:W-:Y:S01]  /*a650*/  FMUL.FTZ R35, R35, R125.reuse ;  /* 0x0000007d23237220 */ /* 0x080fe20000410000 */
[-C--:B------:R-:W-:Y:S01]  /*a660*/  FMUL.FTZ R38, R38, R125.reuse ;  /* 0x0000007d26267220 */ /* 0x080fe20000410000 */
[-C--:B------:R-:W-:Y:S01]  /*a670*/  FMUL.FTZ R39, R39, R125.reuse ;  /* 0x0000007d27277220 */ /* 0x080fe20000410000 */
[----:B------:R2:W-:Y:S01]  /*a680*/  STSM.16.M88.4 [R2+0x27300], R12 ;  /* 0x0273000c02007844 */ /* 0x0005e20000000200 */
[----:B------:R-:W3:Y:S01]  /*a690*/  MUFU.EX2 R113, R113 ;  /* 0x0000007100717308 */ /* 0x000ee20000000800 */
[C---:B0-----:R-:W-:Y:S01]  /*a6a0*/  FADD.FTZ R0, R81.reuse, R0 ;  /* 0x0000000051007221 */ /* 0x041fe20000010000 */
[----:B------:R-:W-:Y:S01]  /*a6b0*/  F2FP.F16.F32.PACK_AB R81, R81, R114 ;  /* 0x000000725151723e */ /* 0x000fe200000000ff */
[-C--:B------:R-:W-:Y:S01]  /*a6c0*/  FMUL.FTZ R42, R42, R125.reuse ;  /* 0x0000007d2a2a7220 */ /* 0x080fe20000410000 */
[-C--:B------:R-:W-:Y:S01]  /*a6d0*/  FMUL.FTZ R43, R43, R125.reuse ;  /* 0x0000007d2b2b7220 */ /* 0x080fe20000410000 */
[----:B------:R-:W-:Y:S01]  /*a6e0*/  FADD.FTZ R0, R118, R0 ;  /* 0x0000000076007221 */ /* 0x000fe20000010000 */
[-C--:B------:R-:W-:Y:S01]  /*a6f0*/  FMUL.FTZ R46, R46, R125.reuse ;  /* 0x0000007d2e2e7220 */ /* 0x080fe20000410000 */
[-C--:B------:R-:W-:Y:S01]  /*a700*/  FMUL.FTZ R47, R47, R125.reuse ;  /* 0x0000007d2f2f7220 */ /* 0x080fe20000410000 */
[----:B------:R-:W0:Y:S01]  /*a710*/  MUFU.EX2 R83, R119 ;  /* 0x0000007700537308 */ /* 0x000e220000000800 */
[----:B-1----:R-:W-:Y:S01]  /*a720*/  FADD.FTZ R3, R80, R3 ;  /* 0x0000000350037221 */ /* 0x002fe20000010000 */
[-C--:B------:R-:W-:Y:S01]  /*a730*/  FMUL.FTZ R50, R50, R125.reuse ;  /* 0x0000007d32327220 */ /* 0x080fe20000410000 */
[-C--:B------:R-:W-:Y:S01]  /*a740*/  FMUL.FTZ R51, R51, R125.reuse ;  /* 0x0000007d33337220 */ /* 0x080fe20000410000 */
[-C--:B------:R-:W-:Y:S01]  /*a750*/  FMUL.FTZ R54, R54, R125.reuse ;  /* 0x0000007d36367220 */ /* 0x080fe20000410000 */
[-C--:B------:R-:W-:Y:S01]  /*a760*/  FMUL.FTZ R55, R55, R125.reuse ;  /* 0x0000007d37377220 */ /* 0x080fe20000410000 */
[-C--:B------:R-:W-:Y:S01]  /*a770*/  FMUL.FTZ R58, R58, R125.reuse ;  /* 0x0000007d3a3a7220 */ /* 0x080fe20000410000 */
[----:B--2---:R-:W-:Y:S01]  /*a780*/  F2FP.F16.F32.PACK_AB R13, R99, R98 ;  /* 0x00000062630d723e */ /* 0x004fe200000000ff */
[----:B------:R-:W1:Y:S01]  /*a790*/  MUFU.EX2 R82, R116 ;  /* 0x0000007400527308 */ /* 0x000e620000000800 */
[C---:B---3--:R-:W-:Y:S01]  /*a7a0*/  FADD.FTZ R3, R113.reuse, R3 ;  /* 0x0000000371037221 */ /* 0x048fe20000010000 */
[----:B------:R-:W-:Y:S01]  /*a7b0*/  F2FP.F16.F32.PACK_AB R80, R113, R80 ;  /* 0x000000507150723e */ /* 0x000fe200000000ff */
[-C--:B------:R-:W-:Y:S01]  /*a7c0*/  FMUL.FTZ R59, R59, R125.reuse ;  /* 0x0000007d3b3b7220 */ /* 0x080fe20000410000 */
[----:B------:R-:W-:Y:S01]  /*a7d0*/  F2FP.F16.F32.PACK_AB R15, R103, R102 ;  /* 0x00000066670f723e */ /* 0x000fe200000000ff */
[-C--:B------:R-:W-:Y:S01]  /*a7e0*/  FMUL.FTZ R62, R62, R125.reuse ;  /* 0x0000007d3e3e7220 */ /* 0x080fe20000410000 */
[-C--:B------:R-:W-:Y:S01]  /*a7f0*/  FMUL.FTZ R63, R63, R125.reuse ;  /* 0x0000007d3f3f7220 */ /* 0x080fe20000410000 */
[-C--:B------:R-:W-:Y:S01]  /*a800*/  FMUL.FTZ R66, R66, R125.reuse ;  /* 0x0000007d42427220 */ /* 0x080fe20000410000 */
[----:B------:R-:W2:Y:S01]  /*a810*/  MUFU.EX2 R117, R117 ;  /* 0x0000007500757308 */ /* 0x000ea20000000800 */
[C---:B0-----:R-:W-:Y:S01]  /*a820*/  FADD.FTZ R0, R83.reuse, R0 ;  /* 0x0000000053007221 */ /* 0x041fe20000010000 */
[----:B------:R-:W-:Y:S01]  /*a830*/  F2FP.F16.F32.PACK_AB R83, R83, R118 ;  /* 0x000000765353723e */ /* 0x000fe200000000ff */
[-C--:B------:R-:W-:Y:S01]  /*a840*/  FMUL.FTZ R67, R67, R125.reuse ;  /* 0x0000007d43437220 */ /* 0x080fe20000410000 */
[-C--:B------:R-:W-:Y:S01]  /*a850*/  FMUL.FTZ R70, R70, R125.reuse ;  /* 0x0000007d46467220 */ /* 0x080fe20000410000 */
[----:B------:R-:W-:Y:S01]  /*a860*/  FADD.FTZ R0, R106, R0 ;  /* 0x000000006a007221 */ /* 0x000fe20000010000 */
[----:B------:R-:W-:Y:S01]  /*a870*/  FMUL.FTZ R71, R71, R125 ;  /* 0x0000007d47477220 */ /* 0x000fe20000410000 */
[----:B------:R-:W-:Y:S01]  /*a880*/  IMAD.MOV.U32 R4, RZ, RZ, R9 ;  /* 0x000000ffff047224 */ /* 0x000fe200078e0009 */
[----:B------:R-:W0:Y:S01]  /*a890*/  MUFU.EX2 R104, R104 ;  /* 0x0000006800687308 */ /* 0x000e220000000800 */
[----:B-1----:R-:W-:Y:S01]  /*a8a0*/  FADD.FTZ R3, R82, R3 ;  /* 0x0000000352037221 */ /* 0x002fe20000010000 */
[----:B------:R-:W-:-:S04]  /*a8b0*/  FADD.FTZ R0, R107, R0 ;  /* 0x000000006b007221 */ /* 0x000fc80000010000 */
[----:B------:R-:W-:Y:S02]  /*a8c0*/  FADD.FTZ R0, R110, R0 ;  /* 0x000000006e007221 */ /* 0x000fe40000010000 */
[----:B------:R-:W1:Y:S01]  /*a8d0*/  MUFU.EX2 R105, R105 ;  /* 0x0000006900697308 */ /* 0x000e620000000800 */
[----:B--2---:R-:W-:Y:S01]  /*a8e0*/  FADD.FTZ R3, R117, R3 ;  /* 0x0000000375037221 */ /* 0x004fe20000010000 */
[----:B------:R-:W-:Y:S01]  /*a8f0*/  FADD.FTZ R11, R111, R0 ;  /* 0x000000006f0b7221 */ /* 0x000fe20000010000 */
[----:B------:R-:W-:-:S03]  /*a900*/  F2FP.F16.F32.PACK_AB R82, R117, R82 ;  /* 0x000000527552723e */ /* 0x000fc600000000ff */
[----:B------:R-:W-:Y:S02]  /*a910*/  FADD.FTZ R10, R98, R11 ;  /* 0x0000000b620a7221 */ /* 0x000fe40000010000 */
[----:B------:R-:W-:Y:S01]  /*a920*/  MUFU.EX2 R8, R86 ;  /* 0x0000005600087308 */ /* 0x000fe20000000800 */
[----:B0-----:R-:W-:Y:S01]  /*a930*/  FADD.FTZ R3, R104, R3 ;  /* 0x0000000368037221 */ /* 0x001fe20000010000 */
[----:B------:R-:W-:Y:S01]  /*a940*/  FADD.FTZ R11, R99, R10 ;  /* 0x0000000a630b7221 */ /* 0x000fe20000010000 */
[----:B------:R0:W-:Y:S03]  /*a950*/  STSM.16.M88.4 [R2+0x28b00], R80 ;  /* 0x028b005002007844 */ /* 0x0001e60000000200 */
[----:B------:R-:W-:Y:S02]  /*a960*/  FADD.FTZ R10, R102, R11 ;  /* 0x0000000b660a7221 */ /* 0x000fe40000010000 */
[----:B------:R-:W2:Y:S01]  /*a970*/  MUFU.EX2 R86, R108 ;  /* 0x0000006c00567308 */ /* 0x000ea20000000800 */
[----:B-1----:R-:W-:Y:S01]  /*a980*/  FADD.FTZ R3, R105, R3 ;  /* 0x0000000369037221 */ /* 0x002fe20000010000 */
[----:B------:R-:W-:-:S04]  /*a990*/  FADD.FTZ R11, R103, R10 ;  /* 0x0000000a670b7221 */ /* 0x000fc80000010000 */
[----:B------:R-:W-:Y:S02]  /*a9a0*/  FADD.FTZ R10, R90, R11 ;  /* 0x0000000b5a0a7221 */ /* 0x000fe40000010000 */
[----:B------:R-:W1:Y:S02]  /*a9b0*/  MUFU.EX2 R109, R109 ;  /* 0x0000006d006d7308 */ /* 0x000e640000000800 */
[C---:B------:R-:W-:Y:S01]  /*a9c0*/  FADD.FTZ R11, R91.reuse, R10 ;  /* 0x0000000a5b0b7221 */ /* 0x040fe20000010000 */
[----:B0-----:R-:W-:Y:S02]  /*a9d0*/  F2FP.F16.F32.PACK_AB R81, R91, R90 ;  /* 0x0000005a5b51723e */ /* 0x001fe400000000ff */
[C---:B------:R-:W-:Y:S01]  /*a9e0*/  F2FP.F16.F32.PACK_AB R83, R95.reuse, R94 ;  /* 0x0000005e5f53723e */ /* 0x040fe200000000ff */
[----:B------:R-:W-:Y:S02]  /*a9f0*/  FADD.FTZ R10, R94, R11 ;  /* 0x0000000b5e0a7221 */ /* 0x000fe40000010000 */
[----:B------:R-:W0:Y:S01]  /*aa00*/  MUFU.EX2 R96, R96 ;  /* 0x0000006000607308 */ /* 0x000e220000000800 */
[----:B--2---:R-:W-:Y:S01]  /*aa10*/  FADD.FTZ R0, R86, R3 ;  /* 0x0000000356007221 */ /* 0x004fe20000010000 */
[----:B------:R-:W-:-:S06]  /*aa20*/  FADD.FTZ R10, R95, R10 ;  /* 0x0000000a5f0a7221 */ /* 0x000fcc0000010000 */
[----:B------:R-:W2:Y:S01]  /*aa30*/  MUFU.EX2 R97, R97 ;  /* 0x0000006100617308 */ /* 0x000ea20000000800 */
[C---:B-1----:R-:W-:Y:S01]  /*aa40*/  FADD.FTZ R3, R109.reuse, R0 ;  /* 0x000000006d037221 */ /* 0x042fe20000010000 */
[----:B------:R-:W-:-:S06]  /*aa50*/  F2FP.F16.F32.PACK_AB R86, R109, R86 ;  /* 0x000000566d56723e */ /* 0x000fcc00000000ff */
[----:B------:R-:W1:Y:S01]  /*aa60*/  MUFU.EX2 R100, R100 ;  /* 0x0000006400647308 */ /* 0x000e620000000800 */
[----:B0-----:R-:W-:-:S07]  /*aa70*/  FADD.FTZ R0, R96, R3 ;  /* 0x0000000360007221 */ /* 0x001fce0000010000 */
[----:B------:R-:W0:Y:S01]  /*aa80*/  MUFU.EX2 R101, R101 ;  /* 0x0000006500657308 */ /* 0x000e220000000800 */
[C---:B--2---:R-:W-:Y:S01]  /*aa90*/  FADD.FTZ R3, R97.reuse, R0 ;  /* 0x0000000061037221 */ /* 0x044fe20000010000 */
[----:B------:R-:W-:-:S06]  /*aaa0*/  F2FP.F16.F32.PACK_AB R12, R97, R96 ;  /* 0x00000060610c723e */ /* 0x000fcc00000000ff */
[----:B------:R-:W2:Y:S01]  /*aab0*/  MUFU.EX2 R88, R88 ;  /* 0x0000005800587308 */ /* 0x000ea20000000800 */
[----:B-1----:R-:W-:-:S07]  /*aac0*/  FADD.FTZ R0, R100, R3 ;  /* 0x0000000364007221 */ /* 0x002fce0000010000 */
[----:B------:R-:W1:Y:S01]  /*aad0*/  MUFU.EX2 R89, R89 ;  /* 0x0000005900597308 */ /* 0x000e620000000800 */
[C---:B0-----:R-:W-:Y:S01]  /*aae0*/  FADD.FTZ R3, R101.reuse, R0 ;  /* 0x0000000065037221 */ /* 0x041fe20000010000 */
[----:B------:R-:W-:-:S06]  /*aaf0*/  F2FP.F16.F32.PACK_AB R14, R101, R100 ;  /* 0x00000064650e723e */ /* 0x000fcc00000000ff */
[----:B------:R-:W0:Y:S01]  /*ab00*/  MUFU.EX2 R92, R92 ;  /* 0x0000005c005c7308 */ /* 0x000e220000000800 */
[----:B--2---:R-:W-:-:S07]  /*ab10*/  FADD.FTZ R0, R88, R3 ;  /* 0x0000000358007221 */ /* 0x004fce0000010000 */
[----:B------:R2:W3:Y:S01]  /*ab20*/  MUFU.EX2 R7, R85 ;  /* 0x0000005500077308 */ /* 0x0004e20000000800 */
[C---:B-1----:R-:W-:Y:S01]  /*ab30*/  FADD.FTZ R3, R89.reuse, R0 ;  /* 0x0000000059037221 */ /* 0x042fe20000010000 */
[----:B------:R-:W-:-:S06]  /*ab40*/  F2FP.F16.F32.PACK_AB R80, R89, R88 ;  /* 0x000000585950723e */ /* 0x000fcc00000000ff */
[----:B------:R-:W1:Y:S01]  /*ab50*/  MUFU.EX2 R93, R93 ;  /* 0x0000005d005d7308 */ /* 0x000e620000000800 */
[----:B0-----:R-:W-:Y:S01]  /*ab60*/  FADD.FTZ R0, R92, R3 ;  /* 0x000000035c007221 */ /* 0x001fe20000010000 */
[----:B--2---:R-:W-:-:S06]  /*ab70*/  F2FP.F16.F32.PACK_AB R85, R107, R106 ;  /* 0x0000006a6b55723e */ /* 0x004fcc00000000ff */
[----:B------:R-:W0:Y:S01]  /*ab80*/  MUFU.EX2 R112, R124 ;  /* 0x0000007c00707308 */ /* 0x000e220000000800 */
[----:B---3--:R-:W-:Y:S01]  /*ab90*/  FADD.FTZ R10, R7, R10 ;  /* 0x0000000a070a7221 */ /* 0x008fe20000010000 */
[----:B------:R-:W-:-:S03]  /*aba0*/  F2FP.F16.F32.PACK_AB R113, R135, R7 ;  /* 0x000000078771723e */ /* 0x000fc600000000ff */
[----:B------:R-:W-:-:S03]  /*abb0*/  FADD.FTZ R11, R135, R10 ;  /* 0x0000000a870b7221 */ /* 0x000fc60000010000 */
[----:B------:R-:W2:Y:S01]  /*abc0*/  MUFU.EX2 R128, R128 ;  /* 0x0000008000807308 */ /* 0x000ea20000000800 */
[C---:B-1----:R-:W-:Y:S01]  /*abd0*/  FADD.FTZ R3, R93.reuse, R0 ;  /* 0x000000005d037221 */ /* 0x042fe20000010000 */
[----:B------:R-:W-:Y:S01]  /*abe0*/  FADD.FTZ R0, R8, R11 ;  /* 0x0000000b08007221 */ /* 0x000fe20000010000 */
[----:B------:R-:W-:-:S05]  /*abf0*/  F2FP.F16.F32.PACK_AB R82, R93, R92 ;  /* 0x0000005c5d52723e */ /* 0x000fca00000000ff */
[----:B------:R1:W3:Y:S01]  /*ac00*/  MUFU.EX2 R115, R87 ;  /* 0x0000005700737308 */ /* 0x0002e20000000800 */
[----:B0-----:R-:W-:-:S07]  /*ac10*/  FADD.FTZ R3, R112, R3 ;  /* 0x0000000370037221 */ /* 0x001fce0000010000 */
[----:B------:R0:W4:Y:S01]  /*ac20*/  MUFU.EX2 R114, R84 ;  /* 0x0000005400727308 */ /* 0x0001220000000800 */
[C---:B--2---:R-:W-:Y:S01]  /*ac30*/  FADD.FTZ R3, R128.reuse, R3 ;  /* 0x0000000380037221 */ /* 0x044fe20000010000 */
[----:B-1----:R-:W-:Y:S02]  /*ac40*/  F2FP.F16.F32.PACK_AB R87, R111, R110 ;  /* 0x0000006e6f57723e */ /* 0x002fe400000000ff */
[----:B------:R-:W-:-:S04]  /*ac50*/  F2FP.F16.F32.PACK_AB R112, R128, R112 ;  /* 0x000000708070723e */ /* 0x000fc800000000ff */
[----:B------:R-:W1:Y:S01]  /*ac60*/  MUFU.EX2 R5, R5 ;  /* 0x0000000500057308 */ /* 0x000e620000000800 */
[----:B---3--:R-:W-:Y:S01]  /*ac70*/  FADD.FTZ R11, R115, R0 ;  /* 0x00000000730b7221 */ /* 0x008fe20000010000 */
[----:B0-----:R-:W-:Y:S02]  /*ac80*/  F2FP.F16.F32.PACK_AB R84, R105, R104 ;  /* 0x000000686954723e */ /* 0x001fe400000000ff */
[----:B------:R-:W-:Y:S01]  /*ac90*/  F2FP.F16.F32.PACK_AB R115, R115, R8 ;  /* 0x000000087373723e */ /* 0x000fe200000000ff */
[----:B------:R-:W-:Y:S02]  /*aca0*/  FADD.FTZ R10, R134, R11 ;  /* 0x0000000b860a7221 */ /* 0x000fe40000010000 */
[----:B------:R0:W-:Y:S01]  /*acb0*/  STSM.16.M88.4 [R2+0x2a300], R84 ;  /* 0x02a3005402007844 */ /* 0x0001e20000000200 */
[----:B------:R-:W2:Y:S01]  /*acc0*/  MUFU.EX2 R75, R75 ;  /* 0x0000004b004b7308 */ /* 0x000ea20000000800 */
[----:B----4-:R-:W-:Y:S02]  /*acd0*/  FADD.FTZ R0, R114, R3 ;  /* 0x0000000372007221 */ /* 0x010fe40000010000 */
[----:B------:R0:W-:Y:S04]  /*ace0*/  STSM.16.M88.4 [R2+0x2bb00], R12 ;  /* 0x02bb000c02007844 */ /* 0x0001e80000000200 */
[----:B------:R0:W-:Y:S01]  /*acf0*/  STSM.16.M88.4 [R2+0x2d300], R80 ;  /* 0x02d3005002007844 */ /* 0x0001e20000000200 */
[----:B------:R-:W3:Y:S01]  /*ad00*/  MUFU.EX2 R73, R73 ;  /* 0x0000004900497308 */ /* 0x000ee20000000800 */
[C---:B-1----:R-:W-:Y:S01]  /*ad10*/  FADD.FTZ R0, R5.reuse, R0 ;  /* 0x0000000005007221 */ /* 0x042fe20000010000 */
[----:B------:R-:W-:Y:S01]  /*ad20*/  F2FP.F16.F32.PACK_AB R114, R5, R114 ;  /* 0x000000720572723e */ /* 0x000fe200000000ff */
[----:B------:R-:W-:-:S04]  /*ad30*/  IMAD.MOV.U32 R5, RZ, RZ, R74 ;  /* 0x000000ffff057224 */ /* 0x000fc800078e004a */
[----:B------:R0:W-:Y:S01]  /*ad40*/  STSM.16.M88.4 [R2+0x2eb00], R112 ;  /* 0x02eb007002007844 */ /* 0x0001e20000000200 */
[----:B------:R-:W1:Y:S01]  /*ad50*/  MUFU.EX2 R78, R78 ;  /* 0x0000004e004e7308 */ /* 0x000e620000000800 */
[----:B--2---:R-:W-:-:S07]  /*ad60*/  FADD.FTZ R7, R75, R10 ;  /* 0x0000000a4b077221 */ /* 0x004fce0000010000 */
[----:B------:R-:W2:Y:S01]  /*ad70*/  MUFU.EX2 R79, R79 ;  /* 0x0000004f004f7308 */ /* 0x000ea20000000800 */
[----:B---3--:R-:W-:-:S07]  /*ad80*/  FADD.FTZ R3, R73, R0 ;  /* 0x0000000049037221 */ /* 0x008fce0000010000 */
[----:B------:R-:W3:Y:S01]  /*ad90*/  MUFU.EX2 R76, R76 ;  /* 0x0000004c004c7308 */ /* 0x000ee20000000800 */
[----:B-1----:R-:W-:-:S07]  /*ada0*/  FADD.FTZ R0, R78, R7 ;  /* 0x000000074e007221 */ /* 0x002fce0000010000 */
[----:B------:R-:W1:Y:S01]  /*adb0*/  MUFU.EX2 R72, R72 ;  /* 0x0000004800487308 */ /* 0x000e620000000800 */
[C---:B--2---:R-:W-:Y:S01]  /*adc0*/  FADD.FTZ R0, R79.reuse, R0 ;  /* 0x000000004f007221 */ /* 0x044fe20000010000 */
[----:B------:R-:W-:-:S06]  /*add0*/  F2FP.F16.F32.PACK_AB R79, R79, R78 ;  /* 0x0000004e4f4f723e */ /* 0x000fcc00000000ff */
[----:B------:R2:W4:Y:S01]  /*ade0*/  MUFU.EX2 R20, R77 ;  /* 0x0000004d00147308 */ /* 0x0005220000000800 */
[C---:B---3--:R-:W-:Y:S01]  /*adf0*/  FADD.FTZ R3, R76.reuse, R3 ;  /* 0x000000034c037221 */ /* 0x048fe20000010000 */
[----:B------:R-:W-:Y:S02]  /*ae00*/  F2FP.F16.F32.PACK_AB R76, R76, R73 ;  /* 0x000000494c4c723e */ /* 0x000fe400000000ff */
[----:B--2---:R-:W-:Y:S01]  /*ae10*/  F2FP.F16.F32.PACK_AB R77, R75, R134 ;  /* 0x000000864b4d723e */ /* 0x004fe200000000ff */
[----:B-1----:R-:W-:Y:S01]  /*ae20*/  FADD.FTZ R3, R72, R3 ;  /* 0x0000000348037221 */ /* 0x002fe20000010000 */
[----:B----4-:R-:W-:-:S03]  /*ae30*/  F2FP.F16.F32.PACK_AB R78, R20, R72 ;  /* 0x00000048144e723e */ /* 0x010fc600000000ff */
        /* <DEDUP_REMOVED lines=10> */
[----:B------:R-:W-:-:S05]  /*aee0*/  UMOV UR38, UR10 ;  /* 0x0000000a00267c82 */ /* 0x000fca0008000000 */
.L_x_2090:
[----:B------:R-:W-:-:S13]  /*aef0*/  R2UR UR5, R144 ;  /* 0x00000000900572ca */ /* 0x000fda00000e0000 */
[----:B------:R-:W-:-:S06]  /*af00*/  UISETP.GE.AND UP0, UPT, UR38, UR5, UPT ;  /* 0x000000052600728c */ /* 0x000fcc000bf06270 */
[----:B------:R-:W-:-:S13]  /*af10*/  PLOP3.LUT P2, PT, PT, PT, UP0, 0x80, 0x0 ;  /* 0x000000000000781c */ /* 0x000fda0003f4f008 */
[----:B------:R-:W-:Y:S05]  /*af20*/  @!P2 BRA `(.L_x_2100) ;  /* 0x00000040002ca947 */ /* 0x000fea0003800000 */
[----:B------:R-:W-:Y:S01]  /*af30*/  IMAD.MOV.U32 R4, RZ, RZ, R74 ;  /* 0x000000ffff047224 */ /* 0x000fe200078e004a */
[----:B------:R-:W-:Y:S01]  /*af40*/  UMOV UR39, UR60 ;  /* 0x0000003c00277c82 */ /* 0x000fe20008000000 */
[----:B------:R-:W-:Y:S01]  /*af50*/  IMAD.MOV.U32 R5, RZ, RZ, R9 ;  /* 0x000000ffff057224 */ /* 0x000fe200078e0009 */
[----:B------:R-:W-:Y:S01]  /*af60*/  UMOV UR7, UR36 ;  /* 0x0000002400077c82 */ /* 0x000fe20008000000 */
[----:B------:R-:W-:-:S05]  /*af70*/  ULDC UR5, c[0x0][0x9d8] ;  /* 0x0002760000057ab9 */ /* 0x000fca0000000800 */
.L_x_2109:
[----:B------:R-:W-:Y:S01]  /*af80*/  R2UR UR4, R16 ;  /* 0x00000000100472ca */ /* 0x000fe200000e0000 */
[----:B------:R-:W-:-:S04]  /*af90*/  UIADD3 UR36, UR7, 0x1, URZ ;  /* 0x0000000107247890 */ /* 0x000fc8000fffe03f */
[----:B------:R-:W-:-:S04]  /*afa0*/  UISETP.NE.AND UP0, UPT, UR36, 0x2, UPT ;  /* 0x000000022400788c */ /* 0x000fc8000bf05270 */
[----:B------:R-:W-:Y:S02]  /*afb0*/  USEL UR60, URZ, 0x1, UP0 ;  /* 0x000000013f3c7887 */ /* 0x000fe40008000000 */
[----:B------:R-:W-:Y:S02]  /*afc0*/  USEL UR36, UR36, URZ, UP0 ;  /* 0x0000003f24247287 */ /* 0x000fe40008000000 */
[----:B------:R-:W-:Y:S01]  /*afd0*/  ISETP.NE.AND P3, PT, RZ, UR4, PT ;  /* 0x00000004ff007c0c */ /* 0x000fe2000bf65270 */
[----:B------:R-:W-:-:S12]  /*afe0*/  ULOP3.LUT UR60, UR39, UR60, URZ, 0x3c, !UPT ;  /* 0x0000003c273c7292 */ /* 0x000fd8000f8e3c3f */
[----:B----4-:R-:W-:Y:S05]  /*aff0*/  @P3 BRA `(.L_x_2101) ;  /* 0x00000000002c3947 */ /* 0x010fea0003800000 */
[----:B------:R-:W-:Y:S05]  /*b000*/  @!P0 BRA `(.L_x_2102) ;  /* 0x0000000000048947 */ /* 0x000fea0003800000 */
[----:B------:R-:W-:Y:S01]  /*b010*/  BPT.TRAP 0x1 ;  /* 0x000000040000795c */ /* 0x000fe20000300000 */
.L_x_2102:
[----:B------:R-:W-:Y:S01]  /*b020*/  ULEA UR4, UR36, UR37, 0x3 ;  /* 0x0000002524047291 */ /* 0x000fe2000f8e183f */
[----:B------:R-:W-:-:S05]  /*b030*/  IMAD.U32 R6, RZ, RZ, UR60 ;  /* 0x0000003cff067e24 */ /* 0x000fca000f8e00ff */
[----:B------:R-:W-:-:S04]  /*b040*/  SHF.L.U32 R6, R6, 0x1f, RZ ;  /* 0x0000001f06067819 */ /* 0x000fc800000006ff */
[----:B------:R1:W2:Y:S01]  /*b050*/  SYNCS.PHASECHK.TRANS64.TRYWAIT P2, [UR4+0x31c30], R6 ;  /* 0x031c3006ff0075a7 */ /* 0x0002a20008040144 */
[----:B------:R-:W-:Y:S05]  /*b060*/  @!P0 BRA `(.L_x_2103) ;  /* 0x0000000000048947 */ /* 0x000fea0003800000 */
[----:B------:R-:W-:Y:S01]  /*b070*/  BPT.TRAP 0x1 ;  /* 0x000000040000795c */ /* 0x000fe20000300000 */
.L_x_2103:
[----:B--2---:R-:W-:Y:S05]  /*b080*/  @P2 BRA `(.L_x_2101) ;  /* 0x0000000000082947 */ /* 0x004fea0003800000 */
[----:B------:R-:W2:Y:S02]  /*b090*/  SYNCS.PHASECHK.TRANS64.TRYWAIT P2, [UR4+0x31c30], R6 ;  /* 0x031c3006ff0075a7 */ /* 0x000ea40008040144 */
[----:B--2---:R-:W-:Y:S05]  /*b0a0*/  @!P2 BRA `(.L_x_2104) ;  /* 0x000000e8003ca947 */ /* 0x004fea0003800000 */
.L_x_2101:
        /* <DEDUP_REMOVED lines=30> */
[----:B-1----:R-:W-:Y:S01]  /*b290*/  VIADD R6, R7, 0x8 ;  /* 0x0000000807067836 */ /* 0x002fe20000000000 */
        /* <DEDUP_REMOVED lines=29> */
[----:B0-----:R-:W-:-:S06]  /*b470*/  WARPGROUP.ARRIVE ;  /* 0x00000000000079c5 */ /* 0x001fcc0000000000 */
        /* <DEDUP_REMOVED lines=296> */
.L_x_2106:
[----:B------:R-:W-:Y:S01]  /*c700*/  ULEA UR4, UR7, UR37, 0x3 ;  /* 0x0000002507047291 */ /* 0x000fe2000f8e183f */
[----:B------:R-:W-:-:S05]  /*c710*/  IMAD.U32 R6, RZ, RZ, UR39 ;  /* 0x00000027ff067e24 */ /* 0x000fca000f8e00ff */
[----:B------:R-:W-:-:S04]  /*c720*/  SHF.L.U32 R6, R6, 0x1f, RZ ;  /* 0x0000001f06067819 */ /* 0x000fc800000006ff */
[----:B------:R0:W1:Y:S01]  /*c730*/  SYNCS.PHASECHK.TRANS64.TRYWAIT P2, [UR4+0x31c50], R6 ;  /* 0x031c5006ff0075a7 */ /* 0x0000620008040144 */
[----:B------:R-:W-:Y:S05]  /*c740*/  @!P0 BRA `(.L_x_2107) ;  /* 0x0000000000048947 */ /* 0x000fea0003800000 */
[----:B------:R-:W-:Y:S01]  /*c750*/  BPT.TRAP 0x1 ;  /* 0x000000040000795c */ /* 0x000fe20000300000 */
.L_x_2107:
[----:B-1----:R-:W-:Y:S05]  /*c760*/  @P2 BRA `(.L_x_2105) ;  /* 0x0000000000082947 */ /* 0x002fea0003800000 */
[----:B------:R-:W1:Y:S02]  /*c770*/  SYNCS.PHASECHK.TRANS64.TRYWAIT P2, [UR4+0x31c50], R6 ;  /* 0x031c5006ff0075a7 */ /* 0x000e640008040144 */
[----:B-1----:R-:W-:Y:S05]  /*c780*/  @!P2 BRA `(.L_x_2108) ;  /* 0x000000d0009ca947 */ /* 0x002fea0003800000 */
.L_x_2105:
        /* <DEDUP_REMOVED lines=65> */
[----:B------:R-:W-:Y:S01]  /*cba0*/  ULDC UR14, c[0x0][0x988] ;  /* 0x00026200000e7ab9 */ /* 0x000fe20000000800 */
[----:B------:R-:W-:Y:S01]  /*cbb0*/  FMUL.FTZ R77, R130, UR5 ;  /* 0x00000005824d7c20 */ /* 0x000fe20008410000 */
[----:B------:R-:W1:Y:S01]  /*cbc0*/  MUFU.TANH R17, R17 ;  /* 0x0000001100117308 */ /* 0x000e620000002400 */
[----:B--2---:R-:W-:Y:S01]  /*cbd0*/  FMNMX.FTZ R9, R14, R9, !PT ;  /* 0x000000090e097209 */ /* 0x004fe20007810000 */
[----:B------:R-:W-:Y:S01]  /*cbe0*/  UMOV UR4, UR14 ;  /* 0x0000000e00047c82 */ /* 0x000fe20008000000 */
        /* <DEDUP_REMOVED lines=36> */
[----:B------:R-:W0:Y:S01]  /*ce30*/  S2R R137, SR_TID.X ;  /* 0x0000000000897919 */ /* 0x000e220000002100 */
[----:B------:R-:W3:Y:S01]  /*ce40*/  MUFU.TANH R112, R112 ;  /* 0x0000007000707308 */ /* 0x000ee20000002400 */
[----:B-1----:R-:W-:Y:S01]  /*ce50*/  FMNMX.FTZ R9, R21, R9, !PT ;  /* 0x0000000915097209 */ /* 0x002fe20007810000 */
[----:B------:R-:W-:Y:S01]  /*ce60*/  UMOV UR39, UR60 ;  /* 0x0000003c00277c82 */ /* 0x000fe20008000000 */
[----:B------:R-:W-:-:S05]  /*ce70*/  R2UR UR14, R144 ;  /* 0x00000000900e72ca */ /* 0x000fca00000e0000 */
[----:B------:R-:W1:Y:S01]  /*ce80*/  MUFU.TANH R113, R113 ;  /* 0x0000007100717308 */ /* 0x000e620000002400 */
[----:B--2---:R-:W-:-:S07]  /*ce90*/  FMNMX.FTZ R9, R120, R9, !PT ;  /* 0x0000000978097209 */ /* 0x004fce0007810000 */
[----:B------:R-:W2:Y:S01]  /*cea0*/  MUFU.TANH R116, R116 ;  /* 0x0000007400747308 */ /* 0x000ea20000002400 */
[----:B---3--:R-:W-:Y:S01]  /*ceb0*/  FMNMX.FTZ R9, R112, R9, !PT ;  /* 0x0000000970097209 */ /* 0x008fe20007810000 */
[----:B------:R-:W-:Y:S01]  /*cec0*/  UISETP.GT.AND UP0, UPT, UR38, UR14, UPT ;  /* 0x0000000e2600728c */ /* 0x000fe2000bf04270 */
[----:B------:R-:W-:Y:S02]  /*ced0*/  WARPGROUP.DEPBAR.LE gsb0, 0x0 ;  /* 0x00008000000079c5 */ /* 0x000fe40000010000 */
[----:B------:R-:W-:-:S03]  /*cee0*/  WARPGROUP.ARRIVE ;  /* 0x00000000000079c5 */ /* 0x000fc60000000000 */
[----:B------:R-:W3:Y:S01]  /*cef0*/  MUFU.TANH R117, R117 ;  /* 0x0000007500757308 */ /* 0x000ee20000002400 */
[----:B-1----:R-:W-:Y:S02]  /*cf00*/  FMNMX.FTZ R9, R113, R9, !PT ;  /* 0x0000000971097209 */ /* 0x002fe40007810000 */
[----:B------:R-:W-:Y:S01]  /*cf10*/  HGMMA.64x96x16.F32 R24, gdesc[UR32].tnspB, R24, gsb0 ;  /* 0x41600000201879f0 */ /* 0x000fe20008000818 */
[----:B------:R-:W-:Y:S02]  /*cf20*/  UIADD3 UR32, UR10, 0x300, URZ ;  /* 0x000003000a207890 */ /* 0x000fe4000fffe03f */
[----:B------:R-:W-:Y:S02]  /*cf30*/  UIADD3 UR34, UR11, 0x80, URZ ;  /* 0x000000800b227890 */ /* 0x000fe4000fffe03f */
[----:B------:R-:W1:Y:S01]  /*cf40*/  MUFU.TANH R104, R104 ;  /* 0x0000006800687308 */ /* 0x000e620000002400 */
[----:B------:R-:W-:Y:S01]  /*cf50*/  UMOV UR33, 0xc0000010 ;  /* 0xc000001000217882 */ /* 0x000fe20000000000 */
[----:B------:R-:W-:Y:S01]  /*cf60*/  UMOV UR35, 0x80000020 ;  /* 0x8000002000237882 */ /* 0x000fe20000000000 */
[----:B--2---:R-:W-:-:S02]  /*cf70*/  FMNMX.FTZ R9, R116, R9, !PT ;  /* 0x0000000974097209 */ /* 0x004fc40007810000 */
[----:B0-----:R-:W-:Y:S02]  /*cf80*/  SHF.R.U32.HI R136, RZ, 0x7, R137 ;  /* 0x00000007ff887819 */ /* 0x001fe40000011689 */
[----:B------:R-:W-:Y:S01]  /*cf90*/  ISETP.GE.U32.AND P2, PT, R137, 0x180, PT ;  /* 0x000001808900780c */ /* 0x000fe20003f46070 */
        /* <DEDUP_REMOVED lines=23> */
[----:B0-----:R-:W-:Y:S01]  /*d110*/  FMNMX.FTZ R9, R92, R9, !PT ;  /* 0x000000095c097209 */ /* 0x001fe20007810000 */
[----:B------:R-:W-:Y:S02]  /*d120*/  WARPGROUP.DEPBAR.LE gsb0, 0x0 ;  /* 0x00008000000079c5 */ /* 0x000fe40000010000 */
[----:B------:R-:W-:-:S04]  /*d130*/  WARPGROUP.ARRIVE ;  /* 0x00000000000079c5 */ /* 0x000fc80000000000 */
[----:B------:R-:W0:Y:S01]  /*d140*/  MUFU.TANH R81, R81 ;  /* 0x0000005100517308 */ /* 0x000e220000002400 */
[----:B--2---:R-:W-:Y:S01]  /*d150*/  FMNMX.FTZ R9, R93, R9, !PT ;  /* 0x000000095d097209 */ /* 0x004fe20007810000 */
[----:B------:R-:W-:Y:S01]  /*d160*/  HGMMA.64x96x16.F32 R24, gdesc[UR32].tnspB, R24, gsb0 ;  /* 0x41600000201879f0 */ /* 0x000fe20008000818 */
[----:B------:R-:W-:Y:S02]  /*d170*/  UIADD3 UR32, UR10, 0x480, URZ ;  /* 0x000004800a207890 */ /* 0x000fe4000fffe03f */
[----:B------:R-:W-:Y:S01]  /*d180*/  UIADD3 UR34, UR11, 0xc0, URZ ;  /* 0x000000c00b227890 */ /* 0x000fe2000fffe03f */
[----:B------:R-:W-:Y:S01]  /*d190*/  UMOV UR33, 0xc0000010 ;  /* 0xc000001000217882 */ /* 0x000fe20000000000 */
[----:B------:R-:W-:Y:S01]  /*d1a0*/  UMOV UR35, 0x80000020 ;  /* 0x8000002000237882 */ /* 0x000fe20000000000 */
        /* <DEDUP_REMOVED lines=12> */
[----:B------:R-:W-:Y:S01]  /*d270*/  MUFU.TANH R7, R7 ;  /* 0x0000000700077308 */ /* 0x000fe20000002400 */
[----:B-1----:R-:W-:-:S07]  /*d280*/  FMNMX.FTZ R9, R124, R9, !PT ;  /* 0x000000097c097209 */ /* 0x002fce0007810000 */
[----:B------:R-:W-:Y:S01]  /*d290*/  MUFU.TANH R8, R8 ;  /* 0x0000000800087308 */ /* 0x000fe20000002400 */
[----:B0-----:R-:W-:-:S05]  /*d2a0*/  FMNMX.FTZ R9, R125, R9, !PT ;  /* 0x000000097d097209 */ /* 0x001fca0007810000 */
[----:B------:R-:W0:Y:S02]  /*d2b0*/  SHFL.BFLY PT, R132, R9, 0x2, 0x1f ;  /* 0x0c401f0009847f89 */ /* 0x000e2400000e0000 */
[----:B------:R-:W-:Y:S08]  /*d2c0*/  MUFU.TANH R73, R73 ;  /* 0x0000004900497308 */ /* 0x000ff00000002400 */
[----:B------:R-:W-:Y:S08]  /*d2d0*/  MUFU.TANH R76, R76 ;  /* 0x0000004c004c7308 */ /* 0x000ff00000002400 */
[----:B------:R-:W-:Y:S01]  /*d2e0*/  MUFU.TANH R77, R77 ;  /* 0x0000004d004d7308 */ /* 0x000fe20000002400 */
[----:B0-----:R-:W-:-:S07]  /*d2f0*/  FMNMX.FTZ R9, R9, R132, !PT ;  /* 0x0000008409097209 */ /* 0x001fce0007810000 */
        /* <DEDUP_REMOVED lines=19> */
[----:B------:R-:W-:Y:S01]  /*d430*/  MUFU.TANH R123, R123 ;  /* 0x0000007b007b7308 */ /* 0x000fe20000002400 */
[--C-:B------:R-:W-:Y:S01]  /*d440*/  FFMA.FTZ R5, R13, UR4, -R132.reuse ;  /* 0x000000040d057c23 */ /* 0x100fe20008010884 */
[----:B------:R-:W-:Y:S01]  /*d450*/  FMUL.FTZ R13, R118, UR5 ;  /* 0x00000005760d7c20 */ /* 0x000fe20008410000 */
[--C-:B------:R-:W-:Y:S01]  /*d460*/  FFMA.FTZ R134, R10, UR4, -R132.reuse ;  /* 0x000000040a867c23 */ /* 0x100fe20008010884 */
[--C-:B------:R-:W-:Y:S01]  /*d470*/  FFMA.FTZ R10, R15, UR4, -R132.reuse ;  /* 0x000000040f0a7c23 */ /* 0x100fe20008010884 */
[----:B------:R-:W-:Y:S01]  /*d480*/  FMUL.FTZ R15, R119, UR5 ;  /* 0x00000005770f7c20 */ /* 0x000fe20008410000 */
        /* <DEDUP_REMOVED lines=25> */
[----:B------:R-:W-:Y:S01]  /*d620*/  FFMA.FTZ R80, R80, UR4, -R132 ;  /* 0x0000000450507c23 */ /* 0x000fe20008010884 */
        /* <DEDUP_REMOVED lines=17> */
[----:B------:R-:W-:Y:S01]  /*d740*/  FFMA.FTZ R125, R125, UR4, -R132 ;  /* 0x000000047d7d7c23 */ /* 0x000fe20008010884 */
[----:B------:R-:W-:-:S04]  /*d750*/  FMNMX.FTZ R111, R76, R111, !PT ;  /* 0x0000006f4c6f7209 */ /* 0x000fc80007810000 */
[----:B------:R-:W-:Y:S02]  /*d760*/  FMNMX.FTZ R111, R77, R111, !PT ;  /* 0x0000006f4d6f7209 */ /* 0x000fe40007810000 */
[----:B------:R-:W4:Y:S02]  /*d770*/  MUFU.TANH R13, R13 ;  /* 0x0000000d000d7308 */ /* 0x000f240000002400 */
[----:B------:R-:W-:-:S04]  /*d780*/  FMNMX.FTZ R111, R128, R111, !PT ;  /* 0x0000006f806f7209 */ /* 0x000fc80007810000 */
[----:B------:R-:W-:Y:S02]  /*d790*/  FMNMX.FTZ R111, R129, R111, !PT ;  /* 0x0000006f816f7209 */ /* 0x000fe40007810000 */
[----:B------:R-:W5:Y:S02]  /*d7a0*/  MUFU.TANH R15, R15 ;  /* 0x0000000f000f7308 */ /* 0x000f640000002400 */
[----:B------:R-:W-:-:S04]  /*d7b0*/  FMNMX.FTZ R111, R130, R111, !PT ;  /* 0x0000006f826f7209 */ /* 0x000fc80007810000 */
[----:B------:R-:W-:Y:S02]  /*d7c0*/  FMNMX.FTZ R111, R122, R111, !PT ;  /* 0x0000006f7a6f7209 */ /* 0x000fe40007810000 */
[----:B------:R-:W5:Y:S02]  /*d7d0*/  MUFU.TANH R3, R3 ;  /* 0x0000000300037308 */ /* 0x000f640000002400 */
[----:B------:R-:W-:Y:S01]  /*d7e0*/  FMNMX.FTZ R111, R123, R111, !PT ;  /* 0x0000006f7b6f7209 */ /* 0x000fe20007810000 */
[----:B------:R-:W-:Y:S02]  /*d7f0*/  WARPGROUP.DEPBAR.LE gsb0, 0x0 ;  /* 0x00008000000079c5 */ /* 0x000fe40000010000 */
[----:B------:R-:W-:Y:S01]  /*d800*/  WARPGROUP.ARRIVE ;  /* 0x00000000000079c5 */ /* 0x000fe20000000000 */
[----:B-1----:R-:W-:Y:S02]  /*d810*/  FMNMX.FTZ R111, R126, R111, !PT ;  /* 0x0000006f7e6f7209 */ /* 0x002fe40007810000 */
[----:B------:R-:W1:Y:S02]  /*d820*/  MUFU.TANH R106, R106 ;  /* 0x0000006a006a7308 */ /* 0x000e640000002400 */
[----:B--2---:R-:W-:Y:S01]  /*d830*/  FMNMX.FTZ R111, R127, R111, !PT ;  /* 0x0000006f7f6f7209 */ /* 0x004fe20007810000 */
[----:B------:R-:W-:Y:S01]  /*d840*/  HGMMA.64x96x16.F32 R24, gdesc[UR32].tnspB, R24, gsb0 ;  /* 0x41600000201879f0 */ /* 0x000fe20008000818 */
[----:B------:R-:W-:-:S02]  /*d850*/  UIADD3 UR32, UR10, 0x780, URZ ;  /* 0x000007800a207890 */ /* 0x000fc4000fffe03f */
[----:B------:R-:W-:Y:S01]  /*d860*/  UIADD3 UR34, UR11, 0x140, URZ ;  /* 0x000001400b227890 */ /* 0x000fe2000fffe03f */
[----:B0-----:R-:W-:Y:S01]  /*d870*/  FMNMX.FTZ R111, R114, R111, !PT ;  /* 0x0000006f726f7209 */ /* 0x001fe20007810000 */
[----:B------:R-:W-:Y:S01]  /*d880*/  UMOV UR33, 0xc0000010 ;  /* 0xc000001000217882 */ /* 0x000fe20000000000 */
[----:B------:R-:W-:Y:S01]  /*d890*/  UMOV UR35, 0x80000020 ;  /* 0x8000002000237882 */ /* 0x000fe20000000000 */
[----:B------:R-:W0:Y:S01]  /*d8a0*/  MUFU.TANH R107, R107 ;  /* 0x0000006b006b7308 */ /* 0x000e220000002400 */
[----:B---3--:R-:W-:-:S04]  /*d8b0*/  FMNMX.FTZ R111, R115, R111, !PT ;  /* 0x0000006f736f7209 */ /* 0x008fc80007810000 */
[----:B----4-:R-:W-:-:S03]  /*d8c0*/  FMNMX.FTZ R111, R13, R111, !PT ;  /* 0x0000006f0d6f7209 */ /* 0x010fc60007810000 */
[----:B------:R-:W2:Y:S01]  /*d8d0*/  MUFU.TANH R110, R110 ;  /* 0x0000006e006e7308 */ /* 0x000ea20000002400 */
[----:B-----5:R-:W-:-:S04]  /*d8e0*/  FMNMX.FTZ R111, R15, R111, !PT ;  /* 0x0000006f0f6f7209 */ /* 0x020fc80007810000 */
[----:B------:R-:W-:-:S03]  /*d8f0*/  FMNMX.FTZ R111, R3, R111, !PT ;  /* 0x0000006f036f7209 */ /* 0x000fc60007810000 */
[----:B------:R-:W3:Y:S01]  /*d900*/  MUFU.TANH R98, R98 ;  /* 0x0000006200627308 */ /* 0x000ee20000002400 */
[----:B-1----:R-:W-:-:S04]  /*d910*/  FMNMX.FTZ R111, R106, R111, !PT ;  /* 0x0000006f6a6f7209 */ /* 0x002fc80007810000 */
[----:B0-----:R-:W-:-:S03]  /*d920*/  FMNMX.FTZ R111, R107, R111, !PT ;  /* 0x0000006f6b6f7209 */ /* 0x001fc60007810000 */
[----:B------:R-:W0:Y:S01]  /*d930*/  MUFU.TANH R99, R99 ;  /* 0x0000006300637308 */ /* 0x000e220000002400 */
[----:B--2---:R-:W-:-:S07]  /*d940*/  FMNMX.FTZ R111, R110, R111, !PT ;  /* 0x0000006f6e6f7209 */ /* 0x004fce0007810000 */
[----:B------:R-:W1:Y:S01]  /*d950*/  MUFU.TANH R102, R102 ;  /* 0x0000006600667308 */ /* 0x000e620000002400 */
[----:B---3--:R-:W-:-:S07]  /*d960*/  FMNMX.FTZ R111, R98, R111, !PT ;  /* 0x0000006f626f7209 */ /* 0x008fce0007810000 */
[----:B------:R-:W2:Y:S01]  /*d970*/  MUFU.EX2 R134, R134 ;  /* 0x0000008600867308 */ /* 0x000ea20000000800 */
[----:B0-----:R-:W-:-:S07]  /*d980*/  FMNMX.FTZ R111, R99, R111, !PT ;  /* 0x0000006f636f7209 */ /* 0x001fce0007810000 */
[----:B------:R-:W0:Y:S01]  /*d990*/  MUFU.TANH R103, R103 ;  /* 0x0000006700677308 */ /* 0x000e220000002400 */
[----:B-1----:R-:W-:-:S07]  /*d9a0*/  FMNMX.FTZ R111, R102, R111, !PT ;  /* 0x0000006f666f7209 */ /* 0x002fce0007810000 */
[----:B------:R-:W1:Y:S01]  /*d9b0*/  MUFU.EX2 R118, R11 ;  /* 0x0000000b00767308 */ /* 0x000e620000000800 */
[C---:B--2---:R-:W-:Y:S01]  /*d9c0*/  FADD.FTZ R14, R134.reuse, R14 ;  /* 0x0000000e860e7221 */ /* 0x044fe20000010000 */
[----:B------:R-:W-:-:S06]  /*d9d0*/  F2FP.F16.F32.PACK_AB R12, R134, R12 ;  /* 0x0000000c860c723e */ /* 0x000fcc00000000ff */
[----:B------:R-:W2:Y:S01]  /*d9e0*/  MUFU.EX2 R135, R135 ;  /* 0x0000008700877308 */ /* 0x000ea20000000800 */
[----:B0-----:R-:W-:-:S07]  /*d9f0*/  FMNMX.FTZ R111, R103, R111, !PT ;  /* 0x0000006f676f7209 */ /* 0x001fce0007810000 */
[----:B------:R-:W0:Y:S01]  /*da00*/  MUFU.TANH R90, R90 ;  /* 0x0000005a005a7308 */ /* 0x000e220000002400 */
[----:B-1----:R-:W-:-:S07]  /*da10*/  FADD.FTZ R11, R118, R14 ;  /* 0x0000000e760b7221 */ /* 0x002fce0000010000 */
[----:B------:R-:W1:Y:S01]  /*da20*/  MUFU.TANH R91, R91 ;  /* 0x0000005b005b7308 */ /* 0x000e620000002400 */
[C---:B--2---:R-:W-:Y:S01]  /*da30*/  F2FP.F16.F32.PACK_AB R14, R135.reuse, R118 ;  /* 0x00000076870e723e */ /* 0x044fe200000000ff */
[----:B------:R-:W-:-:S06]  /*da40*/  FADD.FTZ R11, R135, R11 ;  /* 0x0000000b870b7221 */ /* 0x000fcc0000010000 */
        /* <DEDUP_REMOVED lines=27> */
[----:B------:R-:W0:Y:S01]  /*dc00*/  MUFU.EX2 R5, R5 ;  /* 0x0000000500057308 */ /* 0x000e220000000800 */
[----:B-1----:R-:W-:-:S07]  /*dc10*/  FMNMX.FTZ R74, R78, R118, !PT ;  /* 0x000000764e4a7209 */ /* 0x002fce0007810000 */
[----:B------:R-:W1:Y:S01]  /*dc20*/  MUFU.EX2 R6, R6 ;  /* 0x0000000600067308 */ /* 0x000e620000000800 */
[----:B--2---:R-:W-:-:S05]  /*dc30*/  FMNMX.FTZ R74, R79, R74, !PT ;  /* 0x0000004a4f4a7209 */ /* 0x004fca0007810000 */
[----:B------:R-:W2:Y:S02]  /*dc40*/  SHFL.BFLY PT, R118, R74, 0x2, 0x1f ;  /* 0x0c401f004a767f89 */ /* 0x000ea400000e0000 */
[----:B------:R-:W3:Y:S01]  /*dc50*/  MUFU.EX2 R10, R10 ;  /* 0x0000000a000a7308 */ /* 0x000ee20000000800 */
[----:B0-----:R-:W-:-:S07]  /*dc60*/  FADD.FTZ R11, R5, R11 ;  /* 0x0000000b050b7221 */ /* 0x001fce0000010000 */
[----:B------:R-:W-:Y:S01]  /*dc70*/  MUFU.EX2 R19, R19 ;  /* 0x0000001300137308 */ /* 0x000fe20000000800 */
[----:B-1----:R-:W-:-:S07]  /*dc80*/  FADD.FTZ R11, R6, R11 ;  /* 0x0000000b060b7221 */ /* 0x002fce0000010000 */
[----:B------:R-:W-:Y:S01]  /*dc90*/  MUFU.EX2 R20, R20 ;  /* 0x0000001400147308 */ /* 0x000fe20000000800 */
[----:B---3--:R-:W-:Y:S01]  /*dca0*/  FADD.FTZ R11, R10, R11 ;  /* 0x0000000b0a0b7221 */ /* 0x008fe20000010000 */
[----:B------:R-:W-:Y:S02]  /*dcb0*/  WARPGROUP.DEPBAR.LE gsb0, 0x0 ;  /* 0x00008000000079c5 */ /* 0x000fe40000010000 */
[----:B------:R-:W-:Y:S01]  /*dcc0*/  WARPGROUP.ARRIVE ;  /* 0x00000000000079c5 */ /* 0x000fe20000000000 */
[----:B--2---:R-:W-:-:S03]  /*dcd0*/  FMNMX.FTZ R74, R74, R118, !PT ;  /* 0x000000764a4a7209 */ /* 0x004fc60007810000 */
[----:B------:R-:W-:Y:S02]  /*dce0*/  MUFU.EX2 R21, R21 ;  /* 0x0000001500157308 */ /* 0x000fe40000000800 */
[----:B------:R-:W-:Y:S01]  /*dcf0*/  HGMMA.64x96x16.F32 R24, gdesc[UR32].tnspB, R24, gsb0 ;  /* 0x41600000201879f0 */ /* 0x000fe20008000818 */
[----:B------:R-:W-:Y:S01]  /*dd00*/  UIADD3 UR32, UR10, 0xa80, URZ ;  /* 0x00000a800a207890 */ /* 0x000fe2000fffe03f */
[----:B------:R-:W0:Y:S01]  /*dd10*/  SHFL.BFLY PT, R118, R74, 0x1, 0x1f ;  /* 0x0c201f004a767f89 */ /* 0x000e2200000e0000 */
[----:B------:R-:W-:Y:S01]  /*dd20*/  UIADD3 UR34, UR11, 0x1c0, URZ ;  /* 0x000001c00b227890 */ /* 0x000fe2000fffe03f */
[----:B------:R-:W-:Y:S01]  /*dd30*/  UMOV UR33, 0xc0000010 ;  /* 0xc000001000217882 */ /* 0x000fe20000000000 */
[----:B------:R-:W-:Y:S01]  /*dd40*/  UMOV UR35, 0x80000020 ;  /* 0x8000002000237882 */ /* 0x000fe20000000000 */
[----:B------:R-:W-:Y:S08]  /*dd50*/  MUFU.EX2 R112, R112 ;  /* 0x0000007000707308 */ /* 0x000ff00000000800 */
[----:B------:R-:W-:Y:S08]  /*dd60*/  MUFU.EX2 R113, R113 ;  /* 0x0000007100717308 */ /* 0x000ff00000000800 */
[----:B------:R-:W-:Y:S01]  /*dd70*/  MUFU.EX2 R116, R116 ;  /* 0x0000007400747308 */ /* 0x000fe20000000800 */
[----:B0-----:R-:W-:-:S05]  /*dd80*/  FMNMX.FTZ R74, R74, R118, !PT ;  /* 0x000000764a4a7209 */ /* 0x001fca0007810000 */
[C---:B------:R-:W-:Y:S01]  /*dd90*/  FADD.FTZ R4, -R74.reuse, R4 ;  /* 0x000000044a047221 */ /* 0x040fe20000010100 */
[----:B------:R-:W-:Y:S01]  /*dda0*/  FMUL.FTZ R118, R74, UR4 ;  /* 0x000000044a767c20 */ /* 0x000fe20008410000 */
[----:B------:R-:W-:Y:S02]  /*ddb0*/  MUFU.EX2 R117, R117 ;  /* 0x0000007500757308 */ /* 0x000fe40000000800 */
        /* <DEDUP_REMOVED lines=46> */
[----:B------:R-:W-:Y:S01]  /*e0a0*/  MUFU.EX2 R128, R128 ;  /* 0x0000008000807308 */ /* 0x000fe20000000800 */
[----:B--2---:R-:W-:Y:S01]  /*e0b0*/  FADD.FTZ R0, R15, R0 ;  /* 0x000000000f007221 */ /* 0x004fe20000010000 */
[----:B------:R-:W-:Y:S01]  /*e0c0*/  FFMA.FTZ R118, R79, UR4, -R118 ;  /* 0x000000044f767c23 */ /* 0x000fe20008010876 */
[----:B------:R-:W-:-:S05]  /*e0d0*/  PLOP3.LUT P2, PT, PT, PT, UP0, 0x80, 0x0 ;  /* 0x000000000000781c */ /* 0x000fca0003f4f008 */
[----:B------:R-:W-:Y:S01]  /*e0e0*/  MUFU.EX2 R130, R130 ;  /* 0x0000008200827308 */ /* 0x000fe20000000800 */
[C---:B0-----:R-:W-:Y:S01]  /*e0f0*/  F2FP.F16.F32.PACK_AB R15, R76.reuse, R15 ;  /* 0x0000000f4c0f723e */ /* 0x041fe200000000ff */
[----:B------:R-:W-:Y:S01]  /*e100*/  FADD.FTZ R0, R76, R0 ;  /* 0x000000004c007221 */ /* 0x000fe20000010000 */
[----:B------:R-:W-:-:S05]  /*e110*/  F2FP.F16.F32.PACK_AB R76, R20, R19 ;  /* 0x00000013144c723e */ /* 0x000fca00000000ff */
[----:B------:R-:W-:Y:S01]  /*e120*/  MUFU.EX2 R123, R123 ;  /* 0x0000007b007b7308 */ /* 0x000fe20000000800 */
[----:B------:R-:W-:Y:S02]  /*e130*/  WARPGROUP.DEPBAR.LE gsb0, 0x0 ;  /* 0x00008000000079c5 */ /* 0x000fe40000010000 */
[----:B------:R-:W-:-:S05]  /*e140*/  WARPGROUP.ARRIVE ;  /* 0x00000000000079c5 */ /* 0x000fca0000000000 */
[----:B------:R-:W-:Y:S01]  /*e150*/  MUFU.EX2 R78, R120 ;  /* 0x00000078004e7308 */ /* 0x000fe20000000800 */
[----:B------:R-:W-:Y:S01]  /*e160*/  HGMMA.64x96x16.F32 R24, gdesc[UR32].tnspB, R24, gsb0 ;  /* 0x41600000201879f0 */ /* 0x000fe20008000818 */
[----:B------:R-:W-:Y:S02]  /*e170*/  UIADD3 UR32, UR10, 0xc00, URZ ;  /* 0x00000c000a207890 */ /* 0x000fe4000fffe03f */
[----:B------:R-:W-:-:S04]  /*e180*/  UIADD3 UR34, UR11, 0x200, URZ ;  /* 0x000002000b227890 */ /* 0x000fc8000fffe03f */
[----:B------:R-:W-:Y:S01]  /*e190*/  MUFU.EX2 R79, R126 ;  /* 0x0000007e004f7308 */ /* 0x000fe20000000800 */
[----:B------:R-:W-:Y:S01]  /*e1a0*/  UMOV UR33, 0xc0000010 ;  /* 0xc000001000217882 */ /* 0x000fe20000000000 */
[----:B------:R-:W-:-:S06]  /*e1b0*/  UMOV UR35, 0x80000020 ;  /* 0x8000002000237882 */ /* 0x000fcc0000000000 */
        /* <DEDUP_REMOVED lines=60> */
[----:B------:R-:W-:Y:S01]  /*e580*/  UIADD3 UR7, UR38, -0x1, URZ ;  /* 0xffffffff26077890 */ /* 0x000fe2000fffe03f */
[-C--:B------:R-:W-:Y:S01]  /*e590*/  FMUL.FTZ R66, R66, R4.reuse ;  /* 0x0000000442427220 */ /* 0x080fe20000410000 */
[----:B------:R-:W-:Y:S01]  /*e5a0*/  MUFU.EX2 R87, R87 ;  /* 0x0000005700577308 */ /* 0x000fe20000000800 */
[-C--:B------:R-:W-:Y:S01]  /*e5b0*/  FMUL.FTZ R67, R67, R4.reuse ;  /* 0x0000000443437220 */ /* 0x080fe20000410000 */
[----:B------:R-:W-:Y:S01]  /*e5c0*/  @!P1 LEA R7, R7, UR37, 0x3 ;  /* 0x0000002507079c11 */ /* 0x000fe2000f8e18ff */
[-C--:B------:R-:W-:Y:S01]  /*e5d0*/  FMUL.FTZ R70, R70, R4.reuse ;  /* 0x0000000446467220 */ /* 0x080fe20000410000 */
[----:B------:R-:W-:Y:S01]  /*e5e0*/  FMUL.FTZ R71, R71, R4 ;  /* 0x0000000447477220 */ /* 0x000fe20000410000 */
[----:B------:R-:W-:Y:S01]  /*e5f0*/  UMOV UR38, UR7 ;  /* 0x0000000700267c82 */ /* 0x000fe20008000000 */
[----:B------:R-:W-:Y:S01]  /*e600*/  UMOV UR7, UR36 ;  /* 0x0000002400077c82 */ /* 0x000fe20008000000 */
        /* <DEDUP_REMOVED lines=19> */
[----:B0-----:R-:W-:Y:S01]  /*e740*/  MUFU.EX2 R7, R115 ;  /* 0x0000007300077308 */ /* 0x001fe20000000800 */
[-C--:B------:R-:W-:Y:S01]  /*e750*/  FMUL.FTZ R49, R49, R131.reuse ;  /* 0x0000008331317220 */ /* 0x080fe20000410000 */
[-C--:B------:R-:W-:Y:S01]  /*e760*/  FMUL.FTZ R52, R52, R131.reuse ;  /* 0x0000008334347220 */ /* 0x080fe20000410000 */
[-C--:B------:R-:W-:Y:S01]  /*e770*/  FMUL.FTZ R53, R53, R131.reuse ;  /* 0x0000008335357220 */ /* 0x080fe20000410000 */
[-C--:B------:R-:W-:Y:S01]  /*e780*/  FMUL.FTZ R56, R56, R131.reuse ;  /* 0x0000008338387220 */ /* 0x080fe20000410000 */
[-C--:B------:R-:W-:Y:S01]  /*e790*/  FMUL.FTZ R57, R57, R131.reuse ;  /* 0x0000008339397220 */ /* 0x080fe20000410000 */
[----:B------:R-:W-:Y:S01]  /*e7a0*/  FMUL.FTZ R60, R60, R131 ;  /* 0x000000833c3c7220 */ /* 0x000fe20000410000 */
[----:B-1----:R-:W-:Y:S01]  /*e7b0*/  F2FP.F16.F32.PACK_AB R12, R6, R5 ;  /* 0x00000005060c723e */ /* 0x002fe200000000ff */
[----:B------:R-:W0:Y:S01]  /*e7c0*/  MUFU.EX2 R13, R77 ;  /* 0x0000004d000d7308 */ /* 0x000e220000000800 */
[-C--:B------:R-:W-:Y:S01]  /*e7d0*/  FMUL.FTZ R61, R61, R131.reuse ;  /* 0x000000833d3d7220 */ /* 0x080fe20000410000 */
[-C--:B------:R-:W-:Y:S01]  /*e7e0*/  FMUL.FTZ R64, R64, R131.reuse ;  /* 0x0000008340407220 */ /* 0x080fe20000410000 */
[-C--:B------:R-:W-:Y:S01]  /*e7f0*/  FMUL.FTZ R65, R65, R131.reuse ;  /* 0x0000008341417220 */ /* 0x080fe20000410000 */
[-C--:B------:R-:W-:Y:S01]  /*e800*/  FMUL.FTZ R68, R68, R131.reuse ;  /* 0x0000008344447220 */ /* 0x080fe20000410000 */
[----:B------:R-:W-:Y:S01]  /*e810*/  FMUL.FTZ R69, R69, R131 ;  /* 0x0000008345457220 */ /* 0x000fe20000410000 */
[----:B------:R-:W-:-:S02]  /*e820*/  IMAD.MOV.U32 R4, RZ, RZ, R74 ;  /* 0x000000ffff047224 */ /* 0x000fc400078e004a */
[----:B------:R-:W1:Y:S08]  /*e830*/  MUFU.EX2 R14, R17 ;  /* 0x00000011000e7308 */ /* 0x000e700000000800 */
[----:B------:R-:W2:Y:S01]  /*e840*/  MUFU.EX2 R15, R129 ;  /* 0x00000081000f7308 */ /* 0x000ea20000000800 */
[----:B0-----:R-:W-:Y:S01]  /*e850*/  FADD.FTZ R0, R13, R0 ;  /* 0x000000000d007221 */ /* 0x001fe20000010000 */
[----:B------:R-:W-:-:S03]  /*e860*/  F2FP.F16.F32.PACK_AB R13, R128, R13 ;  /* 0x0000000d800d723e */ /* 0x000fc600000000ff */
[----:B------:R-:W-:-:S03]  /*e870*/  FADD.FTZ R0, R128, R0 ;  /* 0x0000000080007221 */ /* 0x000fc60000010000 */
[----:B------:R-:W0:Y:S01]  /*e880*/  MUFU.EX2 R77, R122 ;  /* 0x0000007a004d7308 */ /* 0x000e220000000800 */
[C---:B-1----:R-:W-:Y:S01]  /*e890*/  FADD.FTZ R11, R14.reuse, R11 ;  /* 0x0000000b0e0b7221 */ /* 0x042fe20000010000 */
[----:B------:R-:W-:-:S03]  /*e8a0*/  F2FP.F16.F32.PACK_AB R14, R14, R10 ;  /* 0x0000000a0e0e723e */ /* 0x000fc600000000ff */
[----:B------:R-:W-:-:S03]  /*e8b0*/  FADD.FTZ R11, R19, R11 ;  /* 0x0000000b130b7221 */ /* 0x000fc60000010000 */
[----:B------:R-:W1:Y:S01]  /*e8c0*/  MUFU.EX2 R115, R119 ;  /* 0x0000007700737308 */ /* 0x000e620000000800 */
[----:B--2---:R-:W-:Y:S01]  /*e8d0*/  FADD.FTZ R0, R15, R0 ;  /* 0x000000000f007221 */ /* 0x004fe20000010000 */
[----:B------:R-:W-:Y:S01]  /*e8e0*/  FADD.FTZ R11, R20, R11 ;  /* 0x0000000b140b7221 */ /* 0x000fe20000010000 */
[C---:B------:R-:W-:Y:S02]  /*e8f0*/  F2FP.F16.F32.PACK_AB R15, R130.reuse, R15 ;  /* 0x0000000f820f723e */ /* 0x040fe400000000ff */
[----:B------:R-:W-:Y:S01]  /*e900*/  FADD.FTZ R0, R130, R0 ;  /* 0x0000000082007221 */ /* 0x000fe20000010000 */
[----:B------:R-:W-:Y:S02]  /*e910*/  FADD.FTZ R6, R21, R11 ;  /* 0x0000000b15067221 */ /* 0x000fe40000010000 */
[----:B------:R2:W-:Y:S01]  /*e920*/  STSM.16.M88.4 [R2+0x25b00], R12 ;  /* 0x025b000c02007844 */ /* 0x0005e20000000200 */
[----:B0-----:R-:W-:Y:S01]  /*e930*/  FADD.FTZ R0, R77, R0 ;  /* 0x000000004d007221 */ /* 0x001fe20000010000 */
[----:B------:R-:W-:Y:S01]  /*e940*/  FADD.FTZ R6, R78, R6 ;  /* 0x000000064e067221 */ /* 0x000fe20000010000 */
[----:B------:R-:W-:Y:S01]  /*e950*/  MUFU.EX2 R85, R85 ;  /* 0x0000005500557308 */ /* 0x000fe20000000800 */
[C---:B------:R-:W-:Y:S01]  /*e960*/  F2FP.F16.F32.PACK_AB R77, R123.reuse, R77 ;  /* 0x0000004d7b4d723e */ /* 0x040fe200000000ff */
[----:B------:R-:W-:Y:S01]  /*e970*/  FADD.FTZ R5, R123, R0 ;  /* 0x000000007b057221 */ /* 0x000fe20000010000 */
[----:B------:R-:W-:Y:S01]  /*e980*/  FADD.FTZ R6, R112, R6 ;  /* 0x0000000670067221 */ /* 0x000fe20000010000 */
[----:B------:R-:W-:-:S02]  /*e990*/  F2FP.F16.F32.PACK_AB R112, R113, R112 ;  /* 0x000000707170723e */ /* 0x000fc400000000ff */
[----:B------:R-:W-:Y:S01]  /*e9a0*/  FADD.FTZ R5, R79, R5 ;  /* 0x000000054f057221 */ /* 0x000fe20000010000 */
[----:B------:R-:W-:Y:S01]  /*e9b0*/  FADD.FTZ R6, R113, R6 ;  /* 0x0000000671067221 */ /* 0x000fe20000010000 */
[----:B------:R-:W-:Y:S01]  /*e9c0*/  F2FP.F16.F32.PACK_AB R113, R7, R114 ;  /* 0x000000720771723e */ /* 0x000fe200000000ff */
[----:B------:R-:W0:Y:S01]  /*e9d0*/  MUFU.EX2 R0, R91 ;  /* 0x0000005b00007308 */ /* 0x000e220000000800 */
[----:B------:R-:W-:Y:S01]  /*e9e0*/  FADD.FTZ R5, R127, R5 ;  /* 0x000000057f057221 */ /* 0x000fe20000010000 */
[----:B------:R-:W-:Y:S01]  /*e9f0*/  FADD.FTZ R6, R116, R6 ;  /* 0x0000000674067221 */ /* 0x000fe20000010000 */
[----:B------:R-:W-:Y:S02]  /*ea00*/  F2FP.F16.F32.PACK_AB R78, R78, R21 ;  /* 0x000000154e4e723e */ /* 0x000fe400000000ff */
[----:B------:R-:W-:Y:S01]  /*ea10*/  FADD.FTZ R5, R114, R5 ;  /* 0x0000000572057221 */ /* 0x000fe20000010000 */
[----:B------:R-:W-:Y:S01]  /*ea20*/  FADD.FTZ R6, R117, R6 ;  /* 0x0000000675067221 */ /* 0x000fe20000010000 */
[----:B------:R-:W-:Y:S01]  /*ea30*/  F2FP.F16.F32.PACK_AB R79, R127, R79 ;  /* 0x0000004f7f4f723e */ /* 0x000fe200000000ff */
[----:B------:R-:W3:Y:S01]  /*ea40*/  MUFU.EX2 R91, R94 ;  /* 0x0000005e005b7308 */ /* 0x000ee20000000800 */
[----:B------:R-:W-:Y:S01]  /*ea50*/  FADD.FTZ R5, R7, R5 ;  /* 0x0000000507057221 */ /* 0x000fe20000010000 */
[----:B------:R-:W-:Y:S01]  /*ea60*/  FADD.FTZ R6, R104, R6 ;  /* 0x0000000668067221 */ /* 0x000fe20000010000 */
[----:B------:R-:W-:Y:S01]  /*ea70*/  F2FP.F16.F32.PACK_AB R104, R105, R104 ;  /* 0x000000686968723e */ /* 0x000fe200000000ff */
[----:B------:R4:W-:Y:S01]  /*ea80*/  STSM.16.M88.4 [R2+0x27300], R76 ;  /* 0x0273004c02007844 */ /* 0x0009e20000000200 */
[----:B-1----:R-:W-:Y:S01]  /*ea90*/  FADD.FTZ R5, R115, R5 ;  /* 0x0000000573057221 */ /* 0x002fe20000010000 */
[----:B------:R-:W-:Y:S01]  /*eaa0*/  FADD.FTZ R6, R105, R6 ;  /* 0x0000000669067221 */ /* 0x000fe20000010000 */
[----:B------:R-:W-:Y:S01]  /*eab0*/  F2FP.F16.F32.PACK_AB R105, R106, R3 ;  /* 0x000000036a69723e */ /* 0x000fe200000000ff */
[----:B--2---:R-:W-:Y:S01]  /*eac0*/  MUFU.EX2 R13, R111 ;  /* 0x0000006f000d7308 */ /* 0x004fe20000000800 */
        /* <DEDUP_REMOVED lines=9> */
[----:B------:R-:W-:Y:S01]  /*eb60*/  F2FP.F16.F32.PACK_AB R96, R97, R96 ;  /* 0x000000606160723e */ /* 0x000fe200000000ff */
[----:B------:R4:W-:Y:S01]  /*eb70*/  STSM.16.M88.4 [R2+0x28b00], R112 ;  /* 0x028b007002007844 */ /* 0x0009e20000000200 */
[----:B------:R-:W-:Y:S01]  /*eb80*/  FADD.FTZ R5, R107, R8 ;  /* 0x000000086b057221 */ /* 0x000fe20000010000 */
[----:B------:R-:W-:Y:S01]  /*eb90*/  FADD.FTZ R7, R97, R6 ;  /* 0x0000000661077221 */ /* 0x000fe20000010000 */
[----:B------:R-:W-:Y:S01]  /*eba0*/  F2FP.F16.F32.PACK_AB R106, R109, R108 ;  /* 0x0000006c6d6a723e */ /* 0x000fe200000000ff */
[----:B------:R-:W1:Y:S01]  /*ebb0*/  MUFU.EX2 R121, R121 ;  /* 0x0000007900797308 */ /* 0x000e620000000800 */
[----:B------:R-:W-:Y:S01]  /*ebc0*/  FADD.FTZ R5, R110, R5 ;  /* 0x000000056e057221 */ /* 0x000fe20000010000 */
[----:B------:R-:W-:Y:S01]  /*ebd0*/  FADD.FTZ R8, R100, R7 ;  /* 0x0000000764087221 */ /* 0x000fe20000010000 */
[----:B------:R-:W-:-:S02]  /*ebe0*/  F2FP.F16.F32.PACK_AB R107, R110, R107 ;  /* 0x0000006b6e6b723e */ /* 0x000fc400000000ff */
[----:B------:R-:W-:Y:S01]  /*ebf0*/  FADD.FTZ R6, R98, R5 ;  /* 0x0000000562067221 */ /* 0x000fe20000010000 */
[----:B------:R-:W-:Y:S01]  /*ec00*/  FADD.FTZ R7, R101, R8 ;  /* 0x0000000865077221 */ /* 0x000fe20000010000 */
[C---:B------:R-:W-:Y:S01]  /*ec10*/  F2FP.F16.F32.PACK_AB R97, R99.reuse, R98 ;  /* 0x000000626361723e */ /* 0x040fe200000000ff */
[----:B------:R-:W-:Y:S01]  /*ec20*/  MUFU.EX2 R124, R124 ;  /* 0x0000007c007c7308 */ /* 0x000fe20000000800 */
[----:B------:R-:W-:Y:S01]  /*ec30*/  FADD.FTZ R5, R99, R6 ;  /* 0x0000000663057221 */ /* 0x000fe20000010000 */
[----:B------:R-:W-:Y:S01]  /*ec40*/  FADD.FTZ R8, R88, R7 ;  /* 0x0000000758087221 */ /* 0x000fe20000010000 */
[C---:B------:R-:W-:Y:S01]  /*ec50*/  F2FP.F16.F32.PACK_AB R88, R89.reuse, R88 ;  /* 0x000000585958723e */ /* 0x040fe200000000ff */
[----:B------:R4:W-:Y:S01]  /*ec60*/  STSM.16.M88.4 [R2+0x2a300], R104 ;  /* 0x02a3006802007844 */ /* 0x0009e20000000200 */
[----:B------:R-:W-:Y:S01]  /*ec70*/  FADD.FTZ R6, R102, R5 ;  /* 0x0000000566067221 */ /* 0x000fe20000010000 */
[----:B------:R-:W-:Y:S01]  /*ec80*/  FADD.FTZ R5, R89, R8 ;  /* 0x0000000859057221 */ /* 0x000fe20000010000 */
[----:B0-----:R-:W-:Y:S01]  /*ec90*/  F2FP.F16.F32.PACK_AB R89, R0, R90 ;  /* 0x0000005a0059723e */ /* 0x001fe200000000ff */
[----:B------:R-:W0:Y:S01]  /*eca0*/  MUFU.EX2 R125, R125 ;  /* 0x0000007d007d7308 */ /* 0x000e220000000800 */
[----:B------:R-:W-:Y:S01]  /*ecb0*/  FADD.FTZ R3, R103, R6 ;  /* 0x0000000667037221 */ /* 0x000fe20000010000 */
[----:B------:R-:W-:Y:S01]  /*ecc0*/  FADD.FTZ R6, R92, R5 ;  /* 0x000000055c067221 */ /* 0x000fe20000010000 */
[----:B------:R-:W-:-:S02]  /*ecd0*/  F2FP.F16.F32.PACK_AB R98, R101, R100 ;  /* 0x000000646562723e */ /* 0x000fc400000000ff */
[----:B------:R-:W-:Y:S01]  /*ece0*/  FADD.FTZ R3, R90, R3 ;  /* 0x000000035a037221 */ /* 0x000fe20000010000 */
[----:B------:R-:W-:Y:S02]  /*ecf0*/  F2FP.F16.F32.PACK_AB R99, R103, R102 ;  /* 0x000000666763723e */ /* 0x000fe400000000ff */
[----:B------:R-:W-:Y:S01]  /*ed00*/  MUFU.EX2 R133, R133 ;  /* 0x0000008500857308 */ /* 0x000fe20000000800 */
[----:B------:R-:W-:Y:S01]  /*ed10*/  FADD.FTZ R8, R0, R3 ;  /* 0x0000000300087221 */ /* 0x000fe20000010000 */
[C---:B------:R-:W-:Y:S01]  /*ed20*/  FADD.FTZ R3, R93.reuse, R6 ;  /* 0x000000065d037221 */ /* 0x040fe20000010000 */
[----:B------:R-:W-:Y:S01]  /*ed30*/  F2FP.F16.F32.PACK_AB R90, R93, R92 ;  /* 0x0000005c5d5a723e */ /* 0x000fe200000000ff */
[----:B------:R4:W-:Y:S01]  /*ed40*/  STSM.16.M88.4 [R2+0x2bb00], R96 ;  /* 0x02bb006002007844 */ /* 0x0009e20000000200 */
[----:B---3--:R-:W-:Y:S01]  /*ed50*/  FADD.FTZ R8, R91, R8 ;  /* 0x000000085b087221 */ /* 0x008fe20000010000 */
[----:B------:R-:W-:Y:S01]  /*ed60*/  FADD.FTZ R10, R80, R3 ;  /* 0x00000003500a7221 */ /* 0x000fe20000010000 */
[----:B------:R-:W-:Y:S01]  /*ed70*/  F2FP.F16.F32.PACK_AB R80, R81, R80 ;  /* 0x000000505150723e */ /* 0x000fe200000000ff */
[----:B------:R-:W2:Y:S01]  /*ed80*/  MUFU.EX2 R6, R75 ;  /* 0x0000004b00067308 */ /* 0x000ea20000000800 */
[----:B------:R-:W-:Y:S01]  /*ed90*/  FADD.FTZ R3, R95, R8 ;  /* 0x000000085f037221 */ /* 0x000fe20000010000 */
[----:B------:R-:W-:Y:S01]  /*eda0*/  FADD.FTZ R5, R81, R10 ;  /* 0x0000000a51057221 */ /* 0x000fe20000010000 */
[----:B------:R-:W-:-:S02]  /*edb0*/  F2FP.F16.F32.PACK_AB R91, R95, R91 ;  /* 0x0000005b5f5b723e */ /* 0x000fc400000000ff */
[----:B------:R-:W-:Y:S01]  /*edc0*/  FADD.FTZ R8, R82, R3 ;  /* 0x0000000352087221 */ /* 0x000fe20000010000 */
[C---:B------:R-:W-:Y:S01]  /*edd0*/  F2FP.F16.F32.PACK_AB R81, R83.reuse, R82 ;  /* 0x000000525351723e */ /* 0x040fe200000000ff */
[----:B------:R-:W-:Y:S01]  /*ede0*/  FADD.FTZ R10, R84, R5 ;  /* 0x00000005540a7221 */ /* 0x000fe20000010000 */
[----:B------:R-:W3:Y:S01]  /*edf0*/  MUFU.EX2 R118, R118 ;  /* 0x0000007600767308 */ /* 0x000ee20000000800 */
[----:B------:R-:W-:Y:S01]  /*ee00*/  FADD.FTZ R3, R83, R8 ;  /* 0x0000000853037221 */ /* 0x000fe20000010000 */
[----:B------:R-:W-:Y:S01]  /*ee10*/  F2FP.F16.F32.PACK_AB R82, R85, R84 ;  /* 0x000000545552723e */ /* 0x000fe200000000ff */
[----:B------:R4:W-:Y:S01]  /*ee20*/  STSM.16.M88.4 [R2+0x2d300], R88 ;  /* 0x02d3005802007844 */ /* 0x0009e20000000200 */
[----:B------:R-:W-:Y:S01]  /*ee30*/  F2FP.F16.F32.PACK_AB R83, R87, R86 ;  /* 0x000000565753723e */ /* 0x000fe200000000ff */
[----:B------:R-:W-:Y:S01]  /*ee40*/  FADD.FTZ R0, R86, R3 ;  /* 0x0000000356007221 */ /* 0x000fe20000010000 */
[----:B-1----:R-:W-:Y:S01]  /*ee50*/  F2FP.F16.F32.PACK_AB R12, R121, R72 ;  /* 0x00000048790c723e */ /* 0x002fe200000000ff */
[----:B------:R-:W-:Y:S01]  /*ee60*/  FADD.FTZ R5, R85, R10 ;  /* 0x0000000a55057221 */ /* 0x000fe20000010000 */
[----:B0-----:R-:W-:Y:S01]  /*ee70*/  F2FP.F16.F32.PACK_AB R14, R125, R124 ;  /* 0x0000007c7d0e723e */ /* 0x001fe200000000ff */
[----:B------:R-:W-:Y:S01]  /*ee80*/  FADD.FTZ R0, R87, R0 ;  /* 0x0000000057007221 */ /* 0x000fe20000010000 */
[----:B------:R4:W-:Y:S01]  /*ee90*/  STSM.16.M88.4 [R2+0x2eb00], R80 ;  /* 0x02eb005002007844 */ /* 0x0009e20000000200 */
[----:B------:R-:W-:-:S02]  /*eea0*/  FADD.FTZ R8, R72, R5 ;  /* 0x0000000548087221 */ /* 0x000fc40000010000 */
[----:B------:R-:W-:Y:S01]  /*eeb0*/  FADD.FTZ R3, R13, R0 ;  /* 0x000000000d037221 */ /* 0x000fe20000010000 */
[----:B--2---:R-:W-:Y:S01]  /*eec0*/  F2FP.F16.F32.PACK_AB R13, R6, R13 ;  /* 0x0000000d060d723e */ /* 0x004fe200000000ff */
[----:B------:R-:W-:Y:S01]  /*eed0*/  FADD.FTZ R5, R121, R8 ;  /* 0x0000000879057221 */ /* 0x000fe20000010000 */
[----:B---3--:R-:W-:Y:S01]  /*eee0*/  F2FP.F16.F32.PACK_AB R15, R118, R133 ;  /* 0x00000085760f723e */ /* 0x008fe200000000ff */
[----:B------:R-:W-:Y:S02]  /*eef0*/  FADD.FTZ R0, R6, R3 ;  /* 0x0000000306007221 */ /* 0x000fe40000010000 */
[----:B------:R-:W-:Y:S01]  /*ef00*/  FADD.FTZ R8, R124, R5 ;  /* 0x000000057c087221 */ /* 0x000fe20000010000 */
[----:B------:R-:W-:Y:S01]  /*ef10*/  IMAD.MOV.U32 R5, RZ, RZ, R9 ;  /* 0x000000ffff057224 */ /* 0x000fe200078e0009 */
[----:B------:R4:W-:Y:S01]  /*ef20*/  STSM.16.M88.4 [R2+0x30300], R12 ;  /* 0x0303000c02007844 */ /* 0x0009e20000000200 */
[----:B------:R-:W-:Y:S01]  /*ef30*/  FADD.FTZ R0, R133, R0 ;  /* 0x0000000085007221 */ /* 0x000fe20000010000 */
[----:B------:R-:W-:Y:S01]  /*ef40*/  FADD.FTZ R3, R125, R8 ;  /* 0x000000087d037221 */ /* 0x000fe20000010000 */
[----:B------:R-:W-:Y:S01]  /*ef50*/  @!PT LDS RZ, [RZ] ;  /* 0x00000000fffff984 */ /* 0x000fe20000000800 */
[----:B------:R-:W-:Y:S01]  /*ef60*/  @!PT LDS RZ, [RZ] ;  /* 0x00000000fffff984 */ /* 0x000fe20000000800 */
[----:B------:R-:W-:Y:S01]  /*ef70*/  @!PT LDS RZ, [RZ] ;  /* 0x00000000fffff984 */ /* 0x000fe20000000800 */
[----:B------:R-:W-:Y:S01]  /*ef80*/  @!PT LDS RZ, [RZ] ;  /* 0x00000000fffff984 */ /* 0x000fe20000000800 */
[----:B------:R0:W-:Y:S06]  /*ef90*/  MEMBAR.ALL.CTA ;  /* 0x0000000000007992 */ /* 0x0001ec0000008000 */
[----:B0-----:R-:W0:Y:S01]  /*efa0*/  FENCE.VIEW.ASYNC.S ;  /* 0x00000000000073c6 */ /* 0x001e220000000000 */
[----:B------:R-:W-:Y:S01]  /*efb0*/  FADD.FTZ R0, R118, R0 ;  /* 0x0000000076007221 */ /* 0x000fe20000010000 */
[----:B0-----:R-:W-:Y:S01]  /*efc0*/  NOP ;  /* 0x0000000000007918 */ /* 0x001fe20000000000 */
[----:B------:R-:W-:Y:S05]  /*efd0*/  @P2 BRA `(.L_x_2109) ;  /* 0xffffffbc00e82947 */ /* 0x000fea000383ffff */
.L_x_2100:
[----:B------:R-:W-:Y:S06]  /*efe0*/  BAR.ARV 0x8, 0x200 ;  /* 0x0208000000007b1d */ /* 0x000fec0000002000 */
[----:B------:R-:W-:Y:S05]  /*eff0*/  @!P0 BRA `(.L_x_2110) ;  /* 0x0000000000048947 */ /* 0x000fea0003800000 */
[----:B------:R-:W-:Y:S01]  /*f000*/  BPT.TRAP 0x1 ;  /* 0x000000040000795c */ /* 0x000fe20000300000 */
.L_x_2110:
[----:B------:R-:W-:Y:S01]  /*f010*/  ULEA UR6, UR36, UR37, 0x3 ;  /* 0x0000002524067291 */ /* 0x000fe2000f8e183f */
[----:B------:R-:W-:-:S05]  /*f020*/  IMAD.U32 R4, RZ, RZ, UR60 ;  /* 0x0000003cff047e24 */ /* 0x000fca000f8e00ff */
[----:B------:R-:W-:-:S04]  /*f030*/  SHF.L.U32 R4, R4, 0x1f, RZ ;  /* 0x0000001f04047819 */ /* 0x000fc800000006ff */
[----:B------:R1:W2:Y:S01]  /*f040*/  SYNCS.PHASECHK.TRANS64.TRYWAIT P2, [UR6+0x31c50], R4 ;  /* 0x031c5004ff0075a7 */ /* 0x0002a20008040146 */
[----:B------:R-:W-:Y:S05]  /*f050*/  @!P0 BRA `(.L_x_2111) ;  /* 0x0000000000048947 */ /* 0x000fea0003800000 */
[----:B------:R-:W-:Y:S01]  /*f060*/  BPT.TRAP 0x1 ;  /* 0x000000040000795c */ /* 0x000fe20000300000 */
.L_x_2111:
[----:B--2---:R-:W-:Y:S05]  /*f070*/  @P2 BRA `(.L_x_2112) ;  /* 0x0000000000082947 */ /* 0x004fea0003800000 */
[----:B------:R-:W2:Y:S02]  /*f080*/  SYNCS.PHASECHK.TRANS64.TRYWAIT P0, [UR6+0x31c50], R4 ;  /* 0x031c5004ff0075a7 */ /* 0x000ea40008000146 */
[----:B--2---:R-:W-:Y:S05]  /*f090*/  @!P0 BRA `(.L_x_2113) ;  /* 0x000000a800708947 */ /* 0x004fea0003800000 */
.L_x_2112:
[----:B------:R-:W-:Y:S01]  /*f0a0*/  UIADD3 UR37, UR37, 0x200, URZ ;  /* 0x0000020025257890 */ /* 0x000fe2000fffe03f */
[----:B--2---:R-:W2:Y:S01]  /*f0b0*/  LDL.LU R5, [R1+0x1c] ;  /* 0x00001c0001057983 */ /* 0x004ea20000300800 */
[----:B------:R-:W-:Y:S01]  /*f0c0*/  ULOP3.LUT UR61, UR61, 0x10000, URZ, 0xfc, !UPT ;  /* 0x000100003d3d7892 */ /* 0x000fe2000f8efc3f */
[----:B------:R-:W-:Y:S01]  /*f0d0*/  WARPGROUP.ARRIVE ;  /* 0x00000000000079c5 */ /* 0x000fe20000000000 */
[----:B------:R-:W-:Y:S01]  /*f0e0*/  USHF.R.U32.HI UR37, URZ, 0x4, UR37 ;  /* 0x000000043f257899 */ /* 0x000fe20008011625 */
[----:B-1----:R-:W1:Y:S01]  /*f0f0*/  SHFL.BFLY PT, R4, R3, 0x2, 0x1f ;  /* 0x0c401f0003047f89 */ /* 0x002e6200000e0000 */
[----:B------:R-:W-:Y:S01]  /*f100*/  UMOV UR9, 0xc0000010 ;  /* 0xc000001000097882 */ /* 0x000fe20000000000 */
[----:B------:R-:W-:Y:S01]  /*f110*/  UMOV UR11, 0x80000020 ;  /* 0x80000020000b7882 */ /* 0x000fe20000000000 */
[----:B------:R-:W-:Y:S01]  /*f120*/  ULOP3.LUT UR37, UR37, 0x3fff, URZ, 0xc0, !UPT ;  /* 0x00003fff25257892 */ /* 0x000fe2000f8ec03f */
[----:B------:R-:W-:Y:S01]  /*f130*/  IMAD.MOV.U32 R8, RZ, RZ, RZ ;  /* 0x000000ffff087224 */ /* 0x000fe200078e00ff */
[----:B------:R-:W-:Y:S01]  /*f140*/  UMOV UR8, UR61 ;  /* 0x0000003d00087c82 */ /* 0x000fe20008000000 */
[----:B0---4-:R-:W-:Y:S01]  /*f150*/  IMAD.U32 R14, RZ, RZ, UR4 ;  /* 0x00000004ff0e7e24 */ /* 0x011fe2000f8e00ff */
        /* <DEDUP_REMOVED lines=8> */
[----:B-1----:R-:W-:Y:S01]  /*f1e0*/  FADD.FTZ R4, R4, R3 ;  /* 0x0000000304047221 */ /* 0x002fe20000010000 */
[----:B------:R-:W-:Y:S01]  /*f1f0*/  UMOV UR9, 0xc0000010 ;  /* 0xc000001000097882 */ /* 0x000fe20000000000 */
[----:B------:R-:W-:Y:S01]  /*f200*/  UMOV UR11, 0x80000020 ;  /* 0x80000020000b7882 */ /* 0x000fe20000000000 */
[----:B------:R-:W-:Y:S01]  /*f210*/  IMAD.MOV.U32 R3, RZ, RZ, -0x800000 ;  /* 0xff800000ff037424 */ /* 0x000fe200078e00ff */
        /* <DEDUP_REMOVED lines=15> */
[----:B--2---:R-:W-:Y:S02]  /*f310*/  R2UR UR7, R5 ;  /* 0x00000000050772ca */ /* 0x004fe400000e0000 */
[----:B------:R-:W0:Y:S11]  /*f320*/  SHFL.BFLY PT, R5, R0, 0x2, 0x1f ;  /* 0x0c401f0000057f89 */ /* 0x000e3600000e0000 */
[----:B------:R-:W-:Y:S01]  /*f330*/  UIADD3 UR7, UR7, 0x1, URZ ;  /* 0x0000000107077890 */ /* 0x000fe2000fffe03f */
[----:B0-----:R-:W-:Y:S01]  /*f340*/  FADD.FTZ R6, R5, R0 ;  /* 0x0000000005067221 */ /* 0x001fe20000010000 */
[----:B------:R-:W-:Y:S01]  /*f350*/  IMAD.MOV.U32 R0, RZ, RZ, -0x800000 ;  /* 0xff800000ff007424 */ /* 0x000fe200078e00ff */
[----:B------:R-:W0:Y:S04]  /*f360*/  SHFL.BFLY PT, R5, R4, 0x1, 0x1f ;  /* 0x0c201f0004057f89 */ /* 0x000e2800000e0000 */
[----:B------:R-:W1:Y:S01]  /*f370*/  SHFL.BFLY PT, R7, R6, 0x1, 0x1f ;  /* 0x0c201f0006077f89 */ /* 0x000e6200000e0000 */
[----:B------:R-:W-:-:S02]  /*f380*/  WARPGROUP.DEPBAR.LE gsb0, 0x0 ;  /* 0x00008000000079c5 */ /* 0x000fc40000010000 */
[----:B------:R-:W-:Y:S01]  /*f390*/  WARPGROUP.ARRIVE ;  /* 0x00000000000079c5 */ /* 0x000fe20000000000 */
[----:B0-----:R-:W-:Y:S01]  /*f3a0*/  FADD.FTZ R11, R4, R5 ;  /* 0x00000005040b7221 */ /* 0x001fe20000010000 */
[----:B------:R-:W-:Y:S01]  /*f3b0*/  IMAD.U32 R4, RZ, RZ, UR4 ;  /* 0x00000004ff047e24 */ /* 0x000fe2000f8e00ff */
[----:B------:R-:W-:-:S03]  /*f3c0*/  USEL UR4, URZ, 0x1, UP0 ;  /* 0x000000013f047887 */ /* 0x000fc60008000000 */
[----:B------:R-:W-:Y:S01]  /*f3d0*/  HGMMA.64x96x16.F32 R24, gdesc[UR8].tnspB, R24, gsb0 ;  /* 0x41600000081879f0 */ /* 0x000fe20008000818 */
[----:B------:R-:W-:Y:S01]  /*f3e0*/  UIADD3 UR8, UR61, 0x600, URZ ;  /* 0x000006003d087890 */ /* 0x000fe2000fffe03f */
[----:B------:R-:W-:Y:S01]  /*f3f0*/  FSETP.NE.FTZ.AND P0, PT, R11, RZ, PT ;  /* 0x000000ff0b00720b */ /* 0x000fe20003f15000 */
[----:B------:R-:W-:Y:S01]  /*f400*/  UIADD3 UR10, UR5, 0x100, URZ ;  /* 0x00000100050a7890 */ /* 0x000fe2000fffe03f */
[----:B-1----:R-:W-:Y:S01]  /*f410*/  FADD.FTZ R12, R6, R7 ;  /* 0x00000007060c7221 */ /* 0x002fe20000010000 */
[----:B------:R-:W-:Y:S01]  /*f420*/  UMOV UR9, 0xc0000010 ;  /* 0xc000001000097882 */ /* 0x000fe20000000000 */
[----:B------:R-:W-:Y:S01]  /*f430*/  UMOV UR11, 0x80000020 ;  /* 0x80000020000b7882 */ /* 0x000fe20000000000 */
[----:B------:R-:W-:Y:S01]  /*f440*/  IMAD.U32 R6, RZ, RZ, UR6 ;  /* 0x00000006ff067e24 */ /* 0x000fe2000f8e00ff */
[----:B------:R-:W-:Y:S01]  /*f450*/  ULOP3.LUT UR60, UR60, UR4, URZ, 0x3c, !UPT ;  /* 0x000000043c3c7292 */ /* 0x000fe2000f8e3c3f */
[----:B------:R-:W-:Y:S01]  /*f460*/  FSETP.NE.FTZ.AND P2, PT, R12, RZ, PT ;  /* 0x000000ff0c00720b */ /* 0x000fe20003f55000 */
[----:B------:R-:W-:-:S02]  /*f470*/  IMAD.MOV.U32 R5, RZ, RZ, RZ ;  /* 0x000000ffff057224 */ /* 0x000fc400078e00ff */
[----:B------:R-:W-:-:S03]  /*f480*/  @!P1 VIADD R6, R6, 0x31c60 ;  /* 0x00031c6006069836 */ /* 0x000fc60000000000 */
[----:B------:R-:W0:Y:S01]  /*f490*/  @P0 MUFU.LG2 R7, R11 ;  /* 0x0000000b00070308 */ /* 0x000e220000000c00 */
[----:B------:R-:W-:Y:S01]  /*f4a0*/  @P0 FMUL.FTZ R4, R4, 0.69314718246459960938 ;  /* 0x3f31721804040820 */ /* 0x000fe20000410000 */
[----:B------:R-:W-:-:S05]  /*f4b0*/  @!P1 PRMT R6, RZ, 0x654, R6 ;  /* 0x00000654ff069816 */ /* 0x000fca0000000006 */
[----:B------:R-:W-:Y:S01]  /*f4c0*/  @P2 FMUL.FTZ R14, R14, 0.69314718246459960938 ;  /* 0x3f3172180e0e2820 */ /* 0x000fe20000410000 */
[----:B------:R-:W1:Y:S08]  /*f4d0*/  @P2 MUFU.LG2 R10, R12 ;  /* 0x0000000c000a2308 */ /* 0x000e700000000c00 */
[----:B------:R1:W2:Y:S01]  /*f4e0*/  @P0 MUFU.RCP R5, R11 ;  /* 0x0000000b00050308 */ /* 0x0002a20000001000 */
[----:B0-----:R-:W-:-:S04]  /*f4f0*/  @P0 FMUL.FTZ R7, R7, 0.69314718246459960938 ;  /* 0x3f31721807070820 */ /* 0x001fc80000410000 */
[----:B------:R-:W-:Y:S01]  /*f500*/  @P0 FFMA.FTZ R0, R4, R9, R7 ;  /* 0x0000000904000223 */ /* 0x000fe20000010007 */
[----:B------:R-:W-:Y:S01]  /*f510*/  IMAD.U32 R4, RZ, RZ, UR7 ;  /* 0x00000007ff047e24 */ /* 0x000fe2000f8e00ff */
[----:B------:R-:W-:Y:S01]  /*f520*/  PLOP3.LUT P0, PT, PT, PT, PT, 0x8, 0x0 ;  /* 0x000000000000781c */ /* 0x000fe20003f0e170 */
[----:B------:R-:W0:Y:S01]  /*f530*/  @P2 MUFU.RCP R8, R12 ;  /* 0x0000000c00082308 */ /* 0x000e220000001000 */
[----:B-1----:R-:W-:Y:S02]  /*f540*/  @P2 FMUL.FTZ R11, R10, 0.69314718246459960938 ;  /* 0x3f3172180a0b2820 */ /* 0x002fe40000410000 */
[----:B------:R1:W-:Y:S02]  /*f550*/  STL [R1+0x1c], R4 ;  /* 0x00001c0401007387 */ /* 0x0003e40000100800 */
        /* <DEDUP_REMOVED lines=82> */
.L_x_2083:
[----:B------:R-:W0:Y:S08]  /*fa80*/  S2UR UR4, SR_CgaCtaId ;  /* 0x00000000000479c3 */ /* 0x000e300000008800 */
[----:B------:R-:W-:Y:S06]  /*fa90*/  BAR.SYNC.DEFER_BLOCKING 0x5, 0x200 ;  /* 0x0148000000007b1d */ /* 0x000fec0000010000 */
[----:B------:R-:W-:Y:S01]  /*faa0*/  UMOV UR37, 0x400 ;  /* 0x0000040000257882 */ /* 0x000fe20000000000 */
[----:B------:R-:W-:Y:S01]  /*fab0*/  BSSY B0, `(.L_x_2114) ;  /* 0x00002c9000007945 */ /* 0x000fe20003800000 */
[----:B0-----:R-:W-:-:S09]  /*fac0*/  ULEA UR37, UR4, UR37, 0x18 ;  /* 0x0000002504257291 */ /* 0x001fd2000f8ec03f */
[----:B------:R-:W0:Y:S02]  /*fad0*/  LDS.128 R4, [UR37+0x31cd0] ;  /* 0x031cd025ff047984 */ /* 0x000e240008000c00 */
[----:B0-----:R-:W-:Y:S02]  /*fae0*/  R2UR UR5, R5 ;  /* 0x00000000050572ca */ /* 0x001fe400000e0000 */
[----:B------:R-:W-:Y:S01]  /*faf0*/  R2UR UR6, R6 ;  /* 0x00000000060672ca */ /* 0x000fe200000e0000 */
[----:B------:R-:W-:Y:S06]  /*fb00*/  BAR.ARV 0x4, 0x200 ;  /* 0x0108000000007b1d */ /* 0x000fec0000002000 */
[----:B------:R-:W-:Y:S08]  /*fb10*/  @P0 BRA `(.L_x_2115) ;  /* 0x0000001c00e40947 */ /* 0x000ff00003800000 */
[----:B------:R-:W2:Y:S01]  /*fb20*/  LDL.LU R9, [R1+0x18] ;  /* 0x0000180001097983 */ /* 0x000ea20000300800 */
[----:B------:R-:W0:Y:S01]  /*fb30*/  S2UR UR4, SR_SWINHI ;  /* 0x00000000000479c3 */ /* 0x000e220000002f00 */
[----:B------:R-:W-:Y:S01]  /*fb40*/  R2UR UR15, R150 ;  /* 0x00000000960f72ca */ /* 0x000fe200000e0000 */
[----:B------:R-:W-:Y:S01]  /*fb50*/  ULDC.64 UR10, c[0x0][0xc00] ;  /* 0x00030000000a7ab9 */ /* 0x000fe20000000a00 */
[----:B------:R-:W3:Y:S01]  /*fb60*/  LDL R8, [R1+0x40] ;  /* 0x0000400001087983 */ /* 0x000ee20000100800 */
[----:B------:R-:W-:-:S03]  /*fb70*/  F2FP.F16.F32.PACK_AB R30, R69, R68 ;  /* 0x00000044451e723e */ /* 0x000fc600000000ff */
[----:B------:R-:W4:Y:S01]  /*fb80*/  LDL R82, [R1+0x8] ;  /* 0x0000080001527983 */ /* 0x000f220000100800 */
[----:B------:R-:W-:Y:S01]  /*fb90*/  ULDC.64 UR20, c[0x0][0x208] ;  /* 0x0000820000147ab9 */ /* 0x000fe20000000a00 */
[----:B------:R-:W-:Y:S02]  /*fba0*/  R2UR UR17, R147 ;  /* 0x00000000931172ca */ /* 0x000fe400000e0000 */
[----:B------:R-:W-:Y:S02]  /*fbb0*/  R2UR UR14, R23 ;  /* 0x00000000170e72ca */ /* 0x000fe400000e0000 */
[----:B------:R-:W-:Y:S01]  /*fbc0*/  R2UR UR16, R149 ;  /* 0x00000000951072ca */ /* 0x000fe200000e0000 */
[----:B------:R-:W-:Y:S01]  /*fbd0*/  UMOV UR8, UR37 ;  /* 0x0000002500087c82 */ /* 0x000fe20008000000 */
[----:B0-----:R-:W-:Y:S01]  /*fbe0*/  UMOV UR9, UR4 ;  /* 0x0000000400097c82 */ /* 0x001fe20008000000 */
[----:B------:R-:W-:Y:S01]  /*fbf0*/  USHF.L.U32 UR4, UR15, 0x2, URZ ;  /* 0x000000020f047899 */ /* 0x000fe2000800063f */
[----:B------:R-:W-:-:S02]  /*fc00*/  IMAD.U32 R4, RZ, RZ, UR8 ;  /* 0x00000008ff047e24 */ /* 0x000fc4000f8e00ff */
[----:B------:R-:W-:Y:S01]  /*fc10*/  IMAD.U32 R5, RZ, RZ, UR9 ;  /* 0x00000009ff057e24 */ /* 0x000fe2000f8e00ff */
[----:B------:R-:W-:Y:S01]  /*fc20*/  UIADD3 UR7, UP0, UR4, UR10, URZ ;  /* 0x0000000a04077290 */ /* 0x000fe2000ff1e03f */
[----:B------:R-:W-:Y:S01]  /*fc30*/  BAR.SYNC.DEFER_BLOCKING 0x1, 0x180 ;  /* 0x0046000000007b1d */ /* 0x000fe20000010000 */
[----:B--2---:R-:W-:Y:S01]  /*fc40*/  R2UR UR13, R9 ;  /* 0x00000000090d72ca */ /* 0x004fe200000e0000 */
[----:B---3--:R-:W-:-:S04]  /*fc50*/  IMAD.WIDE R8, R8, 0x2, R4 ;  /* 0x0000000208087825 */ /* 0x008fc800078e0204 */
[----:B------:R-:W-:Y:S01]  /*fc60*/  UMOV UR18, 0x9b8 ;  /* 0x000009b800127882 */ /* 0x000fe20000000000 */
[----:B----4-:R-:W-:Y:S02]  /*fc70*/  R2UR UR19, R82 ;  /* 0x00000000521372ca */ /* 0x010fe400000e0000 */
[C---:B------:R-:W-:Y:S02]  /*fc80*/  IADD3 R19, P4, R8.reuse, 0x20, RZ ;  /* 0x0000002008137810 */ /* 0x040fe40007f9e0ff */
[----:B------:R-:W-:-:S03]  /*fc90*/  IADD3 R29, P3, R8, 0x3000, RZ ;  /* 0x00003000081d7810 */ /* 0x000fc60007f7e0ff */
[----:B------:R-:W-:Y:S01]  /*fca0*/  USHF.L.U64.HI UR12, UR15, 0x2, UR13 ;  /* 0x000000020f0c7899 */ /* 0x000fe2000801020d */
[----:B------:R-:W-:Y:S01]  /*fcb0*/  LOP3.LUT R6, R19, 0x180, RZ, 0xc0, !PT ;  /* 0x0000018013067812 */ /* 0x000fe200078ec0ff */
[--C-:B------:R-:W-:Y:S01]  /*fcc0*/  IMAD.X R27, RZ, RZ, R9.reuse, P4 ;  /* 0x000000ffff1b7224 */ /* 0x100fe200020e0609 */
[C---:B------:R-:W-:Y:S01]  /*fcd0*/  LOP3.LUT R11, R8.reuse, 0x180, RZ, 0xc0, !PT ;  /* 0x00000180080b7812 */ /* 0x040fe200078ec0ff */
[--C-:B------:R-:W-:Y:S01]  /*fce0*/  IMAD.X R25, RZ, RZ, R9.reuse, P3 ;  /* 0x000000ffff197224 */ /* 0x100fe200018e0609 */
[----:B------:R-:W-:Y:S01]  /*fcf0*/  LOP3.LUT R10, R29, 0x180, RZ, 0xc0, !PT ;  /* 0x000001801d0a7812 */ /* 0x000fe200078ec0ff */
[----:B------:R-:W-:Y:S01]  /*fd00*/  UIADD3.X UR8, UR12, UR11, URZ, UP0, !UPT ;  /* 0x0000000b0c087290 */ /* 0x000fe200087fe43f */
[C---:B------:R-:W-:Y:S02]  /*fd10*/  IADD3 R79, P1, R8.reuse, 0x6000, RZ ;  /* 0x00006000084f7810 */ /* 0x040fe40007f3e0ff */
[----:B------:R-:W-:Y:S02]  /*fd20*/  IADD3 R81, P0, R8, 0x6020, RZ ;  /* 0x0000602008517810 */ /* 0x000fe40007f1e0ff */
[----:B------:R-:W-:Y:S01]  /*fd30*/  SHF.R.U64 R6, R6, 0x3, RZ ;  /* 0x0000000306067819 */ /* 0x000fe200000012ff */
[--C-:B------:R-:W-:Y:S01]  /*fd40*/  IMAD.X R13, RZ, RZ, R9.reuse, P1 ;  /* 0x000000ffff0d7224 */ /* 0x100fe200008e0609 */
[----:B------:R-:W-:Y:S01]  /*fd50*/  IADD3 R31, P2, R8, 0x3020, RZ ;  /* 0x00003020081f7810 */ /* 0x000fe20007f5e0ff */
[----:B------:R-:W-:Y:S01]  /*fd60*/  IMAD.X R15, RZ, RZ, R9, P0 ;  /* 0x000000ffff0f7224 */ /* 0x000fe200000e0609 */
[----:B------:R-:W-:-:S02]  /*fd70*/  SHF.R.U64 R11, R11, 0x3, RZ ;  /* 0x000000030b0b7819 */ /* 0x000fc400000012ff */
[----:B------:R-:W-:Y:S01]  /*fd80*/  SHF.R.U64 R10, R10, 0x3, RZ ;  /* 0x000000030a0a7819 */ /* 0x000fe200000012ff */
[----:B------:R-:W-:Y:S01]  /*fd90*/  IMAD.X R17, RZ, RZ, R9, P2 ;  /* 0x000000ffff117224 */ /* 0x000fe200010e0609 */
[----:B------:R-:W-:Y:S02]  /*fda0*/  LOP3.LUT R26, R6, R19, RZ, 0x3c, !PT ;  /* 0x00000013061a7212 */ /* 0x000fe400078e3cff */
[----:B------:R-:W-:Y:S02]  /*fdb0*/  LOP3.LUT R12, R79, 0x180, RZ, 0xc0, !PT ;  /* 0x000001804f0c7812 */ /* 0x000fe400078ec0ff */
[----:B------:R-:W-:Y:S02]  /*fdc0*/  LOP3.LUT R14, R81, 0x180, RZ, 0xc0, !PT ;  /* 0x00000180510e7812 */ /* 0x000fe400078ec0ff */
[----:B------:R-:W-:Y:S02]  /*fdd0*/  LOP3.LUT R8, R11, R8, RZ, 0x3c, !PT ;  /* 0x000000080b087212 */ /* 0x000fe400078e3cff */
[----:B------:R-:W-:-:S02]  /*fde0*/  LOP3.LUT R6, R31, 0x180, RZ, 0xc0, !PT ;  /* 0x000001801f067812 */ /* 0x000fc400078ec0ff */
[----:B------:R-:W-:Y:S02]  /*fdf0*/  LOP3.LUT R24, R10, R29, RZ, 0x3c, !PT ;  /* 0x0000001d0a187212 */ /* 0x000fe400078e3cff */
[----:B------:R-:W-:Y:S02]  /*fe00*/  SHF.R.U64 R12, R12, 0x3, RZ ;  /* 0x000000030c0c7819 */ /* 0x000fe400000012ff */
[----:B------:R-:W-:Y:S02]  /*fe10*/  SHF.R.U64 R14, R14, 0x3, RZ ;  /* 0x000000030e0e7819 */ /* 0x000fe400000012ff */
[----:B------:R-:W-:Y:S02]  /*fe20*/  MOV R29, R8 ;  /* 0x00000008001d7202 */ /* 0x000fe40000000f00 */
[----:B------:R-:W-:Y:S02]  /*fe30*/  SHF.R.U64 R6, R6, 0x3, RZ ;  /* 0x0000000306067819 */ /* 0x000fe400000012ff */
[----:B------:R-:W-:-:S02]  /*fe40*/  F2FP.F16.F32.PACK_AB R8, R21, R20 ;  /* 0x000000141508723e */ /* 0x000fc400000000ff */
[----:B------:R-:W-:Y:S02]  /*fe50*/  F2FP.F16.F32.PACK_AB R9, R75, R74 ;  /* 0x0000004a4b09723e */ /* 0x000fe400000000ff */
[----:B------:R-:W-:Y:S02]  /*fe60*/  F2FP.F16.F32.PACK_AB R10, R73, R72 ;  /* 0x00000048490a723e */ /* 0x000fe400000000ff */
[----:B------:R-:W-:Y:S02]  /*fe70*/  F2FP.F16.F32.PACK_AB R11, R77, R76 ;  /* 0x0000004c4d0b723e */ /* 0x000fe400000000ff */
[----:B------:R-:W-:Y:S02]  /*fe80*/  MOV R28, R26 ;  /* 0x0000001a001c7202 */ /* 0x000fe40000000f00 */
[----:B------:R-:W-:Y:S01]  /*fe90*/  MOV R80, R24 ;  /* 0x0000001800507202 */ /* 0x000fe20000000f00 */
[----:B------:R0:W-:Y:S01]  /*fea0*/  STSM.16.M88.4 [R29], R8 ;  /* 0x000000081d007844 */ /* 0x0001e20000000200 */
[----:B------:R-:W-:-:S02]  /*feb0*/  LOP3.LUT R12, R12, R79, RZ, 0x3c, !PT ;  /* 0x0000004f0c0c7212 */ /* 0x000fc400078e3cff */
[----:B------:R-:W-:Y:S02]  /*fec0*/  LOP3.LUT R14, R14, R81, RZ, 0x3c, !PT ;  /* 0x000000510e0e7212 */ /* 0x000fe400078e3cff */
[----:B------:R-:W-:Y:S02]  /*fed0*/  F2FP.F16.F32.PACK_AB R24, R33, R32 ;  /* 0x000000202118723e */ /* 0x000fe400000000ff */
[----:B------:R-:W-:Y:S02]  /*fee0*/  F2FP.F16.F32.PACK_AB R25, R35, R34 ;  /* 0x000000222319723e */ /* 0x000fe400000000ff */
[----:B------:R-:W-:Y:S02]  /*fef0*/  F2FP.F16.F32.PACK_AB R26, R37, R36 ;  /* 0x00000024251a723e */ /* 0x000fe400000000ff */
[----:B------:R-:W-:Y:S02]  /*ff00*/  F2FP.F16.F32.PACK_AB R27, R39, R38 ;  /* 0x00000026271b723e */ /* 0x000fe400000000ff */
[----:B------:R-:W-:-:S02]  /*ff10*/  LOP3.LUT R16, R6, R31, RZ, 0x3c, !PT ;  /* 0x0000001f06107212 */ /* 0x000fc400078e3cff */
[----:B------:R-:W-:Y:S01]  /*ff20*/  MOV R6, R12 ;  /* 0x0000000c00067202 */ /* 0x000fe20000000f00 */
[----:B------:R1:W-:Y:S01]  /*ff30*/  STSM.16.M88.4 [R28], R24 ;  /* 0x000000181c007844 */ /* 0x0003e20000000200 */
[----:B------:R-:W-:Y:S02]  /*ff40*/  MOV R19, R14 ;  /* 0x0000000e00137202 */ /* 0x000fe40000000f00 */
[----:B0-----:R-:W-:Y:S02]  /*ff50*/  F2FP.F16.F32.PACK_AB R8, R41, R40 ;  /* 0x000000282908723e */ /* 0x001fe400000000ff */
[----:B------:R-:W-:Y:S02]  /*ff60*/  F2FP.F16.F32.PACK_AB R9, R43, R42 ;  /* 0x0000002a2b09723e */ /* 0x000fe400000000ff */
[----:B------:R-:W-:Y:S02]  /*ff70*/  F2FP.F16.F32.PACK_AB R10, R45, R44 ;  /* 0x0000002c2d0a723e */ /* 0x000fe400000000ff */
[----:B------:R-:W-:-:S02]  /*ff80*/  F2FP.F16.F32.PACK_AB R11, R47, R46 ;  /* 0x0000002e2f0b723e */ /* 0x000fc400000000ff */
[----:B------:R-:W-:Y:S01]  /*ff90*/  MOV R79, R16 ;  /* 0x00000010004f7202 */ /* 0x000fe20000000f00 */
[----:B------:R-:W-:Y:S01]  /*ffa0*/  IMAD.U32 R16, RZ, RZ, UR7 ;  /* 0x00000007ff107e24 */ /* 0x000fe2000f8e00ff */
[----:B------:R-:W-:Y:S01]  /*ffb0*/  F2FP.F16.F32.PACK_AB R12, R49, R48 ;  /* 0x00000030310c723e */ /* 0x000fe200000000ff */
[----:B------:R-:W-:Y:S01]  /*ffc0*/  STSM.16.M88.4 [R80], R8 ;  /* 0x0000000850007844 */ /* 0x000fe20000000200 */
[----:B------:R-:W-:Y:S01]  /*ffd0*/  F2FP.F16.F32.PACK_AB R13, R51, R50 ;  /* 0x00000032330d723e */ /* 0x000fe200000000ff */
[----:B------:R-:W-:Y:S01]  /*ffe0*/  IMAD.U32 R17, RZ, RZ, UR8 ;  /* 0x00000008ff117e24 */ /* 0x000fe2000f8e00ff */
[----:B------:R-:W-:Y:S01]  /*fff0*/  F2FP.F16.F32.PACK_AB R14, R53, R52 ;  /* 0x00000034350e723e */ /* 0x000fe200000000ff */
[----:B------:R-:W-:Y:S01]  /*10000*/  ULDC.64 UR8, c[0x0][0xc08] ;  /* 0x0003020000087ab9 */ /* 0x000fe20000000a00 */
[----:B------:R-:W-:Y:S02]  /*10010*/  F2FP.F16.F32.PACK_AB R15, R55, R54 ;  /* 0x00000036370f723e */ /* 0x000fe400000000ff */
[----:B-1----:R-:W-:-:S02]  /*10020*/  F2FP.F16.F32.PACK_AB R24, R57, R56 ;  /* 0x000000383918723e */ /* 0x002fc400000000ff */
[----:B------:R-:W-:Y:S01]  /*10030*/  F2FP.F16.F32.PACK_AB R25, R59, R58 ;  /* 0x0000003a3b19723e */ /* 0x000fe200000000ff */
[----:B------:R-:W-:Y:S01]  /*10040*/  STSM.16.M88.4 [R79], R12 ;  /* 0x0000000c4f007844 */ /* 0x000fe20000000200 */
[----:B------:R-:W-:Y:S02]  /*10050*/  F2FP.F16.F32.PACK_AB R26, R61, R60 ;  /* 0x0000003c3d1a723e */ /* 0x000fe400000000ff */
[----:B------:R-:W-:Y:S02]  /*10060*/  F2FP.F16.F32.PACK_AB R27, R63, R62 ;  /* 0x0000003e3f1b723e */ /* 0x000fe400000000ff */
[----:B------:R-:W-:Y:S02]  /*10070*/  F2FP.F16.F32.PACK_AB R28, R65, R64 ;  /* 0x00000040411c723e */ /* 0x000fe400000000ff */
[----:B------:R-:W-:Y:S01]  /*10080*/  F2FP.F16.F32.PACK_AB R29, R67, R66 ;  /* 0x00000042431d723e */ /* 0x000fe200000000ff */
[----:B------:R-:W-:Y:S01]  /*10090*/  STSM.16.M88.4 [R6], R24 ;  /* 0x0000001806007844 */ /* 0x000fe20000000200 */
[----:B------:R-:W-:-:S02]  /*100a0*/  F2FP.F16.F32.PACK_AB R31, R71, R70 ;  /* 0x00000046471f723e */ /* 0x000fc400000000ff */
[----:B------:R-:W-:-:S03]  /*100b0*/  ISETP.NE.U32.AND P0, PT, RZ, UR10, PT ;  /* 0x0000000aff007c0c */ /* 0x000fc6000bf05070 */
[----:B------:R0:W-:Y:S01]  /*100c0*/  STSM.16.M88.4 [R19], R28 ;  /* 0x0000001c13007844 */ /* 0x0001e20000000200 */
[----:B------:R-:W-:Y:S01]  /*100d0*/  BAR.SYNC.DEFER_BLOCKING 0x1, 0x180 ;  /* 0x0046000000007b1d */ /* 0x000fe20000010000 */
[----:B------:R-:W-:-:S07]  /*100e0*/  ISETP.NE.AND.EX P0, PT, RZ, UR11, PT, P0 ;  /* 0x0000000bff007c0c */ /* 0x000fce000bf05300 */
[----:B0-----:R-:W0:Y:S06]  /*100f0*/  LDC R19, c[0x0][0xbe8] ;  /* 0x0002fa00ff137b82 */ /* 0x001e2c0000000800 */
[----:B------:R-:W2:Y:S01]  /*10100*/  @P0 LDG.E R78, desc[UR20][R16.64] ;  /* 0x00000014104e0981 */ /* 0x000ea2000c1e1900 */
[----:B------:R-:W-:-:S04]  /*10110*/  UISETP.NE.U32.AND UP0, UPT, UR8, URZ, UPT ;  /* 0x0000003f0800728c */ /* 0x000fc8000bf05070 */
[----:B------:R-:W-:-:S06]  /*10120*/  UISETP.NE.AND.EX UP0, UPT, UR9, URZ, UPT, UP0 ;  /* 0x0000003f0900728c */ /* 0x000fcc000bf05300 */
[----:B------:R-:W-:Y:S02]  /*10130*/  PLOP3.LUT P4, PT, PT, PT, UP0, 0x80, 0x0 ;  /* 0x000000000000781c */ /* 0x000fe40003f8f008 */
[----:B0-----:R-:W-:-:S03]  /*10140*/  ISETP.NE.AND P1, PT, R19, 0x1, PT ;  /* 0x000000011300780c */ /* 0x001fc60003f25270 */
[----:B------:R-:W-:-:S03]  /*10150*/  @UP0 UIADD3 UR8, UP1, UR4, UR8, URZ ;  /* 0x0000000804080290 */ /* 0x000fc6000ff3e03f */
[----:B------:R-:W-:Y:S01]  /*10160*/  ULDC UR4, c[0x0][0xa88] ;  /* 0x0002a20000047ab9 */ /* 0x000fe20000000800 */
[----:B------:R-:W-:Y:S01]  /*10170*/  @UP0 UIADD3.X UR9, UR12, UR9, URZ, UP1, !UPT ;  /* 0x000000090c090290 */ /* 0x000fe20008ffe43f */
[----:B------:R-:W-:Y:S01]  /*10180*/  IMAD.U32 R6, RZ, RZ, UR4 ;  /* 0x00000004ff067e24 */ /* 0x000fe2000f8e00ff */
[----:B------:R-:W-:Y:S01]  /*10190*/  UISETP.NE.AND UP0, UPT, UR17, URZ, UPT ;  /* 0x0000003f1100728c */ /* 0x000fe2000bf05270 */
[----:B------:R-:W-:Y:S01]  /*101a0*/  IMAD.U32 R8, RZ, RZ, UR8 ;  /* 0x00000008ff087e24 */ /* 0x000fe2000f8e00ff */
[----:B------:R-:W-:Y:S02]  /*101b0*/  ULDC UR4, c[0x0][0xad4] ;  /* 0x0002b50000047ab9 */ /* 0x000fe40000000800 */
[----:B------:R-:W0:Y:S01]  /*101c0*/  @P1 LDC R10, c[0x0][0xbec] ;  /* 0x0002fb00ff0a1b82 */ /* 0x000e220000000800 */
[----:B------:R-:W-:Y:S01]  /*101d0*/  USEL UR4, UR17, UR4, UP0 ;  /* 0x0000000411047287 */ /* 0x000fe20008000000 */
[----:B------:R-:W-:-:S03]  /*101e0*/  IMAD.U32 R9, RZ, RZ, UR9 ;  /* 0x00000009ff097e24 */ /* 0x000fc6000f8e00ff */
[----:B------:R-:W-:-:S03]  /*101f0*/  UISETP.GT.AND UP1, UPT, UR4, 0x1, UPT ;  /* 0x000000010400788c */ /* 0x000fc6000bf24270 */
[----:B------:R-:W1:Y:S01]  /*10200*/  @P1 LDC R13, c[0x0][0xbf0] ;  /* 0x0002fc00ff0d1b82 */ /* 0x000e620000000800 */
[----:B------:R-:W-:Y:S01]  /*10210*/  USEL UR18, UR18, 0x978, UP1 ;  /* 0x0000097812127887 */ /* 0x000fe20008800000 */
[----:B------:R-:W-:Y:S01]  /*10220*/  VIADD R25, R145, UR14 ;  /* 0x0000000e91197c36 */ /* 0x000fe20008000000 */
[----:B------:R-:W-:Y:S01]  /*10230*/  UISETP.NE.U32.AND UP0, UPT, UR10, URZ, UPT ;  /* 0x0000003f0a00728c */ /* 0x000fe2000bf05070 */
[----:B------:R0:W5:Y:S01]  /*10240*/  @P4 LDG.E R6, desc[UR20][R8.64] ;  /* 0x0000001408064981 */ /* 0x000162000c1e1900 */
[----:B------:R-:W-:Y:S01]  /*10250*/  UMOV UR4, URZ ;  /* 0x0000003f00047c82 */ /* 0x000fe20008000000 */
[----:B------:R-:W-:Y:S01]  /*10260*/  USEL UR16, UR16, URZ, UP1 ;  /* 0x0000003f10107287 */ /* 0x000fe20008800000 */
[----:B------:R-:W-:Y:S01]  /*10270*/  IMAD.MOV.U32 R11, RZ, RZ, R25 ;  /* 0x000000ffff0b7224 */ /* 0x000fe200078e0019 */
[----:B------:R-:W-:-:S04]  /*10280*/  UISETP.NE.AND.EX UP0, UPT, UR11, URZ, UPT, UP0 ;  /* 0x0000003f0b00728c */ /* 0x000fc8000bf05300 */
[----:B------:R-:W-:Y:S01]  /*10290*/  USEL UR7, UR15, URZ, !UP0 ;  /* 0x0000003f0f077287 */ /* 0x000fe2000c000000 */
[----:B------:R-:W-:Y:S01]  /*102a0*/  ULDC.64 UR10, c[0x0][UR18+0x220] ;  /* 0x00008800120a7abb */ /* 0x000fe20008000a00 */
[----:B------:R-:W-:Y:S01]  /*102b0*/  USEL UR17, UR13, URZ, !UP0 ;  /* 0x0000003f0d117287 */ /* 0x000fe2000c000000 */
[----:B0-----:R-:W-:Y:S01]  /*102c0*/  @P1 IMAD.HI.U32 R8, R25, R10, RZ ;  /* 0x0000000a19081227 */ /* 0x001fe200078e00ff */
[----:B------:R-:W-:Y:S01]  /*102d0*/  ULDC.64 UR8, c[0x0][UR18+0x218] ;  /* 0x0000860012087abb */ /* 0x000fe20008000a00 */
[----:B------:R-:W-:Y:S01]  /*102e0*/  UIMAD UR11, UR11, UR7, URZ ;  /* 0x000000070b0b72a4 */ /* 0x000fe2000f8e023f */
[----:B------:R-:W-:Y:S01]  /*102f0*/  ULDC.64 UR12, c[0x0][UR18+0x228] ;  /* 0x00008a00120c7abb */ /* 0x000fe20008000a00 */
[----:B------:R-:W-:Y:S02]  /*10300*/  UIMAD.WIDE.U32 UR14, UR8, UR19, URZ ;  /* 0x00000013080e72a5 */ /* 0x000fe4000f8e003f */
[----:B------:R-:W-:Y:S01]  /*10310*/  UIMAD UR19, UR9, UR19, URZ ;  /* 0x00000013091372a4 */ /* 0x000fe2000f8e023f */
[----:B-1----:R-:W-:Y:S01]  /*10320*/  @P1 SHF.R.U32.HI R11, RZ, R13, R8 ;  /* 0x0000000dff0b1219 */ /* 0x002fe20000011608 */
[----:B------:R-:W-:-:S02]  /*10330*/  UIMAD.WIDE.U32 UR20, UR12, UR16, URZ ;  /* 0x000000100c1472a5 */ /* 0x000fc4000f8e003f */
[----:B------:R-:W-:Y:S02]  /*10340*/  UIMAD.WIDE.U32 UR8, UR10, UR7, URZ ;  /* 0x000000070a0872a5 */ /* 0x000fe4000f8e003f */
[----:B------:R-:W-:Y:S01]  /*10350*/  UIMAD UR12, UR13, UR16, URZ ;  /* 0x000000100d0c72a4 */ /* 0x000fe2000f8e023f */
[----:B------:R-:W-:Y:S01]  /*10360*/  IMAD.MOV R10, RZ, RZ, -R11 ;  /* 0x000000ffff0a7224 */ /* 0x000fe200078e0a0b */
[----:B------:R-:W-:Y:S01]  /*10370*/  UIMAD UR11, UR10, UR17, UR11 ;  /* 0x000000110a0b72a4 */ /* 0x000fe2000f8e020b */
[----:B------:R-:W-:Y:S01]  /*10380*/  IMAD.U32 R8, RZ, RZ, UR20 ;  /* 0x00000014ff087e24 */ /* 0x000fe2000f8e00ff */
[----:B------:R-:W-:Y:S02]  /*10390*/  UIADD3 UR12, UR21, UR12, URZ ;  /* 0x0000000c150c7290 */ /* 0x000fe4000fffe03f */
[----:B------:R-:W-:Y:S01]  /*103a0*/  IMAD.U32 R9, RZ, RZ, UR21 ;  /* 0x00000015ff097e24 */ /* 0x000fe2000f8e00ff */
[----:B------:R-:W-:Y:S01]  /*103b0*/  UIADD3 UR10, UR9, UR11, URZ ;  /* 0x0000000b090a7290 */ /* 0x000fe2000fffe03f */
[----:B------:R-:W-:Y:S01]  /*103c0*/  IMAD R13, R19, R10, R25 ;  /* 0x0000000a130d7224 */ /* 0x000fe200078e0219 */
[----:B------:R-:W-:Y:S01]  /*103d0*/  UIADD3 UR19, UR15, UR19, URZ ;  /* 0x000000130f137290 */ /* 0x000fe2000fffe03f */
[----:B------:R-:W-:Y:S01]  /*103e0*/  SHF.R.S32.HI R9, RZ, 0x1f, R11 ;  /* 0x0000001fff097819 */ /* 0x000fe2000001140b */
[----:B------:R-:W-:Y:S01]  /*103f0*/  IMAD.U32 R12, RZ, RZ, UR12 ;  /* 0x0000000cff0c7e24 */ /* 0x000fe2000f8e00ff */
[----:B------:R-:W-:Y:S01]  /*10400*/  ULDC.64 UR12, c[0x0][0xba8] ;  /* 0x0002ea00000c7ab9 */ /* 0x000fe20000000a00 */
[----:B------:R-:W-:Y:S01]  /*10410*/  SHF.R.S32.HI R10, RZ, 0x1f, R13 ;  /* 0x0000001fff0a7819 */ /* 0x000fe2000001140d */
[----:B------:R-:W-:Y:S01]  /*10420*/  @!UP1 ULDC UR12, c[0x0][0xb50] ;  /* 0x0002d400000c9ab9 */ /* 0x000fe20000000800 */
[----:B------:R-:W-:Y:S01]  /*10430*/  @!UP1 ULDC UR13, c[0x0][0xb54] ;  /* 0x0002d500000d9ab9 */ /* 0x000fe20000000800 */
[----:B--2---:R-:W-:-:S13]  /*10440*/  @P0 R2UR UR4, R78 ;  /* 0x000000004e0402ca */ /* 0x004fda00000e0000 */
[----:B------:R-:W-:Y:S02]  /*10450*/  UIADD3 UR14, UP0, UP2, UR8, UR14, UR4 ;  /* 0x0000000e080e7290 */ /* 0x000fe4000fa1e004 */
[----:B------:R-:W-:Y:S01]  /*10460*/  USHF.R.S32.HI UR11, URZ, 0x1f, UR4 ;  /* 0x0000001f3f0b7899 */ /* 0x000fe20008011404 */
[----:B------:R-:W-:-:S03]  /*10470*/  ULDC.64 UR8, c[0x0][UR18+0x210] ;  /* 0x0000840012087abb */ /* 0x000fc60008000a00 */
[----:B------:R-:W-:Y:S01]  /*10480*/  UIADD3.X UR10, UR10, UR19, UR11, UP0, UP2 ;  /* 0x000000130a0a7290 */ /* 0x000fe200087e440b */
[----:B------:R-:W-:Y:S01]  /*10490*/  IADD3 R8, P2, P3, R11, UR14, R8 ;  /* 0x0000000e0b087c10 */ /* 0x000fe2000fb5e008 */
[----:B------:R-:W-:-:S04]  /*104a0*/  IMAD R11, R13, UR9, RZ ;  /* 0x000000090d0b7c24 */ /* 0x000fc8000f8e02ff */
        /* <DEDUP_REMOVED lines=12> */
.L_x_2116:
[----:B------:R-:W2:Y:S01]  /*10570*/  LDL R15, [R1+0x3c] ;  /* 0x00003c00010f7983 */ /* 0x000ea20000100800 */
[----:B------:R-:W0:Y:S01]  /*10580*/  S2R R9, SR_TID.X ;  /* 0x0000000000097919 */ /* 0x000e220000002100 */
[----:B------:R-:W-:Y:S02]  /*10590*/  R2UR UR8, R23 ;  /* 0x00000000170872ca */ /* 0x000fe400000e0000 */
[----:B------:R-:W-:Y:S04]  /*105a0*/  SHFL.IDX PT, R10, R14, RZ, 0x1c1f ;  /* 0x001c1fff0e0a7589 */ /* 0x000fe800000e0000 */
[----:B------:R-:W1:Y:S04]  /*105b0*/  SHFL.IDX PT, R11, R8, RZ, 0x1c1f ;  /* 0x001c1fff080b7589 */ /* 0x000e6800000e0000 */
[----:B------:R-:W-:Y:S01]  /*105c0*/  SHFL.IDX PT, R12, R14, 0x1, 0x1c1f ;  /* 0x003c1f000e0c7f89 */ /* 0x000fe200000e0000 */
[----:B0-----:R-:W-:-:S05]  /*105d0*/  VIADD R16, R9, 0xffffff80 ;  /* 0xffffff8009107836 */ /* 0x001fca0000000000 */
[----:B------:R-:W-:-:S04]  /*105e0*/  SHF.R.S32.HI R9, RZ, 0x1f, R16 ;  /* 0x0000001fff097819 */ /* 0x000fc80000011410 */
[----:B------:R-:W-:-:S04]  /*105f0*/  LEA.HI R9, R9, R16, RZ, 0x7 ;  /* 0x0000001009097211 */ /* 0x000fc800078f38ff */
[----:B------:R-:W-:Y:S01]  /*10600*/  LOP3.LUT R9, R9, 0xffffff80, RZ, 0xc0, !PT ;  /* 0xffffff8009097812 */ /* 0x000fe200078ec0ff */
[----:B------:R-:W0:Y:S04]  /*10610*/  SHFL.IDX PT, R13, R8, 0x1, 0x1c1f ;  /* 0x003c1f00080d7f89 */ /* 0x000e2800000e0000 */
[----:B------:R-:W-:Y:S02]  /*10620*/  IMAD.IADD R9, R16, 0x1, -R9 ;  /* 0x0000000110097824 */ /* 0x000fe400078e0a09 */
[----:B-----5:R-:W-:-:S03]  /*10630*/  IMAD R6, R6, R19, RZ ;  /* 0x0000001306067224 */ /* 0x020fc600078e02ff */
[----:B------:R-:W-:Y:S01]  /*10640*/  LOP3.LUT P0, RZ, R9, 0x3, RZ, 0xc0, !PT ;  /* 0x0000000309ff7812 */ /* 0x000fe2000780c0ff */
[----:B--2---:R-:W-:-:S04]  /*10650*/  VIADD R15, R15, UR8 ;  /* 0x000000080f0f7c36 */ /* 0x004fc80008000000 */
[C---:B------:R-:W-:Y:S01]  /*10660*/  VIADD R9, R15.reuse, 0x8 ;  /* 0x000000080f097836 */ /* 0x040fe20000000000 */
[----:B------:R-:W-:-:S04]  /*10670*/  ISETP.GE.OR P2, PT, R15, R6, P0 ;  /* 0x000000060f00720c */ /* 0x000fc80000746670 */
[----:B------:R-:W-:Y:S01]  /*10680*/  ISETP.GE.OR P0, PT, R9, R6, P0 ;  /* 0x000000060900720c */ /* 0x000fe20000706670 */
[----:B------:R-:W-:-:S08]  /*10690*/  ULDC.64 UR8, c[0x0][0x208] ;  /* 0x0000820000087ab9 */ /* 0x000fd00000000a00 */
[----:B-1----:R1:W-:Y:S04]  /*106a0*/  @!P2 ST.E desc[UR8][R10.64], R0 ;  /* 0x000000000a00a985 */ /* 0x0023e8000c101908 */
[----:B0-----:R1:W-:Y:S01]  /*106b0*/  @!P0 ST.E desc[UR8][R12.64], R3 ;  /* 0x000000030c008985 */ /* 0x0013e2000c101908 */
[----:B------:R-:W-:-:S13]  /*106c0*/  PLOP3.LUT P0, PT, PT, PT, UP1, 0x80, 0x0 ;  /* 0x000000000000781c */ /* 0x000fda0003f0f018 */
[----:B-1----:R-:W-:Y:S05]  /*106d0*/  @P0 BRA `(.L_x_2117) ;  /* 0x0000000800340947 */ /* 0x002fea0003800000 */
[----:B------:R-:W0:Y:S01]  /*106e0*/  S2R R16, SR_TID.X ;  /* 0x0000000000107919 */ /* 0x000e220000002100 */
[----:B------:R-:W-:Y:S01]  /*106f0*/  ULDC.64 UR8, c[0x0][0x208] ;  /* 0x0000820000087ab9 */ /* 0x000fe20000000a00 */
[----:B------:R-:W-:Y:S01]  /*10700*/  ULDC.64 UR12, c[0x0][0xaa0] ;  /* 0x0002a800000c7ab9 */ /* 0x000fe20000000a00 */
[----:B------:R-:W-:Y:S02]  /*10710*/  R2UR UR15, R82 ;  /* 0x00000000520f72ca */ /* 0x000fe400000e0000 */
[----:B------:R-:W-:Y:S01]  /*10720*/  R2UR UR14, R23 ;  /* 0x00000000170e72ca */ /* 0x000fe200000e0000 */
[----:B0-----:R-:W-:Y:S02]  /*10730*/  VIADD R79, R16, 0xffffff80 ;  /* 0xffffff80104f7836 */ /* 0x001fe40000000000 */
[----:B------:R-:W0:Y:S03]  /*10740*/  @P1 LDC R16, c[0x0][0xbec] ;  /* 0x0002fb00ff101b82 */ /* 0x000e260000000800 */
        /* <DEDUP_REMOVED lines=9> */
[C---:B------:R-:W-:Y:S02]  /*107e0*/  LOP3.LUT R9, R4.reuse, 0x180, RZ, 0xc0, !PT ;  /* 0x0000018004097812 */ /* 0x040fe400078ec0ff */
[----:B------:R-:W-:-:S02]  /*107f0*/  IADD3 R3, P5, R4, 0x7800, RZ ;  /* 0x0000780004037810 */ /* 0x000fc40007fbe0ff */
[----:B------:R-:W-:Y:S02]  /*10800*/  LOP3.LUT R12, R13, 0x180, RZ, 0xc0, !PT ;  /* 0x000001800d0c7812 */ /* 0x000fe400078ec0ff */
[----:B------:R-:W-:Y:S01]  /*10810*/  LOP3.LUT R24, R25, 0x180, RZ, 0xc0, !PT ;  /* 0x0000018019187812 */ /* 0x000fe200078ec0ff */
[----:B------:R-:W-:Y:S01]  /*10820*/  IMAD.X R37, RZ, RZ, R5, P5 ;  /* 0x000000ffff257224 */ /* 0x000fe200028e0605 */
[----:B------:R-:W-:Y:S02]  /*10830*/  LOP3.LUT R28, R29, 0x180, RZ, 0xc0, !PT ;  /* 0x000001801d1c7812 */ /* 0x000fe400078ec0ff */
[----:B------:R-:W-:Y:S02]  /*10840*/  LOP3.LUT R32, R33, 0x180, RZ, 0xc0, !PT ;  /* 0x0000018021207812 */ /* 0x000fe400078ec0ff */
[----:B------:R-:W-:Y:S02]  /*10850*/  SHF.R.U64 R9, R9, 0x3, RZ ;  /* 0x0000000309097819 */ /* 0x000fe400000012ff */
[----:B------:R-:W-:-:S02]  /*10860*/  LOP3.LUT R0, R3, 0x180, RZ, 0xc0, !PT ;  /* 0x0000018003007812 */ /* 0x000fc400078ec0ff */
[----:B------:R-:W-:Y:S02]  /*10870*/  SHF.R.U64 R12, R12, 0x3, RZ ;  /* 0x000000030c0c7819 */ /* 0x000fe400000012ff */
[----:B------:R-:W-:Y:S02]  /*10880*/  SHF.R.U64 R24, R24, 0x3, RZ ;  /* 0x0000000318187819 */ /* 0x000fe400000012ff */
[----:B------:R-:W-:Y:S02]  /*10890*/  SHF.R.U64 R28, R28, 0x3, RZ ;  /* 0x000000031c1c7819 */ /* 0x000fe400000012ff */
[----:B------:R-:W-:Y:S02]  /*108a0*/  SHF.R.U64 R32, R32, 0x3, RZ ;  /* 0x0000000320207819 */ /* 0x000fe400000012ff */
[----:B------:R-:W-:Y:S02]  /*108b0*/  LOP3.LUT R4, R9, R4, RZ, 0x3c, !PT ;  /* 0x0000000409047212 */ /* 0x000fe400078e3cff */
[----:B------:R-:W-:-:S02]  /*108c0*/  SHF.R.S32.HI R17, RZ, 0x1f, R79 ;  /* 0x0000001fff117819 */ /* 0x000fc4000001144f */
[----:B------:R-:W-:Y:S01]  /*108d0*/  SHF.R.U64 R0, R0, 0x3, RZ ;  /* 0x0000000300007819 */ /* 0x000fe200000012ff */
        /* <DEDUP_REMOVED lines=10> */
[----:B-1----:R-:W1:Y:S01]  /*10980*/  @P1 LDC R5, c[0x0][0xbf0] ;  /* 0x0002fc00ff051b82 */ /* 0x002e620000000800 */
[----:B------:R-:W-:Y:S01]  /*10990*/  LOP3.LUT R36, R0, R3, RZ, 0x3c, !PT ;  /* 0x0000000300247212 */ /* 0x000fe200078e3cff */
[----:B------:R-:W-:Y:S01]  /*109a0*/  UIMAD UR10, UR11, UR12, URZ ;  /* 0x0000000c0b0a72a4 */ /* 0x000fe2000f8e023f */
[----:B------:R-:W-:Y:S01]  /*109b0*/  LOP3.LUT R17, R17, 0xfffffffc, RZ, 0xc0, !PT ;  /* 0xfffffffc11117812 */ /* 0x000fe200078ec0ff */
[----:B------:R-:W5:Y:S02]  /*109c0*/  LD.E.128 R12, desc[UR8][R12.64] ;  /* 0x000000080c0c7980 */ /* 0x000f64000c101d00 */
[----:B------:R-:W-:-:S02]  /*109d0*/  UIMAD UR10, UR4, UR13, UR10 ;  /* 0x0000000d040a72a4 */ /* 0x000fc4000f8e020a */
[----:B------:R-:W5:Y:S01]  /*109e0*/  LD.E.128 R24, desc[UR8][R24.64] ;  /* 0x0000000818187980 */ /* 0x000f62000c101d00 */
[----:B------:R-:W-:-:S03]  /*109f0*/  IMAD.IADD R17, R79, 0x1, -R17 ;  /* 0x000000014f117824 */ /* 0x000fc600078e0a11 */
[----:B------:R-:W5:Y:S04]  /*10a00*/  LD.E.128 R28, desc[UR8][R28.64] ;  /* 0x000000081c1c7980 */ /* 0x000f68000c101d00 */
[----:B------:R-:W5:Y:S04]  /*10a10*/  LD.E.128 R32, desc[UR8][R32.64] ;  /* 0x0000000820207980 */ /* 0x000f68000c101d00 */
[----:B------:R-:W5:Y:S01]  /*10a20*/  LD.E.128 R36, desc[UR8][R36.64] ;  /* 0x0000000824247980 */ /* 0x000f62000c101d00 */
[----:B------:R-:W-:Y:S01]  /*10a30*/  UIMAD.WIDE.U32 UR8, UR4, UR12, URZ ;  /* 0x0000000c040872a5 */ /* 0x000fe2000f8e003f */
[----:B------:R-:W-:Y:S01]  /*10a40*/  IMAD R0, R17, 0x60, R78 ;  /* 0x0000006011007824 */ /* 0x000fe200078e024e */
[----:B------:R-:W-:Y:S01]  /*10a50*/  @!PT LDS RZ, [RZ] ;  /* 0x00000000fffff984 */ /* 0x000fe20000000800 */
[----:B------:R-:W-:Y:S01]  /*10a60*/  @!PT LDS RZ, [RZ] ;  /* 0x00000000fffff984 */ /* 0x000fe20000000800 */
[----:B------:R-:W-:Y:S01]  /*10a70*/  @!PT LDS RZ, [RZ] ;  /* 0x00000000fffff984 */ /* 0x000fe20000000800 */
[----:B------:R-:W-:Y:S01]  /*10a80*/  @!PT LDS RZ, [RZ] ;  /* 0x00000000fffff984 */ /* 0x000fe20000000800 */
[----:B------:R2:W-:Y:S06]  /*10a90*/  MEMBAR.ALL.CTA ;  /* 0x0000000000007992 */ /* 0x0005ec0000008000 */
[----:B--2---:R-:W2:Y:S01]  /*10aa0*/  FENCE.VIEW.ASYNC.S ;  /* 0x00000000000073c6 */ /* 0x004ea20000000000 */
[----:B------:R-:W-:-:S03]  /*10ab0*/  UIADD3 UR9, UR9, UR10, URZ ;  /* 0x0000000a09097290 */ /* 0x000fc6000fffe03f */
[----:B------:R-:W-:Y:S01]  /*10ac0*/  ULDC.64 UR10, c[0x0][0xae8] ;  /* 0x0002ba00000a7ab9 */ /* 0x000fe20000000a00 */
[----:B------:R-:W-:Y:S01]  /*10ad0*/  VIADD R17, R0, UR14 ;  /* 0x0000000e00117c36 */ /* 0x000fe20008000000 */
[----:B------:R-:W-:Y:S02]  /*10ae0*/  UIMAD.WIDE.U32 UR8, UR15, UR10, UR8 ;  /* 0x0000000a0f0872a5 */ /* 0x000fe4000f8e0008 */
[----:B------:R-:W-:Y:S01]  /*10af0*/  USHF.R.S32.HI UR4, URZ, 0x1f, UR7 ;  /* 0x0000001f3f047899 */ /* 0x000fe20008011407 */
[----:B0-----:R-:W-:Y:S01]  /*10b00*/  @P1 IMAD.HI.U32 R0, R17, R16, RZ ;  /* 0x0000001011001227 */ /* 0x001fe200078e00ff */
[----:B------:R-:W-:-:S03]  /*10b10*/  UIMAD UR9, UR15, UR11, UR9 ;  /* 0x0000000b0f0972a4 */ /* 0x000fc6000f8e0209 */
[----:B------:R-:W-:Y:S02]  /*10b20*/  ULDC.64 UR10, c[0x0][0xaf0] ;  /* 0x0002bc00000a7ab9 */ /* 0x000fe40000000a00 */
[----:B------:R-:W-:Y:S01]  /*10b30*/  UIMAD UR4, UR4, UR10, URZ ;  /* 0x0000000a040472a4 */ /* 0x000fe2000f8e023f */
[----:B------:R-:W-:Y:S01]  /*10b40*/  IMAD.MOV.U32 R3, RZ, RZ, R17 ;  /* 0x000000ffff037224 */ /* 0x000fe200078e0011 */
[----:B-1----:R-:W-:Y:S01]  /*10b50*/  @P1 SHF.R.U32.HI R3, RZ, R5, R0 ;  /* 0x00000005ff031219 */ /* 0x002fe20000011600 */
[----:B------:R-:W-:Y:S02]  /*10b60*/  UIMAD.WIDE.U32 UR8, UR7, UR10, UR8 ;  /* 0x0000000a070872a5 */ /* 0x000fe4000f8e0008 */
[----:B------:R-:W-:Y:S01]  /*10b70*/  UIMAD UR4, UR7, UR11, UR4 ;  /* 0x0000000b070472a4 */ /* 0x000fe2000f8e0204 */
[--C-:B------:R-:W-:Y:S01]  /*10b80*/  SHF.R.S32.HI R0, RZ, 0x1f, R3.reuse ;  /* 0x0000001fff007819 */ /* 0x100fe20000011403 */
[----:B------:R-:W-:Y:S01]  /*10b90*/  IMAD.MOV R16, RZ, RZ, -R3 ;  /* 0x000000ffff107224 */ /* 0x000fe200078e0a03 */
[----:B------:R-:W-:Y:S01]  /*10ba0*/  ULDC.64 UR10, c[0x0][0xae0] ;  /* 0x0002b800000a7ab9 */ /* 0x000fe20000000a00 */
[----:B------:R-:W-:-:S02]  /*10bb0*/  UIADD3 UR4, UR9, UR4, URZ ;  /* 0x0000000409047290 */ /* 0x000fc4000fffe03f */
[----:B------:R-:W-:Y:S02]  /*10bc0*/  IMAD.U32 R5, RZ, RZ, UR9 ;  /* 0x00000009ff057e24 */ /* 0x000fe4000f8e00ff */
[----:B------:R-:W-:Y:S02]  /*10bd0*/  IMAD R0, R0, UR10, RZ ;  /* 0x0000000a00007c24 */ /* 0x000fe4000f8e02ff */
[----:B------:R-:W-:Y:S02]  /*10be0*/  IMAD R19, R19, R16, R17 ;  /* 0x0000001013137224 */ /* 0x000fe400078e0211 */
[----:B------:R-:W-:Y:S01]  /*10bf0*/  IMAD.U32 R4, RZ, RZ, UR8 ;  /* 0x00000008ff047e24 */ /* 0x000fe2000f8e00ff */
[----:B------:R-:W-:Y:S01]  /*10c00*/  ULDC.64 UR8, c[0x0][0xad8] ;  /* 0x0002b60000087ab9 */ /* 0x000fe20000000a00 */
[----:B------:R-:W-:Y:S02]  /*10c10*/  IMAD.U32 R5, RZ, RZ, UR4 ;  /* 0x00000004ff057e24 */ /* 0x000fe4000f8e00ff */
[C---:B------:R-:W-:Y:S01]  /*10c20*/  IMAD R17, R3.reuse, UR11, R0 ;  /* 0x0000000b03117c24 */ /* 0x040fe2000f8e0200 */
[----:B------:R-:W-:Y:S01]  /*10c30*/  SHF.R.S32.HI R0, RZ, 0x1f, R19 ;  /* 0x0000001fff007819 */ /* 0x000fe20000011413 */
[----:B------:R-:W-:-:S04]  /*10c40*/  IMAD.WIDE.U32 R4, R3, UR10, R4 ;  /* 0x0000000a03047c25 */ /* 0x000fc8000f8e0004 */
[----:B------:R-:W-:Y:S02]  /*10c50*/  IMAD.IADD R5, R5, 0x1, R17 ;  /* 0x0000000105057824 */ /* 0x000fe400078e0211 */
[----:B------:R-:W-:Y:S02]  /*10c60*/  IMAD R0, R0, UR8, RZ ;  /* 0x0000000800007c24 */ /* 0x000fe4000f8e02ff */
[----:B------:R-:W-:Y:S01]  /*10c70*/  VIADD R23, R78, UR14 ;  /* 0x0000000e4e177c36 */ /* 0x000fe20008000000 */
[----:B------:R-:W-:Y:S01]  /*10c80*/  UIADD3 UR4, UR37, 0x31c20, URZ ;  /* 0x00031c2025047890 */ /* 0x000fe2000fffe03f */
[C---:B------:R-:W-:Y:S02]  /*10c90*/  IMAD R3, R19.reuse, UR9, R0 ;  /* 0x0000000913037c24 */ /* 0x040fe4000f8e0200 */
[----:B------:R-:W-:Y:S01]  /*10ca0*/  IMAD.WIDE.U32 R4, R19, UR8, R4 ;  /* 0x0000000813047c25 */ /* 0x000fe2000f8e0004 */
[----:B------:R-:W-:Y:S01]  /*10cb0*/  ISETP.GE.AND P0, PT, R23, R6, PT ;  /* 0x000000061700720c */ /* 0x000fe20003f06270 */
[----:B------:R-:W-:Y:S01]  /*10cc0*/  ULDC.64 UR8, c[0x0][0xa80] ;  /* 0x0002a00000087ab9 */ /* 0x000fe20000000a00 */
[----:B------:R-:W-:Y:S01]  /*10cd0*/  UPRMT UR4, URZ, 0x654, UR4 ;  /* 0x000006543f047896 */ /* 0x000fe20008000004 */
[----:B------:R-:W-:Y:S01]  /*10ce0*/  IMAD.IADD R3, R5, 0x1, R3 ;  /* 0x0000000105037824 */ /* 0x000fe200078e0203 */
[----:B------:R-:W-:-:S04]  /*10cf0*/  LEA R0, P1, R4, UR8, 0x1 ;  /* 0x0000000804007c11 */ /* 0x000fc8000f8208ff */
[----:B------:R-:W-:Y:S01]  /*10d00*/  LEA.HI.X R19, R4, UR9, R3, 0x1, P1 ;  /* 0x0000000904137c11 */ /* 0x000fe200088f0c03 */
[----:B--2---:R0:W1:Y:S01]  /*10d10*/  SHFL.IDX PT, R16, R0, RZ, 0x1c1f ;  /* 0x001c1fff00107589 */ /* 0x00406200000e0000 */
[----:B------:R-:W-:Y:S01]  /*10d20*/  BSSY B1, `(.L_x_2118) ;  /* 0x0000013000017945 */ /* 0x000fe20003800000 */
[----:B------:R-:W-:Y:S02]  /*10d30*/  SYNCS.ARRIVE.TRANS64.RED.A1T0 RZ, [UR4], RZ ;  /* 0x000000ffffff79a7 */ /* 0x000fe40008100404 */
        /* <DEDUP_REMOVED lines=10> */
[C---:B------:R-:W-:Y:S02]  /*10de0*/  @!P2 LEA R40, P4, R151.reuse, R16, 0x1 ;  /* 0x000000109728a211 */ /* 0x040fe400078808ff */
[----:B--2---:R-:W-:Y:S01]  /*10df0*/  @!P0 IMAD.WIDE R4, R146, 0x2, R16 ;  /* 0x0000000292048825 */ /* 0x004fe200078e0210 */
[-C--:B------:R-:W-:Y:S02]  /*10e00*/  @!P1 LEA.HI.X R21, R148, R17.reuse, R43, 0x1, P3 ;  /* 0x0000001194159211 */ /* 0x080fe400018f0c2b */
[----:B------:R-:W-:Y:S02]  /*10e10*/  @!P2 LEA.HI.X R41, R151, R17, R42, 0x1, P4 ;  /* 0x000000119729a211 */ /* 0x000fe400020f0c2a */
[----:B-----5:R3:W-:Y:S04]  /*10e20*/  @!P0 ST.E.128 desc[UR8][R4.64], R8 ;  /* 0x0000000804008985 */ /* 0x0207e8000c101d08 */
[----:B------:R3:W-:Y:S04]  /*10e30*/  @!P1 ST.E.128 desc[UR8][R20.64], R24 ;  /* 0x0000001814009985 */ /* 0x0007e8000c101d08 */
[----:B------:R3:W-:Y:S02]  /*10e40*/  @!P2 ST.E.128 desc[UR8][R40.64], R32 ;  /* 0x000000202800a985 */ /* 0x0007e4000c101d08 */
.L_x_2119:
[----:B------:R-:W-:Y:S05]  /*10e50*/  BSYNC B1 ;  /* 0x0000000000017941 */ /* 0x000fea0003800000 */
.L_x_2118:
        /* <DEDUP_REMOVED lines=21> */
.L_x_2117:
        /* <DEDUP_REMOVED lines=12> */
[C---:B------:R-:W-:Y:S01]  /*11070*/  VIADD R29, R18.reuse, 0x10 ;  /* 0x00000010121d7836 */ /* 0x040fe20000000000 */
[----:B------:R-:W-:Y:S01]  /*11080*/  ULDC.64 UR10, c[0x0][0xb38] ;  /* 0x0002ce00000a7ab9 */ /* 0x000fe20000000a00 */
[C---:B------:R-:W-:Y:S01]  /*11090*/  VIADD R31, R18.reuse, 0x18 ;  /* 0x00000018121f7836 */ /* 0x040fe20000000000 */
[----:B------:R-:W-:Y:S01]  /*110a0*/  UIMAD.WIDE.U32 UR8, UR15, UR10, UR8 ;  /* 0x0000000a0f0872a5 */ /* 0x000fe2000f8e0008 */
[C---:B------:R-:W-:Y:S01]  /*110b0*/  VIADD R85, R18.reuse, 0x28 ;  /* 0x0000002812557836 */ /* 0x040fe20000000000 */
[----:B------:R-:W-:Y:S01]  /*110c0*/  BSSY B1, `(.L_x_2121) ;  /* 0x0000066000017945 */ /* 0x000fe20003800000 */
[C---:B------:R-:W-:Y:S01]  /*110d0*/  VIADD R87, R18.reuse, 0x20 ;  /* 0x0000002012577836 */ /* 0x040fe20000000000 */
[----:B------:R-:W-:Y:S01]  /*110e0*/  UIMAD UR9, UR15, UR11, UR9 ;  /* 0x0000000b0f0972a4 */ /* 0x000fe2000f8e0209 */
[----:B------:R-:W-:Y:S01]  /*110f0*/  SHF.R.S32.HI R28, RZ, 0x1f, R29 ;  /* 0x0000001fff1c7819 */ /* 0x000fe2000001141d */
[----:B------:R-:W-:Y:S01]  /*11100*/  VIADD R84, R18, 0x28 ;  /* 0x0000002812547836 */ /* 0x000fe20000000000 */
[----:B------:R-:W-:Y:S01]  /*11110*/  ULDC.64 UR10, c[0x0][0xb40] ;  /* 0x0002d000000a7ab9 */ /* 0x000fe20000000a00 */
[----:B------:R-:W-:Y:S01]  /*11120*/  SHF.R.S32.HI R30, RZ, 0x1f, R31 ;  /* 0x0000001fff1e7819 */ /* 0x000fe2000001141f */
[----:B------:R-:W-:Y:S01]  /*11130*/  UIMAD UR4, UR4, UR10, URZ ;  /* 0x0000000a040472a4 */ /* 0x000fe2000f8e023f */
[----:B------:R-:W-:Y:S01]  /*11140*/  SHF.R.S32.HI R78, RZ, 0x1f, R152 ;  /* 0x0000001fff4e7819 */ /* 0x000fe20000011498 */
[----:B------:R-:W-:Y:S01]  /*11150*/  UIMAD.WIDE.U32 UR8, UR7, UR10, UR8 ;  /* 0x0000000a070872a5 */ /* 0x000fe2000f8e0008 */
[----:B0-----:R-:W-:Y:S01]  /*11160*/  @P1 IMAD.HI.U32 R0, R25, R0, RZ ;  /* 0x0000000019001227 */ /* 0x001fe200078e00ff */
[----:B------:R-:W-:Y:S01]  /*11170*/  UIMAD UR4, UR7, UR11, UR4 ;  /* 0x0000000b070472a4 */ /* 0x000fe2000f8e0204 */
[----:B------:R-:W-:-:S02]  /*11180*/  SHF.R.S32.HI R79, RZ, 0x1f, R153 ;  /* 0x0000001fff4f7819 */ /* 0x000fc40000011499 */
[----:B------:R-:W-:Y:S01]  /*11190*/  ULDC.64 UR10, c[0x0][0xb48] ;  /* 0x0002d200000a7ab9 */ /* 0x000fe20000000a00 */
[----:B------:R-:W-:Y:S01]  /*111a0*/  UIADD3 UR9, UR9, UR4, URZ ;  /* 0x0000000409097290 */ /* 0x000fe2000fffe03f */
[----:B------:R-:W-:Y:S01]  /*111b0*/  SHF.R.S32.HI R80, RZ, 0x1f, R154 ;  /* 0x0000001fff507819 */ /* 0x000fe2000001149a */
[----:B------:R-:W-:Y:S01]  /*111c0*/  VIADD R86, R18, 0x20 ;  /* 0x0000002012567836 */ /* 0x000fe20000000000 */
        /* <DEDUP_REMOVED lines=11> */
[----:B------:R-:W-:Y:S01]  /*11280*/  IMAD R0, R0, UR10, RZ ;  /* 0x0000000a00007c24 */ /* 0x000fe2000f8e02ff */
[----:B------:R-:W-:Y:S01]  /*11290*/  SHF.R.S32.HI R85, RZ, 0x1f, R85 ;  /* 0x0000001fff557819 */ /* 0x000fe20000011455 */
[----:B------:R-:W-:Y:S01]  /*112a0*/  IMAD.U32 R4, RZ, RZ, UR8 ;  /* 0x00000008ff047e24 */ /* 0x000fe2000f8e00ff */
[----:B------:R-:W-:Y:S01]  /*112b0*/  ULDC.64 UR8, c[0x0][0xb28] ;  /* 0x0002ca0000087ab9 */ /* 0x000fe20000000a00 */
[----:B------:R-:W-:Y:S01]  /*112c0*/  IMAD.U32 R5, RZ, RZ, UR4 ;  /* 0x00000004ff057e24 */ /* 0x000fe2000f8e00ff */
[----:B------:R-:W-:Y:S01]  /*112d0*/  UIADD3 UR4, UR37, 0x31c20, URZ ;  /* 0x00031c2025047890 */ /* 0x000fe2000fffe03f */
[C---:B------:R-:W-:Y:S01]  /*112e0*/  IMAD R11, R3.reuse, UR11, R0 ;  /* 0x0000000b030b7c24 */ /* 0x040fe2000f8e0200 */
[----:B------:R-:W-:Y:S01]  /*112f0*/  SHF.R.S32.HI R0, RZ, 0x1f, R19 ;  /* 0x0000001fff007819 */ /* 0x000fe20000011413 */
[----:B------:R-:W-:Y:S01]  /*11300*/  IMAD.WIDE.U32 R4, R3, UR10, R4 ;  /* 0x0000000a03047c25 */ /* 0x000fe2000f8e0004 */
[----:B------:R-:W-:Y:S01]  /*11310*/  UPRMT UR4, URZ, 0x654, UR4 ;  /* 0x000006543f047896 */ /* 0x000fe20008000004 */
[----:B------:R-:W-:-:S02]  /*11320*/  SHF.R.S32.HI R87, RZ, 0x1f, R87 ;  /* 0x0000001fff577819 */ /* 0x000fc40000011457 */
[----:B------:R-:W-:Y:S02]  /*11330*/  IMAD R0, R0, UR8, RZ ;  /* 0x0000000800007c24 */ /* 0x000fe4000f8e02ff */
[----:B------:R-:W-:Y:S02]  /*11340*/  IMAD.IADD R5, R5, 0x1, R11 ;  /* 0x0000000105057824 */ /* 0x000fe400078e020b */
[C---:B------:R-:W-:Y:S02]  /*11350*/  IMAD R3, R19.reuse, UR9, R0 ;  /* 0x0000000913037c24 */ /* 0x040fe4000f8e0200 */
[----:B------:R-:W-:Y:S01]  /*11360*/  IMAD.WIDE.U32 R4, R19, UR8, R4 ;  /* 0x0000000813047c25 */ /* 0x000fe2000f8e0004 */
[----:B------:R-:W-:Y:S01]  /*11370*/  ULDC.64 UR8, c[0x0][0xb00] ;  /* 0x0002c00000087ab9 */ /* 0x000fe20000000a00 */
[----:B------:R-:W-:Y:S02]  /*11380*/  SYNCS.ARRIVE.TRANS64.RED.A1T0 RZ, [UR4], RZ ;  /* 0x000000ffffff79a7 */ /* 0x000fe40008100404 */
[----:B------:R-:W-:Y:S01]  /*11390*/  IMAD.IADD R3, R5, 0x1, R3 ;  /* 0x0000000105037824 */ /* 0x000fe200078e0203 */
[----:B------:R-:W-:Y:S01]  /*113a0*/  LEA R0, P1, R4, UR8, 0x2 ;  /* 0x0000000804007c11 */ /* 0x000fe2000f8210ff */
[----:B------:R-:W-:-:S03]  /*113b0*/  VIADD R19, R18, 0x8 ;  /* 0x0000000812137836 */ /* 0x000fc60000000000 */
[----:B------:R-:W-:Y:S02]  /*113c0*/  LEA.HI.X R3, R4, UR9, R3, 0x2, P1 ;  /* 0x0000000904037c11 */ /* 0x000fe400088f1403 */
[----:B------:R0:W1:Y:S01]  /*113d0*/  SHFL.IDX PT, R4, R0, RZ, 0x1c1f ;  /* 0x001c1fff00047589 */ /* 0x00006200000e0000 */
[----:B------:R-:W-:-:S03]  /*113e0*/  SHF.R.S32.HI R23, RZ, 0x1f, R19 ;  /* 0x0000001fff177819 */ /* 0x000fc60000011413 */
        /* <DEDUP_REMOVED lines=16> */
[-C--:B------:R-:W-:Y:S02]  /*114f0*/  @!P3 LEA R24, P5, R86, R4.reuse, 0x2 ;  /* 0x000000045618b211 */ /* 0x080fe400078a10ff */
        /* <DEDUP_REMOVED lines=24> */
[-C--:B------:R-:W-:Y:S02]  /*11680*/  @!P2 LEA R20, P1, R153, R4.reuse, 0x2 ;  /* 0x000000049914a211 */ /* 0x080fe400078210ff */
        /* <DEDUP_REMOVED lines=9> */
.L_x_2122:
[----:B------:R-:W-:Y:S05]  /*11720*/  BSYNC B1 ;  /* 0x0000000000017941 */ /* 0x000fea0003800000 */
.L_x_2121:
[----:B------:R-:W-:Y:S01]  /*11730*/  ISETP.GE.AND P0, PT, R9, R6, PT ;  /* 0x000000060900720c */ /* 0x000fe20003f06270 */
[----:B----4-:R3:W4:Y:S04]  /*11740*/  SHFL.IDX PT, R11, R3, 0x1, 0x1c1f ;  /* 0x003c1f00030b7f89 */ /* 0x01072800000e0000 */
[----:B------:R3:W0:Y:S08]  /*11750*/  SHFL.IDX PT, R10, R0, 0x1, 0x1c1f ;  /* 0x003c1f00000a7f89 */ /* 0x00063000000e0000 */
[----:B---3--:R-:W-:Y:S05]  /*11760*/  @P0 BRA `(.L_x_2120) ;  /* 0x0000000c00f40947 */ /* 0x008fea0003800000 */
[----:B------:R-:W-:Y:S01]  /*11770*/  ULDC UR4, c[0x0][0xac8] ;  /* 0x0002b20000047ab9 */ /* 0x000fe20000000800 */
[----:B------:R-:W-:Y:S01]  /*11780*/  ULDC.64 UR8, c[0x0][0x208] ;  /* 0x0000820000087ab9 */ /* 0x000fe20000000a00 */
[----:B------:R-:W-:Y:S02]  /*11790*/  ISETP.GE.AND P0, PT, R19, UR4, PT ;  /* 0x0000000413007c0c */ /* 0x000fe4000bf06270 */
[----:B------:R-:W-:Y:S02]  /*117a0*/  ISETP.GE.AND P1, PT, R18, UR4, PT ;  /* 0x0000000412007c0c */ /* 0x000fe4000bf26270 */
[----:B------:R-:W-:Y:S02]  /*117b0*/  ISETP.GE.AND P2, PT, R29, UR4, PT ;  /* 0x000000041d007c0c */ /* 0x000fe4000bf46270 */
[----:B------:R-:W-:Y:S02]  /*117c0*/  ISETP.GE.AND P3, PT, R31, UR4, PT ;  /* 0x000000041f007c0c */ /* 0x000fe4000bf66270 */
[----:B------:R-:W-:-:S05]  /*117d0*/  ISETP.GE.AND P4, PT, R86, UR4, PT ;  /* 0x0000000456007c0c */ /* 0x000fca000bf86270 */
[CC--:B0-----:R-:W-:Y:S02]  /*117e0*/  @!P0 LEA R8, P5, R19.reuse, R10.reuse, 0x2 ;  /* 0x0000000a13088211 */ /* 0x0c1fe400078a10ff */
[----:B-12-4-:R-:W-:Y:S02]  /*117f0*/  @!P1 IMAD.WIDE R4, R18, 0x4, R10 ;  /* 0x0000000412049825 */ /* 0x016fe400078e020a */
[----:B------:R-:W-:Y:S02]  /*11800*/  @!P0 LEA.HI.X R9, R19, R11, R23, 0x2, P5 ;  /* 0x0000000b13098211 */ /* 0x000fe400028f1417 */
[-C--:B------:R-:W-:Y:S01]  /*11810*/  @!P2 LEA R12, P5, R29, R10.reuse, 0x2 ;  /* 0x0000000a1d0ca211 */ /* 0x080fe200078a10ff */
[----:B------:R0:W-:Y:S01]  /*11820*/  @!P1 ST.E.64 desc[UR8][R4.64], R74 ;  /* 0x0000004a04009985 */ /* 0x0001e2000c101b08 */
[----:B------:R-:W-:Y:S02]  /*11830*/  ISETP.GE.AND P1, PT, R84, UR4, PT ;  /* 0x0000000454007c0c */ /* 0x000fe4000bf26270 */
[----:B------:R-:W-:Y:S01]  /*11840*/  @!P3 LEA R14, P6, R31, R10, 0x2 ;  /* 0x0000000a1f0eb211 */ /* 0x000fe200078c10ff */
[----:B------:R-:W-:Y:S01]  /*11850*/  @!P0 ST.E.64 desc[UR8][R8.64], R76 ;  /* 0x0000004c08008985 */ /* 0x000fe2000c101b08 */
[----:B------:R-:W-:-:S02]  /*11860*/  ISETP.GE.AND P0, PT, R157, UR4, PT ;  /* 0x000000049d007c0c */ /* 0x000fc4000bf06270 */
[-C--:B------:R-:W-:Y:S02]  /*11870*/  @!P2 LEA.HI.X R13, R29, R11.reuse, R28, 0x2, P5 ;  /* 0x0000000b1d0da211 */ /* 0x080fe400028f141c */
[CC--:B------:R-:W-:Y:S02]  /*11880*/  @!P4 LEA R16, P5, R86.reuse, R10.reuse, 0x2 ;  /* 0x0000000a5610c211 */ /* 0x0c0fe400078a10ff */
[-C--:B------:R-:W-:Y:S01]  /*11890*/  @!P3 LEA.HI.X R15, R31, R11.reuse, R30, 0x2, P6 ;  /* 0x0000000b1f0fb211 */ /* 0x080fe200030f141e */
[----:B------:R-:W-:Y:S01]  /*118a0*/  @!P2 ST.E.64 desc[UR8][R12.64], R34 ;  /* 0x000000220c00a985 */ /* 0x000fe2000c101b08 */
[----:B------:R-:W-:Y:S02]  /*118b0*/  @!P4 LEA.HI.X R17, R86, R11, R87, 0x2, P5 ;  /* 0x0000000b5611c211 */ /* 0x000fe400028f1457 */
[----:B------:R-:W-:Y:S01]  /*118c0*/  ISETP.GE.AND P2, PT, R154, UR4, PT ;  /* 0x000000049a007c0c */ /* 0x000fe2000bf46270 */
[----:B------:R1:W-:Y:S01]  /*118d0*/  @!P3 ST.E.64 desc[UR8][R14.64], R38 ;  /* 0x000000260e00b985 */ /* 0x0003e2000c101b08 */
[----:B------:R-:W-:-:S02]  /*118e0*/  @!P1 LEA R20, P5, R84, R10, 0x2 ;  /* 0x0000000a54149211 */ /* 0x000fc400078a10ff */
[-C--:B0-----:R-:W-:Y:S01]  /*118f0*/  @!P0 LEA R4, P6, R157, R10.reuse, 0x2 ;  /* 0x0000000a9d048211 */ /* 0x081fe200078c10ff */
[----:B------:R0:W-:Y:S01]  /*11900*/  @!P4 ST.E.64 desc[UR8][R16.64], R42 ;  /* 0x0000002a1000c985 */ /* 0x0001e2000c101b08 */
[----:B------:R-:W-:Y:S02]  /*11910*/  ISETP.GE.AND P4, PT, R156, UR4, PT ;  /* 0x000000049c007c0c */ /* 0x000fe4000bf86270 */
[----:B------:R-:W-:Y:S02]  /*11920*/  ISETP.GE.AND P3, PT, R155, UR4, PT ;  /* 0x000000049b007c0c */ /* 0x000fe4000bf66270 */
[-C--:B------:R-:W-:Y:S02]  /*11930*/  @!P1 LEA.HI.X R21, R84, R11.reuse, R85, 0x2, P5 ;  /* 0x0000000b54159211 */ /* 0x080fe400028f1455 */
[----:B------:R-:W-:Y:S02]  /*11940*/  @!P0 LEA.HI.X R5, R157, R11, R83, 0x2, P6 ;  /* 0x0000000b9d058211 */ /* 0x000fe400030f1453 */
[----:B------:R-:W-:Y:S01]  /*11950*/  ISETP.GE.AND P5, PT, R153, UR4, PT ;  /* 0x0000000499007c0c */ /* 0x000fe2000bfa6270 */
[----:B------:R2:W-:Y:S04]  /*11960*/  @!P1 ST.E.64 desc[UR8][R20.64], R46 ;  /* 0x0000002e14009985 */ /* 0x0005e8000c101b08 */
[----:B------:R2:W-:Y:S01]  /*11970*/  @!P0 ST.E.64 desc[UR8][R4.64], R50 ;  /* 0x0000003204008985 */ /* 0x0005e2000c101b08 */
[----:B-1----:R-:W-:-:S02]  /*11980*/  @!P2 LEA R14, P0, R154, R10, 0x2 ;  /* 0x0000000a9a0ea211 */ /* 0x002fc400078010ff */
[-C--:B------:R-:W-:Y:S02]  /*11990*/  @!P4 LEA R8, P1, R156, R10.reuse, 0x2 ;  /* 0x0000000a9c08c211 */ /* 0x080fe400078210ff */
[-C--:B------:R-:W-:Y:S02]  /*119a0*/  @!P2 LEA.HI.X R15, R154, R11.reuse, R80, 0x2, P0 ;  /* 0x0000000b9a0fa211 */ /* 0x080fe400000f1450 */
[----:B------:R-:W-:Y:S02]  /*119b0*/  ISETP.GE.AND P0, PT, R152, UR4, PT ;  /* 0x0000000498007c0c */ /* 0x000fe4000bf06270 */
[-C--:B------:R-:W-:Y:S02]  /*119c0*/  @!P3 LEA R12, P6, R155, R10.reuse, 0x2 ;  /* 0x0000000a9b0cb211 */ /* 0x080fe400078c10ff */
[----:B------:R-:W-:Y:S02]  /*119d0*/  @!P4 LEA.HI.X R9, R156, R11, R82, 0x2, P1 ;  /* 0x0000000b9c09c211 */ /* 0x000fe400008f1452 */
[----:B0-----:R-:W-:-:S02]  /*119e0*/  @!P5 LEA R16, P1, R153, R10, 0x2 ;  /* 0x0000000a9910d211 */ /* 0x001fc400078210ff */
        /* <DEDUP_REMOVED lines=12> */
.L_x_2115:
[----:B------:R-:W-:Y:S01]  /*11ab0*/  ULDC.64 UR8, c[0x0][0xc00] ;  /* 0x0003000000087ab9 */ /* 0x000fe20000000a00 */
[----:B------:R-:W-:Y:S01]  /*11ac0*/  R2UR UR4, R150 ;  /* 0x00000000960472ca */ /* 0x000fe200000e0000 */
[----:B------:R-:W-:Y:S01]  /*11ad0*/  UISETP.NE.U32.AND UP0, UPT, UR8, URZ, UPT ;  /* 0x0000003f0800728c */ /* 0x000fe2000bf05070 */
[----:B------:R-:W-:Y:S01]  /*11ae0*/  R2UR UR7, R147 ;  /* 0x00000000930772ca */ /* 0x000fe200000e0000 */
[----:B------:R-:W-:Y:S02]  /*11af0*/  ULDC.64 UR10, c[0x0][0x208] ;  /* 0x00008200000a7ab9 */ /* 0x000fe40000000a00 */
[----:B------:R-:W-:-:S03]  /*11b00*/  UISETP.NE.AND.EX UP0, UPT, UR9, URZ, UPT, UP0 ;  /* 0x0000003f0900728c */ /* 0x000fc6000bf05300 */
[----:B------:R-:W-:-:S03]  /*11b10*/  ULDC.64 UR8, c[0x0][0xc00] ;  /* 0x0003000000087ab9 */ /* 0x000fc60000000a00 */
[----:B------:R-:W-:Y:S02]  /*11b20*/  PLOP3.LUT P1, PT, PT, PT, UP0, 0x80, 0x0 ;  /* 0x000000000000781c */ /* 0x000fe40003f2f008 */
        /* <DEDUP_REMOVED lines=30> */
.L_x_2123:
[----:B------:R-:W2:Y:S01]  /*11d10*/  LDL.LU R3, [R1+0x18] ;  /* 0x0000180001037983 */ /* 0x000ea20000300800 */
[----:B------:R-:W-:Y:S01]  /*11d20*/  R2UR UR7, R150 ;  /* 0x00000000960772ca */ /* 0x000fe200000e0000 */
[----:B------:R-:W-:-:S12]  /*11d30*/  BSSY B1, `(.L_x_2124) ;  /* 0x000003f000017945 */ /* 0x000fd80003800000 */
[----:B------:R-:W-:Y:S01]  /*11d40*/  USEL UR7, UR7, URZ, !UP0 ;  /* 0x0000003f07077287 */ /* 0x000fe2000c000000 */
[----:B--2---:R-:W-:-:S13]  /*11d50*/  R2UR UR8, R3 ;  /* 0x00000000030872ca */ /* 0x004fda00000e0000 */
[----:B------:R-:W-:Y:S01]  /*11d60*/  USEL UR12, UR8, URZ, !UP0 ;  /* 0x0000003f080c7287 */ /* 0x000fe2000c000000 */
[----:B------:R-:W-:Y:S11]  /*11d70*/  @P0 BRA `(.L_x_2125) ;  /* 0x0000000000e80947 */ /* 0x000ff60003800000 */
[----:B------:R-:W0:Y:S01]  /*11d80*/  LDC R11, c[0x0][0xbe8] ;  /* 0x0002fa00ff0b7b82 */ /* 0x000e220000000800 */
[----:B------:R-:W-:-:S13]  /*11d90*/  R2UR UR8, R23 ;  /* 0x00000000170872ca */ /* 0x000fda00000e0000 */
[----:B------:R-:W-:-:S05]  /*11da0*/  IMAD.U32 R6, RZ, RZ, UR8 ;  /* 0x00000008ff067e24 */ /* 0x000fca000f8e00ff */
[----:B------:R-:W-:Y:S01]  /*11db0*/  IADD3 R6, R6, -0x80, R12 ;  /* 0xffffff8006067810 */ /* 0x000fe20007ffe00c */
[----:B0----5:R-:W-:-:S05]  /*11dc0*/  IMAD R3, R0, R11, RZ ;  /* 0x0000000b00037224 */ /* 0x021fca00078e02ff */
[----:B------:R-:W-:-:S13]  /*11dd0*/  ISETP.GE.AND P0, PT, R6, R3, PT ;  /* 0x000000030600720c */ /* 0x000fda0003f06270 */
[----:B------:R-:W-:Y:S05]  /*11de0*/  @P0 BRA `(.L_x_2125) ;  /* 0x0000000000cc0947 */ /* 0x000fea0003800000 */
[----:B------:R-:W2:Y:S01]  /*11df0*/  LDL R4, [R1+0x8] ;  /* 0x0000080001047983 */ /* 0x000ea20000100800 */
[----:B------:R-:W-:Y:S01]  /*11e00*/  ISETP.NE.AND P0, PT, R11, 0x1, PT ;  /* 0x000000010b00780c */ /* 0x000fe20003f05270 */
[----:B------:R-:W-:Y:S01]  /*11e10*/  UMOV UR18, 0x9b8 ;  /* 0x000009b800127882 */ /* 0x000fe20000000000 */
[----:B------:R-:W-:Y:S01]  /*11e20*/  R2UR UR9, R147 ;  /* 0x00000000930972ca */ /* 0x000fe200000e0000 */
[----:B------:R-:W-:Y:S01]  /*11e30*/  ULDC.64 UR24, c[0x0][0x208] ;  /* 0x0000820000187ab9 */ /* 0x000fe20000000a00 */
[----:B------:R-:W-:-:S09]  /*11e40*/  R2UR UR8, R149 ;  /* 0x00000000950872ca */ /* 0x000fd200000e0000 */
        /* <DEDUP_REMOVED lines=9> */
[----:B------:R-:W-:Y:S02]  /*11ee0*/  UIMAD.WIDE.U32 UR22, UR16, UR13, URZ ;  /* 0x0000000d101672a5 */ /* 0x000fe4000f8e003f */
[----:B------:R-:W-:Y:S02]  /*11ef0*/  UIMAD UR13, UR17, UR13, URZ ;  /* 0x0000000d110d72a4 */ /* 0x000fe4000f8e023f */
[----:B------:R-:W-:Y:S02]  /*11f00*/  UIMAD UR15, UR14, UR12, UR15 ;  /* 0x0000000c0e0f72a4 */ /* 0x000fe4000f8e020f */
[----:B------:R-:W-:-:S06]  /*11f10*/  UIADD3 UR13, UR23, UR13, URZ ;  /* 0x0000000d170d7290 */ /* 0x000fcc000fffe03f */
[----:B------:R-:W-:Y:S01]  /*11f20*/  IMAD.U32 R8, RZ, RZ, UR13 ;  /* 0x0000000dff087e24 */ /* 0x000fe2000f8e00ff */
[----:B--2---:R-:W-:Y:S01]  /*11f30*/  R2UR UR19, R4 ;  /* 0x00000000041372ca */ /* 0x004fe200000e0000 */
[----:B0-----:R-:W-:-:S04]  /*11f40*/  @P0 IMAD.HI.U32 R4, R6, R3, RZ ;  /* 0x0000000306040227 */ /* 0x001fc800078e00ff */
[----:B------:R-:W-:Y:S01]  /*11f50*/  IMAD.MOV.U32 R3, RZ, RZ, R6 ;  /* 0x000000ffff037224 */ /* 0x000fe200078e0006 */
[----:B-1----:R-:W-:Y:S01]  /*11f60*/  @P0 SHF.R.U32.HI R3, RZ, R5, R4 ;  /* 0x00000005ff030219 */ /* 0x002fe20000011604 */
[----:B------:R-:W-:Y:S02]  /*11f70*/  IMAD.U32 R4, RZ, RZ, UR22 ;  /* 0x00000016ff047e24 */ /* 0x000fe4000f8e00ff */
[----:B------:R-:W-:Y:S01]  /*11f80*/  IMAD.U32 R5, RZ, RZ, UR23 ;  /* 0x00000017ff057e24 */ /* 0x000fe2000f8e00ff */
[--C-:B------:R-:W-:Y:S01]  /*11f90*/  SHF.R.S32.HI R5, RZ, 0x1f, R3.reuse ;  /* 0x0000001fff057819 */ /* 0x100fe20000011403 */
[----:B------:R-:W-:Y:S02]  /*11fa0*/  IMAD.MOV R9, RZ, RZ, -R3 ;  /* 0x000000ffff097224 */ /* 0x000fe400078e0a03 */
[----:B------:R-:W-:Y:S02]  /*11fb0*/  UIMAD.WIDE.U32 UR10, UR8, UR19, URZ ;  /* 0x00000013080a72a5 */ /* 0x000fe4000f8e003f */
[----:B------:R-:W-:Y:S01]  /*11fc0*/  UIMAD UR19, UR9, UR19, URZ ;  /* 0x00000013091372a4 */ /* 0x000fe2000f8e023f */
[----:B------:R-:W-:Y:S01]  /*11fd0*/  IMAD R9, R11, R9, R6 ;  /* 0x000000090b097224 */ /* 0x000fe200078e0206 */
[----:B------:R-:W-:-:S02]  /*11fe0*/  UIMAD.WIDE.U32 UR8, UR14, UR7, URZ ;  /* 0x000000070e0872a5 */ /* 0x000fc4000f8e003f */
[----:B------:R-:W-:Y:S02]  /*11ff0*/  UIADD3 UR19, UR11, UR19, URZ ;  /* 0x000000130b137290 */ /* 0x000fe4000fffe03f */
[----:B------:R-:W-:Y:S02]  /*12000*/  UIADD3 UR10, UP1, UP2, UR8, UR10, UR4 ;  /* 0x0000000a080a7290 */ /* 0x000fe4000fa3e004 */
[----:B------:R-:W-:-:S03]  /*12010*/  UIADD3 UR15, UR9, UR15, URZ ;  /* 0x0000000f090f7290 */ /* 0x000fc6000fffe03f */
[----:B------:R-:W-:Y:S01]  /*12020*/  ULDC.64 UR8, c[0x0][UR18+0x210] ;  /* 0x0000840012087abb */ /* 0x000fe20008000a00 */
[----:B------:R-:W-:Y:S01]  /*12030*/  IADD3 R4, P0, P1, R3, UR10, R4 ;  /* 0x0000000a03047c10 */ /* 0x000fe2000f91e004 */
[----:B------:R-:W-:Y:S01]  /*12040*/  UIADD3.X UR10, UR15, UR19, UR20, UP1, UP2 ;  /* 0x000000130f0a7290 */ /* 0x000fe20008fe4414 */
[----:B------:R-:W-:Y:S01]  /*12050*/  SHF.R.S32.HI R3, RZ, 0x1f, R9 ;  /* 0x0000001fff037819 */ /* 0x000fe20000011409 */
[----:B------:R-:W-:-:S04]  /*12060*/  IMAD R6, R9, UR9, RZ ;  /* 0x0000000909067c24 */ /* 0x000fc8000f8e02ff */
[----:B------:R-:W-:Y:S01]  /*12070*/  IADD3.X R5, R5, UR10, R8, P0, P1 ;  /* 0x0000000a05057c10 */ /* 0x000fe200087e2408 */
[----:B------:R-:W-:Y:S01]  /*12080*/  IMAD R3, R3, UR8, R6 ;  /* 0x0000000803037c24 */ /* 0x000fe2000f8e0206 */
[----:B------:R-:W-:Y:S01]  /*12090*/  ULDC.64 UR10, c[0x0][0xba8] ;  /* 0x0002ea00000a7ab9 */ /* 0x000fe20000000a00 */
        /* <DEDUP_REMOVED lines=8> */
.L_x_2125:
[----:B------:R-:W-:Y:S05]  /*12120*/  BSYNC B1 ;  /* 0x0000000000017941 */ /* 0x000fea0003800000 */
.L_x_2124:
        /* <DEDUP_REMOVED lines=18> */
[----:B------:R-:W-:Y:S01]  /*12250*/  ULDC.64 UR10, c[0x0][0xae8] ;  /* 0x0002ba00000a7ab9 */ /* 0x000fe20000000a00 */
[----:B0-----:R-:W-:-:S13]  /*12260*/  ISETP.NE.AND P0, PT, R13, 0x1, PT ;  /* 0x000000010d00780c */ /* 0x001fda0003f05270 */
[----:B------:R-:W0:Y:S08]  /*12270*/  @P0 LDC R5, c[0x0][0xbec] ;  /* 0x0002fb00ff050b82 */ /* 0x000e300000000800 */
[----:B------:R-:W1:Y:S01]  /*12280*/  @P0 LDC R9, c[0x0][0xbf0] ;  /* 0x0002fc00ff090b82 */ /* 0x000e620000000800 */
[----:B--2---:R-:W-:Y:S02]  /*12290*/  R2UR UR16, R3 ;  /* 0x00000000031072ca */ /* 0x004fe400000e0000 */
[----:B------:R-:W-:-:S04]  /*122a0*/  SHF.R.S32.HI R3, RZ, 0x1f, R10 ;  /* 0x0000001fff037819 */ /* 0x000fc8000001140a */
[----:B------:R-:W-:-:S04]  /*122b0*/  LEA.HI R3, R3, R10, RZ, 0x2 ;  /* 0x0000000a03037211 */ /* 0x000fc800078f10ff */
[----:B------:R-:W-:-:S03]  /*122c0*/  LOP3.LUT R3, R3, 0xfffffffc, RZ, 0xc0, !PT ;  /* 0xfffffffc03037812 */ /* 0x000fc600078ec0ff */
[----:B------:R-:W-:Y:S02]  /*122d0*/  UIMAD.WIDE.U32 UR8, UR16, UR10, UR8 ;  /* 0x0000000a100872a5 */ /* 0x000fe4000f8e0008 */
[----:B------:R-:W-:Y:S02]  /*122e0*/  IMAD.IADD R3, R10, 0x1, -R3 ;  /* 0x000000010a037824 */ /* 0x000fe400078e0a03 */
[----:B------:R-:W-:Y:S02]  /*122f0*/  UIMAD UR9, UR16, UR11, UR9 ;  /* 0x0000000b100972a4 */ /* 0x000fe4000f8e0209 */
[----:B------:R-:W-:Y:S01]  /*12300*/  IMAD R3, R3, 0x60, R8 ;  /* 0x0000006003037824 */ /* 0x000fe200078e0208 */
[----:B------:R-:W-:Y:S02]  /*12310*/  ULDC.64 UR10, c[0x0][0xaf0] ;  /* 0x0002bc00000a7ab9 */ /* 0x000fe40000000a00 */
[----:B------:R-:W-:Y:S01]  /*12320*/  UIMAD UR12, UR12, UR10, URZ ;  /* 0x0000000a0c0c72a4 */ /* 0x000fe2000f8e023f */
[----:B------:R-:W-:Y:S01]  /*12330*/  VIADD R6, R3, UR13 ;  /* 0x0000000d03067c36 */ /* 0x000fe20008000000 */
[----:B------:R-:W-:-:S02]  /*12340*/  UIMAD.WIDE.U32 UR8, UR7, UR10, UR8 ;  /* 0x0000000a070872a5 */ /* 0x000fc4000f8e0008 */
[----:B------:R-:W-:Y:S01]  /*12350*/  UIMAD UR4, UR7, UR11, UR12 ;  /* 0x0000000b070472a4 */ /* 0x000fe2000f8e020c */
[----:B0-----:R-:W-:Y:S02]  /*12360*/  @P0 IMAD.HI.U32 R4, R6, R5, RZ ;  /* 0x0000000506040227 */ /* 0x001fe400078e00ff */
[----:B------:R-:W-:Y:S01]  /*12370*/  ULDC.64 UR10, c[0x0][0xae0] ;  /* 0x0002b800000a7ab9 */ /* 0x000fe20000000a00 */
[----:B------:R-:W-:Y:S01]  /*12380*/  UIADD3 UR4, UR9, UR4, URZ ;  /* 0x0000000409047290 */ /* 0x000fe2000fffe03f */
[----:B------:R-:W-:Y:S01]  /*12390*/  IMAD.MOV.U32 R3, RZ, RZ, R6 ;  /* 0x000000ffff037224 */ /* 0x000fe200078e0006 */
[----:B-1----:R-:W-:Y:S01]  /*123a0*/  @P0 SHF.R.U32.HI R3, RZ, R9, R4 ;  /* 0x00000009ff030219 */ /* 0x002fe20000011604 */
[----:B------:R-:W-:-:S03]  /*123b0*/  IMAD.U32 R5, RZ, RZ, UR9 ;  /* 0x00000009ff057e24 */ /* 0x000fc6000f8e00ff */
[--C-:B------:R-:W-:Y:S01]  /*123c0*/  SHF.R.S32.HI R4, RZ, 0x1f, R3.reuse ;  /* 0x0000001fff047819 */ /* 0x100fe20000011403 */
[----:B------:R-:W-:Y:S02]  /*123d0*/  IMAD.MOV R9, RZ, RZ, -R3 ;  /* 0x000000ffff097224 */ /* 0x000fe400078e0a03 */
[----:B------:R-:W-:Y:S02]  /*123e0*/  IMAD.U32 R5, RZ, RZ, UR4 ;  /* 0x00000004ff057e24 */ /* 0x000fe4000f8e00ff */
[----:B------:R-:W-:Y:S02]  /*123f0*/  IMAD R9, R13, R9, R6 ;  /* 0x000000090d097224 */ /* 0x000fe400078e0206 */
[----:B------:R-:W-:Y:S02]  /*12400*/  IMAD R6, R4, UR10, RZ ;  /* 0x0000000a04067c24 */ /* 0x000fe4000f8e02ff */
[----:B------:R-:W-:Y:S01]  /*12410*/  IMAD.U32 R4, RZ, RZ, UR8 ;  /* 0x00000008ff047e24 */ /* 0x000fe2000f8e00ff */
[----:B------:R-:W-:Y:S01]  /*12420*/  ULDC.64 UR8, c[0x0][0xad8] ;  /* 0x0002b60000087ab9 */ /* 0x000fe20000000a00 */
[C---:B------:R-:W-:Y:S01]  /*12430*/  IMAD R11, R3.reuse, UR11, R6 ;  /* 0x0000000b030b7c24 */ /* 0x040fe2000f8e0206 */
[----:B------:R-:W-:Y:S01]  /*12440*/  SHF.R.S32.HI R6, RZ, 0x1f, R9 ;  /* 0x0000001fff067819 */ /* 0x000fe20000011409 */
[----:B------:R-:W-:-:S04]  /*12450*/  IMAD.WIDE.U32 R4, R3, UR10, R4 ;  /* 0x0000000a03047c25 */ /* 0x000fc8000f8e0004 */
        /* <DEDUP_REMOVED lines=24> */
[----:B------:R3:W-:Y:S04]  /*125e0*/  @!P2 ST.E.128 desc[UR8][R8.64], RZ ;  /* 0x000000ff0800a985 */ /* 0x0007e8000c101d08 */
[----:B------:R3:W-:Y:S04]  /*125f0*/  @!P3 ST.E.128 desc[UR8][R10.64], RZ ;  /* 0x000000ff0a00b985 */ /* 0x0007e8000c101d08 */
[----:B------:R3:W-:Y:S02]  /*12600*/  @!P4 ST.E.128 desc[UR8][R14.64], RZ ;  /* 0x000000ff0e00c985 */ /* 0x0007e4000c101d08 */
.L_x_2127:
[----:B------:R-:W-:Y:S05]  /*12610*/  BSYNC B1 ;  /* 0x0000000000017941 */ /* 0x000fea0003800000 */
.L_x_2126:
        /* <DEDUP_REMOVED lines=11> */
[C---:B------:R-:W-:Y:S02]  /*126d0*/  @!P4 LEA R12, P1, R151.reuse, R4, 0x1 ;  /* 0x00000004970cc211 */ /* 0x040fe400078208ff */
[----:B----4-:R-:W-:Y:S01]  /*126e0*/  @!P2 IMAD.WIDE R8, R146, 0x2, R4 ;  /* 0x000000029208a825 */ /* 0x010fe200078e0204 */
[-C--:B------:R-:W-:Y:S02]  /*126f0*/  @!P3 LEA.HI.X R11, R148, R5.reuse, R17, 0x1, P0 ;  /* 0x00000005940bb211 */ /* 0x080fe400000f0c11 */
[----:B------:R-:W-:Y:S02]  /*12700*/  @!P4 LEA.HI.X R13, R151, R5, R16, 0x1, P1 ;  /* 0x00000005970dc211 */ /* 0x000fe400008f0c10 */
[----:B------:R2:W-:Y:S04]  /*12710*/  @!P2 ST.E.128 desc[UR8][R8.64], RZ ;  /* 0x000000ff0800a985 */ /* 0x0005e8000c101d08 */
[----:B------:R2:W-:Y:S04]  /*12720*/  @!P3 ST.E.128 desc[UR8][R10.64], RZ ;  /* 0x000000ff0a00b985 */ /* 0x0005e8000c101d08 */
[----:B------:R2:W-:Y:S02]  /*12730*/  @!P4 ST.E.128 desc[UR8][R12.64], RZ ;  /* 0x000000ff0c00c985 */ /* 0x0005e4000c101d08 */
.L_x_2120:
[----:B------:R-:W-:Y:S05]  /*12740*/  BSYNC B0 ;  /* 0x0000000000007941 */ /* 0x000fea0003800000 */
.L_x_2114:
[----:B------:R-:W-:Y:S02]  /*12750*/  ULDC UR4, c[0x0][0xc3c] ;  /* 0x00030f0000047ab9 */ /* 0x000fe40000000800 */
[----:B------:R-:W-:-:S13]  /*12760*/  ISETP.GE.AND P0, PT, R7, UR4, PT ;  /* 0x0000000407007c0c */ /* 0x000fda000bf06270 */
[----:B------:R-:W-:Y:S05]  /*12770*/  @!P0 BRA `(.L_x_2128) ;  /* 0xfffffee800488947 */ /* 0x000fea000383ffff */
[----:B------:R-:W-:Y:S05]  /*12780*/  EXIT ;  /* 0x000000000000794d */ /* 0x000fea0003800000 */
.L_x_2077:
[----:B------:R-:W-:-:S08]  /*12790*/  NOP ;  /* 0x0000000000007918 */ /* 0x000fd00000000000 */
[----:B0-----:R-:W0:-:S00]  /*127a0*/  USETMAXREG.DEALLOC.CTAPOOL 0x20 ;  /* 0x00000020000079c8 */ /* 0x001e0000080e0500 */
        /* <DEDUP_REMOVED lines=14> */
.L_x_2129:
[----:B------:R-:W0:Y:S01]  /*12890*/  S2R R0, SR_TID.X ;  /* 0x0000000000007919 */ /* 0x000e220000002100 */
        /* <DEDUP_REMOVED lines=44> */
.L_x_2133:
[----:B------:R-:W0:Y:S01]  /*12b60*/  LDC R2, c[0x0][0xc3c] ;  /* 0x00030f00ff027b82 */ /* 0x000e220000000800 */
[----:B------:R-:W-:Y:S01]  /*12b70*/  UIADD3 UR4, UR4, 0x1f, URZ ;  /* 0x0000001f04047890 */ /* 0x000fe2000fffe03f */
[----:B------:R-:W-:Y:S02]  /*12b80*/  ULDC UR7, c[0x0][0xc3c] ;  /* 0x00030f0000077ab9 */ /* 0x000fe40000000800 */
[----:B------:R-:W-:-:S03]  /*12b90*/  IMAD.U32 R27, RZ, RZ, UR7 ;  /* 0x00000007ff1b7e24 */ /* 0x000fc6000f8e00ff */
[----:B0-----:R-:W-:-:S13]  /*12ba0*/  ISETP.LE.AND P6, PT, R2, UR4, PT ;  /* 0x0000000402007c0c */ /* 0x001fda000bfc3270 */
[----:B------:R-:W-:Y:S05]  /*12bb0*/  @P6 BRA `(.L_x_2132) ;  /* 0x0000000800b46947 */ /* 0x000fea0003800000 */
[----:B------:R-:W-:Y:S01]  /*12bc0*/  VIADD R9, R0, UR4 ;  /* 0x0000000400097c36 */ /* 0x000fe20008000000 */
[----:B------:R-:W-:Y:S01]  /*12bd0*/  ULDC.64 UR8, c[0x0][0x208] ;  /* 0x0000820000087ab9 */ /* 0x000fe20000000a00 */
        /* <DEDUP_REMOVED lines=30> */
.L_x_2131:
        /* <DEDUP_REMOVED lines=13> */
.L_x_2134:
        /* <DEDUP_REMOVED lines=47> */
[----:B------:R-:W-:Y:S01]  /*13180*/  ISETP.GE.AND P2, PT, R3, RZ, PT ;  /* 0x000000ff0300720c */ /* 0x000fe20003f46270 */
[----:B------:R-:W-:-:S10]  /*13190*/  IMAD.MOV R3, RZ, RZ, -R7 ;  /* 0x000000ffff037224 */ /* 0x000fd400078e0a07 */
        /* <DEDUP_REMOVED lines=13> */
.L_x_2135:
[----:B0-----:R-:W0:Y:S01]  /*13270*/  LDC.64 R2, c[0x0][0xc90] ;  /* 0x00032400ff027b82 */ /* 0x001e220000000a00 */
[----:B------:R-:W-:Y:S01]  /*13280*/  ULDC.64 UR6, c[0x0][0x208] ;  /* 0x0000820000067ab9 */ /* 0x000fe20000000a00 */
        /* <DEDUP_REMOVED lines=36> */
[----:B------:R-:W-:-:S03]  /*134d0*/  IMAD.MOV R26, RZ, RZ, -R7 ;  /* 0x000000ffff1a7224 */ /* 0x000fc600078e0a07 */
        /* <DEDUP_REMOVED lines=18> */
[----:B------:R-:W-:Y:S02]  /*13600*/  ISETP.GE.AND P2, PT, R3, RZ, PT ;  /* 0x000000ff0300720c */ /* 0x000fe40003f46270 */
[----:B------:R-:W-:-:S05]  /*13610*/  IADD3 R3, R6, 0x1000000, R4 ;  /* 0x0100000006037810 */ /* 0x000fca0007ffe004 */
[----:B------:R-:W-:-:S06]  /*13620*/  @P0 VIADD R2, R2, 0x1 ;  /* 0x0000000102020836 */ /* 0x000fcc0000000000 */
[----:B------:R-:W-:Y:S01]  /*13630*/  @!P2 IMAD.MOV R2, RZ, RZ, -R2 ;  /* 0x000000ffff02a224 */ /* 0x000fe200078e0a02 */
[----:B------:R-:W-:-:S05]  /*13640*/  @!P1 LOP3.LUT R2, RZ, R7, RZ, 0x33, !PT ;  /* 0x00000007ff029212 */ /* 0x000fca00078e33ff */
[----:B------:R-:W-:-:S07]  /*13650*/  IMAD R26, R2, R26, R3 ;  /* 0x0000001a021a7224 */ /* 0x000fce00078e0203 */
.L_x_2136:
[----:B------:R-:W-:-:S05]  /*13660*/  LOP3.LUT R2, RZ, R2, RZ, 0x33, !PT ;  /* 0x00000002ff027212 */ /* 0x000fca00078e33ff */
[----:B------:R-:W-:Y:S01]  /*13670*/  IMAD.IADD R25, R25, 0x1, R2 ;  /* 0x0000000119197824 */ /* 0x000fe200078e0202 */
[----:B------:R-:W-:Y:S06]  /*13680*/  BRA `(.L_x_2137) ;  /* 0x00000000000c7947 */ /* 0x000fec0003800000 */
.L_x_2132:
[----:B------:R-:W-:Y:S02]  /*13690*/  IMAD.MOV.U32 R25, RZ, RZ, RZ ;  /* 0x000000ffff197224 */ /* 0x000fe400078e00ff */
[----:B------:R-:W-:Y:S02]  /*136a0*/  IMAD.U32 R24, RZ, RZ, UR6 ;  /* 0x00000006ff187e24 */ /* 0x000fe4000f8e00ff */
[----:B------:R-:W-:-:S07]  /*136b0*/  IMAD.MOV.U32 R26, RZ, RZ, RZ ;  /* 0x000000ffff1a7224 */ /* 0x000fce00078e00ff */
.L_x_2137:
[----:B------:R-:W-:-:S13]  /*136c0*/  ISETP.NE.AND P0, PT, R0, RZ, PT ;  /* 0x000000ff0000720c */ /* 0x000fda0003f05270 */
[----:B------:R-:W0:Y:S01]  /*136d0*/  @!P0 S2R R3, SR_CgaCtaId ;  /* 0x0000000000038919 */ /* 0x000e220000008800 */
[----:B------:R-:W-:-:S04]  /*136e0*/  @!P0 MOV R0, 0x400 ;  /* 0x0000040000008802 */ /* 0x000fc80000000f00 */
[----:B0-----:R-:W-:-:S05]  /*136f0*/  @!P0 LEA R0, R3, R0, 0x18 ;  /* 0x0000000003008211 */ /* 0x001fca00078ec0ff */
[----:B------:R1:W-:Y:S01]  /*13700*/  @!P0 STS.128 [R0+0x31cd0], R24 ;  /* 0x031cd01800008388 */ /* 0x0003e20000000c00 */
[----:B------:R-:W-:Y:S06]  /*13710*/  BAR.ARV 0x5, 0x200 ;  /* 0x0148000000007b1d */ /* 0x000fec0000002000 */
.L_x_2130:
        /* <DEDUP_REMOVED lines=11> */
[----:B------:R-:W-:Y:S01]  /*137d0*/  IMAD.MOV.U32 R28, RZ, RZ, 0x1 ;  /* 0x00000001ff1c7424 */ /* 0x000fe200078e00ff */
[----:B------:R-:W-:Y:S01]  /*137e0*/  ULDC UR38, c[0x0][0xc] ;  /* 0x0000030000267ab9 */ /* 0x000fe20000000800 */
[----:B------:R-:W-:Y:S01]  /*137f0*/  IMAD.MOV.U32 R18, RZ, RZ, RZ ;  /* 0x000000ffff127224 */ /* 0x000fe200078e00ff */
[----:B------:R-:W-:Y:S01]  /*13800*/  ULDC.64 UR36, c[0x0][0x198] ;  /* 0x0000660000247ab9 */ /* 0x000fe20000000a00 */
        /* <DEDUP_REMOVED lines=18> */
.L_x_2244:
[----:B0--3--:R-:W0:Y:S01]  /*13930*/  LDC.64 R2, c[0x0][0xc88] ;  /* 0x00032200ff027b82 */ /* 0x009e220000000a00 */
        /* <DEDUP_REMOVED lines=22> */
[----:B-1----:R1:W5:Y:S01]  /*13aa0*/  @P0 LDG.E R0, desc[UR10][R2.64] ;  /* 0x0000000a02000981 */ /* 0x002362000c1e1900 */
        /* <DEDUP_REMOVED lines=26> */
[----:B------:R-:W-:Y:S05]  /*13c50*/  @P2 BRA `(.L_x_2139) ;  /* 0x0000000000182947 */ /* 0x000fea0003800000 */
[----:B------:R-:W-:Y:S05]  /*13c60*/  @!P1 BRA `(.L_x_2139) ;  /* 0x0000000000149947 */ /* 0x000fea0003800000 */
[----:B------:R-:W-:Y:S02]  /*13c70*/  ULDC.64 UR4, c[0x0][0x208] ;  /* 0x0000820000047ab9 */ /* 0x000fe40000000a00 */
[----:B------:R-:W0:Y:S04]  /*13c80*/  LDG.E R6, desc[UR4][R2.64] ;  /* 0x0000000402067981 */ /* 0x000e28000c1e1900 */
[----:B------:R-:W0:Y:S02]  /*13c90*/  LDG.E R2, desc[UR4][R2.64+0x4] ;  /* 0x0000040402027981 */ /* 0x000e24000c1e1900 */
[----:B0-----:R-:W-:-:S05]  /*13ca0*/  IMAD.IADD R8, R2, 0x1, -R6 ;  /* 0x0000000102087824 */ /* 0x001fca00078e0a06 */
[----:B------:R1:W-:Y:S02]  /*13cb0*/  STL [R1+0x14], R8 ;  /* 0x0000140801007387 */ /* 0x0003e40000100800 */
.L_x_2139:
[----:B------:R-:W-:Y:S01]  /*13cc0*/  ULDC.64 UR4, c[0x0][0xa20] ;  /* 0x0002880000047ab9 */ /* 0x000fe20000000a00 */
[C---:B------:R-:W-:Y:S01]  /*13cd0*/  LOP3.LUT R6, R26.reuse, 0xff000000, RZ, 0xc0, !PT ;  /* 0xff0000001a067812 */ /* 0x040fe200078ec0ff */
[----:B-----5:R-:W-:Y:S01]  /*13ce0*/  IMAD.IADD R29, R29, 0x1, R0 ;  /* 0x000000011d1d7824 */ /* 0x020fe200078e0200 */
[----:B------:R-:W-:Y:S02]  /*13cf0*/  ISETP.NE.U32.AND P1, PT, RZ, UR4, PT ;  /* 0x00000004ff007c0c */ /* 0x000fe4000bf25070 */
[----:B------:R-:W-:Y:S02]  /*13d00*/  SHF.R.U32.HI R6, RZ, 0x8, R6 ;  /* 0x00000008ff067819 */ /* 0x000fe40000011606 */
[----:B------:R-:W-:Y:S02]  /*13d10*/  ISETP.NE.AND.EX P1, PT, RZ, UR5, PT, P1 ;  /* 0x00000005ff007c0c */ /* 0x000fe4000bf25310 */
[C---:B------:R-:W-:Y:S02]  /*13d20*/  LOP3.LUT R2, R26.reuse, 0xff0000, RZ, 0xc0, !PT ;  /* 0x00ff00001a027812 */ /* 0x040fe400078ec0ff */
[----:B------:R-:W-:Y:S01]  /*13d30*/  LOP3.LUT R16, R26, 0xffff, RZ, 0xc0, !PT ;  /* 0x0000ffff1a107812 */ /* 0x000fe200078ec0ff */
[----:B------:R-:W-:Y:S01]  /*13d40*/  IMAD.MOV.U32 R26, RZ, RZ, R9 ;  /* 0x000000ffff1a7224 */ /* 0x000fe200078e0009 */
[----:B------:R-:W-:-:S07]  /*13d50*/  LEA.HI R6, R2, R6, RZ, 0x10 ;  /* 0x0000000602067211 */ /* 0x000fce00078f80ff */
[----:B------:R-:W-:Y:S05]  /*13d60*/  @!P1 BRA `(.L_x_2140) ;  /* 0x0000000000149947 */ /* 0x000fea0003800000 */
[----:B------:R-:W-:Y:S01]  /*13d70*/  IADD3 R2, P0, R19, UR4, RZ ;  /* 0x0000000413027c10 */ /* 0x000fe2000ff1e0ff */
[----:B------:R-:W-:-:S03]  /*13d80*/  ULDC.64 UR6, c[0x0][0x208] ;  /* 0x0000820000067ab9 */ /* 0x000fc60000000a00 */
[----:B------:R-:W-:-:S05]  /*13d90*/  IADD3.X R3, R23, UR5, RZ, P0, !PT ;  /* 0x0000000517037c10 */ /* 0x000fca00087fe4ff */
[----:B------:R2:W5:Y:S01]  /*13da0*/  LDG.E R7, desc[UR6][R2.64] ;  /* 0x0000000602077981 */ /* 0x000562000c1e1900 */
[----:B------:R-:W-:Y:S05]  /*13db0*/  BRA `(.L_x_2141) ;  /* 0x0000000000147947 */ /* 0x000fea0003800000 */
.L_x_2140:
[----:B------:R-:W-:Y:S05]  /*13dc0*/  @!P0 BRA `(.L_x_2141) ;  /* 0x0000000000108947 */ /* 0x000fea0003800000 */
[----:B------:R-:W-:Y:S02]  /*13dd0*/  ULDC.64 UR4, c[0x0][0x208] ;  /* 0x0000820000047ab9 */ /* 0x000fe40000000a00 */
[----:B------:R-:W2:Y:S04]  /*13de0*/  LDG.E R7, desc[UR4][R4.64] ;  /* 0x0000000404077981 */ /* 0x000ea8000c1e1900 */
[----:B------:R-:W2:Y:S02]  /*13df0*/  LDG.E R4, desc[UR4][R4.64+0x4] ;  /* 0x0000040404047981 */ /* 0x000ea4000c1e1900 */
[----:B--2---:R-:W-:-:S07]  /*13e00*/  IMAD.IADD R7, R4, 0x1, -R7 ;  /* 0x0000000104077824 */ /* 0x004fce00078e0a07 */
.L_x_2141:
[----:B-----5:R-:W-:Y:S01]  /*13e10*/  IMAD.IADD R7, R7, 0x1, -R0 ;  /* 0x0000000107077824 */ /* 0x020fe200078e0a00 */
[----:B------:R-:W-:Y:S01]  /*13e20*/  LOP3.LUT R9, R6, 0xff, RZ, 0xc0, !PT ;  /* 0x000000ff06097812 */ /* 0x000fe200078ec0ff */
[----:B------:R-:W3:Y:S01]  /*13e30*/  LDC R0, c[0x0][0x448] ;  /* 0x00011200ff007b82 */ /* 0x000ee20000000800 */
[----:B--2---:R-:W-:Y:S01]  /*13e40*/  IMAD R2, R25, 0xc0, RZ ;  /* 0x000000c019027824 */ /* 0x004fe200078e02ff */
[----:B------:R-:W-:Y:S01]  /*13e50*/  BSSY B0, `(.L_x_2142) ;  /* 0x0000036000007945 */ /* 0x000fe20003800000 */
[----:B------:R-:W-:Y:S02]  /*13e60*/  IMAD.MOV.U32 R4, RZ, RZ, RZ ;  /* 0x000000ffff047224 */ /* 0x000fe400078e00ff */
[----:B------:R-:W-:Y:S01]  /*13e70*/  VIADD R2, R2, 0xbf ;  /* 0x000000bf02027836 */ /* 0x000fe20000000000 */
[----:B---3--:R-:W-:-:S13]  /*13e80*/  ISETP.NE.AND P0, PT, R0, 0x1, PT ;  /* 0x000000010000780c */ /* 0x008fda0003f05270 */
[----:B------:R-:W2:Y:S08]  /*13e90*/  @P0 LDC R3, c[0x0][0x44c] ;  /* 0x00011300ff030b82 */ /* 0x000eb00000000800 */
[----:B------:R-:W3:Y:S01]  /*13ea0*/  @P0 LDC R0, c[0x0][0x450] ;  /* 0x00011400ff000b82 */ /* 0x000ee20000000800 */
[----:B--2---:R-:W-:-:S05]  /*13eb0*/  @P0 IMAD.HI.U32 R3, R2, R3, RZ ;  /* 0x0000000302030227 */ /* 0x004fca00078e00ff */
[----:B---3--:R-:W-:Y:S01]  /*13ec0*/  @P0 SHF.R.U32.HI R2, RZ, R0, R3 ;  /* 0x00000000ff020219 */ /* 0x008fe20000011603 */
[C---:B------:R-:W-:Y:S01]  /*13ed0*/  VIADD R0, R7.reuse, 0x8f ;  /* 0x0000008f07007836 */ /* 0x040fe20000000000 */
[----:B------:R-:W-:-:S03]  /*13ee0*/  IADD3 R7, R7, 0x90, -R8 ;  /* 0x0000009007077810 */ /* 0x000fc60007ffe808 */
[----:B------:R-:W-:-:S04]  /*13ef0*/  IMAD.HI R0, R0, 0x38e38e39, RZ ;  /* 0x38e38e3900007827 */ /* 0x000fc800078e02ff */
[----:B------:R-:W-:Y:S01]  /*13f00*/  IMAD.IADD R2, R7, 0x1, R2 ;  /* 0x0000000107027824 */ /* 0x000fe200078e0202 */
[----:B------:R-:W-:Y:S01]  /*13f10*/  SHF.R.U32.HI R3, RZ, 0x1f, R0 ;  /* 0x0000001fff037819 */ /* 0x000fe20000011600 */
[----:B------:R-:W-:Y:S02]  /*13f20*/  IMAD.MOV.U32 R7, RZ, RZ, R4 ;  /* 0x000000ffff077224 */ /* 0x000fe400078e0004 */
[----:B------:R-:W-:Y:S01]  /*13f30*/  IMAD.HI R2, R2, 0x38e38e39, RZ ;  /* 0x38e38e3902027827 */ /* 0x000fe200078e02ff */
[----:B------:R-:W-:-:S04]  /*13f40*/  LEA.HI.SX32 R3, R0, R3, 0x1b ;  /* 0x0000000300037211 */ /* 0x000fc800078fdaff */
[----:B------:R-:W-:-:S04]  /*13f50*/  SHF.R.U32.HI R0, RZ, 0x1f, R2 ;  /* 0x0000001fff007819 */ /* 0x000fc80000011602 */
[----:B------:R-:W-:-:S04]  /*13f60*/  LEA.HI.SX32 R0, R2, R0, 0x1b ;  /* 0x0000000002007211 */ /* 0x000fc800078fdaff */
[----:B01----:R-:W-:Y:S02]  /*13f70*/  VIMNMX R8, R3, R0, PT ;  /* 0x0000000003087248 */ /* 0x003fe40003fe0100 */
[----:B------:R-:W-:Y:S02]  /*13f80*/  SHF.R.U32.HI R0, RZ, 0x10, R6 ;  /* 0x00000010ff007819 */ /* 0x000fe40000011606 */
[----:B------:R-:W-:Y:S01]  /*13f90*/  ISETP.GE.AND P1, PT, R8, 0x1, PT ;  /* 0x000000010800780c */ /* 0x000fe20003f26270 */
[----:B------:R0:W-:Y:S01]  /*13fa0*/  STL [R1+0x1c], R8 ;  /* 0x00001c0801007387 */ /* 0x0001e20000100800 */
[----:B------:R-:W-:-:S03]  /*13fb0*/  ISETP.NE.AND P0, PT, R0, RZ, PT ;  /* 0x000000ff0000720c */ /* 0x000fc60003f05270 */
[----:B------:R0:W-:Y:S04]  /*13fc0*/  STL [R1+0x20], R4 ;  /* 0x0000200401007387 */ /* 0x0001e80000100800 */
[----:B------:R0:W-:Y:S06]  /*13fd0*/  STL [R1+0x38], R9 ;  /* 0x0000380901007387 */ /* 0x0001ec0000100800 */
[----:B------:R-:W1:Y:S01]  /*13fe0*/  @!P0 LDC R0, c[0x0][0x9f0] ;  /* 0x00027c00ff008b82 */ /* 0x000e620000000800 */
[----:B------:R-:W-:Y:S05]  /*13ff0*/  @!P1 BRA `(.L_x_2143) ;  /* 0x00000000006c9947 */ /* 0x000fea0003800000 */
[-C--:B01----:R-:W-:Y:S02]  /*14000*/  IABS R4, R0.reuse ;  /* 0x0000000000047213 */ /* 0x083fe40000000000 */
        /* <DEDUP_REMOVED lines=26> */
.L_x_2143:
[----:B------:R-:W-:Y:S05]  /*141b0*/  BSYNC B0 ;  /* 0x0000000000007941 */ /* 0x000fea0003800000 */
.L_x_2142:
[----:B-1----:R-:W-:Y:S01]  /*141c0*/  IMAD.MOV.U32 R0, RZ, RZ, R7 ;  /* 0x000000ffff007224 */ /* 0x002fe200078e0007 */
[----:B------:R-:W-:Y:S03]  /*141d0*/  BSSY B7, `(.L_x_2144) ;  /* 0x0000422000077945 */ /* 0x000fe60003800000 */
[----:B------:R-:W-:-:S05]  /*141e0*/  IMAD R2, R9, R0, RZ ;  /* 0x0000000009027224 */ /* 0x000fca00078e02ff */
[----:B------:R-:W-:Y:S01]  /*141f0*/  VIADDMNMX R0, R2, R0, R8, PT ;  /* 0x0000000002007246 */ /* 0x000fe20003800108 */
[----:B------:R1:W-:Y:S03]  /*14200*/  STL [R1+0x4], R2 ;  /* 0x0000040201007387 */ /* 0x0003e60000100800 */
[----:B------:R-:W-:Y:S01]  /*14210*/  ISETP.GT.AND P0, PT, R0, R2, PT ;  /* 0x000000020000720c */ /* 0x000fe20003f04270 */
[----:B------:R1:W-:-:S12]  /*14220*/  STL [R1+0x24], R0 ;  /* 0x0000240001007387 */ /* 0x0003d80000100800 */
[----:B------:R-:W-:Y:S05]  /*14230*/  @P0 BRA `(.L_x_2145) ;  /* 0x0000000000480947 */ /* 0x000fea0003800000 */
[----:B-1----:R-:W1:Y:S02]  /*14240*/  S2R R0, SR_TID.X ;  /* 0x0000000000007919 */ /* 0x002e640000002100 */
[----:B-1----:R-:W-:-:S04]  /*14250*/  LOP3.LUT R0, R0, 0x7f, RZ, 0xc0, !PT ;  /* 0x0000007f00007812 */ /* 0x002fc800078ec0ff */
[----:B------:R-:W-:-:S13]  /*14260*/  ISETP.NE.AND P0, PT, R0, RZ, PT ;  /* 0x000000ff0000720c */ /* 0x000fda0003f05270 */
[----:B------:R-:W-:Y:S05]  /*14270*/  @P0 BRA `(.L_x_2146) ;  /* 0x00000040005c0947 */ /* 0x000fea0003800000 */
[----:B------:R-:W1:Y:S01]  /*14280*/  S2R R5, SR_LANEID ;  /* 0x0000000000057919 */ /* 0x000e620000000000 */
[----:B------:R-:W-:Y:S01]  /*14290*/  VOTEU.ANY UR4, UPT, PT ;  /* 0x0000000000047886 */ /* 0x000fe200038e0100 */
[----:B------:R-:W3:Y:S01]  /*142a0*/  LDC.64 R2, c[0x0][0xc60] ;  /* 0x00031800ff027b82 */ /* 0x000ee20000000a00 */
[----:B------:R-:W1:Y:S01]  /*142b0*/  FLO.U32 R0, UR4 ;  /* 0x0000000400007d00 */ /* 0x000e6200080e0000 */
[----:B------:R-:W-:Y:S01]  /*142c0*/  ULDC.64 UR6, c[0x0][0x208] ;  /* 0x0000820000067ab9 */ /* 0x000fe20000000a00 */
[----:B-1----:R-:W-:-:S06]  /*142d0*/  ISETP.EQ.U32.AND P0, PT, R0, R5, PT ;  /* 0x000000050000720c */ /* 0x002fcc0003f02070 */
[----:B------:R-:W3:Y:S07]  /*142e0*/  POPC R5, UR4 ;  /* 0x0000000400057d09 */ /* 0x000eee0008000000 */
[----:B---3--:R-:W3:Y:S01]  /*142f0*/  @P0 ATOMG.E.ADD.STRONG.GPU PT, R3, desc[UR6][R2.64], R5 ;  /* 0x00000005020309a8 */ /* 0x008ee200081ee1c6 */
[----:B0-----:R-:W0:Y:S02]  /*14300*/  S2R R4, SR_LTMASK ;  /* 0x0000000000047919 */ /* 0x001e240000003900 */
[----:B0-----:R-:W-:-:S04]  /*14310*/  LOP3.LUT R4, R4, UR4, RZ, 0xc0, !PT ;  /* 0x0000000404047c12 */ /* 0x001fc8000f8ec0ff */
[----:B--2---:R-:W0:Y:S01]  /*14320*/  POPC R7, R4 ;  /* 0x0000000400077309 */ /* 0x004e220000000000 */
[----:B---3--:R-:W0:Y:S02]  /*14330*/  SHFL.IDX PT, R0, R3, R0, 0x1f ;  /* 0x00001f0003007589 */ /* 0x008e2400000e0000 */
[----:B0-----:R-:W-:Y:S01]  /*14340*/  IADD3 R24, R0, UR38, R7 ;  /* 0x0000002600187c10 */ /* 0x001fe2000fffe007 */
[----:B------:R-:W-:Y:S06]  /*14350*/  BRA `(.L_x_2146) ;  /* 0x0000004000247947 */ /* 0x000fec0003800000 */
.L_x_2145:
[----:B-1----:R-:W-:Y:S01]  /*14360*/  VIADD R0, R17, 0x16a00 ;  /* 0x00016a0011007836 */ /* 0x002fe20000000000 */
[----:B------:R-:W-:Y:S04]  /*14370*/  BSSY B6, `(.L_x_2147) ;  /* 0x0000013000067945 */ /* 0x000fe80003800000 */
[----:B------:R-:W-:-:S13]  /*14380*/  LOP3.LUT P0, RZ, R0, 0x1bf, RZ, 0xc0, !PT ;  /* 0x000001bf00ff7812 */ /* 0x000fda000780c0ff */
[----:B------:R-:W-:Y:S05]  /*14390*/  @!P0 BRA `(.L_x_2148) ;  /* 0x0000000000408947 */ /* 0x000fea0003800000 */
        /* <DEDUP_REMOVED lines=8> */
[----:B--2---:R-:W-:-:S02]  /*14420*/  IMAD.U32 R7, RZ, RZ, UR9 ;  /* 0x00000009ff077e24 */ /* 0x004fc4000f8e00ff */
[----:B------:R-:W-:Y:S02]  /*14430*/  IMAD.U32 R10, RZ, RZ, UR4 ;  /* 0x00000004ff0a7e24 */ /* 0x000fe4000f8e00ff */
[----:B------:R-:W-:Y:S02]  /*14440*/  IMAD.U32 R11, RZ, RZ, UR5 ;  /* 0x00000005ff0b7e24 */ /* 0x000fe4000f8e00ff */
[----:B------:R-:W-:Y:S02]  /*14450*/  IMAD.MOV.U32 R8, RZ, RZ, 0x70 ;  /* 0x00000070ff087424 */ /* 0x000fe400078e00ff */
[----:B------:R-:W-:Y:S02]  /*14460*/  IMAD.MOV.U32 R12, RZ, RZ, 0x1 ;  /* 0x00000001ff0c7424 */ /* 0x000fe400078e00ff */
[----:B------:R-:W-:-:S07]  /*14470*/  IMAD.MOV.U32 R13, RZ, RZ, RZ ;  /* 0x000000ffff0d7224 */ /* 0x000fce00078e00ff */
[----:B------:R-:W-:-:S07]  /*14480*/  LEPC R20, `(.L_x_2148) ;  /* 0x000000001014794e */ /* 0x000fce0000000000 */
[----:B0-----:R-:W-:Y:S05]  /*14490*/  CALL.ABS.NOINC R2 ;  /* 0x0000000002007343 */ /* 0x001fea0003c00000 */
.L_x_2148:
[----:B------:R-:W-:Y:S05]  /*144a0*/  BSYNC B6 ;  /* 0x0000000000067941 */ /* 0x000fea0003800000 */
.L_x_2147:
        /* <DEDUP_REMOVED lines=8> */
[----:B------:R1:W3:Y:S01]  /*14530*/  LDC.64 R2, c[0x4][R0] ;  /* 0x0100000000027b82 */ /* 0x0002e20000000a00 */
[----:B0-----:R-:W-:Y:S02]  /*14540*/  IMAD.U32 R4, RZ, RZ, UR6 ;  /* 0x00000006ff047e24 */ /* 0x001fe4000f8e00ff */
[----:B------:R-:W-:Y:S02]  /*14550*/  IMAD.U32 R5, RZ, RZ, UR7 ;  /* 0x00000007ff057e24 */ /* 0x000fe4000f8e00ff */
[----:B------:R-:W-:Y:S02]  /*14560*/  IMAD.U32 R6, RZ, RZ, UR8 ;  /* 0x00000008ff067e24 */ /* 0x000fe4000f8e00ff */
[----:B--2---:R-:W-:-:S02]  /*14570*/  IMAD.U32 R7, RZ, RZ, UR9 ;  /* 0x00000009ff077e24 */ /* 0x004fc4000f8e00ff */
[----:B------:R-:W-:Y:S02]  /*14580*/  IMAD.U32 R10, RZ, RZ, UR4 ;  /* 0x00000004ff0a7e24 */ /* 0x000fe4000f8e00ff */
[----:B------:R-:W-:Y:S02]  /*14590*/  IMAD.U32 R11, RZ, RZ, UR5 ;  /* 0x00000005ff0b7e24 */ /* 0x000fe4000f8e00ff */
[----:B------:R-:W-:Y:S02]  /*145a0*/  IMAD.MOV.U32 R8, RZ, RZ, 0x70 ;  /* 0x00000070ff087424 */ /* 0x000fe400078e00ff */
[----:B------:R-:W-:Y:S02]  /*145b0*/  IMAD.MOV.U32 R12, RZ, RZ, 0x1 ;  /* 0x00000001ff0c7424 */ /* 0x000fe400078e00ff */
[----:B-1----:R-:W-:-:S07]  /*145c0*/  IMAD.MOV.U32 R13, RZ, RZ, RZ ;  /* 0x000000ffff0d7224 */ /* 0x002fce00078e00ff */
[----:B------:R-:W-:-:S07]  /*145d0*/  LEPC R20, `(.L_x_2151) ;  /* 0x000000001014794e */ /* 0x000fce0000000000 */
[----:B---3--:R-:W-:Y:S05]  /*145e0*/  CALL.ABS.NOINC R2 ;  /* 0x0000000002007343 */ /* 0x008fea0003c00000 */
.L_x_2151:
[----:B------:R-:W-:Y:S01]  /*145f0*/  MOV R2, 0x0 ;  /* 0x0000000000027802 */ /* 0x000fe20000000f00 */
        /* <DEDUP_REMOVED lines=15> */
.L_x_2150:
[----:B------:R-:W-:Y:S05]  /*146f0*/  BSYNC B6 ;  /* 0x0000000000067941 */ /* 0x000fea0003800000 */
.L_x_2149:
[----:B------:R-:W-:Y:S01]  /*14700*/  ULDC.64 UR4, c[0x0][0x9f8] ;  /* 0x00027e0000047ab9 */ /* 0x000fe20000000a00 */
[----:B------:R-:W3:Y:S01]  /*14710*/  LDL R20, [R1+0x24] ;  /* 0x0000240001147983 */ /* 0x000ee20000100800 */
[----:B------:R-:W-:Y:S01]  /*14720*/  ISETP.NE.U32.AND P0, PT, RZ, UR4, PT ;  /* 0x00000004ff007c0c */ /* 0x000fe2000bf05070 */
[----:B------:R-:W-:-:S03]  /*14730*/  ULDC.64 UR6, c[0x0][0x208] ;  /* 0x0000820000067ab9 */ /* 0x000fc60000000a00 */
[----:B------:R-:W-:-:S13]  /*14740*/  ISETP.NE.AND.EX P0, PT, RZ, UR5, PT, P0 ;  /* 0x00000005ff007c0c */ /* 0x000fda000bf05300 */
[----:B------:R-:W-:-:S04]  /*14750*/  @P0 IADD3 R2, P1, R19, UR4, RZ ;  /* 0x0000000413020c10 */ /* 0x000fc8000ff3e0ff */
[----:B------:R-:W-:Y:S01]  /*14760*/  @P0 IADD3.X R3, R23, UR5, RZ, P1, !PT ;  /* 0x0000000517030c10 */ /* 0x000fe20008ffe4ff */
[----:B------:R-:W-:-:S04]  /*14770*/  ULDC.64 UR4, c[0x0][0xa08] ;  /* 0x0002820000047ab9 */ /* 0x000fc80000000a00 */
[----:B------:R1:W2:Y:S02]  /*14780*/  @P0 LDG.E R26, desc[UR6][R2.64] ;  /* 0x00000006021a0981 */ /* 0x0002a4000c1e1900 */
[----:B-1----:R-:W1:Y:S02]  /*14790*/  LDC.64 R2, c[0x0][0x418] ;  /* 0x00010600ff027b82 */ /* 0x002e640000000a00 */
[----:B-1----:R-:W-:Y:S01]  /*147a0*/  LOP3.LUT P0, RZ, R2, UR4, RZ, 0xfc, !PT ;  /* 0x0000000402ff7c12 */ /* 0x002fe2000f80fcff */
[----:B------:R-:W-:-:S03]  /*147b0*/  UMOV UR4, 0xffffffff ;  /* 0xffffffff00047882 */ /* 0x000fc60000000000 */
[----:B------:R-:W-:Y:S01]  /*147c0*/  LOP3.LUT P0, RZ, R3, UR5, RZ, 0xfc, P0 ;  /* 0x0000000503ff7c12 */ /* 0x000fe2000800fcff */
[----:B---3--:R-:W-:Y:S01]  /*147d0*/  VIADD R23, R20, 0xffffffff ;  /* 0xffffffff14177836 */ /* 0x008fe20000000000 */
[----:B--2---:R-:W-:Y:S02]  /*147e0*/  SHF.R.S32.HI R7, RZ, 0x1f, R26 ;  /* 0x0000001fff077819 */ /* 0x004fe4000001141a */
[----:B------:R-:W-:-:S03]  /*147f0*/  SEL R19, R26, RZ, !P0 ;  /* 0x000000ff1a137207 */ /* 0x000fc60004000000 */
[----:B------:R1:W-:Y:S01]  /*14800*/  STL [R1], R7 ;  /* 0x0000000701007387 */ /* 0x0003e20000100800 */
[----:B------:R-:W-:Y:S05]  /*14810*/  BRA.DIV UR4, `(.L_x_2152) ;  /* 0x0000005204a87947 */ /* 0x000fea000b800000 */
[----:B------:R-:W2:Y:S02]  /*14820*/  S2R R0, SR_TID.X ;  /* 0x0000000000007919 */ /* 0x000ea40000002100 */
[----:B--2---:R-:W-:-:S04]  /*14830*/  SHF.R.U32.HI R0, RZ, 0x5, R0 ;  /* 0x00000005ff007819 */ /* 0x004fc80000011600 */
[----:B------:R-:W-:-:S05]  /*14840*/  LOP3.LUT R0, R0, 0x3, RZ, 0xc0, !PT ;  /* 0x0000000300007812 */ /* 0x000fca00078ec0ff */
[----:B------:R2:W3:Y:S02]  /*14850*/  SHFL.IDX PT, R14, R0, RZ, 0x1f ;  /* 0x00001fff000e7589 */ /* 0x0004e400000e0000 */
.L_x_2260:
        /* <DEDUP_REMOVED lines=8> */
.L_x_2263:
[----:B------:R-:W-:Y:S05]  /*148e0*/  @!P6 BRA `(.L_x_2153) ;  /* 0x000000040010e947 */ /* 0x000fea0003800000 */
[----:B------:R-:W-:-:S04]  /*148f0*/  ISETP.NE.U32.AND P0, PT, R2, RZ, PT ;  /* 0x000000ff0200720c */ /* 0x000fc80003f05070 */
[----:B------:R-:W-:-:S13]  /*14900*/  ISETP.NE.AND.EX P0, PT, R3, RZ, PT, P0 ;  /* 0x000000ff0300720c */ /* 0x000fda0003f05300 */
[----:B------:R-:W-:Y:S05]  /*14910*/  @!P0 BRA `(.L_x_2155) ;  /* 0x00000000004c8947 */ /* 0x000fea0003800000 */
[----:B------:R-:W3:Y:S01]  /*14920*/  LDC R6, c[0x0][0x43c] ;  /* 0x00010f00ff067b82 */ /* 0x000ee20000000800 */
[----:B--2---:R-:W-:Y:S01]  /*14930*/  IMAD.MOV.U32 R0, RZ, RZ, R23 ;  /* 0x000000ffff007224 */ /* 0x004fe200078e0017 */
[----:B------:R-:W-:Y:S01]  /*14940*/  ULDC.64 UR4, c[0x0][0x428] ;  /* 0x00010a0000047ab9 */ /* 0x000fe20000000a00 */
[----:B------:R-:W-:Y:S01]  /*14950*/  ULDC.64 UR6, c[0x0][0x208] ;  /* 0x0000820000067ab9 */ /* 0x000fe20000000a00 */
[----:B---3--:R-:W-:-:S13]  /*14960*/  ISETP.NE.AND P0, PT, R6, 0x1, PT ;  /* 0x000000010600780c */ /* 0x008fda0003f05270 */
[----:B0-----:R-:W0:Y:S02]  /*14970*/  @P0 LDC.64 R4, c[0x0][0x440] ;  /* 0x00011000ff040b82 */ /* 0x001e240000000a00 */
        /* <DEDUP_REMOVED lines=13> */
.L_x_2155:
[----:B--2---:R-:W-:Y:S01]  /*14a50*/  IMAD R0, R18, 0x8, R17 ;  /* 0x0000000812007824 */ /* 0x004fe200078e0211 */
[----:B---3--:R-:W-:-:S04]  /*14a60*/  SHF.L.U32 R2, R28, 0x1f, RZ ;  /* 0x0000001f1c027819 */ /* 0x008fc800000006ff */
[----:B------:R-:W2:Y:S02]  /*14a70*/  SYNCS.PHASECHK.TRANS64.TRYWAIT P0, [R0+URZ+0x31c40], R2 ;  /* 0x031c4002000075a7 */ /* 0x000ea4000800017f */
[----:B--2---:R-:W-:Y:S05]  /*14a80*/  @!P0 BRA `(.L_x_2156) ;  /* 0x0000005000608947 */ /* 0x004fea0003800000 */
.L_x_2264:
        /* <DEDUP_REMOVED lines=11> */
.L_x_2157:
        /* <DEDUP_REMOVED lines=15> */
[----:B------:R-:W-:Y:S02]  /*14c30*/  UIMAD UR11, UR11, 0x90, UR5 ;  /* 0x000000900b0b78a4 */ /* 0x000fe4000f8e0205 */
        /* <DEDUP_REMOVED lines=15> */
.L_x_2153:
[----:B0-----:R-:W3:Y:S04]  /*14d30*/  LDL.LU R4, [R1+0x10] ;  /* 0x0000100001047983 */ /* 0x001ee80000300800 */
[----:B------:R-:W4:Y:S04]  /*14d40*/  LDL.LU R6, [R1+0xc] ;  /* 0x00000c0001067983 */ /* 0x000f280000300800 */
[----:B------:R-:W5:Y:S01]  /*14d50*/  LDL.LU R3, [R1+0x28] ;  /* 0x0000280001037983 */ /* 0x000f620000300800 */
[----:B------:R-:W-:Y:S05]  /*14d60*/  WARPSYNC.ALL ;  /* 0x0000000000007948 */ /* 0x000fea0003800000 */
[----:B------:R-:W-:Y:S01]  /*14d70*/  ULDC.64 UR6, c[0x0][0xa00] ;  /* 0x0002800000067ab9 */ /* 0x000fe20000000a00 */
[----:B------:R-:W-:Y:S01]  /*14d80*/  ULDC.64 UR4, c[0x0][0x298] ;  /* 0x0000a60000047ab9 */ /* 0x000fe20000000a00 */
[----:B--2---:R-:W-:Y:S01]  /*14d90*/  VIADD R0, R17, 0xda00 ;  /* 0x0000da0011007836 */ /* 0x004fe20000000000 */
        /* <DEDUP_REMOVED lines=25> */
[----:B-1----:R-:W-:-:S02]  /*14f30*/  IMAD.U32 R7, RZ, RZ, UR9 ;  /* 0x00000009ff077e24 */ /* 0x002fc4000f8e00ff */
[----:B------:R-:W-:Y:S02]  /*14f40*/  IMAD.U32 R10, RZ, RZ, UR4 ;  /* 0x00000004ff0a7e24 */ /* 0x000fe4000f8e00ff */
[----:B------:R-:W-:Y:S02]  /*14f50*/  IMAD.U32 R11, RZ, RZ, UR5 ;  /* 0x00000005ff0b7e24 */ /* 0x000fe4000f8e00ff */
[----:B------:R-:W-:Y:S02]  /*14f60*/  IMAD.MOV.U32 R8, RZ, RZ, 0x70 ;  /* 0x00000070ff087424 */ /* 0x000fe400078e00ff */
[----:B------:R-:W-:Y:S02]  /*14f70*/  IMAD.MOV.U32 R12, RZ, RZ, 0x1 ;  /* 0x00000001ff0c7424 */ /* 0x000fe400078e00ff */
[----:B------:R-:W-:-:S07]  /*14f80*/  IMAD.MOV.U32 R13, RZ, RZ, RZ ;  /* 0x000000ffff0d7224 */ /* 0x000fce00078e00ff */
[----:B------:R-:W-:-:S07]  /*14f90*/  LEPC R20, `(.L_x_2159) ;  /* 0x000000001014794e */ /* 0x000fce0000000000 */
[----:B0-----:R-:W-:Y:S05]  /*14fa0*/  CALL.ABS.NOINC R2 ;  /* 0x0000000002007343 */ /* 0x001fea0003c00000 */
.L_x_2159:
[----:B------:R-:W-:Y:S05]  /*14fb0*/  BSYNC B6 ;  /* 0x0000000000067941 */ /* 0x000fea0003800000 */
.L_x_2158:
[----:B------:R-:W2:Y:S01]  /*14fc0*/  LDL.LU R20, [R1+0x10] ;  /* 0x0000100001147983 */ /* 0x000ea20000300800 */
[----:B------:R-:W3:Y:S01]  /*14fd0*/  LDC R9, c[0x0][0x448] ;  /* 0x00011200ff097b82 */ /* 0x000ee20000000800 */
[----:B------:R-:W-:Y:S01]  /*14fe0*/  ULDC.64 UR4, c[0x0][0x2d8] ;  /* 0x0000b60000047ab9 */ /* 0x000fe20000000a00 */
[----:B------:R-:W-:Y:S01]  /*14ff0*/  ULDC.64 UR6, c[0x0][0x2e0] ;  /* 0x0000b80000067ab9 */ /* 0x000fe20000000a00 */
[----:B0-----:R-:W2:Y:S01]  /*15000*/  LDL.LU.64 R2, [R1+0x30] ;  /* 0x0000300001027983 */ /* 0x001ea20000300a00 */
[----:B------:R-:W-:-:S03]  /*15010*/  ULDC.64 UR8, c[0x0][0x280] ;  /* 0x0000a00000087ab9 */ /* 0x000fc60000000a00 */
[----:B------:R-:W4:Y:S04]  /*15020*/  LDL.LU R21, [R1+0x28] ;  /* 0x0000280001157983 */ /* 0x000f280000300800 */
[----:B------:R-:W4:Y:S01]  /*15030*/  LDL.LU R4, [R1+0xc] ;  /* 0x00000c0001047983 */ /* 0x000f220000300800 */
[----:B------:R-:W0:Y:S01]  /*15040*/  S2R R10, SR_TID.X ;  /* 0x00000000000a7919 */ /* 0x000e220000002100 */
[----:B------:R-:W1:Y:S01]  /*15050*/  S2R R11, SR_TID.X ;  /* 0x00000000000b7919 */ /* 0x000e620000002100 */
[----:B---3--:R-:W-:-:S13]  /*15060*/  ISETP.NE.AND P1, PT, R9, 0x1, PT ;  /* 0x000000010900780c */ /* 0x008fda0003f25270 */
[----:B------:R-:W3:Y:S08]  /*15070*/  @P1 LDC R5, c[0x0][0x450] ;  /* 0x00011400ff051b82 */ /* 0x000ef00000000800 */
[----:B------:R-:W3:Y:S01]  /*15080*/  @P1 LDC R8, c[0x0][0x450] ;  /* 0x00011400ff081b82 */ /* 0x000ee20000000800 */
[----:B--2---:R-:W-:Y:S02]  /*15090*/  IMAD.MOV.U32 R3, RZ, RZ, R20 ;  /* 0x000000ffff037224 */ /* 0x004fe400078e0014 */
[----:B------:R-:W2:Y:S01]  /*150a0*/  S2R R20, SR_TID.X ;  /* 0x0000000000147919 */ /* 0x000ea20000002100 */
[----:B------:R-:W-:-:S04]  /*150b0*/  IMAD.WIDE.U32 R2, R16, UR4, R2 ;  /* 0x0000000410027c25 */ /* 0x000fc8000f8e0002 */
[----:B------:R-:W-:Y:S01]  /*150c0*/  IMAD R3, R16, UR5, R3 ;  /* 0x0000000510037c24 */ /* 0x000fe2000f8e0203 */
[----:B------:R-:W-:Y:S01]  /*150d0*/  ULDC.64 UR4, c[0x0][0x2d0] ;  /* 0x0000b40000047ab9 */ /* 0x000fe20000000a00 */
[----:B----4-:R-:W-:Y:S02]  /*150e0*/  IMAD R0, R21, UR6, RZ ;  /* 0x0000000615007c24 */ /* 0x010fe4000f8e02ff */
[----:B------:R-:W-:-:S04]  /*150f0*/  IMAD.WIDE.U32 R2, R4, UR6, R2 ;  /* 0x0000000604027c25 */ /* 0x000fc8000f8e0002 */
[----:B------:R-:W-:Y:S01]  /*15100*/  IMAD R0, R4, UR7, R0 ;  /* 0x0000000704007c24 */ /* 0x000fe2000f8e0200 */
[----:B------:R-:W-:Y:S01]  /*15110*/  ULDC.64 UR6, c[0x0][0x2c8] ;  /* 0x0000b20000067ab9 */ /* 0x000fe20000000a00 */
[----:B------:R-:W4:Y:S02]  /*15120*/  @P1 LDC R4, c[0x0][0x44c] ;  /* 0x00011300ff041b82 */ /* 0x000f240000000800 */
        /* <DEDUP_REMOVED lines=8> */
[----:B-1----:R-:W-:Y:S02]  /*151b0*/  IMAD.SHL.U32 R20, R11, 0x8, RZ ;  /* 0x000000080b147824 */ /* 0x002fe400078e00ff */
[----:B----4-:R-:W-:Y:S01]  /*151c0*/  @P1 IMAD.HI.U32 R0, R6, R4, RZ ;  /* 0x0000000406001227 */ /* 0x010fe200078e00ff */
[C---:B------:R-:W-:Y:S02]  /*151d0*/  LOP3.LUT R10, R21.reuse, 0x40, RZ, 0xfc, !PT ;  /* 0x00000040150a7812 */ /* 0x040fe400078efcff */
[----:B------:R-:W-:Y:S01]  /*151e0*/  LOP3.LUT R20, R20, 0x18, RZ, 0xc0, !PT ;  /* 0x0000001814147812 */ /* 0x000fe200078ec0ff */
[----:B------:R-:W-:Y:S01]  /*151f0*/  IMAD.MOV.U32 R4, RZ, RZ, R6 ;  /* 0x000000ffff047224 */ /* 0x000fe200078e0006 */
[----:B---3--:R-:W-:Y:S02]  /*15200*/  @P1 SHF.R.U32.HI R4, RZ, R5, R0 ;  /* 0x00000005ff041219 */ /* 0x008fe40000011600 */
        /* <DEDUP_REMOVED lines=105> */
.L_x_2277:
        /* <DEDUP_REMOVED lines=14> */
.L_x_2161:
        /* <DEDUP_REMOVED lines=18> */
.L_x_2278:
[----:B------:R-:W-:Y:S05]  /*15aa0*/  BSYNC B0 ;  /* 0x0000000000007941 */ /* 0x000fea0003800000 */
.L_x_2162:
        /* <DEDUP_REMOVED lines=33> */
[----:B------:R-:W2:Y:S01]  /*15cc0*/  LDL R11, [R1] ;  /* 0x00000000010b7983 */ /* 0x000ea20000100800 */
[----:B------:R-:W0:Y:S01]  /*15cd0*/  LDC R5, c[0x0][0x43c] ;  /* 0x00010f00ff057b82 */ /* 0x000e220000000800 */
[----:B------:R-:W-:Y:S01]  /*15ce0*/  ULDC.64 UR6, c[0x0][0x428] ;  /* 0x00010a0000067ab9 */ /* 0x000fe20000000a00 */
        /* <DEDUP_REMOVED lines=16> */
.L_x_2170:
[----:B------:R-:W-:Y:S01]  /*15df0*/  IMAD R3, R6, 0x8, R17 ;  /* 0x0000000806037824 */ /* 0x000fe200078e0211 */
[----:B------:R-:W-:Y:S01]  /*15e00*/  SHF.L.U32 R2, R10, 0x1f, RZ ;  /* 0x0000001f0a027819 */ /* 0x000fe200000006ff */
[----:B------:R-:W-:Y:S03]  /*15e10*/  BSSY B3, `(.L_x_2171) ;  /* 0x0000003000037945 */ /* 0x000fe60003800000 */
[----:B------:R-:W1:Y:S02]  /*15e20*/  SYNCS.PHASECHK.TRANS64.TRYWAIT P0, [R3+URZ+0x31c40], R2 ;  /* 0x031c4002030075a7 */ /* 0x000e64000800017f */
[----:B-1----:R-:W-:Y:S05]  /*15e30*/  @!P0 BRA `(.L_x_2172) ;  /* 0x0000004400c08947 */ /* 0x002fea0003800000 */
.L_x_2279:
[----:B------:R-:W-:Y:S05]  /*15e40*/  BSYNC B3 ;  /* 0x0000000000037941 */ /* 0x000fea0003800000 */
.L_x_2171:
        /* <DEDUP_REMOVED lines=12> */
.L_x_2174:
[----:B------:R-:W-:Y:S05]  /*15f10*/  BSYNC B3 ;  /* 0x0000000000037941 */ /* 0x000fea0003800000 */
.L_x_2173:
        /* <DEDUP_REMOVED lines=11> */
.L_x_2175:
        /* <DEDUP_REMOVED lines=16> */
.L_x_2176:
        /* <DEDUP_REMOVED lines=16> */
.L_x_2177:
        /* <DEDUP_REMOVED lines=15> */
.L_x_2280:
[----:B------:R-:W-:Y:S05]  /*162c0*/  BSYNC B3 ;  /* 0x0000000000037941 */ /* 0x000fea0003800000 */
.L_x_2178:
        /* <DEDUP_REMOVED lines=12> */
.L_x_2181:
[----:B------:R-:W-:Y:S05]  /*16390*/  BSYNC B3 ;  /* 0x0000000000037941 */ /* 0x000fea0003800000 */
.L_x_2180:
        /* <DEDUP_REMOVED lines=11> */
.L_x_2182:
        /* <DEDUP_REMOVED lines=15> */
.L_x_2183:
        /* <DEDUP_REMOVED lines=15> */
.L_x_2184:
        /* <DEDUP_REMOVED lines=12> */
.L_x_2169:
[----:B------:R-:W-:Y:S05]  /*166f0*/  BSYNC B1 ;  /* 0x0000000000017941 */ /* 0x000fea0003800000 */
.L_x_2168:
[----:B------:R-:W2:Y:S01]  /*16700*/  LDL.LU R0, [R1+0x24] ;  /* 0x0000240001007983 */ /* 0x000ea20000300800 */
[----:B------:R-:W-:Y:S02]  /*16710*/  IMAD.MOV.U32 R28, RZ, RZ, R10 ;  /* 0x000000ffff1c7224 */ /* 0x000fe400078e000a */
[----:B------:R-:W-:Y:S02]  /*16720*/  IMAD.MOV.U32 R18, RZ, RZ, R6 ;  /* 0x000000ffff127224 */ /* 0x000fe400078e0006 */
[----:B--2---:R-:W-:-:S07]  /*16730*/  VIADD R0, R0, 0xfffffffd ;  /* 0xfffffffd00007836 */ /* 0x004fce0000000000 */
.L_x_2167:
[----:B------:R-:W-:Y:S05]  /*16740*/  BSYNC B2 ;  /* 0x0000000000027941 */ /* 0x000fea0003800000 */
.L_x_2166:
[----:B------:R-:W-:Y:S01]  /*16750*/  VIADD R7, R7, 0xfffffffe ;  /* 0xfffffffe07077836 */ /* 0x000fe20000000000 */
[----:B------:R-:W-:-:S04]  /*16760*/  LOP3.LUT R2, RZ, R9, RZ, 0x33, !PT ;  /* 0x00000009ff027212 */ /* 0x000fc800078e33ff */
[----:B------:R-:W-:-:S13]  /*16770*/  ISETP.NE.AND P0, PT, R7, R2, PT ;  /* 0x000000020700720c */ /* 0x000fda0003f05270 */
[----:B------:R-:W-:Y:S05]  /*16780*/  @!P0 BRA `(.L_x_2165) ;  /* 0x0000001400988947 */ /* 0x000fea0003800000 */
[----:B------:R-:W-:-:S07]  /*16790*/  IMAD.MOV.U32 R4, RZ, RZ, R19 ;  /* 0x000000ffff047224 */ /* 0x000fce00078e0013 */
.L_x_2219:
        /* <DEDUP_REMOVED lines=33> */
.L_x_2187:
[----:B------:R-:W-:Y:S01]  /*169b0*/  IMAD R3, R6, 0x8, R17 ;  /* 0x0000000806037824 */ /* 0x000fe200078e0211 */
[----:B------:R-:W-:Y:S01]  /*169c0*/  SHF.L.U32 R2, R7, 0x1f, RZ ;  /* 0x0000001f07027819 */ /* 0x000fe200000006ff */
[----:B------:R-:W-:Y:S03]  /*169d0*/  BSSY B2, `(.L_x_2188) ;  /* 0x0000003000027945 */ /* 0x000fe60003800000 */
[----:B------:R-:W1:Y:S02]  /*169e0*/  SYNCS.PHASECHK.TRANS64.TRYWAIT P0, [R3+URZ+0x31c40], R2 ;  /* 0x031c4002030075a7 */ /* 0x000e64000800017f */
[----:B-1----:R-:W-:Y:S05]  /*169f0*/  @!P0 BRA `(.L_x_2189) ;  /* 0x0000003800f88947 */ /* 0x002fea0003800000 */
.L_x_2281:
[----:B------:R-:W-:Y:S05]  /*16a00*/  BSYNC B2 ;  /* 0x0000000000027941 */ /* 0x000fea0003800000 */
.L_x_2188:
        /* <DEDUP_REMOVED lines=12> */
.L_x_2191:
[----:B------:R-:W-:Y:S05]  /*16ad0*/  BSYNC B2 ;  /* 0x0000000000027941 */ /* 0x000fea0003800000 */
.L_x_2190:
        /* <DEDUP_REMOVED lines=11> */
.L_x_2192:
        /* <DEDUP_REMOVED lines=16> */
.L_x_2193:
        /* <DEDUP_REMOVED lines=16> */
.L_x_2194:
        /* <DEDUP_REMOVED lines=15> */
.L_x_2282:
[----:B------:R-:W-:Y:S05]  /*16e80*/  BSYNC B2 ;  /* 0x0000000000027941 */ /* 0x000fea0003800000 */
.L_x_2195:
        /* <DEDUP_REMOVED lines=11> */
.L_x_2198:
[----:B------:R-:W-:Y:S05]  /*16f40*/  BSYNC B2 ;  /* 0x0000000000027941 */ /* 0x000fea0003800000 */
.L_x_2197:
        /* <DEDUP_REMOVED lines=10> */
.L_x_2199:
        /* <DEDUP_REMOVED lines=15> */
.L_x_2200:
        /* <DEDUP_REMOVED lines=15> */
.L_x_2201:
        /* <DEDUP_REMOVED lines=12> */
.L_x_2186:
[----:B------:R-:W-:Y:S05]  /*17290*/  BSYNC B1 ;  /* 0x0000000000017941 */ /* 0x000fea0003800000 */
.L_x_2185:
        /* <DEDUP_REMOVED lines=33> */
.L_x_2204:
[----:B------:R-:W-:Y:S01]  /*174b0*/  IMAD R2, R18, 0x8, R17 ;  /* 0x0000000812027824 */ /* 0x000fe200078e0211 */
[----:B------:R-:W-:Y:S01]  /*174c0*/  SHF.L.U32 R3, R28, 0x1f, RZ ;  /* 0x0000001f1c037819 */ /* 0x000fe200000006ff */
[----:B------:R-:W-:Y:S03]  /*174d0*/  BSSY B2, `(.L_x_2205) ;  /* 0x0000003000027945 */ /* 0x000fe60003800000 */
[----:B------:R-:W1:Y:S02]  /*174e0*/  SYNCS.PHASECHK.TRANS64.TRYWAIT P0, [R2+URZ+0x31c40], R3 ;  /* 0x031c4003020075a7 */ /* 0x000e64000800017f */
[----:B-1----:R-:W-:Y:S05]  /*174f0*/  @!P0 BRA `(.L_x_2206) ;  /* 0x0000003000608947 */ /* 0x002fea0003800000 */
.L_x_2283:
[----:B------:R-:W-:Y:S05]  /*17500*/  BSYNC B2 ;  /* 0x0000000000027941 */ /* 0x000fea0003800000 */
.L_x_2205:
        /* <DEDUP_REMOVED lines=12> */
.L_x_2208:
[----:B------:R-:W-:Y:S05]  /*175d0*/  BSYNC B2 ;  /* 0x0000000000027941 */ /* 0x000fea0003800000 */
.L_x_2207:
        /* <DEDUP_REMOVED lines=12> */
.L_x_2209:
        /* <DEDUP_REMOVED lines=16> */
.L_x_2210:
        /* <DEDUP_REMOVED lines=16> */
.L_x_2211:
        /* <DEDUP_REMOVED lines=15> */
.L_x_2284:
[----:B------:R-:W-:Y:S05]  /*17990*/  BSYNC B2 ;  /* 0x0000000000027941 */ /* 0x000fea0003800000 */
.L_x_2212:
        /* <DEDUP_REMOVED lines=11> */
.L_x_2215:
[----:B------:R-:W-:Y:S05]  /*17a50*/  BSYNC B2 ;  /* 0x0000000000027941 */ /* 0x000fea0003800000 */
.L_x_2214:
        /* <DEDUP_REMOVED lines=10> */
.L_x_2216:
        /* <DEDUP_REMOVED lines=15> */
.L_x_2217:
        /* <DEDUP_REMOVED lines=15> */
.L_x_2218:
        /* <DEDUP_REMOVED lines=12> */
.L_x_2203:
[----:B------:R-:W-:Y:S05]  /*17da0*/  BSYNC B1 ;  /* 0x0000000000017941 */ /* 0x000fea0003800000 */
.L_x_2202:
[----:B------:R-:W2:Y:S01]  /*17db0*/  LDL R2, [R1+0x4] ;  /* 0x0000040001027983 */ /* 0x000ea20000100800 */
[----:B------:R-:W-:Y:S01]  /*17dc0*/  VIADD R0, R0, 0xfffffffe ;  /* 0xfffffffe00007836 */ /* 0x000fe20000000000 */
[----:B--2---:R-:W-:-:S13]  /*17dd0*/  ISETP.GT.AND P0, PT, R9, R2, PT ;  /* 0x000000020900720c */ /* 0x004fda0003f04270 */
[----:B------:R-:W-:Y:S05]  /*17de0*/  @P0 BRA `(.L_x_2219) ;  /* 0xffffffe8006c0947 */ /* 0x000fea000383ffff */
.L_x_2165:
[----:B------:R-:W-:Y:S05]  /*17df0*/  BSYNC B0 ;  /* 0x0000000000007941 */ /* 0x000fea0003800000 */
.L_x_2164:
        /* <DEDUP_REMOVED lines=18> */
.L_x_2221:
[----:B------:R-:W-:Y:S05]  /*17f20*/  BSYNC B0 ;  /* 0x0000000000007941 */ /* 0x000fea0003800000 */
.L_x_2220:
[----:B------:R-:W-:Y:S01]  /*17f30*/  LOP3.LUT P0, RZ, R22, 0x1, RZ, 0xc0, !PT ;  /* 0x0000000116ff7812 */ /* 0x000fe2000780c0ff */
[----:B------:R-:W-:-:S12]  /*17f40*/  BSSY B0, `(.L_x_2222) ;  /* 0x0000045000007945 */ /* 0x000fd80003800000 */
[----:B------:R-:W-:Y:S05]  /*17f50*/  @!P0 BRA `(.L_x_2223) ;  /* 0x00000004000c8947 */ /* 0x000fea0003800000 */
[----:B------:R-:W-:Y:S01]  /*17f60*/  IMAD R3, R18, 0x8, R17 ;  /* 0x0000000812037824 */ /* 0x000fe200078e0211 */
[----:B------:R-:W-:Y:S01]  /*17f70*/  SHF.L.U32 R0, R28, 0x1f, RZ ;  /* 0x0000001f1c007819 */ /* 0x000fe200000006ff */
[----:B------:R-:W-:Y:S01]  /*17f80*/  BSSY B1, `(.L_x_2224) ;  /* 0x0000004000017945 */ /* 0x000fe20003800000 */
[----:B------:R-:W-:Y:S02]  /*17f90*/  ISETP.NE.AND P1, PT, R6, RZ, PT ;  /* 0x000000ff0600720c */ /* 0x000fe40003f25270 */
[----:B------:R-:W1:Y:S02]  /*17fa0*/  SYNCS.PHASECHK.TRANS64.TRYWAIT P0, [R3+URZ+0x31c60], R0 ;  /* 0x031c6000030075a7 */ /* 0x000e64000800017f */
[----:B-1----:R-:W-:Y:S09]  /*17fb0*/  @!P0 BRA `(.L_x_2225) ;  /* 0x0000002400d88947 */ /* 0x002ff20003800000 */
.L_x_2285:
[----:B------:R-:W-:Y:S05]  /*17fc0*/  BSYNC B1 ;  /* 0x0000000000017941 */ /* 0x000fea0003800000 */
.L_x_2224:
        /* <DEDUP_REMOVED lines=9> */
.L_x_2227:
[----:B------:R-:W-:Y:S05]  /*18060*/  BSYNC B1 ;  /* 0x0000000000017941 */ /* 0x000fea0003800000 */
.L_x_2226:
        /* <DEDUP_REMOVED lines=10> */
.L_x_2228:
        /* <DEDUP_REMOVED lines=15> */
.L_x_2229:
        /* <DEDUP_REMOVED lines=15> */
.L_x_2230:
        /* <DEDUP_REMOVED lines=10> */
.L_x_2223:
[----:B------:R-:W-:Y:S05]  /*18390*/  BSYNC B0 ;  /* 0x0000000000007941 */ /* 0x000fea0003800000 */
.L_x_2222:
[----:B------:R-:W-:-:S05]  /*183a0*/  VIADD R18, R18, 0x1 ;  /* 0x0000000112127836 */ /* 0x000fca0000000000 */
[----:B------:R-:W-:-:S04]  /*183b0*/  ISETP.NE.AND P0, PT, R18, 0x2, PT ;  /* 0x000000021200780c */ /* 0x000fc80003f05270 */
[----:B------:R-:W-:Y:S02]  /*183c0*/  SEL R3, RZ, 0x1, P0 ;  /* 0x00000001ff037807 */ /* 0x000fe40000000000 */
[----:B------:R-:W-:Y:S02]  /*183d0*/  SEL R18, R18, RZ, P0 ;  /* 0x000000ff12127207 */ /* 0x000fe40000000000 */
[----:B------:R-:W-:-:S07]  /*183e0*/  LOP3.LUT R28, R28, R3, RZ, 0x3c, !PT ;  /* 0x000000031c1c7212 */ /* 0x000fce00078e3cff */
.L_x_2146:
[----:B------:R-:W-:Y:S05]  /*183f0*/  BSYNC B7 ;  /* 0x0000000000077941 */ /* 0x000fea0003800000 */
.L_x_2144:
[----:B------:R-:W-:-:S13]  /*18400*/  LOP3.LUT P0, RZ, R22, 0x2, RZ, 0xc0, !PT ;  /* 0x0000000216ff7812 */ /* 0x000fda000780c0ff */
[----:B------:R-:W-:Y:S05]  /*18410*/  @!P0 BRA `(.L_x_2231) ;  /* 0x0000000000248947 */ /* 0x000fea0003800000 */
[----:B------:R-:W-:Y:S05]  /*18420*/  WARPSYNC.ALL ;  /* 0x0000000000007948 */ /* 0x000fea0003800000 */
[----:B------:R-:W1:Y:S08]  /*18430*/  S2UR UR5, SR_CgaCtaId ;  /* 0x00000000000579c3 */ /* 0x000e700000008800 */
[----:B------:R-:W-:Y:S06]  /*18440*/  BAR.SYNC.DEFER_BLOCKING 0x5, 0x200 ;  /* 0x0148000000007b1d */ /* 0x000fec0000010000 */
[----:B------:R-:W-:-:S02]  /*18450*/  UMOV UR4, 0x400 ;  /* 0x0000040000047882 */ /* 0x000fc40000000000 */
[----:B-1----:R-:W-:-:S06]  /*18460*/  ULEA UR4, UR5, UR4, 0x18 ;  /* 0x0000000405047291 */ /* 0x002fcc000f8ec03f */
[----:B------:R-:W-:-:S05]  /*18470*/  IMAD.U32 R17, RZ, RZ, UR4 ;  /* 0x00000004ff117e24 */ /* 0x000fca000f8e00ff */
[----:B------:R1:W3:Y:S01]  /*18480*/  LDS.128 R24, [R17+0x31cd0] ;  /* 0x031cd00011187984 */ /* 0x0002e20000000c00 */
[----:B------:R-:W-:Y:S06]  /*18490*/  BAR.ARV 0x4, 0x200 ;  /* 0x0108000000007b1d */ /* 0x000fec0000002000 */
[----:B------:R-:W-:Y:S05]  /*184a0*/  BRA `(.L_x_2232) ;  /* 0x0000000c00e07947 */ /* 0x000fea0003800000 */
.L_x_2231:
[----:B------:R-:W0:Y:S01]  /*184b0*/  S2R R0, SR_TID.X ;  /* 0x0000000000007919 */ /* 0x000e220000002100 */
[----:B------:R-:W-:Y:S01]  /*184c0*/  UMOV UR4, 0xffffffff ;  /* 0xffffffff00047882 */ /* 0x000fe20000000000 */
[----:B0-----:R-:W-:-:S04]  /*184d0*/  LOP3.LUT R8, R0, 0x1f, RZ, 0xc0, !PT ;  /* 0x0000001f00087812 */ /* 0x001fc800078ec0ff */
[----:B------:R-:W-:Y:S01]  /*184e0*/  ISETP.NE.AND P0, PT, R8, 0x1f, PT ;  /* 0x0000001f0800780c */ /* 0x000fe20003f05270 */
[----:B------:R-:W-:-:S12]  /*184f0*/  BRA.DIV UR4, `(.L_x_2233) ;  /* 0x00000022049c7947 */ /* 0x000fd8000b800000 */
[----:B------:R-:W-:Y:S01]  /*18500*/  IMAD.IADD R9, R27, 0x1, R8 ;  /* 0x000000011b097824 */ /* 0x000fe200078e0208 */
[----:B------:R-:W-:Y:S01]  /*18510*/  ULDC UR4, c[0x0][0xc3c] ;  /* 0x00030f0000047ab9 */ /* 0x000fe20000000800 */
[----:B------:R-:W-:-:S03]  /*18520*/  ULDC.64 UR6, c[0x0][0x208] ;  /* 0x0000820000067ab9 */ /* 0x000fc60000000a00 */
[----:B------:R-:W-:-:S13]  /*18530*/  ISETP.GE.OR P1, PT, R9, UR4, !P0 ;  /* 0x0000000409007c0c */ /* 0x000fda000c726670 */
[----:B------:R-:W0:Y:S08]  /*18540*/  @!P1 LDC.64 R2, c[0x0][0xc80] ;  /* 0x00032000ff029b82 */ /* 0x000e300000000a00 */
[----:B------:R-:W1:Y:S01]  /*18550*/  @!P1 LDC.64 R4, c[0x0][0xc78] ;  /* 0x00031e00ff049b82 */ /* 0x000e620000000a00 */
[----:B0-----:R-:W-:-:S05]  /*18560*/  @!P1 IMAD.WIDE R2, R9, 0x4, R2 ;  /* 0x0000000409029825 */ /* 0x001fca00078e0202 */
[----:B--2---:R1:W2:Y:S02]  /*18570*/  @!P1 LDG.E R7, desc[UR6][R2.64] ;  /* 0x0000000602079981 */ /* 0x0042a4000c1e1900 */
        /* <DEDUP_REMOVED lines=31> */
.L_x_2295:
[----:B------:R-:W-:Y:S02]  /*18770*/  ULDC UR4, c[0x0][0xc38] ;  /* 0x00030e0000047ab9 */ /* 0x000fe40000000800 */
[----:B------:R-:W-:-:S04]  /*18780*/  IMAD.U32 R4, RZ, RZ, UR4 ;  /* 0x00000004ff047e24 */ /* 0x000fc8000f8e00ff */
[----:B-1----:R-:W-:-:S04]  /*18790*/  IMAD R3, R14, R4, RZ ;  /* 0x000000040e037224 */ /* 0x002fc800078e02ff */
[----:B------:R-:W-:-:S05]  /*187a0*/  IMAD.IADD R6, R6, 0x1, R3 ;  /* 0x0000000106067824 */ /* 0x000fca00078e0203 */
[----:B------:R-:W-:-:S13]  /*187b0*/  ISETP.GT.AND P6, PT, R6, R0, PT ;  /* 0x000000000600720c */ /* 0x000fda0003fc4270 */
[----:B------:R-:W-:Y:S05]  /*187c0*/  @P6 BRA `(.L_x_2234) ;  /* 0x0000000000a86947 */ /* 0x000fea0003800000 */
.L_x_2237:
[----:B0-----:R-:W0:Y:S01]  /*187d0*/  LDC R2, c[0x0][0xc3c] ;  /* 0x00030f00ff027b82 */ /* 0x001e220000000800 */
[----:B------:R-:W-:-:S05]  /*187e0*/  VIADD R27, R27, 0x1f ;  /* 0x0000001f1b1b7836 */ /* 0x000fca0000000000 */
[----:B0-----:R-:W-:-:S13]  /*187f0*/  ISETP.GE.AND P6, PT, R27, R2, PT ;  /* 0x000000021b00720c */ /* 0x001fda0003fc6270 */
[----:B------:R-:W-:Y:S05]  /*18800*/  @P6 BRA `(.L_x_2235) ;  /* 0x0000000800c46947 */ /* 0x000fea0003800000 */
[----:B------:R-:W0:Y:S01]  /*18810*/  S2R R3, SR_TID.X ;  /* 0x0000000000037919 */ /* 0x000e220000002100 */
        /* <DEDUP_REMOVED lines=31> */
.L_x_2303:
[----:B------:R-:W-:Y:S02]  /*18a10*/  ULDC UR4, c[0x0][0xc38] ;  /* 0x00030e0000047ab9 */ /* 0x000fe40000000800 */
[----:B------:R-:W-:-:S04]  /*18a20*/  IMAD.U32 R4, RZ, RZ, UR4 ;  /* 0x00000004ff047e24 */ /* 0x000fc8000f8e00ff */
[----:B-1----:R-:W-:-:S04]  /*18a30*/  IMAD R3, R14, R4, RZ ;  /* 0x000000040e037224 */ /* 0x002fc800078e02ff */
[----:B------:R-:W-:-:S05]  /*18a40*/  IMAD.IADD R6, R3, 0x1, R6 ;  /* 0x0000000103067824 */ /* 0x000fca00078e0206 */
[----:B------:R-:W-:-:S13]  /*18a50*/  ISETP.GT.AND P6, PT, R6, R0, PT ;  /* 0x000000000600720c */ /* 0x000fda0003fc4270 */
[----:B------:R-:W-:Y:S05]  /*18a60*/  @!P6 BRA `(.L_x_2237) ;  /* 0xfffffffc0058e947 */ /* 0x000fea000383ffff */
.L_x_2234:
        /* <DEDUP_REMOVED lines=10> */
.L_x_2308:
[----:B------:R-:W-:-:S13]  /*18b10*/  ISETP.NE.AND P0, PT, R3, RZ, PT ;  /* 0x000000ff0300720c */ /* 0x000fda0003f05270 */
[----:B------:R-:W-:Y:S05]  /*18b20*/  @!P0 BRA `(.L_x_2239) ;  /* 0x0000000000108947 */ /* 0x000fea0003800000 */
[----:B------:R-:W-:Y:S01]  /*18b30*/  UMOV UR4, 0xffffffff ;  /* 0xffffffff00047882 */ /* 0x000fe20000000000 */
[----:B------:R-:W-:Y:S02]  /*18b40*/  VIADD R12, R7, 0xffffffff ;  /* 0xffffffff070c7836 */ /* 0x000fe40000000000 */
[----:B------:R-:W-:Y:S05]  /*18b50*/  BRA.DIV UR4, `(.L_x_2240) ;  /* 0x0000002604587947 */ /* 0x000fea000b800000 */
[----:B------:R4:W0:Y:S02]  /*18b60*/  SHFL.IDX PT, R24, R2, R12, 0x1f ;  /* 0x00001f0c02187589 */ /* 0x00082400000e0000 */
.L_x_2239:
        /* <DEDUP_REMOVED lines=48> */
[----:B------:R-:W-:Y:S01]  /*18e70*/  ISETP.GE.AND P2, PT, R3, RZ, PT ;  /* 0x000000ff0300720c */ /* 0x000fe20003f46270 */
[----:B------:R-:W-:-:S04]  /*18e80*/  IMAD.MOV R3, RZ, RZ, -R7 ;  /* 0x000000ffff037224 */ /* 0x000fc800078e0a07 */
[----:B------:R-:W-:Y:S02]  /*18e90*/  IMAD R3, R25, R3, R0 ;  /* 0x0000000319037224 */ /* 0x000fe400078e0200 */
        /* <DEDUP_REMOVED lines=8> */
.L_x_2241:
[----:B----4-:R-:W0:Y:S01]  /*18f20*/  LDC.64 R2, c[0x0][0xc90] ;  /* 0x00032400ff027b82 */ /* 0x010e220000000a00 */
[----:B------:R-:W-:Y:S01]  /*18f30*/  ULDC.64 UR4, c[0x0][0x208] ;  /* 0x0000820000047ab9 */ /* 0x000fe20000000a00 */
[----:B0-----:R-:W-:-:S05]  /*18f40*/  IMAD.WIDE R2, R27, 0x4, R2 ;  /* 0x000000041b027825 */ /* 0x001fca00078e0202 */
[----:B------:R0:W2:Y:S02]  /*18f50*/  LDG.E R6, desc[UR4][R2.64] ;  /* 0x0000000402067981 */ /* 0x0000a4000c1e1900 */
[----:B0-----:R-:W-:Y:S02]  /*18f60*/  IMAD.MOV.U32 R2, RZ, RZ, RZ ;  /* 0x000000ffff027224 */ /* 0x001fe400078e00ff */
[----:B--2---:R-:W-:-:S05]  /*18f70*/  IMAD R5, R25, R6, RZ ;  /* 0x0000000619057224 */ /* 0x004fca00078e02ff */
        /* <DEDUP_REMOVED lines=55> */
.L_x_2242:
[----:B------:R-:W-:-:S05]  /*192f0*/  LOP3.LUT R0, RZ, R3, RZ, 0x33, !PT ;  /* 0x00000003ff007212 */ /* 0x000fca00078e33ff */
[----:B------:R-:W-:Y:S01]  /*19300*/  IMAD.IADD R25, R25, 0x1, R0 ;  /* 0x0000000119197824 */ /* 0x000fe200078e0200 */
[----:B------:R-:W-:Y:S06]  /*19310*/  BRA `(.L_x_2243) ;  /* 0x00000000001c7947 */ /* 0x000fec0003800000 */
.L_x_2235:
[----:B------:R-:W-:Y:S01]  /*19320*/  UMOV UR4, URZ ;  /* 0x0000003f00047c82 */ /* 0x000fe20008000000 */
[----:B------:R-:W-:Y:S01]  /*19330*/  UMOV UR5, URZ ;  /* 0x0000003f00057c82 */ /* 0x000fe20008000000 */
[----:B------:R-:W-:Y:S01]  /*19340*/  ULDC UR6, c[0x0][0xc3c] ;  /* 0x00030f0000067ab9 */ /* 0x000fe20000000800 */
[----:B------:R-:W-:Y:S02]  /*19350*/  IMAD.MOV.U32 R24, RZ, RZ, R0 ;  /* 0x000000ffff187224 */ /* 0x000fe400078e0000 */
[----:B------:R-:W-:Y:S02]  /*19360*/  IMAD.U32 R25, RZ, RZ, UR4 ;  /* 0x00000004ff197e24 */ /* 0x000fe4000f8e00ff */
[----:B------:R-:W-:Y:S02]  /*19370*/  IMAD.U32 R26, RZ, RZ, UR5 ;  /* 0x00000005ff1a7e24 */ /* 0x000fe4000f8e00ff */
[----:B------:R-:W-:-:S07]  /*19380*/  IMAD.U32 R27, RZ, RZ, UR6 ;  /* 0x00000006ff1b7e24 */ /* 0x000fce000f8e00ff */
.L_x_2243:
        /* <DEDUP_REMOVED lines=10> */
.L_x_2232:
[----:B------:R-:W-:Y:S02]  /*19430*/  ULDC UR4, c[0x0][0xc3c] ;  /* 0x00030f0000047ab9 */ /* 0x000fe40000000800 */
[----:B---3--:R-:W-:-:S13]  /*19440*/  ISETP.GE.AND P0, PT, R27, UR4, PT ;  /* 0x000000041b007c0c */ /* 0x008fda000bf06270 */
[----:B------:R-:W-:Y:S05]  /*19450*/  @!P0 BRA `(.L_x_2244) ;  /* 0xffffffa400348947 */ /* 0x000fea000383ffff */
[----:B------:R-:W-:Y:S05]  /*19460*/  BSYNC B8 ;  /* 0x0000000000087941 */ /* 0x000fea0003800000 */
.L_x_2138:
[----:B-1----:R-:W3:Y:S01]  /*19470*/  LDL.LU R0, [R1+0x2c] ;  /* 0x00002c0001007983 */ /* 0x002ee20000300800 */
[----:B------:R-:W-:Y:S01]  /*19480*/  BSSY B0, `(.L_x_2245) ;  /* 0x000000b000007945 */ /* 0x000fe20003800000 */
[----:B------:R-:W0:Y:S01]  /*19490*/  S2R R5, SR_CgaCtaId ;  /* 0x0000000000057919 */ /* 0x000e220000008800 */
[----:B---3--:R-:W-:-:S05]  /*194a0*/  VIADD R0, R0, 0x1 ;  /* 0x0000000100007836 */ /* 0x008fca0000000000 */
        /* <DEDUP_REMOVED lines=8> */
.L_x_2311:
[----:B------:R-:W-:Y:S05]  /*19530*/  BSYNC B0 ;  /* 0x0000000000007941 */ /* 0x000fea0003800000 */
.L_x_2245:
[----:B------:R-:W-:-:S03]  /*19540*/  UMOV UR4, 0xffffffff ;  /* 0xffffffff00047882 */ /* 0x000fc60000000000 */
[----:B------:R-:W-:Y:S05]  /*19550*/  BRA.DIV UR4, `(.L_x_2247) ;  /* 0x0000001e04147947 */ /* 0x000fea000b800000 */
[----:B0-----:R-:W0:Y:S02]  /*19560*/  S2R R0, SR_TID.X ;  /* 0x0000000000007919 */ /* 0x001e240000002100 */
[----:B0-----:R-:W-:-:S04]  /*19570*/  SHF.R.U32.HI R0, RZ, 0x5, R0 ;  /* 0x00000005ff007819 */ /* 0x001fc80000011600 */
[----:B------:R-:W-:-:S05]  /*19580*/  LOP3.LUT R0, R0, 0x3, RZ, 0xc0, !PT ;  /* 0x0000000300007812 */ /* 0x000fca00078ec0ff */
[----:B------:R0:W1:Y:S02]  /*19590*/  SHFL.IDX PT, R14, R0, RZ, 0x1f ;  /* 0x00001fff000e7589 */ /* 0x00006400000e0000 */
.L_x_2314:
[----:B-1----:R-:W-:Y:S01]  /*195a0*/  ISETP.NE.AND P0, PT, R14, RZ, PT ;  /* 0x000000ff0e00720c */ /* 0x002fe20003f05270 */
[----:B------:R-:W-:-:S12]  /*195b0*/  BSSY B0, `(.L_x_2248) ;  /* 0x0000026000007945 */ /* 0x000fd80003800000 */
[----:B------:R-:W-:Y:S05]  /*195c0*/  @P0 BRA `(.L_x_2249) ;  /* 0x0000000000900947 */ /* 0x000fea0003800000 */
[----:B------:R-:W-:-:S03]  /*195d0*/  UMOV UR4, 0xffffffff ;  /* 0xffffffff00047882 */ /* 0x000fc60000000000 */
[----:B------:R-:W-:Y:S05]  /*195e0*/  BRA.DIV UR4, `(.L_x_2250) ;  /* 0x0000001e04247947 */ /* 0x000fea000b800000 */
[----:B------:R-:W-:-:S13]  /*195f0*/  ELECT P6, URZ, PT ;  /* 0x00000000003f782f */ /* 0x000fda00038c0000 */
.L_x_2317:
[----:B------:R-:W-:Y:S05]  /*19600*/  @!P6 BRA `(.L_x_2249) ;  /* 0x000000000080e947 */ /* 0x000fea0003800000 */
[----:B0-----:R-:W3:Y:S02]  /*19610*/  LDL R0, [R1+0x48] ;  /* 0x0000480001007983 */ /* 0x001ee40000100800 */
[----:B---3--:R-:W-:-:S13]  /*19620*/  R2UR UR4, R0 ;  /* 0x00000000000472ca */ /* 0x008fda00000e0000 */
[----:B------:R-:W-:-:S06]  /*19630*/  ULOP3.LUT UR4, UR4, 0x2, URZ, 0xfc, !UPT ;  /* 0x0000000204047892 */ /* 0x000fcc000f8efc3f */
[----:B------:R-:W-:-:S05]  /*19640*/  IMAD.U32 R0, RZ, RZ, UR4 ;  /* 0x00000004ff007e24 */ /* 0x000fca000f8e00ff */
[----:B------:R-:W-:-:S13]  /*19650*/  ISETP.NE.AND P2, PT, R0, 0x3, PT ;  /* 0x000000030000780c */ /* 0x000fda0003f45270 */
[----:B------:R-:W-:Y:S05]  /*19660*/  @!P2 BRA `(.L_x_2251) ;  /* 0x000000000004a947 */ /* 0x000fea0003800000 */
[----:B------:R-:W-:Y:S01]  /*19670*/  BPT.TRAP 0x1 ;  /* 0x000000040000795c */ /* 0x000fe20000300000 */
.L_x_2251:
[----:B------:R-:W-:Y:S01]  /*19680*/  VIADD R3, R9, 0x31c40 ;  /* 0x00031c4009037836 */ /* 0x000fe20000000000 */
[----:B------:R-:W-:Y:S01]  /*19690*/  SHF.L.U32 R2, R28, 0x1f, RZ ;  /* 0x0000001f1c027819 */ /* 0x000fe200000006ff */
[C---:B------:R-:W-:Y:S02]  /*196a0*/  VIADD R0, R18.reuse, 0x1 ;  /* 0x0000000112007836 */ /* 0x040fe40000000000 */
[----:B--2---:R-:W-:-:S03]  /*196b0*/  IMAD R7, R18, 0x8, R3 ;  /* 0x0000000812077824 */ /* 0x004fc600078e0203 */
        /* <DEDUP_REMOVED lines=8> */
.L_x_2318:
[----:B------:R-:W1:Y:S02]  /*19740*/  SYNCS.PHASECHK.TRANS64.TRYWAIT P0, [R3+URZ], R0 ;  /* 0x00000000030075a7 */ /* 0x000e64000800017f */
[----:B-1----:R-:W-:Y:S05]  /*19750*/  @!P0 BRA `(.L_x_2253) ;  /* 0x0000001800fc8947 */ /* 0x002fea0003800000 */
.L_x_2319:
[----:B------:R-:W-:Y:S05]  /*19760*/  @!P2 BRA `(.L_x_2254) ;  /* 0x000000000004a947 */ /* 0x000fea0003800000 */
[----:B------:R-:W-:Y:S01]  /*19770*/  BPT.TRAP 0x1 ;  /* 0x000000040000795c */ /* 0x000fe20000300000 */
.L_x_2254:
[----:B-1----:R-:W-:-:S04]  /*19780*/  VIADD R3, R9, 0x31c60 ;  /* 0x00031c6009037836 */ /* 0x002fc80000000000 */
[----:B------:R-:W-:-:S04]  /*19790*/  IMAD R5, R18, 0x8, R3 ;  /* 0x0000000812057824 */ /* 0x000fc800078e0203 */
[----:B------:R-:W1:Y:S02]  /*197a0*/  SYNCS.PHASECHK.TRANS64.TRYWAIT P0, [R5+URZ], R2 ;  /* 0x00000002050075a7 */ /* 0x000e64000800017f */
[----:B-1----:R-:W-:Y:S05]  /*197b0*/  @!P0 BRA `(.L_x_2255) ;  /* 0x0000001800f88947 */ /* 0x002fea0003800000 */
.L_x_2320:
[----:B------:R-:W-:-:S07]  /*197c0*/  IMAD R3, R4, 0x8, R3 ;  /* 0x0000000804037824 */ /* 0x000fce00078e0203 */
.L_x_2256:
[----:B--2---:R2:W3:Y:S02]  /*197d0*/  SYNCS.PHASECHK.TRANS64.TRYWAIT P0, [R3+URZ], R0 ;  /* 0x00000000030075a7 */ /* 0x0044e4000800017f */
[----:B---3--:R-:W-:Y:S05]  /*197e0*/  @!P0 NANOSLEEP.SYNCS 0x989680 ;  /* 0x009896800000895d */ /* 0x008fea0003900000 */
[----:B------:R-:W3:Y:S02]  /*197f0*/  @!P0 SYNCS.PHASECHK.TRANS64 P0, [R3+URZ], R0 ;  /* 0x00000000030085a7 */ /* 0x000ee4000800007f */
[----:B---3--:R-:W-:Y:S05]  /*19800*/  @!P0 BRA `(.L_x_2256) ;  /* 0xfffffffc00f08947 */ /* 0x008fea000383ffff */
.L_x_2249:
[----:B------:R-:W-:Y:S05]  /*19810*/  BSYNC B0 ;  /* 0x0000000000007941 */ /* 0x000fea0003800000 */
.L_x_2248:
[----:B------:R-:W-:Y:S05]  /*19820*/  EXIT ;  /* 0x000000000000794d */ /* 0x000fea0003800000 */
.L_x_2085:
[----:B0-----:R-:W-:-:S04]  /*19830*/  IMAD.U32 R3, RZ, RZ, UR37 ;  /* 0x00000025ff037e24 */ /* 0x001fc8000f8e00ff */
[----:B------:R0:W1:Y:S03]  /*19840*/  SYNCS.PHASECHK.TRANS64.TRYWAIT P1, [R3+URZ+0x31c00], R0 ;  /* 0x031c0000030075a7 */ /* 0x000066000802017f */
[----:B-1----:R-:W-:Y:S05]  /*19850*/  @!P1 NANOSLEEP.SYNCS 0x989680 ;  /* 0x009896800000995d */ /* 0x002fea0003900000 */
[----:B------:R-:W1:Y:S02]  /*19860*/  @!P1 SYNCS.PHASECHK.TRANS64 P1, [R3+URZ+0x31c00], R0 ;  /* 0x031c0000030095a7 */ /* 0x000e64000802007f */
[----:B-1----:R-:W-:Y:S05]  /*19870*/  @!P1 BRA `(.L_x_2085) ;  /* 0xfffffffc00ec9947 */ /* 0x002fea000383ffff */
[----:B------:R-:W-:Y:S05]  /*19880*/  BRA `(.L_x_2257) ;  /* 0xfffffe8400e47947 */ /* 0x000fea000383ffff */
.L_x_2089:
[----:B-1----:R1:W2:Y:S02]  /*19890*/  SYNCS.PHASECHK.TRANS64.TRYWAIT P2, [R0+URZ+0x31c30], R3 ;  /* 0x031c3003000075a7 */ /* 0x0022a4000804017f */
[----:B--2---:R-:W-:Y:S05]  /*198a0*/  @!P2 NANOSLEEP.SYNCS 0x989680 ;  /* 0x009896800000a95d */ /* 0x004fea0003900000 */
[----:B------:R-:W2:Y:S02]  /*198b0*/  @!P2 SYNCS.PHASECHK.TRANS64 P2, [R0+URZ+0x31c30], R3 ;  /* 0x031c30030000a5a7 */ /* 0x000ea4000804007f */
[----:B--2---:R-:W-:Y:S05]  /*198c0*/  @!P2 BRA `(.L_x_2089) ;  /* 0xfffffffc00f0a947 */ /* 0x004fea000383ffff */
[----:B------:R-:W-:Y:S05]  /*198d0*/  BRA `(.L_x_2088) ;  /* 0xfffffe8800087947 */ /* 0x000fea000383ffff */
.L_x_2094:
[----:B-1----:R-:W-:-:S04]  /*198e0*/  IMAD.U32 R8, RZ, RZ, UR4 ;  /* 0x00000004ff087e24 */ /* 0x002fc8000f8e00ff */
[----:B------:R1:W2:Y:S03]  /*198f0*/  SYNCS.PHASECHK.TRANS64.TRYWAIT P3, [R8+URZ+0x31c30], R7 ;  /* 0x031c3007080075a7 */ /* 0x0002a6000806017f */
[----:B--2---:R-:W-:Y:S05]  /*19900*/  @!P3 NANOSLEEP.SYNCS 0x989680 ;  /* 0x009896800000b95d */ /* 0x004fea0003900000 */
[----:B------:R-:W2:Y:S02]  /*19910*/  @!P3 SYNCS.PHASECHK.TRANS64 P3, [R8+URZ+0x31c30], R7 ;  /* 0x031c30070800b5a7 */ /* 0x000ea4000806007f */
[----:B--2---:R-:W-:Y:S05]  /*19920*/  @!P3 BRA `(.L_x_2094) ;  /* 0xfffffffc00ecb947 */ /* 0x004fea000383ffff */
[----:B------:R-:W-:Y:S05]  /*19930*/  BRA `(.L_x_2091) ;  /* 0xfffffec800ec7947 */ /* 0x000fea000383ffff */
.L_x_2098:
[----:B-1----:R-:W-:-:S04]  /*19940*/  IMAD.U32 R8, RZ, RZ, UR4 ;  /* 0x00000004ff087e24 */ /* 0x002fc8000f8e00ff */
[----:B------:R1:W2:Y:S03]  /*19950*/  SYNCS.PHASECHK.TRANS64.TRYWAIT P3, [R8+URZ+0x31c50], R7 ;  /* 0x031c5007080075a7 */ /* 0x0002a6000806017f */
[----:B--2---:R-:W-:Y:S05]  /*19960*/  @!P3 NANOSLEEP.SYNCS 0x989680 ;  /* 0x009896800000b95d */ /* 0x004fea0003900000 */
[----:B------:R-:W2:Y:S02]  /*19970*/  @!P3 SYNCS.PHASECHK.TRANS64 P3, [R8+URZ+0x31c50], R7 ;  /* 0x031c50070800b5a7 */ /* 0x000ea4000806007f */
[----:B--2---:R-:W-:Y:S05]  /*19980*/  @!P3 BRA `(.L_x_2098) ;  /* 0xfffffffc00ecb947 */ /* 0x004fea000383ffff */
[----:B------:R-:W-:Y:S05]  /*19990*/  BRA `(.L_x_2095) ;  /* 0xfffffee0008c7947 */ /* 0x000fea000383ffff */
.L_x_2104:
[----:B--2---:R-:W-:-:S04]  /*199a0*/  IMAD.U32 R7, RZ, RZ, UR4 ;  /* 0x00000004ff077e24 */ /* 0x004fc8000f8e00ff */
[----:B------:R2:W3:Y:S03]  /*199b0*/  SYNCS.PHASECHK.TRANS64.TRYWAIT P2, [R7+URZ+0x31c30], R6 ;  /* 0x031c3006070075a7 */ /* 0x0004e6000804017f */
[----:B---3--:R-:W-:Y:S05]  /*199c0*/  @!P2 NANOSLEEP.SYNCS 0x989680 ;  /* 0x009896800000a95d */ /* 0x008fea0003900000 */
[----:B------:R-:W3:Y:S02]  /*199d0*/  @!P2 SYNCS.PHASECHK.TRANS64 P2, [R7+URZ+0x31c30], R6 ;  /* 0x031c30060700a5a7 */ /* 0x000ee4000804007f */
[----:B---3--:R-:W-:Y:S05]  /*199e0*/  @!P2 BRA `(.L_x_2104) ;  /* 0xfffffffc00eca947 */ /* 0x008fea000383ffff */
[----:B------:R-:W-:Y:S05]  /*199f0*/  BRA `(.L_x_2101) ;  /* 0xffffff1400ac7947 */ /* 0x000fea000383ffff */
.L_x_2108:
[----:B-1----:R-:W-:-:S04]  /*19a00*/  IMAD.U32 R7, RZ, RZ, UR4 ;  /* 0x00000004ff077e24 */ /* 0x002fc8000f8e00ff */
[----:B------:R1:W2:Y:S03]  /*19a10*/  SYNCS.PHASECHK.TRANS64.TRYWAIT P2, [R7+URZ+0x31c50], R6 ;  /* 0x031c5006070075a7 */ /* 0x0002a6000804017f */
[----:B--2---:R-:W-:Y:S05]  /*19a20*/  @!P2 NANOSLEEP.SYNCS 0x989680 ;  /* 0x009896800000a95d */ /* 0x004fea0003900000 */
[----:B------:R-:W2:Y:S02]  /*19a30*/  @!P2 SYNCS.PHASECHK.TRANS64 P2, [R7+URZ+0x31c50], R6 ;  /* 0x031c50060700a5a7 */ /* 0x000ea4000804007f */
[----:B--2---:R-:W-:Y:S05]  /*19a40*/  @!P2 BRA `(.L_x_2108) ;  /* 0xfffffffc00eca947 */ /* 0x004fea000383ffff */
[----:B------:R-:W-:Y:S05]  /*19a50*/  BRA `(.L_x_2105) ;  /* 0xffffff2c004c7947 */ /* 0x000fea000383ffff */
.L_x_2113:
[----:B--2---:R-:W-:-:S04]  /*19a60*/  IMAD.U32 R5, RZ, RZ, UR6 ;  /* 0x00000006ff057e24 */ /* 0x004fc8000f8e00ff */
[----:B------:R2:W3:Y:S03]  /*19a70*/  SYNCS.PHASECHK.TRANS64.TRYWAIT P0, [R5+URZ+0x31c50], R4 ;  /* 0x031c5004050075a7 */ /* 0x0004e6000800017f */
[----:B---3--:R-:W-:Y:S05]  /*19a80*/  @!P0 NANOSLEEP.SYNCS 0x989680 ;  /* 0x009896800000895d */ /* 0x008fea0003900000 */
[----:B------:R-:W3:Y:S02]  /*19a90*/  @!P0 SYNCS.PHASECHK.TRANS64 P0, [R5+URZ+0x31c50], R4 ;  /* 0x031c5004050085a7 */ /* 0x000ee4000800007f */
[----:B---3--:R-:W-:Y:S05]  /*19aa0*/  @!P0 BRA `(.L_x_2113) ;  /* 0xfffffffc00ec8947 */ /* 0x008fea000383ffff */
[----:B------:R-:W-:Y:S05]  /*19ab0*/  BRA `(.L_x_2112) ;  /* 0xffffff5400787947 */ /* 0x000fea000383ffff */
.L_x_2152:
        /* <DEDUP_REMOVED lines=11> */
.L_x_2259:
[----:B------:R-:W-:Y:S05]  /*19b70*/  BSYNC B0 ;  /* 0x0000000000007941 */ /* 0x000fea0003800000 */
.L_x_2258:
[----:B------:R-:W-:Y:S05]  /*19b80*/  BRA `(.L_x_2260) ;  /* 0xffffffac00347947 */ /* 0x000fea000383ffff */
.L_x_2154:
[----:B------:R-:W-:Y:S01]  /*19b90*/  BSSY B0, `(.L_x_2261) ;  /* 0x0000006000007945 */ /* 0x000fe20003800000 */
[----:B------:R-:W-:-:S07]  /*19ba0*/  IMAD.MOV.U32 R15, RZ, RZ, -0x1 ;  /* 0xffffffffff0f7424 */ /* 0x000fce00078e00ff */
[----:B012---:R-:W-:Y:S05]  /*19bb0*/  WARPSYNC.COLLECTIVE R15, `(.L_x_2262) ;  /* 0x000000000f0c7348 */ /* 0x007fea0003c00000 */
[----:B------:R-:W-:Y:S02]  /*19bc0*/  ELECT P6, UR62, PT ;  /* 0x00000000003e782f */ /* 0x000fe400038c0000 */
[----:B------:R-:W-:Y:S01]  /*19bd0*/  MOV R14, UR62 ;  /* 0x0000003e000e7c02 */ /* 0x000fe20008000f00 */
[----:B012---:R-:W-:Y:S10]  /*19be0*/  ENDCOLLECTIVE ;  /* 0x000000000000791b */ /* 0x007ff40003800000 */
.L_x_2262:
[----:B------:R-:W-:Y:S05]  /*19bf0*/  BSYNC B0 ;  /* 0x0000000000007941 */ /* 0x000fea0003800000 */
.L_x_2261:
[----:B------:R-:W-:Y:S05]  /*19c00*/  BRA `(.L_x_2263) ;  /* 0xffffffac00347947 */ /* 0x000fea000383ffff */
.L_x_2156:
[----:B--2---:R2:W3:Y:S02]  /*19c10*/  SYNCS.PHASECHK.TRANS64.TRYWAIT P0, [R0+URZ+0x31c40], R2 ;  /* 0x031c4002000075a7 */ /* 0x0044e4000800017f */
[----:B---3--:R-:W-:Y:S05]  /*19c20*/  @!P0 NANOSLEEP.SYNCS 0x989680 ;  /* 0x009896800000895d */ /* 0x008fea0003900000 */
[----:B------:R-:W3:Y:S02]  /*19c30*/  @!P0 SYNCS.PHASECHK.TRANS64 P0, [R0+URZ+0x31c40], R2 ;  /* 0x031c4002000085a7 */ /* 0x000ee4000800007f */
[----:B---3--:R-:W-:Y:S05]  /*19c40*/  @!P0 BRA `(.L_x_2156) ;  /* 0xfffffffc00f08947 */ /* 0x008fea000383ffff */
[----:B------:R-:W-:Y:S05]  /*19c50*/  BRA `(.L_x_2264) ;  /* 0xffffffac008c7947 */ /* 0x000fea000383ffff */
.L_x_2160:
        /* <DEDUP_REMOVED lines=12> */
.L_x_2265:
[----:B------:R-:W-:Y:S02]  /*19d20*/  IMAD.MOV.U32 R13, RZ, RZ, R0 ;  /* 0x000000ffff0d7224 */ /* 0x000fe400078e0000 */
[----:B------:R-:W-:-:S07]  /*19d30*/  IMAD.MOV.U32 R2, RZ, RZ, R14 ;  /* 0x000000ffff027224 */ /* 0x000fce00078e000e */
[----:B------:R-:W-:Y:S05]  /*19d40*/  WARPSYNC.COLLECTIVE R15, `(.L_x_2266) ;  /* 0x000000000f087348 */ /* 0x000fea0003c00000 */
[----:B------:R0:W1:Y:S02]  /*19d50*/  SHFL.IDX P6, R14, R13, R12, R11 ;  /* 0x0000000c0d0e7389 */ /* 0x00006400000c000b */
[----:B01----:R-:W-:Y:S01]  /*19d60*/  ENDCOLLECTIVE ;  /* 0x000000000000791b */ /* 0x003fe20003800000 */
.L_x_2266:
        /* <DEDUP_REMOVED lines=19> */
.L_x_2267:
[----:B------:R-:W-:Y:S02]  /*19ea0*/  IMAD.MOV.U32 R13, RZ, RZ, R0 ;  /* 0x000000ffff0d7224 */ /* 0x000fe400078e0000 */
[----:B------:R-:W-:-:S07]  /*19eb0*/  IMAD.MOV.U32 R2, RZ, RZ, R14 ;  /* 0x000000ffff027224 */ /* 0x000fce00078e000e */
[----:B------:R-:W-:Y:S05]  /*19ec0*/  WARPSYNC.COLLECTIVE R15, `(.L_x_2268) ;  /* 0x000000000f087348 */ /* 0x000fea0003c00000 */
[----:B------:R0:W1:Y:S02]  /*19ed0*/  SHFL.IDX P6, R14, R13, R12, R11 ;  /* 0x0000000c0d0e7389 */ /* 0x00006400000c000b */
[----:B01----:R-:W-:Y:S01]  /*19ee0*/  ENDCOLLECTIVE ;  /* 0x000000000000791b */ /* 0x003fe20003800000 */
.L_x_2268:
        /* <DEDUP_REMOVED lines=18> */
.L_x_2269:
[----:B------:R-:W-:-:S05]  /*1a010*/  VIADD R2, R25, 0x40 ;  /* 0x0000004019027836 */ /* 0x000fca0000000000 */
[----:B------:R-:W-:Y:S01]  /*1a020*/  ISETP.GE.AND P3, PT, R2, R5, PT ;  /* 0x000000050200720c */ /* 0x000fe20003f66270 */
[----:B------:R-:W-:Y:S02]  /*1a030*/  IMAD.MOV.U32 R13, RZ, RZ, R0 ;  /* 0x000000ffff0d7224 */ /* 0x000fe400078e0000 */
[----:B------:R-:W-:-:S10]  /*1a040*/  IMAD.MOV.U32 R2, RZ, RZ, R14 ;  /* 0x000000ffff027224 */ /* 0x000fd400078e000e */
[----:B------:R-:W-:Y:S05]  /*1a050*/  WARPSYNC.COLLECTIVE R15, `(.L_x_2270) ;  /* 0x000000000f087348 */ /* 0x000fea0003c00000 */
[----:B------:R0:W1:Y:S02]  /*1a060*/  SHFL.IDX P6, R14, R13, R12, R11 ;  /* 0x0000000c0d0e7389 */ /* 0x00006400000c000b */
[----:B01----:R-:W-:Y:S01]  /*1a070*/  ENDCOLLECTIVE ;  /* 0x000000000000791b */ /* 0x003fe20003800000 */
.L_x_2270:
        /* <DEDUP_REMOVED lines=18> */
.L_x_2271:
[----:B------:R-:W-:Y:S02]  /*1a1a0*/  IMAD.MOV.U32 R13, RZ, RZ, R0 ;  /* 0x000000ffff0d7224 */ /* 0x000fe400078e0000 */
[----:B------:R-:W-:-:S05]  /*1a1b0*/  VIADD R0, R25, 0x60 ;  /* 0x0000006019007836 */ /* 0x000fca0000000000 */
[----:B------:R-:W-:Y:S01]  /*1a1c0*/  ISETP.GE.AND P3, PT, R0, R5, PT ;  /* 0x000000050000720c */ /* 0x000fe20003f66270 */
[----:B------:R-:W-:-:S12]  /*1a1d0*/  IMAD.MOV.U32 R4, RZ, RZ, R14 ;  /* 0x000000ffff047224 */ /* 0x000fd800078e000e */
[----:B------:R-:W-:Y:S05]  /*1a1e0*/  WARPSYNC.COLLECTIVE R15, `(.L_x_2272) ;  /* 0x000000000f087348 */ /* 0x000fea0003c00000 */
[----:B------:R0:W1:Y:S02]  /*1a1f0*/  SHFL.IDX P6, R14, R13, R12, R11 ;  /* 0x0000000c0d0e7389 */ /* 0x00006400000c000b */
[----:B01----:R-:W-:Y:S01]  /*1a200*/  ENDCOLLECTIVE ;  /* 0x000000000000791b */ /* 0x003fe20003800000 */
.L_x_2272:
        /* <DEDUP_REMOVED lines=15> */
.L_x_2273:
[----:B------:R-:W-:-:S05]  /*1a300*/  VIADD R2, R25, 0x80 ;  /* 0x0000008019027836 */ /* 0x000fca0000000000 */
[----:B------:R-:W-:Y:S01]  /*1a310*/  ISETP.GE.AND P3, PT, R2, R5, PT ;  /* 0x000000050200720c */ /* 0x000fe20003f66270 */
[----:B------:R-:W-:Y:S02]  /*1a320*/  IMAD.MOV.U32 R13, RZ, RZ, R7 ;  /* 0x000000ffff0d7224 */ /* 0x000fe400078e0007 */
[----:B------:R-:W-:-:S10]  /*1a330*/  IMAD.MOV.U32 R0, RZ, RZ, R14 ;  /* 0x000000ffff007224 */ /* 0x000fd400078e000e */
[----:B------:R-:W-:Y:S05]  /*1a340*/  WARPSYNC.COLLECTIVE R15, `(.L_x_2274) ;  /* 0x000000000f087348 */ /* 0x000fea0003c00000 */
[----:B------:R0:W1:Y:S02]  /*1a350*/  SHFL.IDX P6, R14, R13, R12, R11 ;  /* 0x0000000c0d0e7389 */ /* 0x00006400000c000b */
[----:B01----:R-:W-:Y:S01]  /*1a360*/  ENDCOLLECTIVE ;  /* 0x000000000000791b */ /* 0x003fe20003800000 */
.L_x_2274:
        /* <DEDUP_REMOVED lines=17> */
.L_x_2275:
[----:B------:R-:W-:Y:S02]  /*1a480*/  IMAD.MOV.U32 R13, RZ, RZ, R7 ;  /* 0x000000ffff0d7224 */ /* 0x000fe400078e0007 */
[----:B------:R-:W-:-:S07]  /*1a490*/  IMAD.MOV.U32 R6, RZ, RZ, R14 ;  /* 0x000000ffff067224 */ /* 0x000fce00078e000e */
[----:B------:R-:W-:Y:S05]  /*1a4a0*/  WARPSYNC.COLLECTIVE R15, `(.L_x_2276) ;  /* 0x000000000f087348 */ /* 0x000fea0003c00000 */
[----:B------:R0:W1:Y:S02]  /*1a4b0*/  SHFL.IDX P6, R14, R13, R12, R11 ;  /* 0x0000000c0d0e7389 */ /* 0x00006400000c000b */
[----:B01----:R-:W-:Y:S01]  /*1a4c0*/  ENDCOLLECTIVE ;  /* 0x000000000000791b */ /* 0x003fe20003800000 */
.L_x_2276:
[----:B------:R-:W-:Y:S01]  /*1a4d0*/  IMAD.MOV.U32 R2, RZ, RZ, R14 ;  /* 0x000000ffff027224 */ /* 0x000fe200078e000e */
[----:B------:R-:W-:Y:S06]  /*1a4e0*/  BRA `(.L_x_2277) ;  /* 0xffffffb000ec7947 */ /* 0x000fec000383ffff */
.L_x_2163:
[----:B-1----:R1:W2:Y:S02]  /*1a4f0*/  SYNCS.PHASECHK.TRANS64.TRYWAIT P0, [R17+URZ+0x31c20], R0 ;  /* 0x031c2000110075a7 */ /* 0x0022a4000800017f */
[----:B--2---:R-:W-:Y:S05]  /*1a500*/  @!P0 NANOSLEEP.SYNCS 0x989680 ;  /* 0x009896800000895d */ /* 0x004fea0003900000 */
[----:B------:R-:W2:Y:S02]  /*1a510*/  @!P0 SYNCS.PHASECHK.TRANS64 P0, [R17+URZ+0x31c20], R0 ;  /* 0x031c2000110085a7 */ /* 0x000ea4000800007f */
[----:B--2---:R-:W-:Y:S05]  /*1a520*/  @!P0 BRA `(.L_x_2163) ;  /* 0xfffffffc00f08947 */ /* 0x004fea000383ffff */
[----:B------:R-:W-:Y:S05]  /*1a530*/  BRA `(.L_x_2278) ;  /* 0xffffffb400587947 */ /* 0x000fea000383ffff */
.L_x_2172:
[----:B-1----:R1:W2:Y:S02]  /*1a540*/  SYNCS.PHASECHK.TRANS64.TRYWAIT P0, [R3+URZ+0x31c40], R2 ;  /* 0x031c4002030075a7 */ /* 0x0022a4000800017f */
[----:B--2---:R-:W-:Y:S05]  /*1a550*/  @!P0 NANOSLEEP.SYNCS 0x989680 ;  /* 0x009896800000895d */ /* 0x004fea0003900000 */
[----:B------:R-:W2:Y:S02]  /*1a560*/  @!P0 SYNCS.PHASECHK.TRANS64 P0, [R3+URZ+0x31c40], R2 ;  /* 0x031c4002030085a7 */ /* 0x000ea4000800007f */
[----:B--2---:R-:W-:Y:S05]  /*1a570*/  @!P0 BRA `(.L_x_2172) ;  /* 0xfffffffc00f08947 */ /* 0x004fea000383ffff */
[----:B------:R-:W-:Y:S05]  /*1a580*/  BRA `(.L_x_2279) ;  /* 0xffffffb8002c7947 */ /* 0x000fea000383ffff */
.L_x_2179:
[----:B0-----:R0:W1:Y:S02]  /*1a590*/  SYNCS.PHASECHK.TRANS64.TRYWAIT P0, [R3+URZ+0x60], R2 ;  /* 0x00006002030075a7 */ /* 0x001064000800017f */
[----:B-1----:R-:W-:Y:S05]  /*1a5a0*/  @!P0 NANOSLEEP.SYNCS 0x989680 ;  /* 0x009896800000895d */ /* 0x002fea0003900000 */
[----:B------:R-:W1:Y:S02]  /*1a5b0*/  @!P0 SYNCS.PHASECHK.TRANS64 P0, [R3+URZ+0x60], R2 ;  /* 0x00006002030085a7 */ /* 0x000e64000800007f */
[----:B-1----:R-:W-:Y:S05]  /*1a5c0*/  @!P0 BRA `(.L_x_2179) ;  /* 0xfffffffc00f08947 */ /* 0x002fea000383ffff */
[----:B------:R-:W-:Y:S05]  /*1a5d0*/  BRA `(.L_x_2280) ;  /* 0xffffffbc00387947 */ /* 0x000fea000383ffff */
.L_x_2189:
[----:B-1----:R1:W2:Y:S02]  /*1a5e0*/  SYNCS.PHASECHK.TRANS64.TRYWAIT P0, [R3+URZ+0x31c40], R2 ;  /* 0x031c4002030075a7 */ /* 0x0022a4000800017f */
[----:B--2---:R-:W-:Y:S05]  /*1a5f0*/  @!P0 NANOSLEEP.SYNCS 0x989680 ;  /* 0x009896800000895d */ /* 0x004fea0003900000 */
[----:B------:R-:W2:Y:S02]  /*1a600*/  @!P0 SYNCS.PHASECHK.TRANS64 P0, [R3+URZ+0x31c40], R2 ;  /* 0x031c4002030085a7 */ /* 0x000ea4000800007f */
[----:B--2---:R-:W-:Y:S05]  /*1a610*/  @!P0 BRA `(.L_x_2189) ;  /* 0xfffffffc00f08947 */ /* 0x004fea000383ffff */
[----:B------:R-:W-:Y:S05]  /*1a620*/  BRA `(.L_x_2281) ;  /* 0xffffffc000f47947 */ /* 0x000fea000383ffff */
.L_x_2196:
[----:B0-----:R0:W1:Y:S02]  /*1a630*/  SYNCS.PHASECHK.TRANS64.TRYWAIT P0, [R12+URZ+0x60], R28 ;  /* 0x0000601c0c0075a7 */ /* 0x001064000800017f */
[----:B-1----:R-:W-:Y:S05]  /*1a640*/  @!P0 NANOSLEEP.SYNCS 0x989680 ;  /* 0x009896800000895d */ /* 0x002fea0003900000 */
[----:B------:R-:W1:Y:S02]  /*1a650*/  @!P0 SYNCS.PHASECHK.TRANS64 P0, [R12+URZ+0x60], R28 ;  /* 0x0000601c0c0085a7 */ /* 0x000e64000800007f */
[----:B-1----:R-:W-:Y:S05]  /*1a660*/  @!P0 BRA `(.L_x_2196) ;  /* 0xfffffffc00f08947 */ /* 0x002fea000383ffff */
[----:B------:R-:W-:Y:S05]  /*1a670*/  BRA `(.L_x_2282) ;  /* 0xffffffc800007947 */ /* 0x000fea000383ffff */
.L_x_2206:
[----:B-1----:R1:W2:Y:S02]  /*1a680*/  SYNCS.PHASECHK.TRANS64.TRYWAIT P0, [R2+URZ+0x31c40], R3 ;  /* 0x031c4003020075a7 */ /* 0x0022a4000800017f */
[----:B--2---:R-:W-:Y:S05]  /*1a690*/  @!P0 NANOSLEEP.SYNCS 0x989680 ;  /* 0x009896800000895d */ /* 0x004fea0003900000 */
[----:B------:R-:W2:Y:S02]  /*1a6a0*/  @!P0 SYNCS.PHASECHK.TRANS64 P0, [R2+URZ+0x31c40], R3 ;  /* 0x031c4003020085a7 */ /* 0x000ea4000800007f */
[----:B--2---:R-:W-:Y:S05]  /*1a6b0*/  @!P0 BRA `(.L_x_2206) ;  /* 0xfffffffc00f08947 */ /* 0x004fea000383ffff */
[----:B------:R-:W-:Y:S05]  /*1a6c0*/  BRA `(.L_x_2283) ;  /* 0xffffffcc008c7947 */ /* 0x000fea000383ffff */
.L_x_2213:
[----:B0-----:R0:W1:Y:S02]  /*1a6d0*/  SYNCS.PHASECHK.TRANS64.TRYWAIT P0, [R7+URZ+0x60], R2 ;  /* 0x00006002070075a7 */ /* 0x001064000800017f */
[----:B-1----:R-:W-:Y:S05]  /*1a6e0*/  @!P0 NANOSLEEP.SYNCS 0x989680 ;  /* 0x009896800000895d */ /* 0x002fea0003900000 */
[----:B------:R-:W1:Y:S02]  /*1a6f0*/  @!P0 SYNCS.PHASECHK.TRANS64 P0, [R7+URZ+0x60], R2 ;  /* 0x00006002070085a7 */ /* 0x000e64000800007f */
[----:B-1----:R-:W-:Y:S05]  /*1a700*/  @!P0 BRA `(.L_x_2213) ;  /* 0xfffffffc00f08947 */ /* 0x002fea000383ffff */
[----:B------:R-:W-:Y:S05]  /*1a710*/  BRA `(.L_x_2284) ;  /* 0xffffffd0009c7947 */ /* 0x000fea000383ffff */
.L_x_2225:
[----:B-1----:R1:W2:Y:S02]  /*1a720*/  SYNCS.PHASECHK.TRANS64.TRYWAIT P0, [R3+URZ+0x31c60], R0 ;  /* 0x031c6000030075a7 */ /* 0x0022a4000800017f */
[----:B--2---:R-:W-:Y:S05]  /*1a730*/  @!P0 NANOSLEEP.SYNCS 0x989680 ;  /* 0x009896800000895d */ /* 0x004fea0003900000 */
[----:B------:R-:W2:Y:S02]  /*1a740*/  @!P0 SYNCS.PHASECHK.TRANS64 P0, [R3+URZ+0x31c60], R0 ;  /* 0x031c6000030085a7 */ /* 0x000ea4000800007f */
[----:B--2---:R-:W-:Y:S05]  /*1a750*/  @!P0 BRA `(.L_x_2225) ;  /* 0xfffffffc00f08947 */ /* 0x004fea000383ffff */
[----:B------:R-:W-:Y:S05]  /*1a760*/  BRA `(.L_x_2285) ;  /* 0xffffffd800147947 */ /* 0x000fea000383ffff */
.L_x_2233:
[----:B------:R-:W-:Y:S01]  /*1a770*/  BSSY B0, `(.L_x_2286) ;  /* 0x0000008000007945 */ /* 0x000fe20003800000 */
[----:B------:R-:W-:Y:S02]  /*1a780*/  IMAD.MOV.U32 R13, RZ, RZ, R24 ;  /* 0x000000ffff0d7224 */ /* 0x000fe400078e0018 */
[----:B------:R-:W-:Y:S02]  /*1a790*/  IMAD.MOV.U32 R12, RZ, RZ, RZ ;  /* 0x000000ffff0c7224 */ /* 0x000fe400078e00ff */
[----:B------:R-:W-:Y:S02]  /*1a7a0*/  IMAD.MOV.U32 R11, RZ, RZ, 0x1f ;  /* 0x0000001fff0b7424 */ /* 0x000fe400078e00ff */
[----:B------:R-:W-:-:S07]  /*1a7b0*/  IMAD.MOV.U32 R15, RZ, RZ, -0x1 ;  /* 0xffffffffff0f7424 */ /* 0x000fce00078e00ff */
[----:B--2---:R-:W-:Y:S05]  /*1a7c0*/  WARPSYNC.COLLECTIVE R15, `(.L_x_2287) ;  /* 0x000000000f087348 */ /* 0x004fea0003c00000 */
[----:B------:R0:W1:Y:S02]  /*1a7d0*/  SHFL.IDX P6, R14, R13, R12, R11 ;  /* 0x0000000c0d0e7389 */ /* 0x00006400000c000b */
[----:B012---:R-:W-:Y:S01]  /*1a7e0*/  ENDCOLLECTIVE ;  /* 0x000000000000791b */ /* 0x007fe20003800000 */
.L_x_2287:
[----:B------:R-:W-:Y:S05]  /*1a7f0*/  BSYNC B0 ;  /* 0x0000000000007941 */ /* 0x000fea0003800000 */
.L_x_2286:
        /* <DEDUP_REMOVED lines=9> */
.L_x_2288:
[----:B------:R-:W-:Y:S01]  /*1a890*/  ULDC UR4, c[0x0][0xc3c] ;  /* 0x00030f0000047ab9 */ /* 0x000fe20000000800 */
[----:B------:R-:W-:Y:S01]  /*1a8a0*/  ULDC.64 UR6, c[0x0][0x208] ;  /* 0x0000820000067ab9 */ /* 0x000fe20000000a00 */
        /* <DEDUP_REMOVED lines=22> */
.L_x_2289:
[----:B------:R-:W-:Y:S01]  /*1aa10*/  IMAD.MOV.U32 R12, RZ, RZ, 0x2 ;  /* 0x00000002ff0c7424 */ /* 0x000fe200078e00ff */
[----:B------:R-:W-:-:S05]  /*1aa20*/  SEL R4, R14, RZ, P1 ;  /* 0x000000ff0e047207 */ /* 0x000fca0000800000 */
[----:B------:R-:W-:-:S04]  /*1aa30*/  IMAD.IADD R4, R13, 0x1, R4 ;  /* 0x000000010d047824 */ /* 0x000fc800078e0204 */
[----:B------:R-:W-:-:S07]  /*1aa40*/  IMAD.MOV.U32 R13, RZ, RZ, R4 ;  /* 0x000000ffff0d7224 */ /* 0x000fce00078e0004 */
[----:B------:R-:W-:Y:S05]  /*1aa50*/  WARPSYNC.COLLECTIVE R15, `(.L_x_2290) ;  /* 0x000000000f087348 */ /* 0x000fea0003c00000 */
[----:B------:R0:W1:Y:S02]  /*1aa60*/  SHFL.UP P6, R14, R13, R12, R11 ;  /* 0x0400000c0d0e7389 */ /* 0x00006400000c000b */
[----:B01----:R-:W-:Y:S01]  /*1aa70*/  ENDCOLLECTIVE ;  /* 0x000000000000791b */ /* 0x003fe20003800000 */
.L_x_2290:
[----:B------:R-:W-:Y:S01]  /*1aa80*/  IMAD.MOV.U32 R12, RZ, RZ, 0x4 ;  /* 0x00000004ff0c7424 */ /* 0x000fe200078e00ff */
[----:B------:R-:W-:-:S05]  /*1aa90*/  SEL R3, R14, RZ, P2 ;  /* 0x000000ff0e037207 */ /* 0x000fca0001000000 */
[----:B------:R-:W-:-:S04]  /*1aaa0*/  IMAD.IADD R2, R4, 0x1, R3 ;  /* 0x0000000104027824 */ /* 0x000fc800078e0203 */
[----:B------:R-:W-:-:S07]  /*1aab0*/  IMAD.MOV.U32 R13, RZ, RZ, R2 ;  /* 0x000000ffff0d7224 */ /* 0x000fce00078e0002 */
[----:B------:R-:W-:Y:S05]  /*1aac0*/  WARPSYNC.COLLECTIVE R15, `(.L_x_2291) ;  /* 0x000000000f087348 */ /* 0x000fea0003c00000 */
[----:B------:R0:W1:Y:S02]  /*1aad0*/  SHFL.UP P6, R14, R13, R12, R11 ;  /* 0x0400000c0d0e7389 */ /* 0x00006400000c000b */
[----:B01----:R-:W-:Y:S01]  /*1aae0*/  ENDCOLLECTIVE ;  /* 0x000000000000791b */ /* 0x003fe20003800000 */
.L_x_2291:
[----:B------:R-:W-:Y:S01]  /*1aaf0*/  IMAD.MOV.U32 R12, RZ, RZ, 0x8 ;  /* 0x00000008ff0c7424 */ /* 0x000fe200078e00ff */
[----:B------:R-:W-:-:S05]  /*1ab00*/  SEL R3, R14, RZ, P3 ;  /* 0x000000ff0e037207 */ /* 0x000fca0001800000 */
[----:B------:R-:W-:-:S04]  /*1ab10*/  IMAD.IADD R3, R2, 0x1, R3 ;  /* 0x0000000102037824 */ /* 0x000fc800078e0203 */
[----:B------:R-:W-:-:S07]  /*1ab20*/  IMAD.MOV.U32 R13, RZ, RZ, R3 ;  /* 0x000000ffff0d7224 */ /* 0x000fce00078e0003 */
[----:B------:R-:W-:Y:S05]  /*1ab30*/  WARPSYNC.COLLECTIVE R15, `(.L_x_2292) ;  /* 0x000000000f087348 */ /* 0x000fea0003c00000 */
[----:B------:R0:W1:Y:S02]  /*1ab40*/  SHFL.UP P6, R14, R13, R12, R11 ;  /* 0x0400000c0d0e7389 */ /* 0x00006400000c000b */
[----:B01----:R-:W-:Y:S01]  /*1ab50*/  ENDCOLLECTIVE ;  /* 0x000000000000791b */ /* 0x003fe20003800000 */
.L_x_2292:
[----:B------:R-:W-:Y:S01]  /*1ab60*/  IMAD.MOV.U32 R12, RZ, RZ, 0x10 ;  /* 0x00000010ff0c7424 */ /* 0x000fe200078e00ff */
[----:B------:R-:W-:-:S05]  /*1ab70*/  SEL R4, R14, RZ, P4 ;  /* 0x000000ff0e047207 */ /* 0x000fca0002000000 */
[----:B------:R-:W-:-:S04]  /*1ab80*/  IMAD.IADD R4, R3, 0x1, R4 ;  /* 0x0000000103047824 */ /* 0x000fc800078e0204 */
[----:B------:R-:W-:-:S07]  /*1ab90*/  IMAD.MOV.U32 R13, RZ, RZ, R4 ;  /* 0x000000ffff0d7224 */ /* 0x000fce00078e0004 */
[----:B------:R-:W-:Y:S05]  /*1aba0*/  WARPSYNC.COLLECTIVE R15, `(.L_x_2293) ;  /* 0x000000000f087348 */ /* 0x000fea0003c00000 */
[----:B------:R0:W1:Y:S02]  /*1abb0*/  SHFL.UP P6, R14, R13, R12, R11 ;  /* 0x0400000c0d0e7389 */ /* 0x00006400000c000b */
[----:B01----:R-:W-:Y:S01]  /*1abc0*/  ENDCOLLECTIVE ;  /* 0x000000000000791b */ /* 0x003fe20003800000 */
.L_x_2293:
        /* <DEDUP_REMOVED lines=8> */
.L_x_2294:
[----:B------:R-:W-:Y:S05]  /*1ac50*/  BRA `(.L_x_2295) ;  /* 0xffffffd800c47947 */ /* 0x000fea000383ffff */
.L_x_2236:
[----:B------:R-:W-:Y:S01]  /*1ac60*/  BSSY B0, `(.L_x_2296) ;  /* 0x0000007000007945 */ /* 0x000fe20003800000 */
[----:B------:R-:W-:Y:S02]  /*1ac70*/  IMAD.MOV.U32 R12, RZ, RZ, 0x1 ;  /* 0x00000001ff0c7424 */ /* 0x000fe400078e00ff */
[----:B------:R-:W-:Y:S02]  /*1ac80*/  IMAD.MOV.U32 R11, RZ, RZ, RZ ;  /* 0x000000ffff0b7224 */ /* 0x000fe400078e00ff */
[----:B------:R-:W-:-:S07]  /*1ac90*/  IMAD.MOV.U32 R15, RZ, RZ, -0x1 ;  /* 0xffffffffff0f7424 */ /* 0x000fce00078e00ff */
[----:B------:R-:W-:Y:S05]  /*1aca0*/  WARPSYNC.COLLECTIVE R15, `(.L_x_2297) ;  /* 0x000000000f087348 */ /* 0x000fea0003c00000 */
[----:B------:R0:W1:Y:S02]  /*1acb0*/  SHFL.UP P6, R14, R13, R12, R11 ;  /* 0x0400000c0d0e7389 */ /* 0x00006400000c000b */
[----:B01----:R-:W-:Y:S01]  /*1acc0*/  ENDCOLLECTIVE ;  /* 0x000000000000791b */ /* 0x003fe20003800000 */
.L_x_2297:
[----:B------:R-:W-:Y:S05]  /*1acd0*/  BSYNC B0 ;  /* 0x0000000000007941 */ /* 0x000fea0003800000 */
.L_x_2296:
        /* <DEDUP_REMOVED lines=8> */
.L_x_2298:
[----:B------:R-:W-:Y:S01]  /*1ad60*/  IMAD.MOV.U32 R12, RZ, RZ, 0x4 ;  /* 0x00000004ff0c7424 */ /* 0x000fe200078e00ff */
[----:B------:R-:W-:-:S05]  /*1ad70*/  SEL R2, R14, RZ, P2 ;  /* 0x000000ff0e027207 */ /* 0x000fca0001000000 */
[----:B------:R-:W-:-:S04]  /*1ad80*/  IMAD.IADD R2, R13, 0x1, R2 ;  /* 0x000000010d027824 */ /* 0x000fc800078e0202 */
[----:B------:R-:W-:-:S07]  /*1ad90*/  IMAD.MOV.U32 R13, RZ, RZ, R2 ;  /* 0x000000ffff0d7224 */ /* 0x000fce00078e0002 */
[----:B------:R-:W-:Y:S05]  /*1ada0*/  WARPSYNC.COLLECTIVE R15, `(.L_x_2299) ;  /* 0x000000000f087348 */ /* 0x000fea0003c00000 */
[----:B------:R0:W1:Y:S02]  /*1adb0*/  SHFL.UP P6, R14, R13, R12, R11 ;  /* 0x0400000c0d0e7389 */ /* 0x00006400000c000b */
[----:B01----:R-:W-:Y:S01]  /*1adc0*/  ENDCOLLECTIVE ;  /* 0x000000000000791b */ /* 0x003fe20003800000 */
.L_x_2299:
[----:B------:R-:W-:Y:S01]  /*1add0*/  IMAD.MOV.U32 R12, RZ, RZ, 0x8 ;  /* 0x00000008ff0c7424 */ /* 0x000fe200078e00ff */
[----:B------:R-:W-:-:S05]  /*1ade0*/  SEL R3, R14, RZ, P3 ;  /* 0x000000ff0e037207 */ /* 0x000fca0001800000 */
[----:B------:R-:W-:-:S04]  /*1adf0*/  IMAD.IADD R3, R2, 0x1, R3 ;  /* 0x0000000102037824 */ /* 0x000fc800078e0203 */
[----:B------:R-:W-:-:S07]  /*1ae00*/  IMAD.MOV.U32 R13, RZ, RZ, R3 ;  /* 0x000000ffff0d7224 */ /* 0x000fce00078e0003 */
[----:B------:R-:W-:Y:S05]  /*1ae10*/  WARPSYNC.COLLECTIVE R15, `(.L_x_2300) ;  /* 0x000000000f087348 */ /* 0x000fea0003c00000 */
[----:B------:R0:W1:Y:S02]  /*1ae20*/  SHFL.UP P6, R14, R13, R12, R11 ;  /* 0x0400000c0d0e7389 */ /* 0x00006400000c000b */
[----:B01----:R-:W-:Y:S01]  /*1ae30*/  ENDCOLLECTIVE ;  /* 0x000000000000791b */ /* 0x003fe20003800000 */
.L_x_2300:
[----:B------:R-:W-:Y:S01]  /*1ae40*/  IMAD.MOV.U32 R12, RZ, RZ, 0x10 ;  /* 0x00000010ff0c7424 */ /* 0x000fe200078e00ff */
[----:B------:R-:W-:-:S05]  /*1ae50*/  SEL R4, R14, RZ, P4 ;  /* 0x000000ff0e047207 */ /* 0x000fca0002000000 */
[----:B------:R-:W-:-:S04]  /*1ae60*/  IMAD.IADD R4, R3, 0x1, R4 ;  /* 0x0000000103047824 */ /* 0x000fc800078e0204 */
[----:B------:R-:W-:-:S07]  /*1ae70*/  IMAD.MOV.U32 R13, RZ, RZ, R4 ;  /* 0x000000ffff0d7224 */ /* 0x000fce00078e0004 */
[----:B------:R-:W-:Y:S05]  /*1ae80*/  WARPSYNC.COLLECTIVE R15, `(.L_x_2301) ;  /* 0x000000000f087348 */ /* 0x000fea0003c00000 */
[----:B------:R0:W1:Y:S02]  /*1ae90*/  SHFL.UP P6, R14, R13, R12, R11 ;  /* 0x0400000c0d0e7389 */ /* 0x00006400000c000b */
[----:B01----:R-:W-:Y:S01]  /*1aea0*/  ENDCOLLECTIVE ;  /* 0x000000000000791b */ /* 0x003fe20003800000 */
.L_x_2301:
        /* <DEDUP_REMOVED lines=8> */
.L_x_2302:
[----:B------:R-:W-:Y:S05]  /*1af30*/  BRA `(.L_x_2303) ;  /* 0xffffffd800b47947 */ /* 0x000fea000383ffff */
.L_x_2238:
[----:B------:R-:W-:Y:S01]  /*1af40*/  BSSY B0, `(.L_x_2304) ;  /* 0x0000006000007945 */ /* 0x000fe20003800000 */
[----:B------:R-:W-:Y:S01]  /*1af50*/  PLOP3.LUT P6, PT, P6, PT, PT, 0x8, 0x0 ;  /* 0x000000000000781c */ /* 0x000fe200037ce170 */
[----:B------:R-:W-:-:S12]  /*1af60*/  IMAD.MOV.U32 R15, RZ, RZ, -0x1 ;  /* 0xffffffffff0f7424 */ /* 0x000fd800078e00ff */
[----:B0-----:R-:W-:Y:S05]  /*1af70*/  WARPSYNC.COLLECTIVE R15, `(.L_x_2305) ;  /* 0x000000000f087348 */ /* 0x001fea0003c00000 */
[----:B------:R-:W-:Y:S01]  /*1af80*/  VOTE.ANY R14, PT, P6 ;  /* 0x00000000000e7806 */ /* 0x000fe200030e0100 */
[----:B0-----:R-:W-:Y:S06]  /*1af90*/  ENDCOLLECTIVE ;  /* 0x000000000000791b */ /* 0x001fec0003800000 */
.L_x_2305:
[----:B------:R-:W-:Y:S05]  /*1afa0*/  BSYNC B0 ;  /* 0x0000000000007941 */ /* 0x000fea0003800000 */
.L_x_2304:
        /* <DEDUP_REMOVED lines=10> */
.L_x_2306:
[----:B------:R-:W-:Y:S02]  /*1b050*/  IMAD.MOV.U32 R13, RZ, RZ, R5 ;  /* 0x000000ffff0d7224 */ /* 0x000fe400078e0005 */
[----:B------:R-:W-:-:S07]  /*1b060*/  IMAD.MOV.U32 R25, RZ, RZ, R14 ;  /* 0x000000ffff197224 */ /* 0x000fce00078e000e */
[----:B------:R-:W-:Y:S05]  /*1b070*/  WARPSYNC.COLLECTIVE R15, `(.L_x_2307) ;  /* 0x000000000f087348 */ /* 0x000fea0003c00000 */
[----:B------:R0:W1:Y:S02]  /*1b080*/  SHFL.IDX P6, R14, R13, R12, R11 ;  /* 0x0000000c0d0e7389 */ /* 0x00006400000c000b */
[----:B01----:R-:W-:Y:S01]  /*1b090*/  ENDCOLLECTIVE ;  /* 0x000000000000791b */ /* 0x003fe20003800000 */
.L_x_2307:
[----:B------:R-:W-:Y:S01]  /*1b0a0*/  IMAD.MOV.U32 R5, RZ, RZ, R14 ;  /* 0x000000ffff057224 */ /* 0x000fe200078e000e */
[----:B------:R-:W-:Y:S06]  /*1b0b0*/  BRA `(.L_x_2308) ;  /* 0xffffffd800947947 */ /* 0x000fec000383ffff */
.L_x_2240:
[----:B------:R-:W-:Y:S01]  /*1b0c0*/  BSSY B0, `(.L_x_2309) ;  /* 0x0000007000007945 */ /* 0x000fe20003800000 */
[----:B------:R-:W-:Y:S02]  /*1b0d0*/  IMAD.MOV.U32 R13, RZ, RZ, R2 ;  /* 0x000000ffff0d7224 */ /* 0x000fe400078e0002 */
[----:B------:R-:W-:Y:S02]  /*1b0e0*/  IMAD.MOV.U32 R11, RZ, RZ, 0x1f ;  /* 0x0000001fff0b7424 */ /* 0x000fe400078e00ff */
[----:B------:R-:W-:-:S07]  /*1b0f0*/  IMAD.MOV.U32 R15, RZ, RZ, -0x1 ;  /* 0xffffffffff0f7424 */ /* 0x000fce00078e00ff */
[----:B0123--:R-:W-:Y:S05]  /*1b100*/  WARPSYNC.COLLECTIVE R15, `(.L_x_2310) ;  /* 0x000000000f087348 */ /* 0x00ffea0003c00000 */
[----:B------:R4:W0:Y:S02]  /*1b110*/  SHFL.IDX P6, R14, R13, R12, R11 ;  /* 0x0000000c0d0e7389 */ /* 0x00082400000c000b */
[----:B01234-:R-:W-:Y:S01]  /*1b120*/  ENDCOLLECTIVE ;  /* 0x000000000000791b */ /* 0x01ffe20003800000 */
.L_x_2310:
[----:B------:R-:W-:Y:S05]  /*1b130*/  BSYNC B0 ;  /* 0x0000000000007941 */ /* 0x000fea0003800000 */
.L_x_2309:
[----:B------:R-:W-:Y:S01]  /*1b140*/  IMAD.MOV.U32 R24, RZ, RZ, R14 ;  /* 0x000000ffff187224 */ /* 0x000fe200078e000e */
[----:B------:R-:W-:Y:S06]  /*1b150*/  BRA `(.L_x_2239) ;  /* 0xffffffd800847947 */ /* 0x000fec000383ffff */
.L_x_2246:
[----:B0-----:R0:W1:Y:S02]  /*1b160*/  SYNCS.PHASECHK.TRANS64.TRYWAIT P0, [R9+URZ+0x31c20], R0 ;  /* 0x031c2000090075a7 */ /* 0x001064000800017f */
[----:B-1----:R-:W-:Y:S05]  /*1b170*/  @!P0 NANOSLEEP.SYNCS 0x989680 ;  /* 0x009896800000895d */ /* 0x002fea0003900000 */
[----:B------:R-:W1:Y:S02]  /*1b180*/  @!P0 SYNCS.PHASECHK.TRANS64 P0, [R9+URZ+0x31c20], R0 ;  /* 0x031c2000090085a7 */ /* 0x000e64000800007f */
[----:B-1----:R-:W-:Y:S05]  /*1b190*/  @!P0 BRA `(.L_x_2246) ;  /* 0xfffffffc00f08947 */ /* 0x002fea000383ffff */
[----:B------:R-:W-:Y:S05]  /*1b1a0*/  BRA `(.L_x_2311) ;  /* 0xffffffe000e07947 */ /* 0x000fea000383ffff */
.L_x_2247:
        /* <DEDUP_REMOVED lines=11> */
.L_x_2313:
[----:B------:R-:W-:Y:S05]  /*1b260*/  BSYNC B0 ;  /* 0x0000000000007941 */ /* 0x000fea0003800000 */
.L_x_2312:
[----:B------:R-:W-:Y:S05]  /*1b270*/  BRA `(.L_x_2314) ;  /* 0xffffffe000c87947 */ /* 0x000fea000383ffff */
.L_x_2250:
[----:B------:R-:W-:Y:S01]  /*1b280*/  BSSY B1, `(.L_x_2315) ;  /* 0x0000006000017945 */ /* 0x000fe20003800000 */
[----:B------:R-:W-:-:S07]  /*1b290*/  IMAD.MOV.U32 R15, RZ, RZ, -0x1 ;  /* 0xffffffffff0f7424 */ /* 0x000fce00078e00ff */
[----:B0-2---:R-:W-:Y:S05]  /*1b2a0*/  WARPSYNC.COLLECTIVE R15, `(.L_x_2316) ;  /* 0x000000000f0c7348 */ /* 0x005fea0003c00000 */
[----:B------:R-:W-:Y:S02]  /*1b2b0*/  ELECT P6, UR62, PT ;  /* 0x00000000003e782f */ /* 0x000fe400038c0000 */
[----:B------:R-:W-:Y:S01]  /*1b2c0*/  MOV R14, UR62 ;  /* 0x0000003e000e7c02 */ /* 0x000fe20008000f00 */
[----:B0-2---:R-:W-:Y:S10]  /*1b2d0*/  ENDCOLLECTIVE ;  /* 0x000000000000791b */ /* 0x005ff40003800000 */
.L_x_2316:
[----:B------:R-:W-:Y:S05]  /*1b2e0*/  BSYNC B1 ;  /* 0x0000000000017941 */ /* 0x000fea0003800000 */
.L_x_2315:
[----:B------:R-:W-:Y:S05]  /*1b2f0*/  BRA `(.L_x_2317) ;  /* 0xffffffe000c07947 */ /* 0x000fea000383ffff */
.L_x_2252:
[----:B0-----:R0:W1:Y:S02]  /*1b300*/  SYNCS.PHASECHK.TRANS64.TRYWAIT P0, [R7+URZ], R2 ;  /* 0x00000002070075a7 */ /* 0x001064000800017f */
[----:B-1----:R-:W-:Y:S05]  /*1b310*/  @!P0 NANOSLEEP.SYNCS 0x989680 ;  /* 0x009896800000895d */ /* 0x002fea0003900000 */
[----:B------:R-:W1:Y:S02]  /*1b320*/  @!P0 SYNCS.PHASECHK.TRANS64 P0, [R7+URZ], R2 ;  /* 0x00000002070085a7 */ /* 0x000e64000800007f */
[----:B-1----:R-:W-:Y:S05]  /*1b330*/  @!P0 BRA `(.L_x_2252) ;  /* 0xfffffffc00f08947 */ /* 0x002fea000383ffff */
[----:B------:R-:W-:Y:S05]  /*1b340*/  BRA `(.L_x_2318) ;  /* 0xffffffe000fc7947 */ /* 0x000fea000383ffff */
.L_x_2253:
[----:B-1----:R1:W2:Y:S02]  /*1b350*/  SYNCS.PHASECHK.TRANS64.TRYWAIT P0, [R3+URZ], R0 ;  /* 0x00000000030075a7 */ /* 0x0022a4000800017f */
[----:B--2---:R-:W-:Y:S05]  /*1b360*/  @!P0 NANOSLEEP.SYNCS 0x989680 ;  /* 0x009896800000895d */ /* 0x004fea0003900000 */
[----:B------:R-:W2:Y:S02]  /*1b370*/  @!P0 SYNCS.PHASECHK.TRANS64 P0, [R3+URZ], R0 ;  /* 0x00000000030085a7 */ /* 0x000ea4000800007f */
[----:B--2---:R-:W-:Y:S05]  /*1b380*/  @!P0 BRA `(.L_x_2253) ;  /* 0xfffffffc00f08947 */ /* 0x004fea000383ffff */
[----:B------:R-:W-:Y:S05]  /*1b390*/  BRA `(.L_x_2319) ;  /* 0xffffffe000f07947 */ /* 0x000fea000383ffff */
.L_x_2255:
[----:B-1----:R1:W2:Y:S02]  /*1b3a0*/  SYNCS.PHASECHK.TRANS64.TRYWAIT P0, [R5+URZ], R2 ;  /* 0x00000002050075a7 */ /* 0x0022a4000800017f */
[----:B--2---:R-:W-:Y:S05]  /*1b3b0*/  @!P0 NANOSLEEP.SYNCS 0x989680 ;  /* 0x009896800000895d */ /* 0x004fea0003900000 */
[----:B------:R-:W2:Y:S02]  /*1b3c0*/  @!P0 SYNCS.PHASECHK.TRANS64 P0, [R5+URZ], R2 ;  /* 0x00000002050085a7 */ /* 0x000ea4000800007f */
[----:B--2---:R-:W-:Y:S05]  /*1b3d0*/  @!P0 BRA `(.L_x_2255) ;  /* 0xfffffffc00f08947 */ /* 0x004fea000383ffff */
[----:B------:R-:W-:Y:S05]  /*1b3e0*/  BRA `(.L_x_2320) ;  /* 0xffffffe000f47947 */ /* 0x000fea000383ffff */
.L_x_2321:
        /* <DEDUP_REMOVED lines=9> */
.L_x_2783:


//--------------------- .text._ZN7cutlass13device_kernelIN5flash11enable_sm90INS1_16FlashAttnFwdSm90INS1_25CollectiveMainloopFwdSm90ILi2EN4cute5tupleIJNS5_1CILi1EEES8_S8_EEENS6_IJNS7_ILi192EEENS7_ILi144EEENS7_ILi96EEEEEELi96ENS_6half_tEfNS_4arch4Sm90ELb1ELb0ELb1ELb1ELb0ELb1ELb0ELb0ELb1ELb1ELb1ELb0EEENS1_21CollectiveEpilogueFwdINS6_IJSA_SC_SB_EEES9_SE_SG_Li384ELb1ELb1ELb1ELb0EEENS1_36VarlenDynamicPersistentTileSchedulerILi192ELi144ELi384ELi128ELb1ELb1ELb1ELb1ELb1ELb1EEEEEEEEEvNT_6ParamsE --------------------------
	.section	.text._ZN7cutlass13device_kernelIN5flash11enable_sm90INS1_16FlashAttnFwdSm90INS1_25CollectiveMainloopFwdSm90ILi2EN4cute5tupleIJNS5_1CILi1EEES8_S8_EEENS6_IJNS7_ILi192EEENS7_ILi144EEENS7_ILi96EEEEEELi96ENS_6half_tEfNS_4arch4Sm90ELb1ELb0ELb1ELb1ELb0ELb1ELb0ELb0ELb1ELb1ELb1ELb0EEENS1_21CollectiveEpilogueFwdINS6_IJSA_SC_SB_EEES9_SE_SG_Li384ELb1ELb1ELb1ELb0EEENS1_36VarlenDynamicPersistentTileSchedulerILi192ELi144ELi384ELi128ELb1ELb1ELb1ELb1ELb1ELb1EEEEEEEEEvNT_6ParamsE,"ax",@progbits
	.align	128
.text._ZN7cutlass13device_kernelIN5flash11enable_sm90INS1_16FlashAttnFwdSm90INS1_25CollectiveMainloopFwdSm90ILi2EN4cute5tupleIJNS5_1CILi1EEES8_S8_EEENS6_IJNS7_ILi192EEENS7_ILi144EEENS7_ILi96EEEEEELi96ENS_6half_tEfNS_4arch4Sm90ELb1ELb0ELb1ELb1ELb0ELb1ELb0ELb0ELb1ELb1ELb1ELb0EEENS1_21CollectiveEpilogueFwdINS6_IJSA_SC_SB_EEES9_SE_SG_Li384ELb1ELb1ELb1ELb0EEENS1_36VarlenDynamicPersistentTileSchedulerILi192ELi144ELi384ELi128ELb1ELb1ELb1ELb1ELb1ELb1EEEEEEEEEvNT_6ParamsE:
        .type           _ZN7cutlass13device_kernelIN5flash11enable_sm90INS1_16FlashAttnFwdSm90INS1_25CollectiveMainloopFwdSm90ILi2EN4cute5tupleIJNS5_1CILi1EEES8_S8_EEENS6_IJNS7_ILi192EEENS7_ILi144EEENS7_ILi96EEEEEELi96ENS_6half_tEfNS_4arch4Sm90ELb1ELb0ELb1ELb1ELb0ELb1ELb0ELb0ELb1ELb1ELb1ELb0EEENS1_21CollectiveEpilogueFwdINS6_IJSA_SC_SB_EEES9_SE_SG_Li384ELb1ELb1ELb1ELb0EEENS1_36VarlenDynamicPersistentTileSchedulerILi192ELi144ELi384ELi128ELb1ELb1ELb1ELb1ELb1ELb1EEEEEEEEEvNT_6ParamsE,@function
        .size           _ZN7cutlass13device_kernelIN5flash11enable_sm90INS1_16FlashAttnFwdSm90INS1_25CollectiveMainloopFwdSm90ILi2EN4cute5tupleIJNS5_1CILi1EEES8_S8_EEENS6_IJNS7_ILi192EEENS7_ILi144EEENS7_ILi96EEEEEELi96ENS_6half_tEfNS_4arch4Sm90ELb1ELb0ELb1ELb1ELb0ELb1ELb0ELb0ELb1ELb1ELb1ELb0EEENS1_21CollectiveEpilogueFwdINS6_IJSA_SC_SB_EEES9_SE_SG_Li384ELb1ELb1ELb1ELb0EEENS1_36VarlenDynamicPersistentTileSchedulerILi192ELi144ELi384ELi128ELb1ELb1ELb1ELb1ELb1ELb1EEEEEEEEEvNT_6ParamsE,(.L_x_2784 - _ZN7cutlass13device_kernelIN5flash11enable_sm90INS1_16FlashAttnFwdSm90INS1_25CollectiveMainloopFwdSm90ILi2EN4cute5tupleIJNS5_1CILi1EEES8_S8_EEENS6_IJNS7_ILi192EEENS7_ILi144EEENS7_ILi96EEEEEELi96ENS_6half_tEfNS_4arch4Sm90ELb1ELb0ELb1ELb1ELb0ELb1ELb0ELb0ELb1ELb1ELb1ELb0EEENS1_21CollectiveEpilogueFwdINS6_IJSA_SC_SB_EEES9_SE_SG_Li384ELb1ELb1ELb1ELb0EEENS1_36VarlenDynamicPersistentTileSchedulerILi192ELi144ELi384ELi128ELb1ELb1ELb1ELb1ELb1ELb1EEEEEEEEEvNT_6ParamsE)
        .other          _ZN7cutlass13device_kernelIN5flash11enable_sm90INS1_16FlashAttnFwdSm90INS1_25CollectiveMainloopFwdSm90ILi2EN4cute5tupleIJNS5_1CILi1EEES8_S8_EEENS6_IJNS7_ILi192EEENS7_ILi144EEENS7_ILi96EEEEEELi96ENS_6half_tEfNS_4arch4Sm90ELb1ELb0ELb1ELb1ELb0ELb1ELb0ELb0ELb1ELb1ELb1ELb0EEENS1_21CollectiveEpilogueFwdINS6_IJSA_SC_SB_EEES9_SE_SG_Li384ELb1ELb1ELb1ELb0EEENS1_36VarlenDynamicPersistentTileSchedulerILi192ELi144ELi384ELi128ELb1ELb1ELb1ELb1ELb1ELb1EEEEEEEEEvNT_6ParamsE,@"STO_CUDA_ENTRY STV_DEFAULT"
_ZN7cutlass13device_kernelIN5flash11enable_sm90INS1_16FlashAttnFwdSm90INS1_25CollectiveMainloopFwdSm90ILi2EN4cute5tupleIJNS5_1CILi1EEES8_S8_EEENS6_IJNS7_ILi192EEENS7_ILi144EEENS7_ILi96EEEEEELi96ENS_6half_tEfNS_4arch4Sm90ELb1ELb0ELb1ELb1ELb0ELb1ELb0ELb0ELb1ELb1ELb1ELb0EEENS1_21CollectiveEpilogueFwdINS6_IJSA_SC_SB_EEES9_SE_SG_Li384ELb1ELb1ELb1ELb0EEENS1_36VarlenDynamicPersistentTileSchedulerILi192ELi144ELi384ELi128ELb1ELb1ELb1ELb1ELb1ELb1EEEEEEEEEvNT_6ParamsE:
        /* <DEDUP_REMOVED lines=23> */
.L_x_2323:
[----:B------:R-:W-:Y:S05]  /*0170*/  BSYNC B0 ;  /* 0x0000000000007941 */ /* 0x000fea0003800000 */
.L_x_2322:
        /* <DEDUP_REMOVED lines=40> */
.L_x_2324:
        /* <DEDUP_REMOVED lines=22> */
.L_x_2325:
        /* <DEDUP_REMOVED lines=18> */
.L_x_2326:
        /* <DEDUP_REMOVED lines=22> */
.L_x_2327:
        /* <DEDUP_REMOVED lines=22> */
.L_x_2328:
[----:B--2---:R-:W-:Y:S01]  /*0940*/  ISETP.NE.AND P0, PT, R2, RZ, PT ;  /* 0x000000ff0200720c */ /* 0x004fe20003f05270 */
[----:B------:R-:W-:Y:S01]  /*0950*/  IMAD.MOV.U32 R2, RZ, RZ, 0x1 ;  /* 0x00000001ff027424 */ /* 0x000fe200078e00ff */
[----:B------:R-:W-:Y:S01]  /*0960*/  NOP ;  /* 0x0000000000007918 */ /* 0x000fe20000000000 */
[----:B------:R-:W-:Y:S03]  /*0970*/  BSSY B9, `(.L_x_2329) ;  /* 0x00026fa000097945 */ /* 0x000fe60003800000 */
[----:B------:R-:W-:-:S05]  /*0980*/  SEL R2, R2, 0x2, !P0 ;  /* 0x0000000202027807 */ /* 0x000fca0004000000 */
[----:B------:R2:W-:Y:S01]  /*0990*/  STL [R1+0x58], R2 ;  /* 0x0000580201007387 */ /* 0x0005e20000100800 */
[----:B01-34-:R-:W-:Y:S06]  /*09a0*/  BAR.SYNC.DEFER_BLOCKING 0x0 ;  /* 0x0000000000007b1d */ /* 0x01bfec0000010000 */
[----:B------:R-:W-:Y:S05]  /*09b0*/  @!P0 BRA `(.L_x_2330) ;  /* 0x000001e400448947 */ /* 0x000fea0003800000 */
.L_x_2331:
        /* <DEDUP_REMOVED lines=36> */
[----:B------:R-:W-:Y:S02]  /*0c00*/  LOP3.LUT R7, R5, 0xfffffffe, RZ, 0xc0, !PT ;  /* 0xfffffffe05077812 */ /* 0x000fe400078ec0ff */
[----:B------:R-:W-:Y:S01]  /*0c10*/  SHF.R.S32.HI R144, RZ, 0x1, R5 ;  /* 0x00000001ff907819 */ /* 0x000fe20000011405 */
[----:B------:R-:W-:Y:S01]  /*0c20*/  IMAD.HI R10, R2, 0x55555556, RZ ;  /* 0x55555556020a7827 */ /* 0x000fe200078e02ff */
[----:B------:R-:W-:-:S02]  /*0c30*/  LOP3.LUT R13, R3, 0xffffff80, RZ, 0xc0, !PT ;  /* 0xffffff80030d7812 */ /* 0x000fc400078ec0ff */
[----:B------:R-:W-:Y:S01]  /*0c40*/  LOP3.LUT R3, R4, 0xfffffff0, RZ, 0xc0, !PT ;  /* 0xfffffff004037812 */ /* 0x000fe200078ec0ff */
[----:B------:R-:W-:Y:S01]  /*0c50*/  IMAD.IADD R22, R0, 0x1, -R7 ;  /* 0x0000000100167824 */ /* 0x000fe200078e0a07 */
[----:B------:R-:W-:Y:S02]  /*0c60*/  LEA.HI R7, R5, R144, RZ, 0x1 ;  /* 0x0000009005077211 */ /* 0x000fe400078f08ff */
[----:B------:R-:W-:Y:S01]  /*0c70*/  LEA.HI R15, R10, R10, RZ, 0x1 ;  /* 0x0000000a0a0f7211 */ /* 0x000fe200078f08ff */
[C---:B------:R-:W-:Y:S01]  /*0c80*/  IMAD.IADD R3, R0.reuse, 0x1, -R3 ;  /* 0x0000000100037824 */ /* 0x040fe200078e0a03 */
[----:B------:R-:W-:Y:S02]  /*0c90*/  LOP3.LUT R7, R7, 0x7fffffe, RZ, 0xc0, !PT ;  /* 0x07fffffe07077812 */ /* 0x000fe400078ec0ff */
[----:B------:R-:W-:Y:S02]  /*0ca0*/  LEA.HI R9, R9, R8, RZ, 0x2 ;  /* 0x0000000809097211 */ /* 0x000fe400078f10ff */
[----:B------:R-:W-:Y:S01]  /*0cb0*/  SHF.R.S32.HI R5, RZ, 0x4, R4 ;  /* 0x00000004ff057819 */ /* 0x000fe20000011404 */
[----:B------:R-:W-:Y:S01]  /*0cc0*/  IMAD R15, R15, -0x3, R2 ;  /* 0xfffffffd0f0f7824 */ /* 0x000fe200078e0202 */
[----:B------:R-:W-:Y:S01]  /*0cd0*/  LOP3.LUT R9, R9, 0xfffffffc, RZ, 0xc0, !PT ;  /* 0xfffffffc09097812 */ /* 0x000fe200078ec0ff */
[----:B------:R-:W-:Y:S01]  /*0ce0*/  IMAD.IADD R11, R0, 0x1, -R11 ;  /* 0x00000001000b7824 */ /* 0x000fe200078e0a0b */
[----:B------:R-:W-:Y:S01]  /*0cf0*/  LEA.HI R4, R4, R5, RZ, 0x1 ;  /* 0x0000000504047211 */ /* 0x000fe200078f08ff */
[----:B------:R-:W-:Y:S01]  /*0d00*/  IMAD.IADD R20, R0, 0x1, -R13 ;  /* 0x0000000100147824 */ /* 0x000fe200078e0a0d */
[----:B------:R-:W-:Y:S01]  /*0d10*/  SHF.R.S32.HI R0, RZ, 0x1f, R3 ;  /* 0x0000001fff007819 */ /* 0x000fe20000011403 */
[----:B------:R-:W-:Y:S01]  /*0d20*/  IMAD.IADD R2, R144, 0x1, -R7 ;  /* 0x0000000190027824 */ /* 0x000fe200078e0a07 */
[----:B------:R-:W-:Y:S01]  /*0d30*/  LOP3.LUT R4, R4, 0x1ffffffe, RZ, 0xc0, !PT ;  /* 0x1ffffffe04047812 */ /* 0x000fe200078ec0ff */
[----:B------:R-:W-:-:S02]  /*0d40*/  IMAD.IADD R9, R8, 0x1, -R9 ;  /* 0x0000000108097824 */ /* 0x000fc400078e0a09 */
[C---:B------:R-:W-:Y:S01]  /*0d50*/  IMAD R17, R5.reuse, 0x8, R2 ;  /* 0x0000000805117824 */ /* 0x040fe200078e0202 */
[CC--:B------:R-:W-:Y:S02]  /*0d60*/  LEA.HI R2, R0.reuse, R3.reuse, RZ, 0x3 ;  /* 0x0000000300027211 */ /* 0x0c0fe400078f18ff */
[----:B------:R-:W-:Y:S02]  /*0d70*/  SHF.R.S32.HI R8, RZ, 0x1f, R20 ;  /* 0x0000001fff087819 */ /* 0x000fe40000011414 */
[----:B------:R-:W-:Y:S01]  /*0d80*/  LEA.HI R0, R0, R3, RZ, 0x2 ;  /* 0x0000000300007211 */ /* 0x000fe200078f10ff */
[----:B------:R-:W-:Y:S01]  /*0d90*/  IMAD.IADD R4, R5, 0x1, -R4 ;  /* 0x0000000105047824 */ /* 0x000fe200078e0a04 */
[----:B------:R-:W-:Y:S01]  /*0da0*/  LEA.HI R10, R8, R20, RZ, 0x2 ;  /* 0x00000014080a7211 */ /* 0x000fe200078f10ff */
[----:B------:R-:W-:Y:S01]  /*0db0*/  IMAD.SHL.U32 R5, R2, 0x10, RZ ;  /* 0x0000001002057824 */ /* 0x000fe200078e00ff */
[----:B------:R-:W-:Y:S02]  /*0dc0*/  LOP3.LUT R2, R0, 0x7fffffc, RZ, 0xc0, !PT ;  /* 0x07fffffc00027812 */ /* 0x000fe400078ec0ff */
[----:B------:R-:W-:-:S02]  /*0dd0*/  SHF.R.S32.HI R0, RZ, 0x2, R0 ;  /* 0x00000002ff007819 */ /* 0x000fc40000011400 */
[--C-:B------:R-:W-:Y:S02]  /*0de0*/  SHF.R.S32.HI R12, RZ, 0x2, R10.reuse ;  /* 0x00000002ff0c7819 */ /* 0x100fe4000001140a */
[----:B------:R-:W-:Y:S02]  /*0df0*/  SHF.R.S32.HI R13, RZ, 0x1f, R10 ;  /* 0x0000001fff0d7819 */ /* 0x000fe4000001140a */
[----:B------:R-:W-:Y:S01]  /*0e00*/  SHF.R.S32.HI R7, RZ, 0x5, R6 ;  /* 0x00000005ff077819 */ /* 0x000fe20000011406 */
[----:B------:R-:W-:Y:S01]  /*0e10*/  IMAD.SHL.U32 R0, R0, 0x40, RZ ;  /* 0x0000004000007824 */ /* 0x000fe200078e00ff */
[----:B------:R-:W-:Y:S02]  /*0e20*/  LEA.HI R13, R13, R12, RZ, 0x3 ;  /* 0x0000000c0d0d7211 */ /* 0x000fe400078f18ff */
[----:B------:R-:W-:Y:S01]  /*0e30*/  LOP3.LUT R6, R5, 0x7fffff80, RZ, 0xc0, !PT ;  /* 0x7fffff8005067812 */ /* 0x000fe200078ec0ff */
[----:B------:R-:W-:Y:S02]  /*0e40*/  IMAD.IADD R5, R3, 0x1, -R2 ;  /* 0x0000000103057824 */ /* 0x000fe400078e0a02 */
[----:B------:R-:W-:Y:S01]  /*0e50*/  IMAD R14, R7, 0x10, R3 ;  /* 0x00000010070e7824 */ /* 0x000fe200078e0203 */
[----:B------:R-:W-:Y:S01]  /*0e60*/  LOP3.LUT R13, R13, 0xfffffff8, RZ, 0xc0, !PT ;  /* 0xfffffff80d0d7812 */ /* 0x000fe200078ec0ff */
[----:B------:R-:W-:Y:S01]  /*0e70*/  IMAD.SHL.U32 R3, R4, 0x8, RZ ;  /* 0x0000000804037824 */ /* 0x000fe200078e00ff */
[----:B------:R-:W-:-:S02]  /*0e80*/  LOP3.LUT R0, R0, 0x40, RZ, 0xc0, !PT ;  /* 0x0000004000007812 */ /* 0x000fc400078ec0ff */
[----:B------:R-:W-:Y:S01]  /*0e90*/  LEA.HI R8, R8, R20, RZ, 0x5 ;  /* 0x0000001408087211 */ /* 0x000fe200078f28ff */
[----:B------:R-:W-:Y:S01]  /*0ea0*/  IMAD R6, R7, 0x100, R6 ;  /* 0x0000010007067824 */ /* 0x000fe200078e0206 */
[----:B------:R-:W-:Y:S01]  /*0eb0*/  LOP3.LUT R2, R0, 0x8, R3, 0xf8, !PT ;  /* 0x0000000800027812 */ /* 0x000fe200078ef803 */
[----:B------:R-:W-:Y:S01]  /*0ec0*/  IMAD.IADD R13, R12, 0x1, -R13 ;  /* 0x000000010c0d7824 */ /* 0x000fe200078e0a0d */
[----:B------:R-:W-:Y:S02]  /*0ed0*/  SHF.R.U32.HI R7, RZ, 0x3, R0 ;  /* 0x00000003ff077819 */ /* 0x000fe40000011600 */
[----:B------:R-:W-:Y:S01]  /*0ee0*/  SHF.R.S32.HI R8, RZ, 0x5, R8 ;  /* 0x00000005ff087819 */ /* 0x000fe20000011408 */
[----:B------:R-:W-:Y:S01]  /*0ef0*/  IMAD R5, R5, 0x10, R6 ;  /* 0x0000001005057824 */ /* 0x000fe200078e0206 */
[----:B------:R-:W-:Y:S01]  /*0f00*/  LOP3.LUT R2, R2, R7, RZ, 0x3c, !PT ;  /* 0x0000000702027212 */ /* 0x000fe200078e3cff */
[----:B------:R-:W-:Y:S02]  /*0f10*/  IMAD.U32 R0, R14, 0x20, R3 ;  /* 0x000000200e007824 */ /* 0x000fe400078e0003 */
[----:B------:R-:W-:Y:S01]  /*0f20*/  IMAD R8, R8, 0x10, R13 ;  /* 0x0000001008087824 */ /* 0x000fe200078e020d */
[----:B------:R-:W-:Y:S01]  /*0f30*/  STL [R1+0xd0], R20 ;  /* 0x0000d01401007387 */ /* 0x000fe20000100800 */
[----:B------:R-:W-:-:S02]  /*0f40*/  IMAD.IADD R5, R2, 0x1, R5 ;  /* 0x0000000102057824 */ /* 0x000fc400078e0205 */
[----:B------:R-:W-:Y:S01]  /*0f50*/  IMAD R6, R15, 0x40, R8 ;  /* 0x000000400f067824 */ /* 0x000fe200078e0208 */
[----:B------:R0:W-:Y:S01]  /*0f60*/  STL [R1+0xe8], R0 ;  /* 0x0000e80001007387 */ /* 0x0001e20000100800 */
[----:B------:R-:W-:-:S03]  /*0f70*/  IMAD.SHL.U32 R12, R22, 0x4, RZ ;  /* 0x00000004160c7824 */ /* 0x000fc600078e00ff */
[----:B------:R-:W-:Y:S01]  /*0f80*/  STL [R1+0xe4], R6 ;  /* 0x0000e40601007387 */ /* 0x000fe20000100800 */
[----:B0-----:R-:W-:Y:S02]  /*0f90*/  VIADD R0, R16, 0xda00 ;  /* 0x0000da0010007836 */ /* 0x001fe40000000000 */
[----:B------:R-:W-:Y:S02]  /*0fa0*/  IMAD.SHL.U32 R9, R9, 0x40, RZ ;  /* 0x0000004009097824 */ /* 0x000fe400078e00ff */
[----:B------:R-:W-:Y:S01]  /*0fb0*/  VIADD R3, R12, 0x20 ;  /* 0x000000200c037836 */ /* 0x000fe20000000000 */
[----:B------:R-:W-:Y:S01]  /*0fc0*/  LOP3.LUT R10, R10, 0x7ffffffc, RZ, 0xc0, !PT ;  /* 0x7ffffffc0a0a7812 */ /* 0x000fe200078ec0ff */
[----:B------:R-:W-:-:S04]  /*0fd0*/  IMAD.SHL.U32 R22, R22, 0x8, RZ ;  /* 0x0000000816167824 */ /* 0x000fc800078e00ff */
[----:B------:R-:W-:-:S04]  /*0fe0*/  IMAD.IADD R10, R20, 0x1, -R10 ;  /* 0x00000001140a7824 */ /* 0x000fc800078e0a0a */
[----:B------:R-:W-:-:S04]  /*0ff0*/  IMAD.SHL.U32 R10, R10, 0x2, RZ ;  /* 0x000000020a0a7824 */ /* 0x000fc800078e00ff */
[C---:B------:R-:W-:Y:S02]  /*1000*/  VIADD R8, R10.reuse, 0x8 ;  /* 0x000000080a087836 */ /* 0x040fe40000000000 */
[----:B------:R-:W-:Y:S01]  /*1010*/  VIADD R7, R10, 0x10 ;  /* 0x000000100a077836 */ /* 0x000fe20000000000 */
[----:B------:R-:W-:-:S04]  /*1020*/  LEA.HI R4, R11, R11, RZ, 0x1 ;  /* 0x0000000b0b047211 */ /* 0x000fc800078f08ff */
[----:B------:R-:W-:-:S05]  /*1030*/  LOP3.LUT R4, R4, 0x1ffffffe, RZ, 0xc0, !PT ;  /* 0x1ffffffe04047812 */ /* 0x000fca00078ec0ff */
[----:B------:R-:W-:Y:S01]  /*1040*/  IMAD.IADD R4, R11, 0x1, -R4 ;  /* 0x000000010b047824 */ /* 0x000fe200078e0a04 */
[----:B--2---:R-:W-:-:S05]  /*1050*/  LOP3.LUT R2, R18, 0x1, RZ, 0xfc, !PT ;  /* 0x0000000112027812 */ /* 0x004fca00078efcff */
[----:B------:R-:W-:Y:S04]  /*1060*/  STL [R1+0x48], R2 ;  /* 0x0000480201007387 */ /* 0x000fe80000100800 */
[----:B------:R-:W-:Y:S04]  /*1070*/  STL [R1+0xac], RZ ;  /* 0x0000acff01007387 */ /* 0x000fe80000100800 */
[----:B------:R0:W-:Y:S04]  /*1080*/  STL [R1+0xcc], R0 ;  /* 0x0000cc0001007387 */ /* 0x0001e80000100800 */
[----:B------:R-:W-:Y:S01]  /*1090*/  STL [R1+0x44], RZ ;  /* 0x000044ff01007387 */ /* 0x000fe20000100800 */
[----:B0-----:R-:W-:Y:S01]  /*10a0*/  SHF.R.S32.HI R0, RZ, 0x1f, R144 ;  /* 0x0000001fff007819 */ /* 0x001fe20000011490 */
[----:B------:R-:W-:-:S02]  /*10b0*/  VIADD R0, R12, 0x10 ;  /* 0x000000100c007836 */ /* 0x000fc40000000000 */
[----:B------:R-:W-:Y:S01]  /*10c0*/  STL [R1+0x3c], RZ ;  /* 0x00003cff01007387 */ /* 0x000fe20000100800 */
[----:B------:R-:W-:-:S03]  /*10d0*/  LOP3.LUT R2, R9, 0xc0, RZ, 0xc0, !PT ;  /* 0x000000c009027812 */ /* 0x000fc600078ec0ff */
[----:B------:R-:W-:Y:S04]  /*10e0*/  STL [R1+0x50], R12 ;  /* 0x0000500c01007387 */ /* 0x000fe80000100800 */
        /* <DEDUP_REMOVED lines=9> */
[----:B------:R-:W-:-:S02]  /*1180*/  IMAD.SHL.U32 R9, R17, 0x20, RZ ;  /* 0x0000002011097824 */ /* 0x000fc400078e00ff */
[----:B--2---:R-:W-:Y:S02]  /*1190*/  VIADD R3, R12, 0x28 ;  /* 0x000000280c037836 */ /* 0x004fe40000000000 */
        /* <DEDUP_REMOVED lines=25> */
[----:B------:R-:W-:Y:S01]  /*1330*/  CS2R R18, SRZ ;  /* 0x0000000000127805 */ /* 0x000fe2000001ff00 */
[----:B------:R-:W-:-:S07]  /*1340*/  IMAD R17, R5, 0x2, R16 ;  /* 0x0000000205117824 */ /* 0x000fce00078e0210 */
.L_x_2491:
[----:B01--4-:R-:W0:Y:S01]  /*1350*/  LDC.64 R2, c[0x0][0xc88] ;  /* 0x00032200ff027b82 */ /* 0x013e220000000a00 */
[----:B------:R-:W-:Y:S01]  /*1360*/  ULDC.64 UR4, c[0x0][0x208] ;  /* 0x0000820000047ab9 */ /* 0x000fe20000000a00 */
[----:B0-----:R-:W-:-:S05]  /*1370*/  IMAD.WIDE R2, R111, 0x4, R2 ;  /* 0x000000046f027825 */ /* 0x001fca00078e0202 */
[----:B--2---:R-:W2:Y:S01]  /*1380*/  LDG.E R28, desc[UR4][R2.64] ;  /* 0x00000004021c7981 */ /* 0x004ea2000c1e1900 */
[----:B------:R-:W-:Y:S05]  /*1390*/  YIELD ;  /* 0x0000000000007946 */ /* 0x000fea0003800000 */
[----:B------:R-:W-:Y:S01]  /*13a0*/  ULDC.64 UR4, c[0x0][0xa28] ;  /* 0x00028a0000047ab9 */ /* 0x000fe20000000a00 */
[----:B------:R-:W-:Y:S01]  /*13b0*/  ULDC.64 UR8, c[0x0][0xa18] ;  /* 0x0002860000087ab9 */ /* 0x000fe20000000a00 */
[----:B------:R-:W-:Y:S01]  /*13c0*/  ISETP.NE.U32.AND P1, PT, RZ, UR4, PT ;  /* 0x00000004ff007c0c */ /* 0x000fe2000bf25070 */
[----:B------:R-:W-:Y:S01]  /*13d0*/  IMAD.MOV.U32 R11, RZ, RZ, RZ ;  /* 0x000000ffff0b7224 */ /* 0x000fe200078e00ff */
[----:B------:R-:W-:Y:S01]  /*13e0*/  ULDC.64 UR10, c[0x0][0x208] ;  /* 0x00008200000a7ab9 */ /* 0x000fe20000000a00 */
[----:B------:R-:W-:Y:S01]  /*13f0*/  ULDC.64 UR6, c[0x0][0xa08] ;  /* 0x0002820000067ab9 */ /* 0x000fe20000000a00 */
[----:B------:R-:W-:Y:S01]  /*1400*/  ISETP.NE.AND.EX P1, PT, RZ, UR5, PT, P1 ;  /* 0x00000005ff007c0c */ /* 0x000fe2000bf25310 */
[----:B------:R-:W-:Y:S01]  /*1410*/  IMAD.MOV.U32 R79, RZ, RZ, RZ ;  /* 0x000000ffff4f7224 */ /* 0x000fe200078e00ff */
[----:B------:R-:W-:-:S04]  /*1420*/  ISETP.NE.U32.AND P0, PT, RZ, UR6, PT ;  /* 0x00000006ff007c0c */ /* 0x000fc8000bf05070 */
[----:B------:R-:W-:Y:S02]  /*1430*/  ISETP.NE.AND.EX P0, PT, RZ, UR7, PT, P0 ;  /* 0x00000007ff007c0c */ /* 0x000fe4000bf05300 */
[----:B--2---:R-:W-:Y:S01]  /*1440*/  SHF.R.S32.HI R0, RZ, 0x1f, R28 ;  /* 0x0000001fff007819 */ /* 0x004fe2000001141c */
[----:B------:R-:W-:-:S04]  /*1450*/  IMAD.SHL.U32 R30, R28, 0x4, RZ ;  /* 0x000000041c1e7824 */ /* 0x000fc800078e00ff */
[C---:B---3--:R-:W-:Y:S01]  /*1460*/  @P1 LEA R4, P2, R28.reuse, UR4, 0x2 ;  /* 0x000000041c041c11 */ /* 0x048fe2000f8410ff */
[----:B------:R-:W-:Y:S01]  /*1470*/  STL [R1+0xa0], R28 ;  /* 0x0000a01c01007387 */ /* 0x000fe20000100800 */
[C-C-:B------:R-:W-:Y:S02]  /*1480*/  SHF.L.U64.HI R29, R28.reuse, 0x2, R0.reuse ;  /* 0x000000021c1d7819 */ /* 0x140fe40000010200 */
[----:B------:R-:W-:Y:S01]  /*1490*/  @P1 LEA.HI.X R5, R28, UR5, R0, 0x2, P2 ;  /* 0x000000051c051c11 */ /* 0x000fe200090f1400 */
[----:B------:R-:W-:Y:S01]  /*14a0*/  ULDC UR4, c[0x0][0x288] ;  /* 0x0000a20000047ab9 */ /* 0x000fe20000000800 */
[----:B------:R-:W-:Y:S01]  /*14b0*/  ISETP.NE.U32.AND P2, PT, RZ, UR8, PT ;  /* 0x00000008ff007c0c */ /* 0x000fe2000bf45070 */
[----:B------:R0:W-:Y:S01]  /*14c0*/  STL [R1+0xc8], R0 ;  /* 0x0000c80001007387 */ /* 0x0001e20000100800 */
[----:B------:R-:W-:Y:S02]  /*14d0*/  IADD3 R8, P3, R30, UR6, RZ ;  /* 0x000000061e087c10 */ /* 0x000fe4000ff7e0ff */
[----:B------:R-:W-:Y:S01]  /*14e0*/  ISETP.NE.AND.EX P2, PT, RZ, UR9, PT, P2 ;  /* 0x00000009ff007c0c */ /* 0x000fe2000bf45320 */
[----:B------:R1:W5:Y:S01]  /*14f0*/  @P1 LDG.E R11, desc[UR10][R4.64] ;  /* 0x0000000a040b1981 */ /* 0x000362000c1e1900 */
[----:B------:R-:W-:-:S03]  /*1500*/  IADD3.X R9, R29, UR7, RZ, P3, !PT ;  /* 0x000000071d097c10 */ /* 0x000fc60009ffe4ff */
[----:B------:R1:W-:Y:S01]  /*1510*/  STL [R1+0xa4], R30 ;  /* 0x0000a41e01007387 */ /* 0x0003e20000100800 */
[----:B0-----:R-:W-:Y:S01]  /*1520*/  IMAD.U32 R0, RZ, RZ, UR4 ;  /* 0x00000004ff007e24 */ /* 0x001fe2000f8e00ff */
[----:B------:R-:W-:Y:S02]  /*1530*/  ULDC.64 UR4, c[0x0][0x418] ;  /* 0x0001060000047ab9 */ /* 0x000fe40000000a00 */
[----:B------:R1:W-:Y:S04]  /*1540*/  STL [R1+0xa8], R29 ;  /* 0x0000a81d01007387 */ /* 0x0003e80000100800 */
[----:B------:R-:W-:Y:S01]  /*1550*/  @P2 IADD3 R6, P1, R30, UR8, RZ ;  /* 0x000000081e062c10 */ /* 0x000fe2000ff3e0ff */
[----:B------:R1:W5:Y:S03]  /*1560*/  @P0 LDG.E R79, desc[UR10][R8.64] ;  /* 0x0000000a084f0981 */ /* 0x000366000c1e1900 */
[----:B------:R-:W-:-:S05]  /*1570*/  @P2 IADD3.X R7, R29, UR9, RZ, P1, !PT ;  /* 0x000000091d072c10 */ /* 0x000fca0008ffe4ff */
[----:B------:R-:W2:Y:S01]  /*1580*/  @P2 LDG.E R0, desc[UR10][R6.64] ;  /* 0x0000000a06002981 */ /* 0x000ea2000c1e1900 */
        /* <DEDUP_REMOVED lines=9> */
[----:B--2---:R1:W-:Y:S01]  /*1620*/  STL [R1+0x34], R0 ;  /* 0x0000340001007387 */ /* 0x0043e20000100800 */
[----:B------:R-:W-:Y:S01]  /*1630*/  IMAD.MOV.U32 R12, RZ, RZ, R0 ;  /* 0x000000ffff0c7224 */ /* 0x000fe200078e0000 */
[----:B------:R-:W-:Y:S06]  /*1640*/  @P2 BRA `(.L_x_2333) ;  /* 0x00000000002c2947 */ /* 0x000fec0003800000 */
[----:B------:R-:W-:Y:S02]  /*1650*/  ULDC.64 UR4, c[0x0][0xa00] ;  /* 0x0002800000047ab9 */ /* 0x000fe40000000a00 */
[----:B------:R-:W-:-:S04]  /*1660*/  ISETP.NE.U32.AND P1, PT, RZ, UR4, PT ;  /* 0x00000004ff007c0c */ /* 0x000fc8000bf25070 */
[----:B------:R-:W-:-:S13]  /*1670*/  ISETP.NE.AND.EX P1, PT, RZ, UR5, PT, P1 ;  /* 0x00000005ff007c0c */ /* 0x000fda000bf25310 */
[----:B------:R-:W-:Y:S05]  /*1680*/  @!P1 BRA `(.L_x_2333) ;  /* 0x00000000001c9947 */ /* 0x000fea0003800000 */
[----:B-1----:R-:W0:Y:S01]  /*1690*/  LDC.64 R4, c[0x0][0xa00] ;  /* 0x00028000ff047b82 */ /* 0x002e220000000a00 */
[----:B------:R-:W-:Y:S01]  /*16a0*/  ULDC.64 UR4, c[0x0][0x208] ;  /* 0x0000820000047ab9 */ /* 0x000fe20000000a00 */
[----:B0-----:R-:W-:-:S05]  /*16b0*/  IMAD.WIDE R4, R28, 0x4, R4 ;  /* 0x000000041c047825 */ /* 0x001fca00078e0204 */
[----:B------:R-:W2:Y:S04]  /*16c0*/  LDG.E R0, desc[UR4][R4.64] ;  /* 0x0000000404007981 */ /* 0x000ea8000c1e1900 */
[----:B------:R-:W2:Y:S02]  /*16d0*/  LDG.E R3, desc[UR4][R4.64+0x4] ;  /* 0x0000040404037981 */ /* 0x000ea4000c1e1900 */
[----:B--2---:R-:W-:-:S05]  /*16e0*/  IMAD.IADD R12, R3, 0x1, -R0 ;  /* 0x00000001030c7824 */ /* 0x004fca00078e0a00 */
[----:B------:R0:W-:Y:S02]  /*16f0*/  STL [R1+0x34], R12 ;  /* 0x0000340c01007387 */ /* 0x0001e40000100800 */
.L_x_2333:
[C---:B------:R-:W-:Y:S01]  /*1700*/  LOP3.LUT R34, R110.reuse, 0xffff, RZ, 0xc0, !PT ;  /* 0x0000ffff6e227812 */ /* 0x040fe200078ec0ff */
[----:B------:R-:W-:Y:S01]  /*1710*/  ULDC.64 UR4, c[0x0][0xa20] ;  /* 0x0002880000047ab9 */ /* 0x000fe20000000a00 */
[C---:B------:R-:W-:Y:S02]  /*1720*/  LOP3.LUT R3, R110.reuse, 0xff000000, RZ, 0xc0, !PT ;  /* 0xff0000006e037812 */ /* 0x040fe400078ec0ff */
[----:B------:R-:W-:Y:S01]  /*1730*/  ISETP.NE.U32.AND P1, PT, RZ, UR4, PT ;  /* 0x00000004ff007c0c */ /* 0x000fe2000bf25070 */
[----:B------:R2:W-:Y:S01]  /*1740*/  STL [R1+0x98], R34 ;  /* 0x0000982201007387 */ /* 0x0005e20000100800 */
[----:B-1----:R-:W-:Y:S02]  /*1750*/  LOP3.LUT R0, R110, 0xff0000, RZ, 0xc0, !PT ;  /* 0x00ff00006e007812 */ /* 0x002fe400078ec0ff */
[----:B------:R-:W-:Y:S02]  /*1760*/  ISETP.NE.AND.EX P1, PT, RZ, UR5, PT, P1 ;  /* 0x00000005ff007c0c */ /* 0x000fe4000bf25310 */
[----:B------:R-:W-:-:S04]  /*1770*/  SHF.R.U32.HI R3, RZ, 0x8, R3 ;  /* 0x00000008ff037819 */ /* 0x000fc80000011603 */
[----:B------:R-:W-:-:S07]  /*1780*/  LEA.HI R10, R0, R3, RZ, 0x10 ;  /* 0x00000003000a7211 */ /* 0x000fce00078f80ff */
[----:B--2---:R-:W-:Y:S05]  /*1790*/  @!P1 BRA `(.L_x_2334) ;  /* 0x0000000000149947 */ /* 0x004fea0003800000 */
[----:B------:R-:W-:Y:S01]  /*17a0*/  IADD3 R26, P0, R30, UR4, RZ ;  /* 0x000000041e1a7c10 */ /* 0x000fe2000ff1e0ff */
[----:B------:R-:W-:-:S03]  /*17b0*/  ULDC.64 UR6, c[0x0][0x208] ;  /* 0x0000820000067ab9 */ /* 0x000fc60000000a00 */
[----:B------:R-:W-:-:S05]  /*17c0*/  IADD3.X R27, R29, UR5, RZ, P0, !PT ;  /* 0x000000051d1b7c10 */ /* 0x000fca00087fe4ff */
[----:B------:R1:W5:Y:S01]  /*17d0*/  LDG.E R26, desc[UR6][R26.64] ;  /* 0x000000061a1a7981 */ /* 0x000362000c1e1900 */
[----:B------:R-:W-:Y:S05]  /*17e0*/  BRA `(.L_x_2335) ;  /* 0x0000000000147947 */ /* 0x000fea0003800000 */
.L_x_2334:
[----:B------:R-:W-:Y:S05]  /*17f0*/  @!P0 BRA `(.L_x_2335) ;  /* 0x0000000000108947 */ /* 0x000fea0003800000 */
[----:B------:R-:W-:Y:S02]  /*1800*/  ULDC.64 UR4, c[0x0][0x208] ;  /* 0x0000820000047ab9 */ /* 0x000fe40000000a00 */
[----:B------:R-:W2:Y:S04]  /*1810*/  LDG.E R3, desc[UR4][R8.64] ;  /* 0x0000000408037981 */ /* 0x000ea8000c1e1900 */
[----:B------:R-:W2:Y:S02]  /*1820*/  LDG.E R26, desc[UR4][R8.64+0x4] ;  /* 0x00000404081a7981 */ /* 0x000ea4000c1e1900 */
[----:B--2---:R-:W-:-:S07]  /*1830*/  IMAD.IADD R26, R26, 0x1, -R3 ;  /* 0x000000011a1a7824 */ /* 0x004fce00078e0a03 */
.L_x_2335:
[----:B------:R-:W-:Y:S01]  /*1840*/  ULDC.64 UR4, c[0x0][0xa10] ;  /* 0x0002840000047ab9 */ /* 0x000fe20000000a00 */
[----:B------:R-:W-:Y:S01]  /*1850*/  ULDC.64 UR6, c[0x0][0x208] ;  /* 0x0000820000067ab9 */ /* 0x000fe20000000a00 */
[----:B------:R-:W-:Y:S01]  /*1860*/  ISETP.NE.U32.AND P0, PT, RZ, UR4, PT ;  /* 0x00000004ff007c0c */ /* 0x000fe2000bf05070 */
[----:B------:R-:W2:Y:S03]  /*1870*/  LDC R8, c[0x0][0x448] ;  /* 0x00011200ff087b82 */ /* 0x000ea60000000800 */
[----:B------:R-:W-:Y:S01]  /*1880*/  ISETP.NE.AND.EX P0, PT, RZ, UR5, PT, P0 ;  /* 0x00000005ff007c0c */ /* 0x000fe2000bf05300 */
[----:B------:R-:W-:-:S12]  /*1890*/  ULDC.64 UR4, c[0x0][0xa30] ;  /* 0x00028c0000047ab9 */ /* 0x000fd80000000a00 */
[----:B------:R-:W3:Y:S02]  /*18a0*/  @P0 LDC.64 R4, c[0x0][0xa10] ;  /* 0x00028400ff040b82 */ /* 0x000ee40000000a00 */
[----:B---3--:R-:W-:-:S05]  /*18b0*/  @P0 IMAD.WIDE R4, R28, 0x4, R4 ;  /* 0x000000041c040825 */ /* 0x008fca00078e0204 */
[----:B------:R-:W3:Y:S04]  /*18c0*/  @P0 LDG.E R0, desc[UR6][R4.64] ;  /* 0x0000000604000981 */ /* 0x000ee8000c1e1900 */
[----:B------:R4:W3:Y:S01]  /*18d0*/  @P0 LDG.E R3, desc[UR6][R4.64+0x4] ;  /* 0x0000040604030981 */ /* 0x0008e2000c1e1900 */
[----:B------:R-:W-:Y:S01]  /*18e0*/  ISETP.NE.U32.AND P1, PT, RZ, UR4, PT ;  /* 0x00000004ff007c0c */ /* 0x000fe2000bf25070 */
[----:B-----5:R-:W-:-:S03]  /*18f0*/  IMAD.MOV.U32 R107, RZ, RZ, R26 ;  /* 0x000000ffff6b7224 */ /* 0x020fc600078e001a */
[----:B------:R-:W-:-:S13]  /*1900*/  ISETP.NE.AND.EX P1, PT, RZ, UR5, PT, P1 ;  /* 0x00000005ff007c0c */ /* 0x000fda000bf25310 */
[----:B------:R-:W-:-:S04]  /*1910*/  @P1 IADD3 R6, P2, R30, UR4, RZ ;  /* 0x000000041e061c10 */ /* 0x000fc8000ff5e0ff */
[----:B------:R-:W-:-:S05]  /*1920*/  @P1 IADD3.X R7, R29, UR5, RZ, P2, !PT ;  /* 0x000000051d071c10 */ /* 0x000fca00097fe4ff */
[----:B------:R0:W5:Y:S01]  /*1930*/  @P1 LDG.E R107, desc[UR6][R6.64] ;  /* 0x00000006066b1981 */ /* 0x000162000c1e1900 */
[----:B--2---:R-:W-:Y:S01]  /*1940*/  ISETP.NE.AND P1, PT, R8, 0x1, PT ;  /* 0x000000010800780c */ /* 0x004fe20003f25270 */
[----:B------:R-:W-:Y:S01]  /*1950*/  IMAD R13, R109, 0xc0, RZ ;  /* 0x000000c06d0d7824 */ /* 0x000fe200078e02ff */
[----:B------:R-:W-:Y:S01]  /*1960*/  BSSY B0, `(.L_x_2336) ;  /* 0x0000039000007945 */ /* 0x000fe20003800000 */
[----:B------:R-:W-:Y:S02]  /*1970*/  IMAD.IADD R11, R26, 0x1, -R11 ;  /* 0x000000011a0b7824 */ /* 0x000fe400078e0a0b */
[----:B----4-:R-:W-:Y:S01]  /*1980*/  VIADD R4, R13, 0xbf ;  /* 0x000000bf0d047836 */ /* 0x010fe20000000000 */
[----:B------:R2:W-:Y:S07]  /*1990*/  STL [R1+0x88], R13 ;  /* 0x0000880d01007387 */ /* 0x0005ee0000100800 */
[----:B------:R-:W4:Y:S01]  /*19a0*/  @P1 LDC R9, c[0x0][0x44c] ;  /* 0x00011300ff091b82 */ /* 0x000f220000000800 */
[----:B--2---:R-:W-:-:S07]  /*19b0*/  LOP3.LUT R13, R10, 0xff, RZ, 0xc0, !PT ;  /* 0x000000ff0a0d7812 */ /* 0x004fce00078ec0ff */
[----:B------:R-:W2:Y:S01]  /*19c0*/  @P1 LDC R5, c[0x0][0x450] ;  /* 0x00011400ff051b82 */ /* 0x000ea20000000800 */
[----:B---3--:R-:W-:Y:S02]  /*19d0*/  @P0 IMAD.IADD R2, R3, 0x1, -R0 ;  /* 0x0000000103020824 */ /* 0x008fe400078e0a00 */
[----:B----4-:R-:W-:-:S04]  /*19e0*/  @P1 IMAD.HI.U32 R0, R4, R9, RZ ;  /* 0x0000000904001227 */ /* 0x010fc800078e00ff */
[----:B0-----:R-:W-:Y:S01]  /*19f0*/  IMAD.IADD R6, R11, 0x1, R2 ;  /* 0x000000010b067824 */ /* 0x001fe200078e0202 */
[----:B--2---:R-:W-:-:S03]  /*1a00*/  @P1 SHF.R.U32.HI R4, RZ, R5, R0 ;  /* 0x00000005ff041219 */ /* 0x004fc60000011600 */
[C---:B------:R-:W-:Y:S01]  /*1a10*/  VIADD R0, R6.reuse, 0x8f ;  /* 0x0000008f06007836 */ /* 0x040fe20000000000 */
[----:B------:R-:W-:Y:S01]  /*1a20*/  IADD3 R3, R6, 0x90, -R12 ;  /* 0x0000009006037810 */ /* 0x000fe20007ffe80c */
[----:B------:R0:W-:Y:S02]  /*1a30*/  STL [R1+0x40], R6 ;  /* 0x0000400601007387 */ /* 0x0001e40000100800 */
[----:B------:R-:W-:Y:S02]  /*1a40*/  IMAD.HI R0, R0, 0x38e38e39, RZ ;  /* 0x38e38e3900007827 */ /* 0x000fe400078e02ff */
[----:B------:R2:W-:Y:S02]  /*1a50*/  STL [R1+0xb4], R13 ;  /* 0x0000b40d01007387 */ /* 0x0005e40000100800 */
[----:B------:R-:W-:Y:S01]  /*1a60*/  IMAD.IADD R4, R3, 0x1, R4 ;  /* 0x0000000103047824 */ /* 0x000fe200078e0204 */
[----:B------:R-:W-:-:S03]  /*1a70*/  SHF.R.U32.HI R3, RZ, 0x1f, R0 ;  /* 0x0000001fff037819 */ /* 0x000fc60000011600 */
[----:B------:R-:W-:Y:S01]  /*1a80*/  IMAD.HI R4, R4, 0x38e38e39, RZ ;  /* 0x38e38e3904047827 */ /* 0x000fe200078e02ff */
[----:B0-----:R-:W-:Y:S02]  /*1a90*/  SHF.R.U32.HI R6, RZ, 0x10, R10 ;  /* 0x00000010ff067819 */ /* 0x001fe4000001160a */
[----:B------:R-:W-:Y:S01]  /*1aa0*/  LEA.HI.SX32 R114, R0, R3, 0x1b ;  /* 0x0000000300727211 */ /* 0x000fe200078fdaff */
[----:B------:R-:W-:Y:S01]  /*1ab0*/  IMAD.MOV.U32 R0, RZ, RZ, RZ ;  /* 0x000000ffff007224 */ /* 0x000fe200078e00ff */
[----:B------:R-:W-:Y:S01]  /*1ac0*/  SHF.R.U32.HI R5, RZ, 0x1f, R4 ;  /* 0x0000001fff057819 */ /* 0x000fe20000011604 */
[----:B------:R2:W-:Y:S03]  /*1ad0*/  STL [R1+0x9c], R6 ;  /* 0x00009c0601007387 */ /* 0x0005e60000100800 */
[----:B------:R-:W-:-:S04]  /*1ae0*/  LEA.HI.SX32 R5, R4, R5, 0x1b ;  /* 0x0000000504057211 */ /* 0x000fc800078fdaff */
[----:B------:R-:W-:-:S04]  /*1af0*/  VIMNMX R9, R114, R5, PT ;  /* 0x0000000572097248 */ /* 0x000fc80003fe0100 */
[----:B------:R-:W-:-:S13]  /*1b00*/  ISETP.GE.AND P0, PT, R9, 0x1, PT ;  /* 0x000000010900780c */ /* 0x000fda0003f06270 */
[----:B--2---:R-:W-:Y:S05]  /*1b10*/  @!P0 BRA `(.L_x_2337) ;  /* 0x0000000000748947 */ /* 0x004fea0003800000 */
[----:B------:R-:W-:Y:S01]  /*1b20*/  ISETP.NE.AND P0, PT, R6, RZ, PT ;  /* 0x000000ff0600720c */ /* 0x000fe20003f05270 */
[----:B------:R-:W-:-:S03]  /*1b30*/  ULDC UR4, c[0x0][0x9f0] ;  /* 0x00027c0000047ab9 */ /* 0x000fc60000000800 */
[----:B------:R-:W-:-:S04]  /*1b40*/  SEL R10, R6, UR4, P0 ;  /* 0x00000004060a7c07 */ /* 0x000fc80008000000 */
[-C--:B------:R-:W-:Y:S02]  /*1b50*/  IABS R6, R10.reuse ;  /* 0x0000000a00067213 */ /* 0x080fe40000000000 */
        /* <DEDUP_REMOVED lines=9> */
[----:B------:R0:W2:Y:S02]  /*1bf0*/  F2I.FTZ.U32.TRUNC.NTZ R5, R4 ;  /* 0x0000000400057305 */ /* 0x0000a4000021f000 */
[----:B0-----:R-:W-:Y:S02]  /*1c00*/  IMAD.MOV.U32 R4, RZ, RZ, RZ ;  /* 0x000000ffff047224 */ /* 0x001fe400078e00ff */
[----:B--2---:R-:W-:-:S04]  /*1c10*/  IMAD.MOV R7, RZ, RZ, -R5 ;  /* 0x000000ffff077224 */ /* 0x004fc800078e0a05 */
        /* <DEDUP_REMOVED lines=13> */
.L_x_2337:
[----:B------:R-:W-:Y:S05]  /*1cf0*/  BSYNC B0 ;  /* 0x0000000000007941 */ /* 0x000fea0003800000 */
.L_x_2336:
        /* <DEDUP_REMOVED lines=36> */
[----:B-12--5:R-:W-:Y:S05]  /*1f40*/  CALL.ABS.NOINC R14 ;  /* 0x000000000e007343 */ /* 0x026fea0003c00000 */
.L_x_2340:
[----:B------:R-:W-:Y:S05]  /*1f50*/  BSYNC B6 ;  /* 0x0000000000067941 */ /* 0x000fea0003800000 */
.L_x_2339:
        /* <DEDUP_REMOVED lines=20> */
.L_x_2342:
[----:B------:R-:W-:Y:S05]  /*20a0*/  BSYNC B6 ;  /* 0x0000000000067941 */ /* 0x000fea0003800000 */
.L_x_2341:
[----:B------:R-:W0:Y:S01]  /*20b0*/  S2R R20, SR_TID.X ;  /* 0x0000000000147919 */ /* 0x000e220000002100 */
[----:B------:R-:W2:Y:S01]  /*20c0*/  LDC.64 R32, c[0x0][0x300] ;  /* 0x0000c000ff207b82 */ /* 0x000ea20000000a00 */
[----:B------:R-:W-:Y:S01]  /*20d0*/  IMAD.IADD R79, R79, 0x1, R26 ;  /* 0x000000014f4f7824 */ /* 0x000fe200078e021a */
[----:B------:R-:W-:Y:S01]  /*20e0*/  ULDC.64 UR4, c[0x0][0x9f8] ;  /* 0x00027e0000047ab9 */ /* 0x000fe20000000a00 */
[----:B------:R-:W3:Y:S01]  /*20f0*/  LDL.LU R10, [R1+0x4c] ;  /* 0x00004c00010a7983 */ /* 0x000ee20000300800 */
[----:B------:R-:W-:Y:S01]  /*2100*/  ISETP.NE.U32.AND P0, PT, RZ, UR4, PT ;  /* 0x00000004ff007c0c */ /* 0x000fe2000bf05070 */
[----:B------:R-:W-:Y:S01]  /*2110*/  IMAD.MOV.U32 R0, RZ, RZ, R28 ;  /* 0x000000ffff007224 */ /* 0x000fe200078e001c */
[----:B------:R-:W-:Y:S01]  /*2120*/  SHF.R.S32.HI R11, RZ, 0x1f, R79 ;  /* 0x0000001fff0b7819 */ /* 0x000fe2000001144f */
[----:B------:R-:W4:Y:S01]  /*2130*/  LDL.64 R36, [R1+0x50] ;  /* 0x0000500001247983 */ /* 0x000f220000100a00 */
[----:B------:R-:W-:Y:S01]  /*2140*/  ISETP.NE.AND.EX P0, PT, RZ, UR5, PT, P0 ;  /* 0x00000005ff007c0c */ /* 0x000fe2000bf05300 */
[----:B------:R-:W-:Y:S01]  /*2150*/  ULDC.64 UR6, c[0x0][0x208] ;  /* 0x0000820000067ab9 */ /* 0x000fe20000000a00 */
[----:B------:R-:W-:Y:S01]  /*2160*/  SHF.R.S32.HI R23, RZ, 0x1f, R22 ;  /* 0x0000001fff177819 */ /* 0x000fe20000011416 */
[----:B------:R-:W3:Y:S01]  /*2170*/  LDL R42, [R1+0x58] ;  /* 0x00005800012a7983 */ /* 0x000ee20000100800 */
[----:B------:R-:W-:Y:S01]  /*2180*/  SHF.R.S32.HI R38, RZ, 0x1f, R144 ;  /* 0x0000001fff267819 */ /* 0x000fe20000011490 */
[----:B------:R-:W3:Y:S08]  /*2190*/  LDC.64 R70, c[0x0][0x408] ;  /* 0x00010200ff467b82 */ /* 0x000ef00000000a00 */
[----:B------:R-:W-:Y:S01]  /*21a0*/  @P0 IADD3 R4, P1, R30, UR4, RZ ;  /* 0x000000041e040c10 */ /* 0x000fe2000ff3e0ff */
[----:B------:R-:W3:Y:S01]  /*21b0*/  LDC.64 R76, c[0x0][0x3f8] ;  /* 0x0000fe00ff4c7b82 */ /* 0x000ee20000000a00 */
[----:B--2---:R-:W-:-:S02]  /*21c0*/  IMAD R8, R11, R32, RZ ;  /* 0x000000200b087224 */ /* 0x004fc400078e02ff */
[----:B------:R-:W-:Y:S01]  /*21d0*/  @P0 IADD3.X R5, R29, UR5, RZ, P1, !PT ;  /* 0x000000051d050c10 */ /* 0x000fe20008ffe4ff */
[----:B------:R-:W-:-:S04]  /*21e0*/  ULDC.64 UR4, c[0x0][0xa08] ;  /* 0x0002820000047ab9 */ /* 0x000fc80000000a00 */
[----:B------:R-:W2:Y:S01]  /*21f0*/  LDC R13, c[0x0][0x3f4] ;  /* 0x0000fd00ff0d7b82 */ /* 0x000ea20000000800 */
[----:B0-----:R-:W-:Y:S01]  /*2200*/  VIADD R9, R20, 0xffffff80 ;  /* 0xffffff8014097836 */ /* 0x001fe20000000000 */
[----:B------:R0:W2:Y:S01]  /*2210*/  @P0 LDG.E R0, desc[UR6][R4.64] ;  /* 0x0000000604000981 */ /* 0x0000a2000c1e1900 */
[----:B------:R-:W-:-:S03]  /*2220*/  IMAD R3, R79, R33, R8 ;  /* 0x000000214f037224 */ /* 0x000fc600078e0208 */
[----:B------:R-:W-:-:S04]  /*2230*/  SHF.R.S32.HI R8, RZ, 0x1f, R9 ;  /* 0x0000001fff087819 */ /* 0x000fc80000011409 */
[----:B------:R-:W-:-:S04]  /*2240*/  LEA.HI R8, R8, R9, RZ, 0x2 ;  /* 0x0000000908087211 */ /* 0x000fc800078f10ff */
[--C-:B------:R-:W-:Y:S02]  /*2250*/  SHF.R.S32.HI R21, RZ, 0x2, R8.reuse ;  /* 0x00000002ff157819 */ /* 0x100fe40000011408 */
[----:B------:R-:W-:-:S04]  /*2260*/  SHF.R.S32.HI R8, RZ, 0x1f, R8 ;  /* 0x0000001fff087819 */ /* 0x000fc80000011408 */
[----:B------:R-:W-:-:S04]  /*2270*/  LEA.HI R8, R8, R21, RZ, 0x2 ;  /* 0x0000001508087211 */ /* 0x000fc800078f10ff */
[----:B------:R-:W-:-:S05]  /*2280*/  LOP3.LUT R8, R8, 0xfffffffc, RZ, 0xc0, !PT ;  /* 0xfffffffc08087812 */ /* 0x000fca00078ec0ff */
[----:B------:R-:W-:Y:S02]  /*2290*/  IMAD.IADD R21, R21, 0x1, -R8 ;  /* 0x0000000115157824 */ /* 0x000fe400078e0a08 */
[----:B------:R-:W4:Y:S01]  /*22a0*/  LDL.64 R8, [R1+0x50] ;  /* 0x0000500001087983 */ /* 0x000f220000100a00 */
[----:B------:R-:W-:Y:S01]  /*22b0*/  IMAD.WIDE.U32 R6, R79, R32, RZ ;  /* 0x000000204f067225 */ /* 0x000fe200078e00ff */
[----:B------:R-:W-:Y:S02]  /*22c0*/  ISETP.NE.U32.AND P0, PT, RZ, UR4, PT ;  /* 0x00000004ff007c0c */ /* 0x000fe4000bf05070 */
[----:B------:R-:W-:Y:S01]  /*22d0*/  SHF.R.U32.HI R39, RZ, 0x7, R20 ;  /* 0x00000007ff277819 */ /* 0x000fe20000011614 */
[----:B------:R-:W-:Y:S01]  /*22e0*/  IMAD.IADD R7, R7, 0x1, R3 ;  /* 0x0000000107077824 */ /* 0x000fe200078e0203 */
[----:B------:R-:W-:Y:S01]  /*22f0*/  ISETP.NE.AND.EX P0, PT, RZ, UR5, PT, P0 ;  /* 0x00000005ff007c0c */ /* 0x000fe2000bf05300 */
[----:B------:R-:W-:Y:S01]  /*2300*/  ULDC.64 UR4, c[0x0][0x308] ;  /* 0x0000c20000047ab9 */ /* 0x000fe20000000a00 */
[----:B------:R-:W-:Y:S01]  /*2310*/  ISETP.NE.AND P6, PT, R39, 0x1, PT ;  /* 0x000000012700780c */ /* 0x000fe20003fc5270 */
[----:B0-----:R-:W-:-:S04]  /*2320*/  IMAD.WIDE.U32 R4, R34, UR4, R6 ;  /* 0x0000000422047c25 */ /* 0x001fc8000f8e0006 */
[----:B------:R-:W-:Y:S01]  /*2330*/  IMAD R5, R34, UR5, R5 ;  /* 0x0000000522057c24 */ /* 0x000fe2000f8e0205 */
[----:B------:R-:W-:Y:S01]  /*2340*/  ULDC.64 UR4, c[0x0][0x310] ;  /* 0x0000c40000047ab9 */ /* 0x000fe20000000a00 */
[----:B------:R-:W-:-:S04]  /*2350*/  IMAD.WIDE.U32 R90, R144, R32, R22 ;  /* 0x00000020905a7225 */ /* 0x000fc800078e0016 */
[----:B----4-:R-:W-:-:S05]  /*2360*/  IMAD.MOV.U32 R36, RZ, RZ, R8 ;  /* 0x000000ffff247224 */ /* 0x010fca00078e0008 */
[----:B------:R-:W-:-:S05]  /*2370*/  SHF.R.S32.HI R37, RZ, 0x1f, R36 ;  /* 0x0000001fff257819 */ /* 0x000fca0000011424 */
[----:B------:R-:W-:Y:S04]  /*2380*/  STL [R1+0x54], R37 ;  /* 0x0000542501007387 */ /* 0x000fe80000100800 */
[----:B------:R-:W4:Y:S04]  /*2390*/  LDL R40, [R1+0x5c] ;  /* 0x00005c0001287983 */ /* 0x000f280000100800 */
[----:B------:R-:W4:Y:S01]  /*23a0*/  LDL R41, [R1+0x60] ;  /* 0x0000600001297983 */ /* 0x000f220000100800 */
[----:B--2---:R-:W-:-:S04]  /*23b0*/  SHF.R.S32.HI R3, RZ, 0x1f, R0 ;  /* 0x0000001fff037819 */ /* 0x004fc80000011400 */
[----:B------:R-:W-:Y:S02]  /*23c0*/  SEL R89, R3, RZ, !P0 ;  /* 0x000000ff03597207 */ /* 0x000fe40004000000 */
[----:B-1----:R-:W-:-:S03]  /*23d0*/  SEL R27, R0, RZ, !P0 ;  /* 0x000000ff001b7207 */ /* 0x002fc60004000000 */
[----:B------:R-:W-:Y:S02]  /*23e0*/  IMAD R0, R89, UR4, RZ ;  /* 0x0000000459007c24 */ /* 0x000fe4000f8e02ff */
[----:B------:R-:W-:-:S04]  /*23f0*/  IMAD.WIDE.U32 R28, R27, UR4, R4 ;  /* 0x000000041b1c7c25 */ /* 0x000fc8000f8e0004 */
[----:B------:R-:W-:Y:S01]  /*2400*/  IMAD R3, R27, UR5, R0 ;  /* 0x000000051b037c24 */ /* 0x000fe2000f8e0200 */
[----:B------:R-:W-:Y:S05]  /*2410*/  @!P6 WARPSYNC.ALL ;  /* 0x000000000000e948 */ /* 0x000fea0003800000 */
[----:B------:R-:W-:Y:S01]  /*2420*/  VIADD R0, R22, 0x10 ;  /* 0x0000001016007836 */ /* 0x000fe20000000000 */
[----:B------:R-:W-:Y:S01]  /*2430*/  ULDC.64 UR4, c[0x0][0x330] ;  /* 0x0000cc0000047ab9 */ /* 0x000fe20000000a00 */
[----:B------:R-:W-:Y:S01]  /*2440*/  IMAD R4, R38, R32, RZ ;  /* 0x0000002026047224 */ /* 0x000fe200078e02ff */
[----:B---3--:R-:W-:Y:S01]  /*2450*/  LOP3.LUT R10, R10, 0xfffffffd, RZ, 0xc0, !PT ;  /* 0xfffffffd0a0a7812 */ /* 0x008fe200078ec0ff */
[----:B------:R-:W-:Y:S01]  /*2460*/  IMAD.WIDE.U32 R30, R34, UR4, R22 ;  /* 0x00000004221e7c25 */ /* 0x000fe2000f8e0016 */
[----:B------:R-:W-:Y:S01]  /*2470*/  ULDC UR4, c[0x0][0x2f4] ;  /* 0x0000bd0000047ab9 */ /* 0x000fe20000000800 */
[----:B------:R-:W-:Y:S01]  /*2480*/  ULDC.64 UR6, c[0x0][0x338] ;  /* 0x0000ce0000067ab9 */ /* 0x000fe20000000a00 */
[----:B------:R-:W-:-:S02]  /*2490*/  ISETP.GE.AND P1, PT, R0, UR4, PT ;  /* 0x0000000400007c0c */ /* 0x000fc4000bf26270 */
[----:B------:R-:W-:Y:S01]  /*24a0*/  ISETP.GE.AND P0, PT, R22, UR4, PT ;  /* 0x0000000416007c0c */ /* 0x000fe2000bf06270 */
[----:B------:R-:W-:Y:S01]  /*24b0*/  IMAD R6, R144, R33, R4 ;  /* 0x0000002190067224 */ /* 0x000fe200078e0204 */
[----:B------:R-:W-:Y:S02]  /*24c0*/  SEL R5, RZ, 0xffffffff, P1 ;  /* 0xffffffffff057807 */ /* 0x000fe40000800000 */
[----:B------:R-:W-:Y:S02]  /*24d0*/  SEL R4, RZ, 0x1, P0 ;  /* 0x00000001ff047807 */ /* 0x000fe40000000000 */
[----:B------:R-:W-:Y:S01]  /*24e0*/  LOP3.LUT P0, RZ, R21, 0x2, RZ, 0xc0, !PT ;  /* 0x0000000215ff7812 */ /* 0x000fe2000780c0ff */
[----:B------:R-:W-:Y:S01]  /*24f0*/  IMAD.SHL.U32 R5, R5, 0x2, RZ ;  /* 0x0000000205057824 */ /* 0x000fe200078e00ff */
[----:B------:R-:W-:Y:S01]  /*2500*/  IADD3 R93, P1, R28, R90, RZ ;  /* 0x0000005a1c5d7210 */ /* 0x000fe20007f3e0ff */
[----:B------:R-:W-:-:S03]  /*2510*/  IMAD.IADD R3, R29, 0x1, R3 ;  /* 0x000000011d037824 */ /* 0x000fc600078e0203 */
[----:B------:R-:W-:Y:S01]  /*2520*/  LOP3.LUT R7, R5, 0x2, R4, 0xe2, !PT ;  /* 0x0000000205077812 */ /* 0x000fe200078ee204 */
[C---:B------:R-:W-:Y:S02]  /*2530*/  VIADD R4, R22.reuse, 0x20 ;  /* 0x0000002016047836 */ /* 0x040fe40000000000 */
[----:B------:R-:W-:Y:S01]  /*2540*/  VIADD R5, R22, 0x30 ;  /* 0x0000003016057836 */ /* 0x000fe20000000000 */
[----:B------:R-:W-:Y:S01]  /*2550*/  IADD3.X R90, R3, R91, R6, P1, !PT ;  /* 0x0000005b035a7210 */ /* 0x000fe20000ffe406 */
[----:B------:R-:W-:Y:S02]  /*2560*/  IMAD R8, R38, R70, RZ ;  /* 0x0000004626087224 */ /* 0x000fe400078e02ff */
[----:B------:R-:W-:Y:S01]  /*2570*/  @P0 LOP3.LUT R10, R10, 0x2, RZ, 0xfc, !PT ;  /* 0x000000020a0a0812 */ /* 0x000fe200078efcff */
[----:B------:R-:W-:Y:S01]  /*2580*/  VIADD R6, R22, 0x40 ;  /* 0x0000004016067836 */ /* 0x000fe20000000000 */
[----:B------:R-:W-:Y:S02]  /*2590*/  ISETP.GE.AND P0, PT, R4, UR4, PT ;  /* 0x0000000404007c0c */ /* 0x000fe4000bf06270 */
[----:B------:R-:W-:Y:S01]  /*25a0*/  ISETP.GE.AND P1, PT, R5, UR4, PT ;  /* 0x0000000405007c0c */ /* 0x000fe2000bf26270 */
[----:B------:R-:W-:Y:S01]  /*25b0*/  IMAD R15, R144, R71, R8 ;  /* 0x00000047900f7224 */ /* 0x000fe200078e0208 */
[----:B------:R-:W-:-:S02]  /*25c0*/  SEL R8, RZ, 0x4, P0 ;  /* 0x00000004ff087807 */ /* 0x000fc40000000000 */
[----:B------:R-:W-:Y:S02]  /*25d0*/  SEL R9, RZ, 0x8, P1 ;  /* 0x00000008ff097807 */ /* 0x000fe40000800000 */
[----:B------:R-:W-:Y:S02]  /*25e0*/  ISETP.GE.AND P0, PT, R6, UR4, PT ;  /* 0x0000000406007c0c */ /* 0x000fe4000bf06270 */
[----:B------:R-:W-:Y:S02]  /*25f0*/  LOP3.LUT R7, R9, R7, R8, 0xfe, !PT ;  /* 0x0000000709077212 */ /* 0x000fe400078efe08 */
[----:B------:R-:W-:Y:S01]  /*2600*/  SEL R12, RZ, 0x10, P0 ;  /* 0x00000010ff0c7807 */ /* 0x000fe20000000000 */
[----:B------:R-:W-:Y:S01]  /*2610*/  IMAD R31, R34, UR5, R31 ;  /* 0x00000005221f7c24 */ /* 0x000fe2000f8e021f */
[-C--:B------:R-:W-:Y:S01]  /*2620*/  ISETP.GE.AND P2, PT, R4, R13.reuse, PT ;  /* 0x0000000d0400720c */ /* 0x080fe20003f46270 */
[----:B------:R-:W-:Y:S01]  /*2630*/  IMAD R89, R89, UR6, RZ ;  /* 0x0000000659597c24 */ /* 0x000fe2000f8e02ff */
[----:B------:R-:W-:Y:S01]  /*2640*/  LOP3.LUT R12, R7, R12, RZ, 0xfc, !PT ;  /* 0x0000000c070c7212 */ /* 0x000fe200078efcff */
[----:B------:R-:W-:Y:S01]  /*2650*/  IMAD R7, R38, R76, RZ ;  /* 0x0000004c26077224 */ /* 0x000fe200078e02ff */
[----:B------:R-:W-:Y:S01]  /*2660*/  ISETP.GE.AND P0, PT, R22, R13, PT ;  /* 0x0000000d1600720c */ /* 0x000fe20003f06270 */
[----:B------:R-:W-:-:S04]  /*2670*/  IMAD.WIDE.U32 R34, R144, R70, R22 ;  /* 0x0000004690227225 */ /* 0x000fc800078e0016 */
[----:B------:R-:W-:Y:S01]  /*2680*/  IMAD.WIDE.U32 R68, R144, R70, R36 ;  /* 0x0000004690447225 */ /* 0x000fe200078e0024 */
[----:B------:R-:W-:-:S03]  /*2690*/  ISETP.GE.AND P1, PT, R0, R13, PT ;  /* 0x0000000d0000720c */ /* 0x000fc60003f26270 */
[C---:B------:R-:W-:Y:S02]  /*26a0*/  IMAD R89, R27.reuse, UR7, R89 ;  /* 0x000000071b597c24 */ /* 0x040fe4000f8e0259 */
[----:B------:R-:W-:-:S04]  /*26b0*/  IMAD.WIDE.U32 R30, R27, UR6, R30 ;  /* 0x000000061b1e7c25 */ /* 0x000fc8000f8e001e */
[----:B------:R-:W-:Y:S01]  /*26c0*/  IMAD R27, R144, R77, R7 ;  /* 0x0000004d901b7224 */ /* 0x000fe200078e0207 */
[----:B------:R-:W-:Y:S01]  /*26d0*/  SEL R7, R13, RZ, P0 ;  /* 0x000000ff0d077207 */ /* 0x000fe20000000000 */
[----:B------:R-:W-:Y:S02]  /*26e0*/  IMAD.IADD R35, R35, 0x1, R15 ;  /* 0x0000000123237824 */ /* 0x000fe400078e020f */
[----:B------:R-:W-:Y:S01]  /*26f0*/  IMAD.IADD R69, R15, 0x1, R69 ;  /* 0x000000010f457824 */ /* 0x000fe200078e0245 */
[C---:B------:R-:W-:Y:S01]  /*2700*/  SEL R15, R13.reuse, RZ, P2 ;  /* 0x000000ff0d0f7207 */ /* 0x040fe20001000000 */
[----:B------:R-:W-:Y:S01]  /*2710*/  IMAD.IADD R8, R22, 0x1, R7 ;  /* 0x0000000116087824 */ /* 0x000fe200078e0207 */
[----:B------:R-:W-:Y:S02]  /*2720*/  LOP3.LUT R10, R10, 0xfffffffe, RZ, 0xc0, !PT ;  /* 0xfffffffe0a0a7812 */ /* 0x000fe400078ec0ff */
[----:B------:R-:W-:Y:S01]  /*2730*/  SEL R9, R13, RZ, P1 ;  /* 0x000000ff0d097207 */ /* 0x000fe20000800000 */
[----:B------:R-:W-:Y:S01]  /*2740*/  IMAD.WIDE.U32 R72, R144, R76, R22 ;  /* 0x0000004c90487225 */ /* 0x000fe200078e0016 */
[----:B------:R-:W-:-:S03]  /*2750*/  @P2 LOP3.LUT R10, R10, 0x1, RZ, 0xfc, !PT ;  /* 0x000000010a0a2812 */ /* 0x000fc600078efcff */
[----:B------:R-:W-:-:S04]  /*2760*/  IMAD.WIDE.U32 R74, R144, R76, R36 ;  /* 0x0000004c904a7225 */ /* 0x000fc800078e0024 */
[----:B------:R-:W-:Y:S02]  /*2770*/  IMAD.IADD R20, R4, 0x1, R15 ;  /* 0x0000000104147824 */ /* 0x000fe400078e020f */
[----:B------:R-:W-:Y:S01]  /*2780*/  IMAD.IADD R14, R0, 0x1, R9 ;  /* 0x00000001000e7824 */ /* 0x000fe200078e0209 */
[----:B------:R-:W-:Y:S01]  /*2790*/  SHF.R.S32.HI R9, RZ, 0x1f, R8 ;  /* 0x0000001fff097819 */ /* 0x000fe20000011408 */
[----:B------:R-:W-:Y:S02]  /*27a0*/  IMAD.IADD R73, R73, 0x1, R27 ;  /* 0x0000000149497824 */ /* 0x000fe400078e021b */
[----:B------:R-:W-:Y:S01]  /*27b0*/  IMAD.IADD R75, R27, 0x1, R75 ;  /* 0x000000011b4b7824 */ /* 0x000fe200078e024b */
[----:B------:R-:W-:Y:S01]  /*27c0*/  SHF.R.S32.HI R27, RZ, 0x1f, R20 ;  /* 0x0000001fff1b7819 */ /* 0x000fe20000011414 */
[----:B------:R0:W-:Y:S01]  /*27d0*/  STL [R1+0x4c], R10 ;  /* 0x00004c0a01007387 */ /* 0x0001e20000100800 */
[----:B------:R-:W-:Y:S02]  /*27e0*/  SHF.R.S32.HI R15, RZ, 0x1f, R14 ;  /* 0x0000001fff0f7819 */ /* 0x000fe4000001140e */
[----:B------:R-:W-:-:S02]  /*27f0*/  LEA.HI R7, R9, R8, RZ, 0x3 ;  /* 0x0000000809077211 */ /* 0x000fc400078f18ff */
[----:B0-----:R-:W-:Y:S02]  /*2800*/  LEA.HI R10, R9, R8, RZ, 0x5 ;  /* 0x00000008090a7211 */ /* 0x001fe400078f28ff */
[CC--:B------:R-:W-:Y:S02]  /*2810*/  LEA.HI R9, R27.reuse, R20.reuse, RZ, 0x3 ;  /* 0x000000141b097211 */ /* 0x0c0fe400078f18ff */
[----:B------:R-:W-:Y:S02]  /*2820*/  LEA.HI R20, R27, R20, RZ, 0x5 ;  /* 0x000000141b147211 */ /* 0x000fe400078f28ff */
[CC--:B------:R-:W-:Y:S02]  /*2830*/  LEA.HI R8, R15.reuse, R14.reuse, RZ, 0x3 ;  /* 0x0000000e0f087211 */ /* 0x0c0fe400078f18ff */
[----:B------:R-:W-:Y:S02]  /*2840*/  LEA.HI R15, R15, R14, RZ, 0x5 ;  /* 0x0000000e0f0f7211 */ /* 0x000fe400078f28ff */
[----:B------:R-:W-:-:S02]  /*2850*/  SHF.R.S32.HI R14, RZ, 0x5, R10 ;  /* 0x00000005ff0e7819 */ /* 0x000fc4000001140a */
[----:B------:R-:W-:Y:S02]  /*2860*/  SHF.R.S32.HI R36, RZ, 0x5, R20 ;  /* 0x00000005ff247819 */ /* 0x000fe40000011414 */
[----:B------:R-:W-:Y:S01]  /*2870*/  LOP3.LUT R27, R42, 0x18, R9, 0xf8, !PT ;  /* 0x000000182a1b7812 */ /* 0x000fe200078ef809 */
[----:B------:R-:W-:Y:S01]  /*2880*/  VIADD R82, R22, 0x50 ;  /* 0x0000005016527836 */ /* 0x000fe20000000000 */
[----:B-----5:R-:W-:Y:S02]  /*2890*/  SHF.R.S32.HI R37, RZ, 0x1f, R107 ;  /* 0x0000001fff257819 */ /* 0x020fe4000001146b */
[----:B------:R-:W-:Y:S02]  /*28a0*/  LOP3.LUT R10, R42, 0x18, R7, 0xf8, !PT ;  /* 0x000000182a0a7812 */ /* 0x000fe400078ef807 */
[----:B------:R-:W-:Y:S02]  /*28b0*/  IADD3 R78, P2, R144, R79, RZ ;  /* 0x0000004f904e7210 */ /* 0x000fe40007f5e0ff */
[----:B------:R-:W-:-:S03]  /*28c0*/  SHF.R.S32.HI R26, RZ, 0x5, R15 ;  /* 0x00000005ff1a7819 */ /* 0x000fc6000001140f */
[----:B------:R-:W-:Y:S01]  /*28d0*/  IMAD.X R79, R38, 0x1, R11, P2 ;  /* 0x00000001264f7824 */ /* 0x000fe200010e060b */
[----:B------:R-:W-:Y:S02]  /*28e0*/  ISETP.GE.AND P2, PT, R82, UR4, PT ;  /* 0x0000000452007c0c */ /* 0x000fe4000bf46270 */
[----:B------:R-:W-:Y:S02]  /*28f0*/  LOP3.LUT R20, R42, 0x18, R8, 0xf8, !PT ;  /* 0x000000182a147812 */ /* 0x000fe400078ef808 */
[----:B------:R-:W-:Y:S01]  /*2900*/  SEL R11, RZ, 0x20, P2 ;  /* 0x00000020ff0b7807 */ /* 0x000fe20001000000 */
[----:B------:R-:W-:Y:S01]  /*2910*/  IMAD R95, R71, 0x90, RZ ;  /* 0x00000090475f7824 */ /* 0x000fe200078e02ff */
[----:B------:R-:W-:Y:S01]  /*2920*/  LOP3.LUT R81, R7, 0xfffffff8, RZ, 0xc0, !PT ;  /* 0xfffffff807517812 */ /* 0x000fe200078ec0ff */
[----:B------:R-:W-:Y:S01]  /*2930*/  IMAD.WIDE.U32 R34, R107, R70, R34 ;  /* 0x000000466b227225 */ /* 0x000fe200078e0022 */
[----:B------:R-:W-:-:S03]  /*2940*/  LOP3.LUT R80, R8, 0xfffffff8, RZ, 0xc0, !PT ;  /* 0xfffffff808507812 */ /* 0x000fc600078ec0ff */
[----:B------:R-:W-:-:S04]  /*2950*/  IMAD.WIDE.U32 R68, R107, R70, R68 ;  /* 0x000000466b447225 */ /* 0x000fc800078e0044 */
[----:B------:R-:W-:-:S04]  /*2960*/  IMAD.WIDE.U32 R72, R107, R76, R72 ;  /* 0x0000004c6b487225 */ /* 0x000fc800078e0048 */
[----:B------:R-:W-:Y:S01]  /*2970*/  IMAD.WIDE.U32 R74, R107, R76, R74 ;  /* 0x0000004c6b4a7225 */ /* 0x000fe200078e004a */
[----:B------:R-:W-:-:S03]  /*2980*/  SHF.R.S32.HI R103, RZ, 0x1f, R81 ;  /* 0x0000001fff677819 */ /* 0x000fc60000011451 */
[----:B------:R-:W-:Y:S01]  /*2990*/  IMAD.SHL.U32 R110, R13, 0x2, RZ ;  /* 0x000000020d6e7824 */ /* 0x000fe200078e00ff */
[----:B------:R-:W-:Y:S01]  /*29a0*/  SHF.R.S32.HI R102, RZ, 0x1f, R80 ;  /* 0x0000001fff667819 */ /* 0x000fe20000011450 */
[----:B------:R-:W-:Y:S02]  /*29b0*/  VIADD R113, R39, 0x8 ;  /* 0x0000000827717836 */ /* 0x000fe40000000000 */
[----:B------:R-:W-:Y:S01]  /*29c0*/  IMAD.IADD R89, R31, 0x1, R89 ;  /* 0x000000011f597824 */ /* 0x000fe200078e0259 */
[-C--:B----4-:R-:W-:Y:S02]  /*29d0*/  LOP3.LUT R27, R27, R40.reuse, RZ, 0x3c, !PT ;  /* 0x000000281b1b7212 */ /* 0x090fe400078e3cff */
[----:B------:R-:W-:Y:S01]  /*29e0*/  LOP3.LUT R15, R10, R40, RZ, 0x3c, !PT ;  /* 0x000000280a0f7212 */ /* 0x000fe200078e3cff */
[----:B------:R-:W-:Y:S02]  /*29f0*/  IMAD R10, R37, R70, RZ ;  /* 0x00000046250a7224 */ /* 0x000fe400078e02ff */
[----:B------:R-:W-:-:S02]  /*2a00*/  IMAD R36, R36, 0x1200, R41 ;  /* 0x0000120024247824 */ /* 0x000fc400078e0229 */
[----:B------:R-:W-:Y:S02]  /*2a10*/  IMAD R14, R14, 0x1200, R41 ;  /* 0x000012000e0e7824 */ /* 0x000fe400078e0229 */
[----:B------:R-:W-:Y:S02]  /*2a20*/  IMAD.IADD R104, R36, 0x1, R27 ;  /* 0x0000000124687824 */ /* 0x000fe400078e021b */
[----:B------:R-:W-:Y:S02]  /*2a30*/  IMAD R27, R107, R71, R10 ;  /* 0x000000476b1b7224 */ /* 0x000fe400078e020a */
[----:B------:R-:W-:Y:S02]  /*2a40*/  IMAD R10, R37, R76, RZ ;  /* 0x0000004c250a7224 */ /* 0x000fe400078e02ff */
[----:B------:R-:W-:Y:S01]  /*2a50*/  IMAD.IADD R106, R14, 0x1, R15 ;  /* 0x000000010e6a7824 */ /* 0x000fe200078e020f */
[----:B------:R-:W-:Y:S01]  /*2a60*/  LOP3.LUT R105, R20, R40, RZ, 0x3c, !PT ;  /* 0x0000002814697212 */ /* 0x000fe200078e3cff */
[----:B------:R-:W-:Y:S01]  /*2a70*/  IMAD R15, R33, 0x90, RZ ;  /* 0x00000090210f7824 */ /* 0x000fe200078e02ff */
[----:B------:R-:W-:Y:S01]  /*2a80*/  LOP3.LUT R20, R12, R11, RZ, 0xfc, !PT ;  /* 0x0000000b0c147212 */ /* 0x000fe200078efcff */
[----:B------:R-:W-:Y:S01]  /*2a90*/  IMAD.WIDE.U32 R32, R32, 0x90, RZ ;  /* 0x0000009020207825 */ /* 0x000fe200078e00ff */
[----:B------:R-:W-:-:S03]  /*2aa0*/  LOP3.LUT R11, R12, 0x1, RZ, 0xc0, !PT ;  /* 0x000000010c0b7812 */ /* 0x000fc600078ec0ff */
[----:B------:R-:W-:Y:S01]  /*2ab0*/  IMAD R85, R107, R77, R10 ;  /* 0x0000004d6b557224 */ /* 0x000fe200078e020a */
[----:B------:R-:W-:Y:S01]  /*2ac0*/  LOP3.LUT R10, R9, 0xfffffff8, RZ, 0xc0, !PT ;  /* 0xfffffff8090a7812 */ /* 0x000fe200078ec0ff */
[----:B------:R-:W-:Y:S02]  /*2ad0*/  IMAD R37, R77, 0x90, RZ ;  /* 0x000000904d257824 */ /* 0x000fe400078e02ff */
[----:B------:R-:W-:Y:S02]  /*2ae0*/  IMAD R26, R26, 0x1200, R41 ;  /* 0x000012001a1a7824 */ /* 0x000fe400078e0229 */
[----:B------:R-:W-:Y:S01]  /*2af0*/  IMAD.WIDE.U32 R70, R70, 0x90, RZ ;  /* 0x0000009046467825 */ /* 0x000fe200078e00ff */
[----:B------:R-:W-:-:S03]  /*2b00*/  LOP3.LUT R12, R20, 0x2, RZ, 0xc0, !PT ;  /* 0x00000002140c7812 */ /* 0x000fc600078ec0ff */
[----:B------:R-:W-:Y:S01]  /*2b10*/  IMAD.WIDE.U32 R76, R76, 0x90, RZ ;  /* 0x000000904c4c7825 */ /* 0x000fe200078e00ff */
[C---:B------:R-:W-:Y:S02]  /*2b20*/  LOP3.LUT R13, R20.reuse, 0x4, RZ, 0xc0, !PT ;  /* 0x00000004140d7812 */ /* 0x040fe400078ec0ff */
[C---:B------:R-:W-:Y:S01]  /*2b30*/  LOP3.LUT R14, R20.reuse, 0x8, RZ, 0xc0, !PT ;  /* 0x00000008140e7812 */ /* 0x040fe200078ec0ff */
[----:B------:R-:W-:Y:S01]  /*2b40*/  IMAD.IADD R94, R33, 0x1, R15 ;  /* 0x00000001215e7824 */ /* 0x000fe200078e020f */
[----:B------:R-:W-:Y:S01]  /*2b50*/  LOP3.LUT R15, R20, 0x10, RZ, 0xc0, !PT ;  /* 0x00000010140f7812 */ /* 0x000fe200078ec0ff */
[----:B------:R-:W-:Y:S01]  /*2b60*/  IMAD.IADD R87, R73, 0x1, R85 ;  /* 0x0000000149577824 */ /* 0x000fe200078e0255 */
[----:B------:R-:W-:Y:S01]  /*2b70*/  SHF.R.S32.HI R101, RZ, 0x1f, R10 ;  /* 0x0000001fff657819 */ /* 0x000fe2000001140a */
[----:B------:R-:W-:Y:S01]  /*2b80*/  IMAD.IADD R105, R26, 0x1, R105 ;  /* 0x000000011a697824 */ /* 0x000fe200078e0269 */
[----:B------:R-:W-:Y:S01]  /*2b90*/  LOP3.LUT R20, R20, 0x20, RZ, 0xc0, !PT ;  /* 0x0000002014147812 */ /* 0x000fe200078ec0ff */
[----:B------:R-:W-:-:S02]  /*2ba0*/  IMAD.IADD R95, R71, 0x1, R95 ;  /* 0x00000001475f7824 */ /* 0x000fc400078e025f */
[----:B------:R-:W-:Y:S02]  /*2bb0*/  IMAD.IADD R100, R77, 0x1, R37 ;  /* 0x000000014d647824 */ /* 0x000fe400078e0225 */
[----:B------:R-:W-:Y:S02]  /*2bc0*/  IMAD.IADD R88, R35, 0x1, R27 ;  /* 0x0000000123587824 */ /* 0x000fe400078e021b */
[----:B------:R-:W-:Y:S02]  /*2bd0*/  IMAD.IADD R86, R27, 0x1, R69 ;  /* 0x000000011b567824 */ /* 0x000fe400078e0245 */
[----:B------:R-:W-:Y:S01]  /*2be0*/  IMAD.IADD R85, R85, 0x1, R75 ;  /* 0x0000000155557824 */ /* 0x000fe200078e024b */
[----:B------:R-:W-:Y:S06]  /*2bf0*/  @!P6 BAR.SYNC.DEFER_BLOCKING 0x9, 0x100 ;  /* 0x024400000000eb1d */ /* 0x000fec0000010000 */
.L_x_2398:
[----:B------:R-:W2:Y:S01]  /*2c00*/  LDL R26, [R1+0x90] ;  /* 0x00009000011a7983 */ /* 0x000ea20000100800 */
[----:B0-----:R-:W0:Y:S01]  /*2c10*/  LDC.64 R96, c[0x0][0x2e8] ;  /* 0x0000ba00ff607b82 */ /* 0x001e220000000a00 */
[----:B------:R-:W-:Y:S01]  /*2c20*/  VIADD R43, R24, 0xffffffff ;  /* 0xffffffff182b7836 */ /* 0x000fe20000000000 */
[----:B------:R-:W-:Y:S01]  /*2c30*/  LOP3.LUT P4, RZ, R21, 0x2, RZ, 0xc0, !PT ;  /* 0x0000000215ff7812 */ /* 0x000fe2000788c0ff */
[----:B------:R-:W-:Y:S05]  /*2c40*/  YIELD ;  /* 0x0000000000007946 */ /* 0x000fea0003800000 */
[----:B-1----:R-:W1:Y:S01]  /*2c50*/  LDC R108, c[0x0][0x3f4] ;  /* 0x0000fd00ff6c7b82 */ /* 0x002e620000000800 */
[----:B---3--:R-:W-:Y:S01]  /*2c60*/  SHF.R.S32.HI R36, RZ, 0x1f, R43 ;  /* 0x0000001fff247819 */ /* 0x008fe2000001142b */
[-C--:B------:R-:W-:Y:S01]  /*2c70*/  IMAD R27, R94, R43.reuse, RZ ;  /* 0x0000002b5e1b7224 */ /* 0x080fe200078e02ff */
[----:B------:R-:W-:Y:S01]  /*2c80*/  BSSY B0, `(.L_x_2343) ;  /* 0x00003f7000007945 */ /* 0x000fe20003800000 */
[----:B------:R-:W-:-:S04]  /*2c90*/  IMAD.WIDE.U32 R64, R32, R43, RZ ;  /* 0x0000002b20407225 */ /* 0x000fc800078e00ff */
[----:B------:R-:W-:Y:S01]  /*2ca0*/  IMAD R27, R36, R32, R27 ;  /* 0x00000020241b7224 */ /* 0x000fe200078e021b */
[----:B------:R-:W-:-:S03]  /*2cb0*/  IADD3 R24, P2, R93, R64, RZ ;  /* 0x000000405d187210 */ /* 0x000fc60007f5e0ff */
[----:B------:R-:W-:-:S04]  /*2cc0*/  IMAD.IADD R98, R65, 0x1, R27 ;  /* 0x0000000141627824 */ /* 0x000fc800078e021b */
[----:B------:R-:W-:Y:S01]  /*2cd0*/  IMAD.X R27, R98, 0x1, R90, P2 ;  /* 0x00000001621b7824 */ /* 0x000fe200010e065a */
[C---:B0-----:R-:W-:Y:S02]  /*2ce0*/  LEA R40, P3, R24.reuse, R96, 0x1 ;  /* 0x0000006018287211 */ /* 0x041fe400078608ff */
        /* <DEDUP_REMOVED lines=48> */
[----:B------:R-:W-:Y:S01]  /*2ff0*/  ULDC.64 UR6, c[0x0][0x208] ;  /* 0x0000820000067ab9 */ /* 0x000fe20000000a00 */
        /* <DEDUP_REMOVED lines=36> */
.L_x_2347:
[----:B------:R-:W-:Y:S05]  /*3240*/  BSYNC B1 ;  /* 0x0000000000017941 */ /* 0x000fea0003800000 */
.L_x_2346:
        /* <DEDUP_REMOVED lines=37> */
[----:B------:R-:W-:-:S04]  /*34a0*/  PRMT R121, R36, 0x7610, R121 ;  /* 0x0000761024797816 */ /* 0x000fc80000000079 */
[----:B------:R-:W-:Y:S01]  /*34b0*/  PRMT R122, R26, 0x7610, R122 ;  /* 0x000076101a7a7816 */ /* 0x000fe2000000007a */
[----:B------:R-:W-:-:S05]  /*34c0*/  IMAD.MOV.U32 R26, RZ, RZ, R97 ;  /* 0x000000ffff1a7224 */ /* 0x000fca00078e0061 */
[----:B------:R-:W-:Y:S02]  /*34d0*/  PRMT R122, R122, 0x5410, R26 ;  /* 0x000054107a7a7816 */ /* 0x000fe4000000001a */
[----:B--2---:R-:W-:-:S13]  /*34e0*/  ISETP.NE.AND P3, PT, R37, 0x3, PT ;  /* 0x000000032500780c */ /* 0x004fda0003f65270 */
[----:B------:R-:W-:Y:S05]  /*34f0*/  @!P3 BRA `(.L_x_2348) ;  /* 0x000000000004b947 */ /* 0x000fea0003800000 */
[----:B------:R-:W-:Y:S01]  /*3500*/  BPT.TRAP 0x1 ;  /* 0x000000040000795c */ /* 0x000fe20000300000 */
.L_x_2348:
[----:B------:R-:W2:Y:S01]  /*3510*/  LDL R36, [R1+0x44] ;  /* 0x0000440001247983 */ /* 0x000ea20000100800 */
[----:B------:R-:W-:Y:S01]  /*3520*/  IMAD R26, R18, 0x8, R16 ;  /* 0x00000008121a7824 */ /* 0x000fe200078e0210 */
[----:B------:R-:W-:Y:S01]  /*3530*/  BSSY B1, `(.L_x_2349) ;  /* 0x0000004000017945 */ /* 0x000fe20003800000 */
[----:B--2---:R-:W-:-:S04]  /*3540*/  SHF.L.U32 R92, R36, 0x1f, RZ ;  /* 0x0000001f245c7819 */ /* 0x004fc800000006ff */
[----:B------:R-:W0:Y:S02]  /*3550*/  SYNCS.PHASECHK.TRANS64.TRYWAIT P5, [R26+URZ+0x31c90], R92 ;  /* 0x031c905c1a0075a7 */ /* 0x000e2400080a017f */
[----:B0-----:R-:W-:Y:S05]  /*3560*/  @!P5 BRA `(.L_x_2350) ;  /* 0x0000024000f0d947 */ /* 0x001fea0003800000 */
.L_x_2660:
[----:B------:R-:W-:Y:S05]  /*3570*/  BSYNC B1 ;  /* 0x0000000000017941 */ /* 0x000fea0003800000 */
.L_x_2349:
        /* <DEDUP_REMOVED lines=50> */
.L_x_2355:
[----:B------:R-:W-:Y:S05]  /*38a0*/  BSYNC B2 ;  /* 0x0000000000027941 */ /* 0x000fea0003800000 */
.L_x_2354:
[----:B------:R-:W-:Y:S02]  /*38b0*/  ULDC.64 UR4, c[0x0][0x208] ;  /* 0x0000820000047ab9 */ /* 0x000fe40000000a00 */
[----:B------:R1:W-:Y:S03]  /*38c0*/  STG.E.128 desc[UR4][R40.64], R36 ;  /* 0x0000002428007986 */ /* 0x0003e6000c101d04 */
.L_x_2353:
[----:B------:R-:W-:Y:S05]  /*38d0*/  BSYNC B1 ;  /* 0x0000000000017941 */ /* 0x000fea0003800000 */
.L_x_2352:
        /* <DEDUP_REMOVED lines=11> */
[----:B------:R-:W-:Y:S01]  /*3990*/  HADD2.F32 R63, -RZ, R120.H1_H1 ;  /* 0x30000078ff3f7230 */ /* 0x000fe20000004100 */
        /* <DEDUP_REMOVED lines=28> */
[--C-:B------:R-:W-:Y:S02]  /*3b60*/  HADD2.F32 R62, -RZ, R38.reuse.H1_H1 ;  /* 0x30000026ff3e7230 */ /* 0x100fe40000004100 */
[----:B------:R-:W-:Y:S01]  /*3b70*/  FFMA.FTZ R36, R36, R59, R63 ;  /* 0x0000003b24247223 */ /* 0x000fe2000001003f */
[----:B------:R-:W-:Y:S02]  /*3b80*/  HADD2.F32 R59, -RZ, R121.H0_H0 ;  /* 0x20000079ff3b7230 */ /* 0x000fe40000004100 */
        /* <DEDUP_REMOVED lines=8> */
.L_x_2359:
[----:B------:R-:W-:Y:S05]  /*3c10*/  BSYNC B2 ;  /* 0x0000000000027941 */ /* 0x000fea0003800000 */
.L_x_2358:
[----:B------:R-:W-:Y:S02]  /*3c20*/  ULDC.64 UR4, c[0x0][0x208] ;  /* 0x0000820000047ab9 */ /* 0x000fe40000000a00 */
[----:B------:R2:W-:Y:S03]  /*3c30*/  STG.E.128 desc[UR4][R40.64+0x20], R36 ;  /* 0x0000202428007986 */ /* 0x0005e6000c101d04 */
.L_x_2357:
[----:B------:R-:W-:Y:S05]  /*3c40*/  BSYNC B1 ;  /* 0x0000000000017941 */ /* 0x000fea0003800000 */
.L_x_2356:
        /* <DEDUP_REMOVED lines=11> */
[----:B------:R-:W-:Y:S01]  /*3d00*/  HADD2.F32 R61, -RZ, R120.H0_H0 ;  /* 0x20000078ff3d7230 */ /* 0x000fe20000004100 */
        /* <DEDUP_REMOVED lines=8> */
[----:B------:R-:W-:Y:S02]  /*3d90*/  HADD2.F32 R59, -RZ, R119.H1_H1 ;  /* 0x30000077ff3b7230 */ /* 0x000fe40000004100 */
        /* <DEDUP_REMOVED lines=31> */
.L_x_2363:
[----:B------:R-:W-:Y:S05]  /*3f90*/  BSYNC B2 ;  /* 0x0000000000027941 */ /* 0x000fea0003800000 */
.L_x_2362:
[----:B------:R-:W-:Y:S02]  /*3fa0*/  ULDC.64 UR4, c[0x0][0x208] ;  /* 0x0000820000047ab9 */ /* 0x000fe40000000a00 */
[----:B------:R3:W-:Y:S03]  /*3fb0*/  STG.E.128 desc[UR4][R40.64+0x40], R36 ;  /* 0x0000402428007986 */ /* 0x0007e6000c101d04 */
.L_x_2361:
[----:B------:R-:W-:Y:S05]  /*3fc0*/  BSYNC B1 ;  /* 0x0000000000017941 */ /* 0x000fea0003800000 */
.L_x_2360:
        /* <DEDUP_REMOVED lines=51> */
.L_x_2367:
[----:B------:R-:W-:Y:S05]  /*4300*/  BSYNC B2 ;  /* 0x0000000000027941 */ /* 0x000fea0003800000 */
.L_x_2366:
[----:B------:R-:W-:Y:S02]  /*4310*/  ULDC.64 UR4, c[0x0][0x208] ;  /* 0x0000820000047ab9 */ /* 0x000fe40000000a00 */
[----:B------:R4:W-:Y:S03]  /*4320*/  STG.E.128 desc[UR4][R40.64+0x60], R36 ;  /* 0x0000602428007986 */ /* 0x0009e6000c101d04 */
.L_x_2365:
[----:B------:R-:W-:Y:S05]  /*4330*/  BSYNC B1 ;  /* 0x0000000000017941 */ /* 0x000fea0003800000 */
.L_x_2364:
        /* <DEDUP_REMOVED lines=38> */
[----:B------:R-:W-:-:S02]  /*45a0*/  HADD2.F32 R50, -RZ, R111.H1_H1 ;  /* 0x3000006fff327230 */ /* 0x000fc40000004100 */
[-C--:B------:R-:W-:Y:S01]  /*45b0*/  FMUL.FTZ R51, R49, R112.reuse ;  /* 0x0000007031337220 */ /* 0x080fe20000410000 */
[----:B------:R-:W-:Y:S02]  /*45c0*/  HADD2.F32 R111, -RZ, R111.H0_H0 ;  /* 0x2000006fff6f7230 */ /* 0x000fe40000004100 */
[----:B------:R-:W-:Y:S01]  /*45d0*/  FMUL.FTZ R112, R38, R112 ;  /* 0x0000007026707220 */ /* 0x000fe20000410000 */
[-C--:B------:R-:W-:Y:S01]  /*45e0*/  FFMA.FTZ R53, R36, R50.reuse, -R53 ;  /* 0x0000003224357223 */ /* 0x080fe20000010835 */
[----:B------:R-:W-:Y:S01]  /*45f0*/  FFMA.FTZ R52, R47, R50, R52 ;  /* 0x000000322f347223 */ /* 0x000fe20000010034 */
[-C--:B------:R-:W-:Y:S01]  /*4600*/  FFMA.FTZ R51, R38, R111.reuse, -R51 ;  /* 0x0000006f26337223 */ /* 0x080fe20000010833 */
[----:B------:R-:W-:-:S03]  /*4610*/  FFMA.FTZ R112, R49, R111, R112 ;  /* 0x0000006f31707223 */ /* 0x000fc60000010070 */
[----:B------:R-:W-:Y:S02]  /*4620*/  F2FP.F16.F32.PACK_AB R36, R52, R53 ;  /* 0x000000353424723e */ /* 0x000fe400000000ff */
[----:B------:R-:W-:-:S07]  /*4630*/  F2FP.F16.F32.PACK_AB R38, R112, R51 ;  /* 0x000000337026723e */ /* 0x000fce00000000ff */
.L_x_2371:
[----:B------:R-:W-:Y:S05]  /*4640*/  BSYNC B2 ;  /* 0x0000000000027941 */ /* 0x000fea0003800000 */
.L_x_2370:
[----:B------:R-:W-:Y:S02]  /*4650*/  ULDC.64 UR4, c[0x0][0x208] ;  /* 0x0000820000047ab9 */ /* 0x000fe40000000a00 */
[----:B------:R1:W-:Y:S03]  /*4660*/  STG.E.128 desc[UR4][R40.64+0x80], R36 ;  /* 0x0000802428007986 */ /* 0x0003e6000c101d04 */
.L_x_2369:
[----:B------:R-:W-:Y:S05]  /*4670*/  BSYNC B1 ;  /* 0x0000000000017941 */ /* 0x000fea0003800000 */
.L_x_2368:
        /* <DEDUP_REMOVED lines=36> */
[--C-:B------:R-:W-:Y:S02]  /*48c0*/  HADD2.F32 R39, -RZ, R98.reuse.H0_H0 ;  /* 0x20000062ff277230 */ /* 0x100fe40000004100 */
[----:B------:R-:W-:Y:S01]  /*48d0*/  FMUL.FTZ R44, R36, R44 ;  /* 0x0000002c242c7220 */ /* 0x000fe20000410000 */
        /* <DEDUP_REMOVED lines=10> */
.L_x_2373:
[----:B------:R-:W-:Y:S05]  /*4980*/  BSYNC B1 ;  /* 0x0000000000017941 */ /* 0x000fea0003800000 */
.L_x_2372:
[----:B------:R-:W-:Y:S02]  /*4990*/  ULDC.64 UR4, c[0x0][0x208] ;  /* 0x0000820000047ab9 */ /* 0x000fe40000000a00 */
[----:B------:R1:W-:Y:S01]  /*49a0*/  STG.E.128 desc[UR4][R40.64+0xa0], R36 ;  /* 0x0000a02428007986 */ /* 0x0003e2000c101d04 */
[----:B------:R-:W-:Y:S05]  /*49b0*/  BRA `(.L_x_2351) ;  /* 0x00000020008c7947 */ /* 0x000fea0003800000 */
.L_x_2345:
        /* <DEDUP_REMOVED lines=22> */
[----:B------:R-:W-:Y:S01]  /*4b20*/  CS2R R56, SRZ ;  /* 0x0000000000387805 */ /* 0x000fe2000001ff00 */
[----:B------:R-:W-:-:S02]  /*4b30*/  ULDC.64 UR6, c[0x0][0x208] ;  /* 0x0000820000067ab9 */ /* 0x000fc40000000a00 */
        /* <DEDUP_REMOVED lines=23> */
.L_x_2375:
[----:B------:R-:W-:Y:S05]  /*4cb0*/  BSYNC B1 ;  /* 0x0000000000017941 */ /* 0x000fea0003800000 */
.L_x_2374:
        /* <DEDUP_REMOVED lines=47> */
.L_x_2376:
[----:B------:R-:W2:Y:S01]  /*4fb0*/  LDL R60, [R1+0x44] ;  /* 0x00004400013c7983 */ /* 0x000ea20000100800 */
[----:B------:R-:W-:Y:S01]  /*4fc0*/  IMAD R26, R18, 0x8, R16 ;  /* 0x00000008121a7824 */ /* 0x000fe200078e0210 */
[----:B------:R-:W-:Y:S01]  /*4fd0*/  BSSY B1, `(.L_x_2377) ;  /* 0x0000004000017945 */ /* 0x000fe20003800000 */
[----:B--2---:R-:W-:-:S04]  /*4fe0*/  SHF.L.U32 R92, R60, 0x1f, RZ ;  /* 0x0000001f3c5c7819 */ /* 0x004fc800000006ff */
[----:B------:R-:W0:Y:S02]  /*4ff0*/  SYNCS.PHASECHK.TRANS64.TRYWAIT P5, [R26+URZ+0x31c90], R92 ;  /* 0x031c905c1a0075a7 */ /* 0x000e2400080a017f */
[----:B0-----:R-:W-:Y:S05]  /*5000*/  @!P5 BRA `(.L_x_2378) ;  /* 0x00000228005cd947 */ /* 0x001fea0003800000 */
.L_x_2661:
[----:B------:R-:W-:Y:S05]  /*5010*/  BSYNC B1 ;  /* 0x0000000000017941 */ /* 0x000fea0003800000 */
.L_x_2377:
        /* <DEDUP_REMOVED lines=129> */
.L_x_2382:
[----:B------:R-:W-:Y:S05]  /*5830*/  BSYNC B2 ;  /* 0x0000000000027941 */ /* 0x000fea0003800000 */
.L_x_2381:
[----:B------:R-:W-:Y:S01]  /*5840*/  ISETP.GE.AND P4, PT, R116, R111, PT ;  /* 0x0000006f7400720c */ /* 0x000fe20003f86270 */
[----:B------:R-:W-:-:S12]  /*5850*/  ULDC.64 UR4, c[0x0][0x208] ;  /* 0x0000820000047ab9 */ /* 0x000fd80000000a00 */
        /* <DEDUP_REMOVED lines=11> */
.L_x_2380:
[----:B------:R-:W-:Y:S05]  /*5910*/  BSYNC B1 ;  /* 0x0000000000017941 */ /* 0x000fea0003800000 */
.L_x_2379:
        /* <DEDUP_REMOVED lines=118> */
.L_x_2386:
[----:B------:R-:W-:Y:S05]  /*6080*/  BSYNC B2 ;  /* 0x0000000000027941 */ /* 0x000fea0003800000 */
.L_x_2385:
        /* <DEDUP_REMOVED lines=13> */
.L_x_2384:
[----:B------:R-:W-:Y:S05]  /*6160*/  BSYNC B1 ;  /* 0x0000000000017941 */ /* 0x000fea0003800000 */
.L_x_2383:
        /* <DEDUP_REMOVED lines=121> */
.L_x_2388:
[----:B------:R-:W-:Y:S05]  /*6900*/  BSYNC B1 ;  /* 0x0000000000017941 */ /* 0x000fea0003800000 */
.L_x_2387:
[----:B------:R-:W-:Y:S01]  /*6910*/  ISETP.GE.AND P4, PT, R54, R111, PT ;  /* 0x0000006f3600720c */ /* 0x000fe20003f86270 */
[----:B------:R-:W-:Y:S02]  /*6920*/  ULDC.64 UR4, c[0x0][0x208] ;  /* 0x0000820000047ab9 */ /* 0x000fe40000000a00 */
[----:B-1----:R1:W-:Y:S10]  /*6930*/  STG.E.128 desc[UR4][R52.64], R40 ;  /* 0x0000002834007986 */ /* 0x0023f4000c101d04 */
[----:B------:R-:W-:Y:S05]  /*6940*/  @P4 BRA `(.L_x_2351) ;  /* 0x0000000000a84947 */ /* 0x000fea0003800000 */
[--C-:B------:R-:W-:Y:S01]  /*6950*/  SHF.R.S32.HI R36, RZ, 0x1f, R54.reuse ;  /* 0x0000001fff247819 */ /* 0x100fe20000011436 */
[----:B------:R-:W-:Y:S01]  /*6960*/  ULDC.64 UR4, c[0x0][0x208] ;  /* 0x0000820000047ab9 */ /* 0x000fe20000000a00 */
[----:B------:R-:W-:-:S04]  /*6970*/  IADD3 R54, P4, P5, R28, R98, R54 ;  /* 0x000000621c367210 */ /* 0x000fc80007d9e036 */
[----:B------:R-:W-:Y:S02]  /*6980*/  IADD3.X R36, R3, R112, R36, P4, P5 ;  /* 0x0000007003247210 */ /* 0x000fe400027ea424 */
[----:B------:R-:W-:-:S04]  /*6990*/  LEA R96, P4, R54, R96, 0x1 ;  /* 0x0000006036607211 */ /* 0x000fc800078808ff */
[----:B------:R-:W-:-:S05]  /*69a0*/  LEA.HI.X R97, R54, R97, R36, 0x1, P4 ;  /* 0x0000006136617211 */ /* 0x000fca00020f0c24 */
[----:B--2---:R2:W-:Y:S01]  /*69b0*/  STG.E.128 desc[UR4][R96.64], R44 ;  /* 0x0000002c60007986 */ /* 0x0045e2000c101d04 */
[----:B------:R-:W-:Y:S05]  /*69c0*/  BRA `(.L_x_2351) ;  /* 0x0000000000887947 */ /* 0x000fea0003800000 */
.L_x_2344:
[----:B------:R-:W2:Y:S02]  /*69d0*/  LDL R36, [R1+0x48] ;  /* 0x0000480001247983 */ /* 0x000ea40000100800 */
[----:B--2---:R-:W-:-:S13]  /*69e0*/  ISETP.NE.AND P3, PT, R36, 0x3, PT ;  /* 0x000000032400780c */ /* 0x004fda0003f65270 */
[----:B------:R-:W-:Y:S05]  /*69f0*/  @!P3 BRA `(.L_x_2389) ;  /* 0x000000000004b947 */ /* 0x000fea0003800000 */
[----:B------:R-:W-:Y:S01]  /*6a00*/  BPT.TRAP 0x1 ;  /* 0x000000040000795c */ /* 0x000fe20000300000 */
.L_x_2389:
[----:B------:R-:W2:Y:S01]  /*6a10*/  LDL R36, [R1+0x44] ;  /* 0x0000440001247983 */ /* 0x000ea20000100800 */
[----:B------:R-:W-:Y:S01]  /*6a20*/  IMAD R26, R18, 0x8, R16 ;  /* 0x00000008121a7824 */ /* 0x000fe200078e0210 */
[----:B------:R-:W-:Y:S01]  /*6a30*/  BSSY B1, `(.L_x_2390) ;  /* 0x0000006000017945 */ /* 0x000fe20003800000 */
[----:B------:R-:W-:-:S05]  /*6a40*/  IMAD R91, R24, -0x90, R2 ;  /* 0xffffff70185b7824 */ /* 0x000fca00078e0202 */
[----:B------:R-:W-:Y:S02]  /*6a50*/  VIMNMX R91, R91, 0x90, PT ;  /* 0x000000905b5b7848 */ /* 0x000fe40003fe0100 */
[----:B--2---:R-:W-:-:S04]  /*6a60*/  SHF.L.U32 R92, R36, 0x1f, RZ ;  /* 0x0000001f245c7819 */ /* 0x004fc800000006ff */
[----:B------:R-:W0:Y:S02]  /*6a70*/  SYNCS.PHASECHK.TRANS64.TRYWAIT P4, [R26+URZ+0x31c90], R92 ;  /* 0x031c905c1a0075a7 */ /* 0x000e24000808017f */
[----:B0-----:R-:W-:Y:S05]  /*6a80*/  @!P4 BRA `(.L_x_2391) ;  /* 0x0000020c00d0c947 */ /* 0x001fea0003800000 */
.L_x_2662:
[----:B------:R-:W-:Y:S05]  /*6a90*/  BSYNC B1 ;  /* 0x0000000000017941 */ /* 0x000fea0003800000 */
.L_x_2390:
[----:B------:R-:W-:-:S13]  /*6aa0*/  ISETP.GE.AND P4, PT, R144, R91, PT ;  /* 0x0000005b9000720c */ /* 0x000fda0003f86270 */
[----:B------:R-:W-:Y:S05]  /*6ab0*/  @P4 BRA `(.L_x_2351) ;  /* 0x00000000004c4947 */ /* 0x000fea0003800000 */
[----:B------:R-:W-:Y:S01]  /*6ac0*/  ISETP.NE.AND P4, PT, R11, RZ, PT ;  /* 0x000000ff0b00720c */ /* 0x000fe20003f85270 */
[----:B------:R-:W-:-:S12]  /*6ad0*/  ULDC.64 UR4, c[0x0][0x208] ;  /* 0x0000820000047ab9 */ /* 0x000fd80000000a00 */
        /* <DEDUP_REMOVED lines=17> */
.L_x_2351:
[----:B------:R-:W-:Y:S05]  /*6bf0*/  BSYNC B0 ;  /* 0x0000000000007941 */ /* 0x000fea0003800000 */
.L_x_2343:
        /* <DEDUP_REMOVED lines=17> */
.L_x_2393:
[----:B------:R-:W-:Y:S05]  /*6d10*/  BSYNC B0 ;  /* 0x0000000000007941 */ /* 0x000fea0003800000 */
.L_x_2392:
[----:B------:R-:W2:Y:S01]  /*6d20*/  SYNCS.PHASECHK.TRANS64.TRYWAIT P3, [R26+URZ+0x31cb0], R92 ;  /* 0x031cb05c1a0075a7 */ /* 0x000ea2000806017f */
[----:B------:R-:W-:Y:S04]  /*6d30*/  BSSY B0, `(.L_x_2394) ;  /* 0x0000002000007945 */ /* 0x000fe80003800000 */
[----:B--2---:R-:W-:Y:S05]  /*6d40*/  @!P3 BRA `(.L_x_2395) ;  /* 0x0000020c0034b947 */ /* 0x004fea0003800000 */
.L_x_2663:
[----:B------:R-:W-:Y:S05]  /*6d50*/  BSYNC B0 ;  /* 0x0000000000007941 */ /* 0x000fea0003800000 */
.L_x_2394:
[----:B------:R-:W-:Y:S01]  /*6d60*/  ISETP.GE.AND P3, PT, R144, R91, PT ;  /* 0x0000005b9000720c */ /* 0x000fe20003f66270 */
[----:B------:R-:W-:-:S12]  /*6d70*/  BSSY B0, `(.L_x_2396) ;  /* 0x0000021000007945 */ /* 0x000fd80003800000 */
[----:B------:R-:W-:Y:S05]  /*6d80*/  @P3 BRA `(.L_x_2397) ;  /* 0x00000000007c3947 */ /* 0x000fea0003800000 */
[----:B------:R-:W-:Y:S01]  /*6d90*/  IMAD.WIDE R38, R24, 0x90, R78 ;  /* 0x0000009018267825 */ /* 0x000fe200078e024e */
[----:B------:R-:W-:Y:S01]  /*6da0*/  ULDC.64 UR4, c[0x0][0x328] ;  /* 0x0000ca0000047ab9 */ /* 0x000fe20000000a00 */
[----:B------:R-:W-:Y:S02]  /*6db0*/  ULDC.64 UR6, c[0x0][0x208] ;  /* 0x0000820000067ab9 */ /* 0x000fe40000000a00 */
[----:B------:R-:W-:Y:S02]  /*6dc0*/  IMAD R39, R39, UR4, RZ ;  /* 0x0000000427277c24 */ /* 0x000fe4000f8e02ff */
[----:B-1----:R-:W-:Y:S02]  /*6dd0*/  IMAD.MOV.U32 R36, RZ, RZ, R30 ;  /* 0x000000ffff247224 */ /* 0x002fe400078e001e */
[----:B------:R-:W-:Y:S02]  /*6de0*/  IMAD.MOV.U32 R37, RZ, RZ, R89 ;  /* 0x000000ffff257224 */ /* 0x000fe400078e0059 */
[----:B------:R-:W-:-:S02]  /*6df0*/  IMAD R39, R38, UR5, R39 ;  /* 0x0000000526277c24 */ /* 0x000fc4000f8e0227 */
        /* <DEDUP_REMOVED lines=24> */
.L_x_2397:
[----:B------:R-:W-:Y:S05]  /*6f80*/  BSYNC B0 ;  /* 0x0000000000007941 */ /* 0x000fea0003800000 */
.L_x_2396:
[----:B------:R-:W4:Y:S01]  /*6f90*/  LDL.LU R27, [R1+0x44] ;  /* 0x00004400011b7983 */ /* 0x000f220000300800 */
[----:B0-2---:R-:W-:Y:S02]  /*6fa0*/  @!P4 VIADD R26, R26, 0x31cc0 ;  /* 0x00031cc01a1ac836 */ /* 0x005fe40000000000 */
[----:B------:R-:W-:Y:S01]  /*6fb0*/  VIADD R18, R18, 0x1 ;  /* 0x0000000112127836 */ /* 0x000fe20000000000 */
[----:B------:R-:W-:Y:S01]  /*6fc0*/  @!PT LDS RZ, [RZ] ;  /* 0x00000000fffff984 */ /* 0x000fe20000000800 */
[----:B------:R-:W-:Y:S01]  /*6fd0*/  @!PT LDS RZ, [RZ] ;  /* 0x00000000fffff984 */ /* 0x000fe20000000800 */
[----:B------:R-:W-:Y:S01]  /*6fe0*/  @!PT LDS RZ, [RZ] ;  /* 0x00000000fffff984 */ /* 0x000fe20000000800 */
[----:B------:R-:W-:Y:S01]  /*6ff0*/  @!PT LDS RZ, [RZ] ;  /* 0x00000000fffff984 */ /* 0x000fe20000000800 */
[----:B------:R0:W-:Y:S06]  /*7000*/  MEMBAR.ALL.CTA ;  /* 0x0000000000007992 */ /* 0x0001ec0000008000 */
[----:B0-----:R-:W0:Y:S01]  /*7010*/  FENCE.VIEW.ASYNC.S ;  /* 0x00000000000073c6 */ /* 0x001e220000000000 */
[----:B------:R-:W-:Y:S01]  /*7020*/  @!P4 PRMT R26, RZ, 0x654, R26 ;  /* 0x00000654ff1ac816 */ /* 0x000fe2000000001a */
[----:B0-----:R0:W-:Y:S01]  /*7030*/  BAR.SYNC.DEFER_BLOCKING R113, 0x80 ;  /* 0x000200710000751d */ /* 0x0011e20000010000 */
[----:B------:R-:W-:-:S04]  /*7040*/  ISETP.NE.AND P3, PT, R18, 0x2, PT ;  /* 0x000000021200780c */ /* 0x000fc80003f65270 */
[----:B------:R-:W-:Y:S01]  /*7050*/  SEL R18, R18, RZ, P3 ;  /* 0x000000ff12127207 */ /* 0x000fe20001800000 */
[----:B------:R2:W-:Y:S02]  /*7060*/  @!P4 SYNCS.ARRIVE.TRANS64.RED.A1T0 RZ, [R26+URZ], RZ ;  /* 0x000000ff1affc9a7 */ /* 0x0005e4000810043f */
[----:B--2---:R-:W-:-:S04]  /*7070*/  SEL R26, RZ, 0x1, P3 ;  /* 0x00000001ff1a7807 */ /* 0x004fc80001800000 */
[----:B----4-:R-:W-:-:S05]  /*7080*/  LOP3.LUT R27, R27, R26, RZ, 0x3c, !PT ;  /* 0x0000001a1b1b7212 */ /* 0x010fca00078e3cff */
[----:B------:R0:W-:Y:S01]  /*7090*/  STL [R1+0x44], R27 ;  /* 0x0000441b01007387 */ /* 0x0001e20000100800 */
[----:B------:R-:W-:Y:S05]  /*70a0*/  @P2 BRA `(.L_x_2398) ;  /* 0xffffffb800d42947 */ /* 0x000fea000383ffff */
[----:B0-----:R-:W0:Y:S01]  /*70b0*/  S2R R27, SR_TID.X ;  /* 0x00000000001b7919 */ /* 0x001e220000002100 */
[----:B------:R-:W-:Y:S02]  /*70c0*/  PLOP3.LUT P0, PT, PT, PT, PT, 0x8, 0x0 ;  /* 0x000000000000781c */ /* 0x000fe40003f0e170 */
[----:B0-----:R-:W-:-:S04]  /*70d0*/  SHF.R.U32.HI R27, RZ, 0x7, R27 ;  /* 0x00000007ff1b7819 */ /* 0x001fc8000001161b */
[----:B------:R-:W-:-:S13]  /*70e0*/  ISETP.NE.AND P5, PT, R27, 0x1, PT ;  /* 0x000000011b00780c */ /* 0x000fda0003fa5270 */
[----:B------:R-:W-:Y:S06]  /*70f0*/  @!P5 BAR.ARV 0x9, 0x100 ;  /* 0x024400000000db1d */ /* 0x000fec0000002000 */
.L_x_2338:
[----:B------:R-:W2:Y:S01]  /*7100*/  LDL R6, [R1+0x88] ;  /* 0x0000880001067983 */ /* 0x000ea20000100800 */
[----:B------:R-:W0:Y:S03]  /*7110*/  LDC R0, c[0x0][0x448] ;  /* 0x00011200ff007b82 */ /* 0x000e260000000800 */
[----:B------:R-:W4:Y:S04]  /*7120*/  LDL R5, [R1+0x34] ;  /* 0x0000340001057983 */ /* 0x000f280000100800 */
[----:B------:R-:W4:Y:S01]  /*7130*/  LDL R4, [R1+0x40] ;  /* 0x0000400001047983 */ /* 0x000f220000100800 */
[----:B------:R-:W-:Y:S01]  /*7140*/  IMAD.MOV.U32 R96, RZ, RZ, RZ ;  /* 0x000000ffff607224 */ /* 0x000fe200078e00ff */
[----:B0-----:R-:W-:-:S13]  /*7150*/  ISETP.NE.AND P1, PT, R0, 0x1, PT ;  /* 0x000000010000780c */ /* 0x001fda0003f25270 */
[----:B------:R-:W0:Y:S08]  /*7160*/  @P1 LDC R3, c[0x0][0x44c] ;  /* 0x00011300ff031b82 */ /* 0x000e300000000800 */
[----:B------:R-:W1:Y:S01]  /*7170*/  @P1 LDC R2, c[0x0][0x450] ;  /* 0x00011400ff021b82 */ /* 0x000e620000000800 */
[----:B--2---:R-:W-:-:S04]  /*7180*/  VIADD R0, R6, 0xbf ;  /* 0x000000bf06007836 */ /* 0x004fc80000000000 */
[----:B0-----:R-:W-:Y:S01]  /*7190*/  @P1 IMAD.HI.U32 R3, R0, R3, RZ ;  /* 0x0000000300031227 */ /* 0x001fe200078e00ff */
[----:B----4-:R-:W-:-:S04]  /*71a0*/  IADD3 R5, R4, 0x90, -R5 ;  /* 0x0000009004057810 */ /* 0x010fc80007ffe805 */
[----:B-1----:R-:W-:-:S05]  /*71b0*/  @P1 SHF.R.U32.HI R0, RZ, R2, R3 ;  /* 0x00000002ff001219 */ /* 0x002fca0000011603 */
[----:B------:R-:W-:-:S04]  /*71c0*/  IMAD.IADD R0, R5, 0x1, R0 ;  /* 0x0000000105007824 */ /* 0x000fc800078e0200 */
[----:B------:R-:W-:-:S05]  /*71d0*/  IMAD.HI R0, R0, 0x38e38e39, RZ ;  /* 0x38e38e3900007827 */ /* 0x000fca00078e02ff */
[----:B------:R-:W-:-:S04]  /*71e0*/  SHF.R.U32.HI R3, RZ, 0x1f, R0 ;  /* 0x0000001fff037819 */ /* 0x000fc80000011600 */
[----:B------:R-:W-:-:S04]  /*71f0*/  LEA.HI.SX32 R3, R0, R3, 0x1b ;  /* 0x0000000300037211 */ /* 0x000fc800078fdaff */
[----:B------:R-:W-:-:S04]  /*7200*/  VIMNMX R9, R114, R3, PT ;  /* 0x0000000372097248 */ /* 0x000fc80003fe0100 */
[----:B------:R-:W-:Y:S01]  /*7210*/  ISETP.GE.AND P1, PT, R9, 0x1, PT ;  /* 0x000000010900780c */ /* 0x000fe20003f26270 */
[----:B------:R-:W-:-:S12]  /*7220*/  @P0 BRA `(.L_x_2399) ;  /* 0x00000000000c0947 */ /* 0x000fd80003800000 */
[----:B------:R-:W0:Y:S01]  /*7230*/  FENCE.VIEW.ASYNC.G ;  /* 0x00000000000073c6 */ /* 0x000e220000000100 */
[----:B------:R-:W-:Y:S05]  /*7240*/  WARPSYNC.ALL ;  /* 0x0000000000007948 */ /* 0x000fea0003800000 */
[----:B0-----:R-:W-:Y:S06]  /*7250*/  BAR.ARV 0xc, 0x200 ;  /* 0x0308000000007b1d */ /* 0x001fec0000002000 */
.L_x_2399:
[----:B------:R-:W-:Y:S04]  /*7260*/  BSSY B0, `(.L_x_2400) ;  /* 0x0000021000007945 */ /* 0x000fe80003800000 */
[----:B------:R-:W-:Y:S05]  /*7270*/  @!P1 BRA `(.L_x_2401) ;  /* 0x00000000007c9947 */ /* 0x000fea0003800000 */
[----:B------:R-:W2:Y:S01]  /*7280*/  LDL R0, [R1+0x9c] ;  /* 0x00009c0001007983 */ /* 0x000ea20000100800 */
[----:B------:R-:W-:Y:S01]  /*7290*/  ULDC UR4, c[0x0][0x9f0] ;  /* 0x00027c0000047ab9 */ /* 0x000fe20000000800 */
[----:B--2---:R-:W-:-:S04]  /*72a0*/  ISETP.NE.AND P0, PT, R0, RZ, PT ;  /* 0x000000ff0000720c */ /* 0x004fc80003f05270 */
[----:B------:R-:W-:-:S04]  /*72b0*/  SEL R6, R0, UR4, P0 ;  /* 0x0000000400067c07 */ /* 0x000fc80008000000 */
        /* <DEDUP_REMOVED lines=27> */
.L_x_2401:
[----:B------:R-:W-:Y:S05]  /*7470*/  BSYNC B0 ;  /* 0x0000000000007941 */ /* 0x000fea0003800000 */
.L_x_2400:
        /* <DEDUP_REMOVED lines=19> */
[----:B---3--:R-:W-:-:S02]  /*75b0*/  CS2R R38, SRZ ;  /* 0x0000000000267805 */ /* 0x008fc4000001ff00 */
[----:B------:R-:W-:Y:S02]  /*75c0*/  CS2R R36, SRZ ;  /* 0x0000000000247805 */ /* 0x000fe4000001ff00 */
        /* <DEDUP_REMOVED lines=9> */
[----:B------:R-:W-:-:S04]  /*7660*/  VIADDMNMX R96, R3, R96, R9, PT ;  /* 0x0000006003607246 */ /* 0x000fc80003800109 */
        /* <DEDUP_REMOVED lines=11> */
.L_x_2666:
        /* <DEDUP_REMOVED lines=27> */
[----:B-1---5:R-:W-:Y:S05]  /*78d0*/  CALL.ABS.NOINC R14 ;  /* 0x000000000e007343 */ /* 0x022fea0003c00000 */
.L_x_2405:
[----:B------:R-:W-:Y:S05]  /*78e0*/  BSYNC B6 ;  /* 0x0000000000067941 */ /* 0x000fea0003800000 */
.L_x_2404:
        /* <DEDUP_REMOVED lines=13> */
.L_x_2409:
[----:B--2---:R2:W3:Y:S02]  /*79c0*/  SYNCS.PHASECHK.TRANS64.TRYWAIT P0, [R16+URZ+0x31c00], R3 ;  /* 0x031c0003100075a7 */ /* 0x0044e4000800017f */
[----:B---3--:R-:W-:Y:S05]  /*79d0*/  @!P0 NANOSLEEP.SYNCS 0x989680 ;  /* 0x009896800000895d */ /* 0x008fea0003900000 */
[----:B------:R-:W3:Y:S02]  /*79e0*/  @!P0 SYNCS.PHASECHK.TRANS64 P0, [R16+URZ+0x31c00], R3 ;  /* 0x031c0003100085a7 */ /* 0x000ee4000800007f */
[----:B---3--:R-:W-:Y:S05]  /*79f0*/  @!P0 BRA `(.L_x_2409) ;  /* 0xfffffffc00f08947 */ /* 0x008fea000383ffff */
.L_x_2408:
[----:B------:R-:W-:Y:S05]  /*7a00*/  BSYNC B0 ;  /* 0x0000000000007941 */ /* 0x000fea0003800000 */
.L_x_2407:
[----:B------:R-:W-:Y:S05]  /*7a10*/  BRA `(.L_x_2410) ;  /* 0x0000003c00b87947 */ /* 0x000fea0003800000 */
.L_x_2406:
[----:B------:R-:W2:Y:S01]  /*7a20*/  LDL R3, [R1+0xcc] ;  /* 0x0000cc0001037983 */ /* 0x000ea20000100800 */
[----:B-1---5:R-:W-:Y:S01]  /*7a30*/  SHF.R.S32.HI R0, RZ, 0x1f, R107 ;  /* 0x0000001fff007819 */ /* 0x022fe2000001146b */
[----:B------:R-:W-:Y:S01]  /*7a40*/  ULDC.64 UR4, c[0x0][0x3f8] ;  /* 0x0000fe0000047ab9 */ /* 0x000fe20000000a00 */
[----:B------:R-:W-:Y:S01]  /*7a50*/  ULDC.64 UR6, c[0x0][0x408] ;  /* 0x0001020000067ab9 */ /* 0x000fe20000000a00 */
[----:B------:R-:W-:-:S04]  /*7a60*/  IMAD.WIDE.U32 R24, R107, UR4, RZ ;  /* 0x000000046b187c25 */ /* 0x000fc8000f8e00ff */
[C---:B------:R-:W-:Y:S02]  /*7a70*/  IMAD R4, R0.reuse, UR4, RZ ;  /* 0x0000000400047c24 */ /* 0x040fe4000f8e02ff */
[----:B------:R-:W-:Y:S02]  /*7a80*/  IMAD R0, R0, UR6, RZ ;  /* 0x0000000600007c24 */ /* 0x000fe4000f8e02ff */
[C---:B------:R-:W-:Y:S02]  /*7a90*/  IMAD R29, R107.reuse, UR5, R4 ;  /* 0x000000056b1d7c24 */ /* 0x040fe4000f8e0204 */
[C---:B------:R-:W-:Y:S02]  /*7aa0*/  IMAD R31, R107.reuse, UR7, R0 ;  /* 0x000000076b1f7c24 */ /* 0x040fe4000f8e0200 */
[----:B------:R-:W-:-:S04]  /*7ab0*/  IMAD.WIDE.U32 R26, R107, UR6, RZ ;  /* 0x000000066b1a7c25 */ /* 0x000fc8000f8e00ff */
[----:B------:R-:W-:Y:S02]  /*7ac0*/  IMAD.IADD R29, R29, 0x1, R25 ;  /* 0x000000011d1d7824 */ /* 0x000fe400078e0219 */
[----:B------:R-:W-:Y:S01]  /*7ad0*/  IMAD.IADD R31, R31, 0x1, R27 ;  /* 0x000000011f1f7824 */ /* 0x000fe200078e021b */
        /* <DEDUP_REMOVED lines=18> */
.L_x_2411:
        /* <DEDUP_REMOVED lines=18> */
[----:B--2---:R-:W-:-:S04]  /*7d20*/  @P0 SHF.R.U32.HI R3, RZ, R5, R0 ;  /* 0x00000005ff030219 */ /* 0x004fc80000011600 */
[----:B------:R-:W-:Y:S01]  /*7d30*/  SHF.R.S32.HI R0, RZ, 0x1f, R3 ;  /* 0x0000001fff007819 */ /* 0x000fe20000011403 */
[----:B------:R-:W-:-:S04]  /*7d40*/  IMAD.WIDE.U32 R6, R3, UR4, R6 ;  /* 0x0000000403067c25 */ /* 0x000fc8000f8e0006 */
[C---:B------:R-:W-:Y:S02]  /*7d50*/  IMAD R4, R0.reuse, UR4, RZ ;  /* 0x0000000400047c24 */ /* 0x040fe4000f8e02ff */
[----:B------:R-:W-:Y:S02]  /*7d60*/  IMAD R0, R0, UR6, RZ ;  /* 0x0000000600007c24 */ /* 0x000fe4000f8e02ff */
[C---:B------:R-:W-:Y:S01]  /*7d70*/  IMAD R13, R3.reuse, UR5, R4 ;  /* 0x00000005030d7c24 */ /* 0x040fe2000f8e0204 */
[----:B------:R-:W-:Y:S01]  /*7d80*/  ULDC.64 UR4, c[0x0][0x3e8] ;  /* 0x0000fa0000047ab9 */ /* 0x000fe20000000a00 */
[----:B------:R-:W-:-:S04]  /*7d90*/  IMAD.WIDE.U32 R8, R3, UR6, R8 ;  /* 0x0000000603087c25 */ /* 0x000fc8000f8e0008 */
[----:B------:R-:W-:Y:S01]  /*7da0*/  IMAD R5, R3, UR7, R0 ;  /* 0x0000000703057c24 */ /* 0x000fe2000f8e0200 */
[----:B------:R-:W-:Y:S01]  /*7db0*/  ULDC.64 UR6, c[0x0][0x400] ;  /* 0x0001000000067ab9 */ /* 0x000fe20000000a00 */
[----:B------:R-:W-:Y:S01]  /*7dc0*/  IMAD.IADD R13, R7, 0x1, R13 ;  /* 0x00000001070d7824 */ /* 0x000fe200078e020d */
[----:B------:R-:W-:Y:S01]  /*7dd0*/  LEA R0, P0, R6, UR4, 0x1 ;  /* 0x0000000406007c11 */ /* 0x000fe2000f8008ff */
[----:B------:R-:W-:Y:S01]  /*7de0*/  IMAD.IADD R5, R9, 0x1, R5 ;  /* 0x0000000109057824 */ /* 0x000fe200078e0205 */
[----:B------:R-:W-:Y:S01]  /*7df0*/  LEA R4, P1, R8, UR6, 0x1 ;  /* 0x0000000608047c11 */ /* 0x000fe2000f8208ff */
[----:B------:R-:W-:Y:S01]  /*7e00*/  UMOV UR4, 0xffffffff ;  /* 0xffffffff00047882 */ /* 0x000fe20000000000 */
[----:B------:R-:W-:Y:S02]  /*7e10*/  LEA.HI.X R13, R6, UR5, R13, 0x1, P0 ;  /* 0x00000005060d7c11 */ /* 0x000fe400080f0c0d */
[----:B------:R-:W-:Y:S01]  /*7e20*/  LEA.HI.X R5, R8, UR7, R5, 0x1, P1 ;  /* 0x0000000708057c11 */ /* 0x000fe200088f0c05 */
[----:B------:R-:W-:Y:S08]  /*7e30*/  BRA.DIV UR4, `(.L_x_2414) ;  /* 0x000001fe04347947 */ /* 0x000ff0000b800000 */
[----:B------:R1:W2:Y:S04]  /*7e40*/  SHFL.IDX PT, R3, R13, RZ, 0x1e1f ;  /* 0x001e1fff0d037589 */ /* 0x0002a800000e0000 */
[----:B------:R-:W3:Y:S04]  /*7e50*/  SHFL.IDX PT, R0, R0, RZ, 0x1e1f ;  /* 0x001e1fff00007589 */ /* 0x000ee800000e0000 */
[----:B------:R-:W4:Y:S04]  /*7e60*/  SHFL.IDX PT, R5, R5, RZ, 0x1e1f ;  /* 0x001e1fff05057589 */ /* 0x000f2800000e0000 */
[----:B-1----:R-:W0:Y:S02]  /*7e70*/  SHFL.IDX PT, R4, R4, RZ, 0x1e1f ;  /* 0x001e1fff04047589 */ /* 0x002e2400000e0000 */
.L_x_2672:
[----:B------:R-:W5:Y:S04]  /*7e80*/  LDL R6, [R1+0x34] ;  /* 0x0000340001067983 */ /* 0x000f680000100800 */
[----:B------:R-:W2:Y:S01]  /*7e90*/  LDL R53, [R1+0xac] ;  /* 0x0000ac0001357983 */ /* 0x000ea20000100800 */
[----:B------:R-:W-:Y:S01]  /*7ea0*/  BSSY B1, `(.L_x_2415) ;  /* 0x0000061000017945 */ /* 0x000fe20003800000 */
        /* <DEDUP_REMOVED lines=9> */
[----:B0-----:R-:W-:Y:S01]  /*7f40*/  CS2R R14, SRZ ;  /* 0x00000000000e7805 */ /* 0x001fe2000001ff00 */
[----:B-----5:R-:W-:Y:S01]  /*7f50*/  IMAD R6, R6, R20, RZ ;  /* 0x0000001406067224 */ /* 0x020fe200078e02ff */
[----:B------:R-:W-:-:S03]  /*7f60*/  CS2R R20, SRZ ;  /* 0x0000000000147805 */ /* 0x000fc6000001ff00 */
[----:B------:R-:W-:Y:S01]  /*7f70*/  IMAD R109, R109, -0xc0, R6 ;  /* 0xffffff406d6d7824 */ /* 0x000fe200078e0206 */
[----:B------:R-:W-:Y:S02]  /*7f80*/  ISETP.GE.AND P1, PT, R10, R6, PT ;  /* 0x000000060a00720c */ /* 0x000fe40003f26270 */
[----:B------:R-:W-:Y:S02]  /*7f90*/  CS2R R10, SRZ ;  /* 0x00000000000a7805 */ /* 0x000fe4000001ff00 */
[----:B--2---:R-:W-:Y:S02]  /*7fa0*/  LEA.HI R52, R53, R53, RZ, 0x1 ;  /* 0x0000003535347211 */ /* 0x004fe400078f08ff */
[----:B------:R-:W-:-:S04]  /*7fb0*/  VIMNMX R109, R109, 0xc0, PT ;  /* 0x000000c06d6d7848 */ /* 0x000fc80003fe0100 */
[----:B------:R-:W-:-:S03]  /*7fc0*/  ISETP.GE.AND P0, PT, R144, R109, PT ;  /* 0x0000006d9000720c */ /* 0x000fc60003f06270 */
[----:B------:R-:W-:Y:S10]  /*7fd0*/  @P1 BRA `(.L_x_2416) ;  /* 0x0000000400341947 */ /* 0x000ff40003800000 */
        /* <DEDUP_REMOVED lines=8> */
[----:B------:R-:W-:Y:S01]  /*8060*/  CS2R R30, SRZ ;  /* 0x00000000001e7805 */ /* 0x000fe2000001ff00 */
[----:B------:R-:W-:Y:S01]  /*8070*/  ULDC.64 UR6, c[0x0][0x208] ;  /* 0x0000820000067ab9 */ /* 0x000fe20000000a00 */
[----:B------:R-:W-:Y:S02]  /*8080*/  CS2R R38, SRZ ;  /* 0x0000000000267805 */ /* 0x000fe4000001ff00 */
[----:B------:R-:W-:Y:S02]  /*8090*/  CS2R R34, SRZ ;  /* 0x0000000000227805 */ /* 0x000fe4000001ff00 */
[----:B------:R-:W-:Y:S02]  /*80a0*/  CS2R R28, SRZ ;  /* 0x00000000001c7805 */ /* 0x000fe4000001ff00 */
[----:B------:R-:W-:Y:S02]  /*80b0*/  CS2R R26, SRZ ;  /* 0x00000000001a7805 */ /* 0x000fe4000001ff00 */
[----:B------:R-:W-:-:S02]  /*80c0*/  CS2R R24, SRZ ;  /* 0x0000000000187805 */ /* 0x000fc4000001ff00 */
        /* <DEDUP_REMOVED lines=18> */
[----:B------:R-:W-:Y:S02]  /*81f0*/  SHF.R.S32.HI R11, RZ, 0x1f, R41 ;  /* 0x0000001fff0b7819 */ /* 0x000fe40000011429 */
[----:B------:R-:W-:Y:S01]  /*8200*/  @!P3 IADD3 R50, P5, R0, R49, RZ ;  /* 0x000000310032b210 */ /* 0x000fe20007fbe0ff */
[----:B------:R-:W-:Y:S01]  /*8210*/  @!P3 IMAD.X R49, R5, 0x1, R10, P4 ;  /* 0x000000010531b824 */ /* 0x000fe200020e060a */
[-C--:B------:R-:W-:Y:S02]  /*8220*/  @!P2 IADD3 R44, P4, R4, R45.reuse, RZ ;  /* 0x0000002d042ca210 */ /* 0x080fe40007f9e0ff */
[----:B0-----:R-:W-:Y:S01]  /*8230*/  SHF.L.U64.HI R6, R41, 0x1, R11 ;  /* 0x0000000129067819 */ /* 0x001fe2000001020b */
[----:B------:R-:W-:Y:S01]  /*8240*/  IMAD.SHL.U32 R7, R40, 0x2, RZ ;  /* 0x0000000228077824 */ /* 0x000fe200078e00ff */
[----:B------:R-:W-:Y:S01]  /*8250*/  SHF.R.S32.HI R12, RZ, 0x1f, R40 ;  /* 0x0000001fff0c7819 */ /* 0x000fe20000011428 */
[----:B------:R-:W-:Y:S01]  /*8260*/  @!P3 IMAD.X R51, R3, 0x1, R10, P5 ;  /* 0x000000010333b824 */ /* 0x000fe200028e060a */
[----:B------:R-:W-:Y:S01]  /*8270*/  @!P2 IADD3 R46, P5, R0, R45, RZ ;  /* 0x0000002d002ea210 */ /* 0x000fe20007fbe0ff */
[----:B------:R-:W-:Y:S01]  /*8280*/  @!P2 IMAD.X R45, R5, 0x1, R6, P4 ;  /* 0x00000001052da824 */ /* 0x000fe200020e0606 */
[----:B------:R-:W-:Y:S01]  /*8290*/  SHF.L.U64.HI R12, R40, 0x1, R12 ;  /* 0x00000001280c7819 */ /* 0x000fe2000001020c */
[----:B------:R-:W-:Y:S01]  /*82a0*/  IMAD.SHL.U32 R13, R14, 0x2, RZ ;  /* 0x000000020e0d7824 */ /* 0x000fe200078e00ff */
[-C--:B------:R-:W-:Y:S01]  /*82b0*/  @!P1 IADD3 R42, P4, R0, R7.reuse, RZ ;  /* 0x00000007002a9210 */ /* 0x080fe20007f9e0ff */
[C---:B------:R-:W-:Y:S01]  /*82c0*/  @!P2 IMAD.X R47, R3.reuse, 0x1, R6, P5 ;  /* 0x00000001032fa824 */ /* 0x040fe200028e0606 */
[----:B------:R-:W-:Y:S01]  /*82d0*/  ISETP.GE.AND P5, PT, R20, UR4, PT ;  /* 0x0000000414007c0c */ /* 0x000fe2000bfa6270 */
[----:B------:R-:W5:Y:S02]  /*82e0*/  @!P3 LD.E.64 R28, desc[UR6][R50.64] ;  /* 0x00000006321cb980 */ /* 0x000f64000c101b00 */
[--C-:B------:R-:W-:Y:S01]  /*82f0*/  @!P1 IMAD.X R43, R3, 0x1, R12.reuse, P4 ;  /* 0x00000001032b9824 */ /* 0x100fe200020e060c */
[----:B------:R-:W-:Y:S01]  /*8300*/  @!P1 IADD3 R6, P4, R4, R7, RZ ;  /* 0x0000000704069210 */ /* 0x000fe20007f9e0ff */
[----:B------:R-:W5:Y:S04]  /*8310*/  @!P3 LD.E.64 R26, desc[UR6][R48.64] ;  /* 0x00000006301ab980 */ /* 0x000f68000c101b00 */
[----:B------:R-:W-:Y:S01]  /*8320*/  @!P1 IMAD.X R7, R5, 0x1, R12, P4 ;  /* 0x0000000105079824 */ /* 0x000fe200020e060c */
[----:B------:R-:W-:Y:S01]  /*8330*/  ISETP.GE.AND P4, PT, R14, UR4, PT ;  /* 0x000000040e007c0c */ /* 0x000fe2000bf86270 */
[----:B------:R-:W5:Y:S02]  /*8340*/  @!P2 LD.E.64 R24, desc[UR6][R46.64] ;  /* 0x000000062e18a980 */ /* 0x000f64000c101b00 */
[----:B------:R-:W-:-:S02]  /*8350*/  @!P5 IMAD.MOV.U32 R8, RZ, RZ, R0 ;  /* 0x000000ffff08d224 */ /* 0x000fc400078e0000 */
        /* <DEDUP_REMOVED lines=19> */
[----:B------:R0:W5:Y:S04]  /*8490*/  @!P4 LD.E.64 R10, desc[UR6][R40.64] ;  /* 0x00000006280ac980 */ /* 0x000168000c101b00 */
[----:B------:R0:W5:Y:S02]  /*84a0*/  @!P4 LD.E.64 R8, desc[UR6][R4.64] ;  /* 0x000000060408c980 */ /* 0x000164000c101b00 */
.L_x_2416:
[----:B------:R-:W-:Y:S05]  /*84b0*/  BSYNC B1 ;  /* 0x0000000000017941 */ /* 0x000fea0003800000 */
.L_x_2415:
[----:B-----5:R-:W-:Y:S01]  /*84c0*/  IMAD.MOV.U32 R3, RZ, RZ, R35 ;  /* 0x000000ffff037224 */ /* 0x020fe200078e0023 */
[----:B------:R-:W-:Y:S01]  /*84d0*/  LOP3.LUT R52, R52, 0xfffffffe, RZ, 0xc0, !PT ;  /* 0xfffffffe34347812 */ /* 0x000fe200078ec0ff */
[----:B0-----:R-:W-:Y:S01]  /*84e0*/  IMAD.MOV.U32 R4, RZ, RZ, R30 ;  /* 0x000000ffff047224 */ /* 0x001fe200078e001e */
[----:B------:R-:W-:Y:S01]  /*84f0*/  BSSY B1, `(.L_x_2417) ;  /* 0x000002a000017945 */ /* 0x000fe20003800000 */
[----:B---3--:R-:W-:Y:S02]  /*8500*/  IMAD.MOV.U32 R0, RZ, RZ, R34 ;  /* 0x000000ffff007224 */ /* 0x008fe400078e0022 */
[----:B----4-:R-:W-:Y:S01]  /*8510*/  IMAD.MOV.U32 R5, RZ, RZ, R27 ;  /* 0x000000ffff057224 */ /* 0x010fe200078e001b */
        /* <DEDUP_REMOVED lines=12> */
[----:B------:R-:W-:-:S02]  /*85e0*/  IMAD.MOV.U32 R4, RZ, RZ, R21 ;  /* 0x000000ffff047224 */ /* 0x000fc400078e0015 */
[----:B------:R-:W-:-:S03]  /*85f0*/  IMAD.MOV.U32 R6, RZ, RZ, R13 ;  /* 0x000000ffff067224 */ /* 0x000fc600078e000d */
[----:B------:R-:W-:Y:S01]  /*8600*/  PRMT R44, R0, 0x5410, R4 ;  /* 0x00005410002c7816 */ /* 0x000fe20000000004 */
[----:B------:R-:W-:Y:S01]  /*8610*/  IMAD.MOV.U32 R0, RZ, RZ, R8 ;  /* 0x000000ffff007224 */ /* 0x000fe200078e0008 */
[----:B------:R-:W-:Y:S01]  /*8620*/  PRMT R42, R5, 0x5410, R6 ;  /* 0x00005410052a7816 */ /* 0x000fe20000000006 */
[----:B------:R-:W-:Y:S02]  /*8630*/  IMAD.MOV.U32 R4, RZ, RZ, R9 ;  /* 0x000000ffff047224 */ /* 0x000fe400078e0009 */
        /* <DEDUP_REMOVED lines=21> */
.L_x_2673:
[----:B------:R-:W-:Y:S05]  /*8790*/  BSYNC B1 ;  /* 0x0000000000017941 */ /* 0x000fea0003800000 */
.L_x_2417:
        /* <DEDUP_REMOVED lines=28> */
[--C-:B------:R-:W-:Y:S01]  /*8960*/  SHF.R.U64 R55, R38, 0x10, R39.reuse ;  /* 0x0000001026377819 */ /* 0x100fe20000001227 */
[--C-:B------:R-:W-:Y:S01]  /*8970*/  HADD2.F32 R38, -RZ, R48.reuse.H1_H1 ;  /* 0x30000030ff267230 */ /* 0x100fe20000004100 */
[----:B------:R-:W-:Y:S01]  /*8980*/  SHF.R.U32.HI R39, RZ, 0x10, R39 ;  /* 0x00000010ff277819 */ /* 0x000fe20000011627 */
[----:B------:R-:W-:Y:S01]  /*8990*/  HADD2.F32 R48, -RZ, R48.H0_H0 ;  /* 0x20000030ff307230 */ /* 0x000fe20000004100 */
[--C-:B------:R-:W-:Y:S02]  /*89a0*/  SHF.R.U32.HI R49, RZ, 0x10, R35.reuse ;  /* 0x00000010ff317819 */ /* 0x100fe40000011623 */
[----:B------:R-:W-:Y:S01]  /*89b0*/  SHF.R.U64 R53, R34, 0x10, R35 ;  /* 0x0000001022357819 */ /* 0x000fe20000001223 */
[----:B------:R-:W-:Y:S02]  /*89c0*/  HADD2.F32 R39, -RZ, R39.H0_H0 ;  /* 0x20000027ff277230 */ /* 0x000fe40000004100 */
[----:B------:R-:W-:-:S02]  /*89d0*/  HADD2.F32 R49, -RZ, R49.H0_H0 ;  /* 0x20000031ff317230 */ /* 0x000fc40000004100 */
[--C-:B0-----:R-:W-:Y:S02]  /*89e0*/  HADD2.F32 R36, -RZ, R7.reuse.H0_H0 ;  /* 0x20000007ff247230 */ /* 0x101fe40000004100 */
[----:B------:R-:W-:Y:S02]  /*89f0*/  HADD2.F32 R37, -RZ, R7.H1_H1 ;  /* 0x30000007ff257230 */ /* 0x000fe40000004100 */
[--C-:B------:R-:W-:Y:S02]  /*8a00*/  HADD2.F32 R7, -RZ, R4.reuse.H0_H0 ;  /* 0x20000004ff077230 */ /* 0x100fe40000004100 */
[----:B------:R-:W-:Y:S02]  /*8a10*/  HADD2.F32 R4, -RZ, R4.H1_H1 ;  /* 0x30000004ff047230 */ /* 0x000fe40000004100 */
[C---:B------:R-:W-:Y:S01]  /*8a20*/  FMUL.FTZ R52, R37.reuse, R39 ;  /* 0x0000002725347220 */ /* 0x040fe20000410000 */
[----:B------:R-:W-:Y:S01]  /*8a30*/  FMUL.FTZ R51, R37, R49 ;  /* 0x0000003125337220 */ /* 0x000fe20000410000 */
[----:B------:R-:W-:-:S02]  /*8a40*/  HADD2.F32 R34, -RZ, R6.H0_H0 ;  /* 0x20000006ff227230 */ /* 0x000fc40000004100 */
[----:B------:R-:W-:Y:S01]  /*8a50*/  FMUL.FTZ R50, R4, R48 ;  /* 0x0000003004327220 */ /* 0x000fe20000410000 */
[----:B------:R-:W-:Y:S01]  /*8a60*/  FFMA.FTZ R54, R36, R49, R52 ;  /* 0x0000003124367223 */ /* 0x000fe20000010034 */
[----:B------:R-:W-:Y:S02]  /*8a70*/  HADD2.F32 R35, -RZ, R6.H1_H1 ;  /* 0x30000006ff237230 */ /* 0x000fe40000004100 */
[-C--:B------:R-:W-:Y:S01]  /*8a80*/  FMUL.FTZ R52, R4, R38.reuse ;  /* 0x0000002604347220 */ /* 0x080fe20000410000 */
[C---:B------:R-:W-:Y:S01]  /*8a90*/  FFMA.FTZ R50, R7.reuse, R38, -R50 ;  /* 0x0000002607327223 */ /* 0x040fe20000010832 */
[--C-:B------:R-:W-:Y:S02]  /*8aa0*/  HADD2.F32 R6, -RZ, R5.reuse.H0_H0 ;  /* 0x20000005ff067230 */ /* 0x100fe40000004100 */
[----:B------:R-:W-:Y:S01]  /*8ab0*/  FFMA.FTZ R51, R36, R39, -R51 ;  /* 0x0000002724337223 */ /* 0x000fe20000010833 */
[----:B------:R-:W-:Y:S02]  /*8ac0*/  HADD2.F32 R38, -RZ, R56.H0_H0 ;  /* 0x20000038ff267230 */ /* 0x000fe40000004100 */
[----:B------:R-:W-:Y:S01]  /*8ad0*/  FFMA.FTZ R39, R7, R48, R52 ;  /* 0x0000003007277223 */ /* 0x000fe20000010034 */
[----:B------:R-:W-:-:S02]  /*8ae0*/  HADD2.F32 R5, -RZ, R5.H1_H1 ;  /* 0x30000005ff057230 */ /* 0x000fc40000004100 */
[----:B------:R-:W-:Y:S02]  /*8af0*/  HADD2.F32 R36, -RZ, R57.H1_H1 ;  /* 0x30000039ff247230 */ /* 0x000fe40000004100 */
[C---:B------:R-:W-:Y:S01]  /*8b00*/  FMUL.FTZ R49, R35.reuse, R38 ;  /* 0x0000002623317220 */ /* 0x040fe20000410000 */
[----:B------:R-:W-:Y:S02]  /*8b10*/  HADD2.F32 R37, -RZ, R53.H0_H0 ;  /* 0x20000035ff257230 */ /* 0x000fe40000004100 */
[----:B------:R-:W-:Y:S02]  /*8b20*/  HADD2.F32 R4, -RZ, R55.H0_H0 ;  /* 0x20000037ff047230 */ /* 0x000fe40000004100 */
[-C--:B------:R-:W-:Y:S01]  /*8b30*/  FMUL.FTZ R35, R35, R36.reuse ;  /* 0x0000002423237220 */ /* 0x080fe20000410000 */
[C---:B------:R-:W-:Y:S01]  /*8b40*/  FFMA.FTZ R49, R34.reuse, R36, -R49 ;  /* 0x0000002422317223 */ /* 0x040fe20000010831 */
[C---:B------:R-:W-:Y:S01]  /*8b50*/  FMUL.FTZ R7, R5.reuse, R37 ;  /* 0x0000002505077220 */ /* 0x040fe20000410000 */
[----:B------:R-:W-:Y:S01]  /*8b60*/  FMUL.FTZ R48, R5, R4 ;  /* 0x0000000405307220 */ /* 0x000fe20000410000 */
[----:B------:R-:W-:-:S02]  /*8b70*/  FFMA.FTZ R34, R34, R38, R35 ;  /* 0x0000002622227223 */ /* 0x000fc40000010023 */
[----:B------:R-:W-:Y:S01]  /*8b80*/  FFMA.FTZ R5, R6, R4, -R7 ;  /* 0x0000000406057223 */ /* 0x000fe20000010807 */
[----:B------:R-:W-:Y:S01]  /*8b90*/  F2FP.F16.F32.PACK_AB R7, R54, R51 ;  /* 0x000000333607723e */ /* 0x000fe200000000ff */
[----:B------:R-:W-:Y:S01]  /*8ba0*/  FFMA.FTZ R48, R6, R37, R48 ;  /* 0x0000002506307223 */ /* 0x000fe20000010030 */
[----:B------:R-:W-:Y:S02]  /*8bb0*/  F2FP.F16.F32.PACK_AB R4, R39, R50 ;  /* 0x000000322704723e */ /* 0x000fe400000000ff */
[----:B------:R-:W-:Y:S02]  /*8bc0*/  F2FP.F16.F32.PACK_AB R6, R34, R49 ;  /* 0x000000312206723e */ /* 0x000fe400000000ff */
[----:B------:R-:W-:-:S05]  /*8bd0*/  F2FP.F16.F32.PACK_AB R5, R48, R5 ;  /* 0x000000053005723e */ /* 0x000fca00000000ff */
[----:B------:R0:W-:Y:S02]  /*8be0*/  STS.128 [R3+0xda00], R4 ;  /* 0x00da000403007388 */ /* 0x0001e40000000c00 */
.L_x_2421:
[----:B------:R-:W-:Y:S05]  /*8bf0*/  BSYNC B1 ;  /* 0x0000000000017941 */ /* 0x000fea0003800000 */
.L_x_2420:
[----:B------:R-:W-:Y:S01]  /*8c00*/  BSSY B1, `(.L_x_2422) ;  /* 0x000002d000017945 */ /* 0x000fe20003800000 */
[----:B------:R-:W-:-:S03]  /*8c10*/  @P0 VIADD R0, R3, 0xffffffe0 ;  /* 0xffffffe003000836 */ /* 0x000fc60000000000 */
[----:B------:R-:W-:Y:S05]  /*8c20*/  @P1 BRA `(.L_x_2423) ;  /* 0x0000000000a81947 */ /* 0x000fea0003800000 */
[----:B0-----:R-:W0:Y:S01]  /*8c30*/  LDS.128 R4, [R0+0xda00] ;  /* 0x00da000000047984 */ /* 0x001e220000000c00 */
[----:B------:R-:W-:Y:S01]  /*8c40*/  SHF.R.U32.HI R35, RZ, 0x10, R33 ;  /* 0x00000010ff237819 */ /* 0x000fe20000011621 */
[----:B------:R-:W-:Y:S01]  /*8c50*/  HADD2.F32 R36, -RZ, R56.H1_H1 ;  /* 0x30000038ff247230 */ /* 0x000fe20000004100 */
        /* <DEDUP_REMOVED lines=20> */
[----:B------:R-:W-:Y:S02]  /*8da0*/  HADD2.F32 R34, -RZ, R57.H0_H0 ;  /* 0x20000039ff227230 */ /* 0x000fe40000004100 */
[----:B------:R-:W-:Y:S01]  /*8db0*/  FFMA.FTZ R35, R7, R36, R48 ;  /* 0x0000002407237223 */ /* 0x000fe20000010030 */
[----:B------:R-:W-:Y:S02]  /*8dc0*/  HADD2.F32 R5, -RZ, R5.H1_H1 ;  /* 0x30000005ff057230 */ /* 0x000fe40000004100 */
[----:B------:R-:W-:-:S02]  /*8dd0*/  HADD2.F32 R32, -RZ, R58.H1_H1 ;  /* 0x3000003aff207230 */ /* 0x000fc40000004100 */
        /* <DEDUP_REMOVED lines=15> */
.L_x_2423:
[----:B------:R-:W-:Y:S05]  /*8ed0*/  BSYNC B1 ;  /* 0x0000000000017941 */ /* 0x000fea0003800000 */
.L_x_2422:
        /* <DEDUP_REMOVED lines=44> */
.L_x_2425:
[----:B------:R-:W-:Y:S05]  /*91a0*/  BSYNC B1 ;  /* 0x0000000000017941 */ /* 0x000fea0003800000 */
.L_x_2424:
        /* <DEDUP_REMOVED lines=44> */
.L_x_2427:
[----:B------:R-:W-:Y:S05]  /*9470*/  BSYNC B1 ;  /* 0x0000000000017941 */ /* 0x000fea0003800000 */
.L_x_2426:
        /* <DEDUP_REMOVED lines=44> */
.L_x_2429:
[----:B------:R-:W-:Y:S05]  /*9740*/  BSYNC B1 ;  /* 0x0000000000017941 */ /* 0x000fea0003800000 */
.L_x_2428:
        /* <DEDUP_REMOVED lines=44> */
.L_x_2413:
        /* <DEDUP_REMOVED lines=30> */
[----:B------:R-:W1:Y:S04]  /*9bf0*/  SHFL.IDX PT, R3, R13, RZ, 0x1e1f ;  /* 0x001e1fff0d037589 */ /* 0x000e6800000e0000 */
[----:B------:R-:W2:Y:S04]  /*9c00*/  SHFL.IDX PT, R0, R0, RZ, 0x1e1f ;  /* 0x001e1fff00007589 */ /* 0x000ea800000e0000 */
[----:B------:R-:W3:Y:S04]  /*9c10*/  SHFL.IDX PT, R5, R5, RZ, 0x1e1f ;  /* 0x001e1fff05057589 */ /* 0x000ee800000e0000 */
[----:B0-----:R0:W4:Y:S01]  /*9c20*/  SHFL.IDX PT, R14, R4, RZ, 0x1e1f ;  /* 0x001e1fff040e7589 */ /* 0x00112200000e0000 */
[----:B-1----:R-:W-:-:S02]  /*9c30*/  IMAD.MOV.U32 R21, RZ, RZ, R3 ;  /* 0x000000ffff157224 */ /* 0x002fc400078e0003 */
[----:B0-2---:R-:W-:-:S07]  /*9c40*/  IMAD.MOV.U32 R20, RZ, RZ, R0 ;  /* 0x000000ffff147224 */ /* 0x005fce00078e0000 */
.L_x_2679:
[----:B------:R-:W2:Y:S04]  /*9c50*/  LDL R0, [R1+0x34] ;  /* 0x0000340001007983 */ /* 0x000ea80000100800 */
[----:B------:R-:W5:Y:S01]  /*9c60*/  LDL R37, [R1+0xac] ;  /* 0x0000ac0001257983 */ /* 0x000f620000100800 */
[----:B------:R-:W-:Y:S01]  /*9c70*/  BSSY B1, `(.L_x_2431) ;  /* 0x0000042000017945 */ /* 0x000fe20003800000 */
[----:B----4-:R-:W-:Y:S01]  /*9c80*/  IMAD.MOV.U32 R38, RZ, RZ, R14 ;  /* 0x000000ffff267224 */ /* 0x010fe200078e000e */
[----:B------:R-:W-:Y:S01]  /*9c90*/  CS2R R6, SRZ ;  /* 0x0000000000067805 */ /* 0x000fe2000001ff00 */
[----:B---3--:R-:W-:Y:S01]  /*9ca0*/  IMAD.MOV.U32 R39, RZ, RZ, R5 ;  /* 0x000000ffff277224 */ /* 0x008fe200078e0005 */
        /* <DEDUP_REMOVED lines=9> */
[----:B--2---:R-:W-:-:S04]  /*9d40*/  IMAD R25, R0, R25, RZ ;  /* 0x0000001900197224 */ /* 0x004fc800078e02ff */
[----:B------:R-:W-:Y:S01]  /*9d50*/  IMAD R109, R109, -0xc0, R25 ;  /* 0xffffff406d6d7824 */ /* 0x000fe200078e0219 */
[----:B------:R-:W-:Y:S02]  /*9d60*/  ISETP.GE.AND P1, PT, R10, R25, PT ;  /* 0x000000190a00720c */ /* 0x000fe40003f26270 */
[----:B------:R-:W-:Y:S02]  /*9d70*/  CS2R R10, SRZ ;  /* 0x00000000000a7805 */ /* 0x000fe4000001ff00 */
[----:B-----5:R-:W-:Y:S02]  /*9d80*/  LEA.HI R0, R37, R37, RZ, 0x1 ;  /* 0x0000002525007211 */ /* 0x020fe400078f08ff */
[----:B------:R-:W-:Y:S02]  /*9d90*/  CS2R R24, SRZ ;  /* 0x0000000000187805 */ /* 0x000fe4000001ff00 */
[----:B------:R-:W-:-:S04]  /*9da0*/  VIMNMX R109, R109, 0xc0, PT ;  /* 0x000000c06d6d7848 */ /* 0x000fc80003fe0100 */
[----:B------:R-:W-:Y:S01]  /*9db0*/  ISETP.GE.AND P0, PT, R144, R109, PT ;  /* 0x0000006d9000720c */ /* 0x000fe20003f06270 */
[----:B------:R-:W-:-:S12]  /*9dc0*/  @P1 BRA `(.L_x_2432) ;  /* 0x0000000000b01947 */ /* 0x000fd80003800000 */
        /* <DEDUP_REMOVED lines=10> */
[----:B------:R-:W-:Y:S01]  /*9e70*/  ISETP.GE.AND P3, PT, R4, UR4, PT ;  /* 0x0000000404007c0c */ /* 0x000fe2000bf66270 */
[----:B------:R-:W-:Y:S01]  /*9e80*/  ULDC.64 UR6, c[0x0][0x208] ;  /* 0x0000820000067ab9 */ /* 0x000fe20000000a00 */
[----:B------:R-:W-:Y:S02]  /*9e90*/  CS2R R28, SRZ ;  /* 0x00000000001c7805 */ /* 0x000fe4000001ff00 */
[----:B------:R-:W-:Y:S01]  /*9ea0*/  CS2R R30, SRZ ;  /* 0x00000000001e7805 */ /* 0x000fe2000001ff00 */
[----:B------:R-:W-:Y:S01]  /*9eb0*/  @!P1 IMAD.WIDE R12, R22, 0x2, R20 ;  /* 0x00000002160c9825 */ /* 0x000fe200078e0214 */
[----:B------:R-:W-:-:S02]  /*9ec0*/  CS2R R10, SRZ ;  /* 0x00000000000a7805 */ /* 0x000fc4000001ff00 */
[----:B------:R-:W-:Y:S02]  /*9ed0*/  CS2R R32, SRZ ;  /* 0x0000000000207805 */ /* 0x000fe4000001ff00 */
[----:B------:R-:W-:Y:S02]  /*9ee0*/  CS2R R34, SRZ ;  /* 0x0000000000227805 */ /* 0x000fe4000001ff00 */
[----:B------:R-:W-:Y:S01]  /*9ef0*/  CS2R R14, SRZ ;  /* 0x00000000000e7805 */ /* 0x000fe2000001ff00 */
[----:B------:R0:W5:Y:S02]  /*9f00*/  @!P1 LD.E.128 R24, desc[UR6][R12.64] ;  /* 0x000000060c189980 */ /* 0x000164000c101d00 */
[----:B0-----:R-:W-:Y:S01]  /*9f10*/  CS2R R12, SRZ ;  /* 0x00000000000c7805 */ /* 0x001fe2000001ff00 */
[C---:B--2---:R-:W-:Y:S02]  /*9f20*/  IMAD.IADD R5, R40.reuse, 0x1, R43 ;  /* 0x0000000128057824 */ /* 0x044fe400078e022b */
        /* <DEDUP_REMOVED lines=22> */
.L_x_2432:
[----:B------:R-:W-:Y:S05]  /*a090*/  BSYNC B1 ;  /* 0x0000000000017941 */ /* 0x000fea0003800000 */
.L_x_2431:
[----:B------:R-:W-:Y:S01]  /*a0a0*/  LOP3.LUT R0, R0, 0xfffffffe, RZ, 0xc0, !PT ;  /* 0xfffffffe00007812 */ /* 0x000fe200078ec0ff */
[----:B-----5:R-:W-:Y:S01]  /*a0b0*/  IMAD.MOV.U32 R3, RZ, RZ, R4 ;  /* 0x000000ffff037224 */ /* 0x020fe200078e0004 */
[----:B------:R-:W-:Y:S01]  /*a0c0*/  BSSY B1, `(.L_x_2433) ;  /* 0x000002c000017945 */ /* 0x000fe20003800000 */
[----:B0-----:R-:W-:Y:S02]  /*a0d0*/  IMAD.MOV.U32 R21, RZ, RZ, R6 ;  /* 0x000000ffff157224 */ /* 0x001fe400078e0006 */
[----:B------:R-:W-:Y:S02]  /*a0e0*/  IMAD.IADD R0, R37, 0x1, -R0 ;  /* 0x0000000125007824 */ /* 0x000fe400078e0a00 */
        /* <DEDUP_REMOVED lines=41> */
.L_x_2680:
[----:B------:R-:W-:Y:S05]  /*a380*/  BSYNC B1 ;  /* 0x0000000000017941 */ /* 0x000fea0003800000 */
.L_x_2433:
        /* <DEDUP_REMOVED lines=22> */
[----:B------:R-:W-:Y:S01]  /*a4f0*/  SHF.R.U32.HI R57, RZ, 0x10, R25 ;  /* 0x00000010ff397819 */ /* 0x000fe20000011619 */
[----:B------:R-:W-:Y:S01]  /*a500*/  IMAD.IADD R36, R70, 0x1, R20 ;  /* 0x0000000146247824 */ /* 0x000fe200078e0214 */
[----:B------:R-:W-:Y:S01]  /*a510*/  SHF.R.U32.HI R61, RZ, 0x10, R7 ;  /* 0x00000010ff3d7819 */ /* 0x000fe20000011607 */
[----:B------:R-:W-:Y:S01]  /*a520*/  HADD2.F32 R60, -RZ, R60.H0_H0 ;  /* 0x2000003cff3c7230 */ /* 0x000fe20000004100 */
[----:B------:R-:W-:-:S04]  /*a530*/  LEA.HI R0, R3, R0, RZ, 0x1d ;  /* 0x0000000003007211 */ /* 0x000fc800078fe8ff */
        /* <DEDUP_REMOVED lines=30> */
[----:B------:R-:W-:Y:S01]  /*a720*/  FMUL.FTZ R64, R37, R60 ;  /* 0x0000003c25407220 */ /* 0x000fe20000410000 */
[----:B------:R-:W-:-:S02]  /*a730*/  HADD2.F32 R54, -RZ, R42.H0_H0 ;  /* 0x2000002aff367230 */ /* 0x000fc40000004100 */
[C---:B------:R-:W-:Y:S01]  /*a740*/  FFMA.FTZ R6, R25.reuse, R56, -R58 ;  /* 0x0000003819067223 */ /* 0x040fe2000001083a */
[----:B------:R-:W-:Y:S02]  /*a750*/  HADD2.F32 R58, -RZ, R57.H0_H0 ;  /* 0x20000039ff3a7230 */ /* 0x000fe40000004100 */
[----:B------:R-:W-:Y:S01]  /*a760*/  FFMA.FTZ R25, R25, R59, R62 ;  /* 0x0000003b19197223 */ /* 0x000fe2000001003e */
[----:B------:R-:W-:Y:S02]  /*a770*/  HADD2.F32 R57, -RZ, R63.H0_H0 ;  /* 0x2000003fff397230 */ /* 0x000fe40000004100 */
[----:B------:R-:W-:Y:S02]  /*a780*/  HADD2.F32 R56, -RZ, R65.H1_H1 ;  /* 0x30000041ff387230 */ /* 0x000fe40000004100 */
[-C--:B------:R-:W-:Y:S01]  /*a790*/  FMUL.FTZ R66, R37, R58.reuse ;  /* 0x0000003a25427220 */ /* 0x080fe20000410000 */
[----:B------:R-:W-:Y:S01]  /*a7a0*/  FFMA.FTZ R37, R53, R58, -R64 ;  /* 0x0000003a35257223 */ /* 0x000fe20000010840 */
[----:B------:R-:W-:Y:S01]  /*a7b0*/  FMUL.FTZ R59, R41, R57 ;  /* 0x00000039293b7220 */ /* 0x000fe20000410000 */
[----:B------:R-:W-:-:S02]  /*a7c0*/  HADD2.F32 R55, -RZ, R43.H0_H0 ;  /* 0x2000002bff377230 */ /* 0x000fc40000004100 */
[-C--:B------:R-:W-:Y:S01]  /*a7d0*/  FMUL.FTZ R62, R41, R56.reuse ;  /* 0x00000038293e7220 */ /* 0x080fe20000410000 */
[----:B------:R-:W-:Y:S02]  /*a7e0*/  HADD2.F32 R58, -RZ, R63.H1_H1 ;  /* 0x3000003fff3a7230 */ /* 0x000fe40000004100 */
[C---:B------:R-:W-:Y:S01]  /*a7f0*/  FFMA.FTZ R59, R52.reuse, R56, -R59 ;  /* 0x00000038343b7223 */ /* 0x040fe2000001083b */
[----:B------:R-:W-:Y:S02]  /*a800*/  HADD2.F32 R41, -RZ, R67.H0_H0 ;  /* 0x20000043ff297230 */ /* 0x000fe40000004100 */
[----:B------:R-:W-:Y:S01]  /*a810*/  FFMA.FTZ R62, R52, R57, R62 ;  /* 0x00000039343e7223 */ /* 0x000fe2000001003e */
[----:B------:R-:W-:Y:S02]  /*a820*/  HADD2.F32 R56, -RZ, R65.H0_H0 ;  /* 0x20000041ff387230 */ /* 0x000fe40000004100 */
[----:B------:R-:W-:Y:S01]  /*a830*/  FFMA.FTZ R66, R53, R60, R66 ;  /* 0x0000003c35427223 */ /* 0x000fe20000010042 */
[----:B------:R-:W-:-:S02]  /*a840*/  HADD2.F32 R52, -RZ, R67.H1_H1 ;  /* 0x30000043ff347230 */ /* 0x000fc40000004100 */
[C---:B------:R-:W-:Y:S01]  /*a850*/  FMUL.FTZ R60, R54.reuse, R58 ;  /* 0x0000003a363c7220 */ /* 0x040fe20000410000 */
[-C--:B------:R-:W-:Y:S01]  /*a860*/  FMUL.FTZ R64, R54, R41.reuse ;  /* 0x0000002936407220 */ /* 0x080fe20000410000 */
[C---:B------:R-:W-:Y:S01]  /*a870*/  FMUL.FTZ R68, R55.reuse, R56 ;  /* 0x0000003837447220 */ /* 0x040fe20000410000 */
[----:B------:R-:W-:Y:S02]  /*a880*/  HADD2.F32 R43, -RZ, R43.H1_H1 ;  /* 0x3000002bff2b7230 */ /* 0x000fe40000004100 */
[----:B------:R-:W-:Y:S01]  /*a890*/  FMUL.FTZ R55, R55, R52 ;  /* 0x0000003437377220 */ /* 0x000fe20000410000 */
[----:B------:R-:W-:Y:S02]  /*a8a0*/  HADD2.F32 R54, -RZ, R61.H0_H0 ;  /* 0x2000003dff367230 */ /* 0x000fe40000004100 */
        /* <DEDUP_REMOVED lines=33> */
.L_x_2436:
[----:B------:R-:W-:Y:S05]  /*aac0*/  BSYNC B1 ;  /* 0x0000000000017941 */ /* 0x000fea0003800000 */
.L_x_2435:
[----:B------:R-:W-:Y:S04]  /*aad0*/  BSSY B1, `(.L_x_2437) ;  /* 0x000006d000017945 */ /* 0x000fe80003800000 */
[----:B------:R-:W-:Y:S05]  /*aae0*/  @P1 BRA `(.L_x_2438) ;  /* 0x0000000400ac1947 */ /* 0x000fea0003800000 */
[----:B0-----:R-:W2:Y:S04]  /*aaf0*/  LDL R0, [R1+0x6c] ;  /* 0x00006c0001007983 */ /* 0x001ea80000100800 */
[----:B------:R-:W2:Y:S01]  /*ab00*/  LDL.64 R4, [R1+0x50] ;  /* 0x0000500001047983 */ /* 0x000ea20000100a00 */
[----:B------:R-:W-:Y:S01]  /*ab10*/  SHF.R.U32.HI R41, RZ, 0x10, R29 ;  /* 0x00000010ff297819 */ /* 0x000fe2000001161d */
[----:B------:R-:W-:Y:S01]  /*ab20*/  HADD2.F32 R38, -RZ, R48.H1_H1 ;  /* 0x30000030ff267230 */ /* 0x000fe20000004100 */
[--C-:B------:R-:W-:Y:S01]  /*ab30*/  SHF.R.U32.HI R37, RZ, 0x10, R9.reuse ;  /* 0x00000010ff257819 */ /* 0x100fe20000011609 */
[--C-:B------:R-:W-:Y:S01]  /*ab40*/  HADD2.F32 R40, -RZ, R50.reuse.H1_H1 ;  /* 0x30000032ff287230 */ /* 0x100fe20000004100 */
[----:B------:R-:W-:Y:S01]  /*ab50*/  SHF.R.U64 R54, R8, 0x10, R9 ;  /* 0x0000001008367819 */ /* 0x000fe20000001209 */
[----:B------:R-:W-:Y:S01]  /*ab60*/  HADD2.F32 R50, -RZ, R50.H0_H0 ;  /* 0x20000032ff327230 */ /* 0x000fe20000004100 */
[--C-:B------:R-:W-:Y:S01]  /*ab70*/  SHF.R.U64 R8, R30, 0x10, R31.reuse ;  /* 0x000000101e087819 */ /* 0x100fe2000000121f */
[----:B------:R-:W-:Y:S01]  /*ab80*/  HADD2.F32 R37, -RZ, R37.H0_H0 ;  /* 0x20000025ff257230 */ /* 0x000fe20000004100 */
[----:B------:R-:W-:Y:S01]  /*ab90*/  SHF.R.U32.HI R55, RZ, 0x10, R31 ;  /* 0x00000010ff377819 */ /* 0x000fe2000001161f */
[----:B------:R-:W-:Y:S01]  /*aba0*/  HADD2.F32 R48, -RZ, R48.H0_H0 ;  /* 0x20000030ff307230 */ /* 0x000fe20000004100 */
[----:B------:R-:W-:-:S02]  /*abb0*/  SHF.R.U64 R53, R10, 0x10, R11 ;  /* 0x000000100a357819 */ /* 0x000fc4000000120b */
        /* <DEDUP_REMOVED lines=40> */
[--C-:B------:R-:W-:Y:S02]  /*ae40*/  HADD2.F32 R42, -RZ, R49.reuse.H0_H0 ;  /* 0x20000031ff2a7230 */ /* 0x100fe40000004100 */
[----:B------:R-:W-:Y:S01]  /*ae50*/  FFMA.FTZ R52, R9, R40, R52 ;  /* 0x0000002809347223 */ /* 0x000fe20000010034 */
[----:B------:R-:W-:Y:S02]  /*ae60*/  HADD2.F32 R38, -RZ, R49.H1_H1 ;  /* 0x30000031ff267230 */ /* 0x000fe40000004100 */
[-C--:B------:R-:W-:Y:S01]  /*ae70*/  FMUL.FTZ R9, R30, R29.reuse ;  /* 0x0000001d1e097220 */ /* 0x080fe20000410000 */
[----:B------:R-:W-:Y:S01]  /*ae80*/  FFMA.FTZ R40, R10, R29, -R41 ;  /* 0x0000001d0a287223 */ /* 0x000fe20000010829 */
[----:B------:R-:W-:Y:S01]  /*ae90*/  FMUL.FTZ R30, R31, R42 ;  /* 0x0000002a1f1e7220 */ /* 0x000fe20000410000 */
[----:B------:R-:W-:-:S02]  /*aea0*/  HADD2.F32 R36, -RZ, R27.H1_H1 ;  /* 0x3000001bff247230 */ /* 0x000fc40000004100 */
[----:B------:R-:W-:Y:S01]  /*aeb0*/  FFMA.FTZ R37, R10, R37, R9 ;  /* 0x000000250a257223 */ /* 0x000fe20000010009 */
[----:B------:R-:W-:Y:S02]  /*aec0*/  HADD2.F32 R29, -RZ, R43.H0_H0 ;  /* 0x2000002bff1d7230 */ /* 0x000fe40000004100 */
[-C--:B------:R-:W-:Y:S01]  /*aed0*/  FMUL.FTZ R31, R31, R38.reuse ;  /* 0x000000261f1f7220 */ /* 0x080fe20000410000 */
[----:B------:R-:W-:Y:S02]  /*aee0*/  HADD2.F32 R9, -RZ, R55.H0_H0 ;  /* 0x20000037ff097230 */ /* 0x000fe40000004100 */
[C---:B------:R-:W-:Y:S01]  /*aef0*/  FFMA.FTZ R38, R11.reuse, R38, -R30 ;  /* 0x000000260b267223 */ /* 0x040fe2000001081e */
[----:B------:R-:W-:Y:S02]  /*af00*/  HADD2.F32 R25, -RZ, R24.H0_H0 ;  /* 0x20000018ff197230 */ /* 0x000fe40000004100 */
[----:B------:R-:W-:Y:S01]  /*af10*/  FFMA.FTZ R31, R11, R42, R31 ;  /* 0x0000002a0b1f7223 */ /* 0x000fe2000001001f */
[----:B------:R-:W-:-:S02]  /*af20*/  HADD2.F32 R10, -RZ, R51.H0_H0 ;  /* 0x20000033ff0a7230 */ /* 0x000fc40000004100 */
[C---:B------:R-:W-:Y:S01]  /*af30*/  FMUL.FTZ R11, R36.reuse, R29 ;  /* 0x0000001d240b7220 */ /* 0x040fe20000410000 */
[-C--:B------:R-:W-:Y:S01]  /*af40*/  FMUL.FTZ R43, R36, R9.reuse ;  /* 0x00000009242b7220 */ /* 0x080fe20000410000 */
[----:B------:R-:W-:Y:S02]  /*af50*/  HADD2.F32 R27, -RZ, R26.H0_H0 ;  /* 0x2000001aff1b7230 */ /* 0x000fe40000004100 */
[C---:B------:R-:W-:Y:S01]  /*af60*/  FMUL.FTZ R36, R25.reuse, R50 ;  /* 0x0000003219247220 */ /* 0x040fe20000410000 */
[----:B------:R-:W-:Y:S02]  /*af70*/  HADD2.F32 R30, -RZ, R51.H1_H1 ;  /* 0x30000033ff1e7230 */ /* 0x000fe40000004100 */
[-C--:B------:R-:W-:Y:S01]  /*af80*/  FMUL.FTZ R25, R25, R10.reuse ;  /* 0x0000000a19197220 */ /* 0x080fe20000410000 */
[C---:B------:R-:W-:Y:S01]  /*af90*/  FFMA.FTZ R41, R28.reuse, R9, -R11 ;  /* 0x000000091c297223 */ /* 0x040fe2000001080b */
[----:B------:R-:W-:Y:S01]  /*afa0*/  FFMA.FTZ R42, R28, R29, R43 ;  /* 0x0000001d1c2a7223 */ /* 0x000fe2000001002b */
[----:B------:R-:W-:Y:S01]  /*afb0*/  FFMA.FTZ R36, R5, R10, -R36 ;  /* 0x0000000a05247223 */ /* 0x000fe20000010824 */
[----:B------:R-:W-:-:S02]  /*afc0*/  HADD2.F32 R24, -RZ, R24.H1_H1 ;  /* 0x30000018ff187230 */ /* 0x000fc40000004100 */
[----:B------:R-:W-:Y:S01]  /*afd0*/  FMUL.FTZ R28, R27, R48 ;  /* 0x000000301b1c7220 */ /* 0x000fe20000410000 */
[----:B------:R-:W-:Y:S02]  /*afe0*/  HADD2.F32 R26, -RZ, R26.H1_H1 ;  /* 0x3000001aff1a7230 */ /* 0x000fe40000004100 */
[----:B------:R-:W-:Y:S01]  /*aff0*/  FFMA.FTZ R25, R5, R50, R25 ;  /* 0x0000003205197223 */ /* 0x000fe20000010019 */
        /* <DEDUP_REMOVED lines=26> */
.L_x_2438:
[----:B------:R-:W-:Y:S05]  /*b1a0*/  BSYNC B1 ;  /* 0x0000000000017941 */ /* 0x000fea0003800000 */
.L_x_2437:
        /* <DEDUP_REMOVED lines=108> */
.L_x_2419:
[----:B------:R-:W-:Y:S05]  /*b870*/  BSYNC B0 ;  /* 0x0000000000007941 */ /* 0x000fea0003800000 */
.L_x_2412:
        /* <DEDUP_REMOVED lines=8> */
.L_x_2410:
[----:B0--3--:R-:W3:Y:S02]  /*b900*/  LDL R0, [R1+0x48] ;  /* 0x0000480001007983 */ /* 0x009ee40000100800 */
[----:B---3--:R-:W-:-:S13]  /*b910*/  ISETP.NE.AND P1, PT, R0, 0x3, PT ;  /* 0x000000030000780c */ /* 0x008fda0003f25270 */
[----:B------:R-:W-:Y:S05]  /*b920*/  @!P1 BRA `(.L_x_2439) ;  /* 0x0000000000049947 */ /* 0x000fea0003800000 */
[----:B------:R-:W-:Y:S01]  /*b930*/  BPT.TRAP 0x1 ;  /* 0x000000040000795c */ /* 0x000fe20000300000 */
.L_x_2439:
[----:B-12-4-:R-:W2:Y:S01]  /*b940*/  LDL R3, [R1+0x3c] ;  /* 0x00003c0001037983 */ /* 0x016ea20000100800 */
[----:B------:R-:W-:Y:S01]  /*b950*/  IMAD R0, R19, 0x8, R16 ;  /* 0x0000000813007824 */ /* 0x000fe200078e0210 */
[----:B--2---:R-:W-:-:S04]  /*b960*/  SHF.L.U32 R3, R3, 0x1f, RZ ;  /* 0x0000001f03037819 */ /* 0x004fc800000006ff */
[----:B------:R0:W1:Y:S01]  /*b970*/  SYNCS.PHASECHK.TRANS64.TRYWAIT P2, [R0+URZ+0x31c30], R3 ;  /* 0x031c3003000075a7 */ /* 0x000062000804017f */
[----:B------:R-:W-:Y:S05]  /*b980*/  @!P1 BRA `(.L_x_2440) ;  /* 0x0000000000049947 */ /* 0x000fea0003800000 */
[----:B------:R-:W-:Y:S01]  /*b990*/  BPT.TRAP 0x1 ;  /* 0x000000040000795c */ /* 0x000fe20000300000 */
.L_x_2440:
[----:B------:R-:W2:Y:S02]  /*b9a0*/  S2R R4, SR_TID.X ;  /* 0x0000000000047919 */ /* 0x000ea40000002100 */
[----:B--2---:R-:W-:-:S04]  /*b9b0*/  LOP3.LUT R4, R4, 0x7f, RZ, 0xc0, !PT ;  /* 0x0000007f04047812 */ /* 0x004fc800078ec0ff */
[----:B------:R-:W-:Y:S01]  /*b9c0*/  ISETP.NE.AND P0, PT, R4, RZ, PT ;  /* 0x000000ff0400720c */ /* 0x000fe20003f05270 */
[----:B-1----:R-:W-:-:S12]  /*b9d0*/  @P2 BRA `(.L_x_2441) ;  /* 0x0000000000082947 */ /* 0x002fd80003800000 */
[----:B------:R-:W1:Y:S02]  /*b9e0*/  SYNCS.PHASECHK.TRANS64.TRYWAIT P2, [R0+URZ+0x31c30], R3 ;  /* 0x031c3003000075a7 */ /* 0x000e64000804017f */
[----:B-1----:R-:W-:Y:S05]  /*b9f0*/  @!P2 BRA `(.L_x_2442) ;  /* 0x000001c40050a947 */ /* 0x002fea0003800000 */
.L_x_2441:
[----:B------:R-:W-:Y:S05]  /*ba00*/  WARPSYNC.ALL ;  /* 0x0000000000007948 */ /* 0x000fea0003800000 */
[----:B------:R-:W-:Y:S02]  /*ba10*/  VIADD R4, R16, 0x16a00 ;  /* 0x00016a0010047836 */ /* 0x000fe40000000000 */
[----:B01----:R-:W-:Y:S02]  /*ba20*/  IMAD R3, R2, 0x1000, R16 ;  /* 0x0000100002037824 */ /* 0x003fe400078e0210 */
[----:B------:R-:W-:Y:S01]  /*ba30*/  IMAD.MOV.U32 R15, RZ, RZ, -0x7fffffe0 ;  /* 0x80000020ff0f7424 */ /* 0x000fe200078e00ff */
[----:B------:R-:W-:Y:S01]  /*ba40*/  SHF.R.U32.HI R2, RZ, 0x4, R4 ;  /* 0x00000004ff027819 */ /* 0x000fe20000011604 */
[----:B------:R-:W-:-:S02]  /*ba50*/  VIADD R3, R3, 0xda00 ;  /* 0x0000da0003037836 */ /* 0x000fc40000000000 */
[----:B------:R-:W-:Y:S01]  /*ba60*/  IMAD.MOV.U32 R9, RZ, RZ, -0x7fffffe0 ;  /* 0x80000020ff097424 */ /* 0x000fe200078e00ff */
[----:B------:R-:W-:Y:S01]  /*ba70*/  LOP3.LUT R2, R2, 0x3fff, RZ, 0xc0, !PT ;  /* 0x00003fff02027812 */ /* 0x000fe200078ec0ff */
[----:B------:R-:W-:Y:S01]  /*ba80*/  WARPGROUP.ARRIVE ;  /* 0x00000000000079c5 */ /* 0x000fe20000000000 */
[----:B------:R-:W-:Y:S01]  /*ba90*/  SHF.R.U32.HI R3, RZ, 0x4, R3 ;  /* 0x00000004ff037819 */ /* 0x000fe20000011603 */
[----:B------:R-:W-:Y:S01]  /*baa0*/  IMAD.MOV.U32 R5, RZ, RZ, -0x7fffffe0 ;  /* 0x80000020ff057424 */ /* 0x000fe200078e00ff */
[----:B------:R-:W-:Y:S01]  /*bab0*/  LOP3.LUT R6, R2, 0x10000, RZ, 0xfc, !PT ;  /* 0x0001000002067812 */ /* 0x000fe200078efcff */
[----:B------:R-:W-:Y:S01]  /*bac0*/  IMAD.MOV.U32 R7, RZ, RZ, -0x7fffffe0 ;  /* 0x80000020ff077424 */ /* 0x000fe200078e00ff */
[----:B------:R-:W-:Y:S01]  /*bad0*/  LOP3.LUT R3, R3, 0x3fff, RZ, 0xc0, !PT ;  /* 0x00003fff03037812 */ /* 0x000fe200078ec0ff */
[----:B------:R-:W-:Y:S01]  /*bae0*/  IMAD.MOV.U32 R11, RZ, RZ, -0x7fffffe0 ;  /* 0x80000020ff0b7424 */ /* 0x000fe200078e00ff */
[----:B------:R-:W0:Y:S01]  /*baf0*/  LDC R102, c[0x0][0x448] ;  /* 0x00011200ff667b82 */ /* 0x000e220000000800 */
[----:B------:R-:W-:Y:S01]  /*bb00*/  IMAD R14, R19, 0x6c0, R6 ;  /* 0x000006c0130e7824 */ /* 0x000fe200078e0206 */
[----:B------:R-:W-:Y:S01]  /*bb10*/  LOP3.LUT R8, R3, 0x10000, RZ, 0xfc, !PT ;  /* 0x0001000003087812 */ /* 0x000fe200078efcff */
[----:B------:R1:W-:Y:S01]  /*bb20*/  STL [R1+0x70], R6 ;  /* 0x0000700601007387 */ /* 0x0003e20000100800 */
[----:B------:R-:W-:Y:S01]  /*bb30*/  R2UR UR7, R15 ;  /* 0x000000000f0772ca */ /* 0x000fe200000e0000 */
[----:B------:R-:W-:Y:S01]  /*bb40*/  IMAD.MOV.U32 R13, RZ, RZ, -0x7fffffe0 ;  /* 0x80000020ff0d7424 */ /* 0x000fe200078e00ff */
[----:B------:R-:W-:Y:S01]  /*bb50*/  R2UR UR6, R14 ;  /* 0x000000000e0672ca */ /* 0x000fe200000e0000 */
[----:B------:R-:W-:Y:S01]  /*bb60*/  IMAD.MOV.U32 R21, RZ, RZ, -0x7fffffe0 ;  /* 0x80000020ff157424 */ /* 0x000fe200078e00ff */
[----:B------:R-:W-:Y:S01]  /*bb70*/  R2UR UR4, R8 ;  /* 0x00000000080472ca */ /* 0x000fe200000e0000 */
[----:B------:R-:W-:Y:S01]  /*bb80*/  IMAD.MOV.U32 R99, RZ, RZ, -0x7fffffe0 ;  /* 0x80000020ff637424 */ /* 0x000fe200078e00ff */
[----:B------:R-:W-:Y:S01]  /*bb90*/  R2UR UR5, R9 ;  /* 0x00000000090572ca */ /* 0x000fe200000e0000 */
[C---:B------:R-:W-:Y:S01]  /*bba0*/  VIADD R2, R14.reuse, 0x40 ;  /* 0x000000400e027836 */ /* 0x040fe20000000000 */
[----:B------:R-:W-:Y:S01]  /*bbb0*/  ULDC UR61, c[0x0][0x9d8] ;  /* 0x00027600003d7ab9 */ /* 0x000fe20000000800 */
[----:B------:R-:W-:Y:S01]  /*bbc0*/  IMAD.MOV.U32 R3, RZ, RZ, -0x7fffffe0 ;  /* 0x80000020ff037424 */ /* 0x000fe200078e00ff */
[----:B------:R-:W-:Y:S01]  /*bbd0*/  ULDC UR60, c[0x0][0x9d8] ;  /* 0x00027600003c7ab9 */ /* 0x000fe20000000800 */
[----:B------:R-:W-:Y:S01]  /*bbe0*/  VIADD R4, R14, 0x80 ;  /* 0x000000800e047836 */ /* 0x000fe20000000000 */
[----:B------:R-:W-:-:S02]  /*bbf0*/  R2UR UR11, R5 ;  /* 0x00000000050b72ca */ /* 0x000fc400000e0000 */
[C---:B------:R-:W-:Y:S02]  /*bc00*/  R2UR UR8, R8.reuse ;  /* 0x00000000080872ca */ /* 0x040fe400000e0000 */
[C---:B------:R-:W-:Y:S02]  /*bc10*/  R2UR UR9, R9.reuse ;  /* 0x00000000090972ca */ /* 0x040fe400000e0000 */
[----:B------:R-:W-:Y:S01]  /*bc20*/  R2UR UR12, R8 ;  /* 0x00000000080c72ca */ /* 0x000fe200000e0000 */
[----:B------:R-:W-:Y:S01]  /*bc30*/  HGMMA.64x16x16.F32 R88, gdesc[UR4], RZ, !UPT, gsb0 ;  /* 0x00200000045879f0 */ /* 0x000fe2000c0008ff */
[----:B------:R-:W-:Y:S02]  /*bc40*/  R2UR UR6, R2 ;  /* 0x00000000020672ca */ /* 0x000fe400000e0000 */
[----:B------:R-:W-:Y:S01]  /*bc50*/  R2UR UR13, R9 ;  /* 0x00000000090d72ca */ /* 0x000fe200000e0000 */
[----:B-1----:R-:W-:Y:S01]  /*bc60*/  VIADD R6, R14, 0x100 ;  /* 0x000001000e067836 */ /* 0x002fe20000000000 */
[----:B------:R-:W-:-:S02]  /*bc70*/  R2UR UR7, R3 ;  /* 0x00000000030772ca */ /* 0x000fc400000e0000 */
[----:B------:R-:W-:Y:S02]  /*bc80*/  R2UR UR19, R7 ;  /* 0x00000000071372ca */ /* 0x000fe400000e0000 */
[C---:B------:R-:W-:Y:S02]  /*bc90*/  R2UR UR17, R9.reuse ;  /* 0x00000000091172ca */ /* 0x040fe400000e0000 */
[C---:B------:R-:W-:Y:S02]  /*bca0*/  R2UR UR21, R9.reuse ;  /* 0x00000000091572ca */ /* 0x040fe400000e0000 */
[C---:B------:R-:W-:Y:S02]  /*bcb0*/  R2UR UR25, R9.reuse ;  /* 0x00000000091972ca */ /* 0x040fe400000e0000 */
[C---:B------:R-:W-:Y:S02]  /*bcc0*/  R2UR UR29, R9.reuse ;  /* 0x00000000091d72ca */ /* 0x040fe400000e0000 */
[C---:B------:R-:W-:Y:S01]  /*bcd0*/  R2UR UR33, R9.reuse ;  /* 0x00000000092172ca */ /* 0x040fe200000e0000 */
[----:B------:R-:W-:Y:S01]  /*bce0*/  VIADD R10, R14, 0x102 ;  /* 0x000001020e0a7836 */ /* 0x000fe20000000000 */
[C---:B------:R-:W-:Y:S01]  /*bcf0*/  R2UR UR4, R8.reuse ;  /* 0x00000000080472ca */ /* 0x040fe200000e0000 */
[----:B------:R-:W-:Y:S01]  /*bd00*/  VIADD R12, R8, 0x300 ;  /* 0x00000300080c7836 */ /* 0x000fe20000000000 */
[----:B------:R-:W-:Y:S01]  /*bd10*/  R2UR UR5, R9 ;  /* 0x00000000090572ca */ /* 0x000fe200000e0000 */
[----:B------:R-:W-:Y:S01]  /*bd20*/  VIADD R20, R14, 0x342 ;  /* 0x000003420e147836 */ /* 0x000fe20000000000 */
[----:B------:R-:W-:Y:S01]  /*bd30*/  R2UR UR16, R8 ;  /* 0x00000000081072ca */ /* 0x000fe200000e0000 */
[----:B------:R-:W-:Y:S01]  /*bd40*/  VIADD R98, R14, 0x5c0 ;  /* 0x000005c00e627836 */ /* 0x000fe20000000000 */
[----:B------:R-:W-:Y:S01]  /*bd50*/  R2UR UR20, R8 ;  /* 0x00000000081472ca */ /* 0x000fe200000e0000 */
[----:B------:R-:W2:Y:S01]  /*bd60*/  LDL.LU R100, [R1+0x4c] ;  /* 0x00004c0001647983 */ /* 0x000ea20000300800 */
[----:B------:R-:W-:-:S02]  /*bd70*/  WARPGROUP.DEPBAR.LE gsb0, 0x0 ;  /* 0x00008000000079c5 */ /* 0x000fc40000010000 */
[----:B------:R-:W-:Y:S01]  /*bd80*/  WARPGROUP.ARRIVE ;  /* 0x00000000000079c5 */ /* 0x000fe20000000000 */
[----:B------:R-:W-:Y:S01]  /*bd90*/  R2UR UR10, R4 ;  /* 0x00000000040a72ca */ /* 0x000fe200000e0000 */
[----:B------:R-:W-:Y:S01]  /*bda0*/  VIADD R2, R14, 0xc0 ;  /* 0x000000c00e027836 */ /* 0x000fe20000000000 */
[----:B------:R-:W-:Y:S01]  /*bdb0*/  R2UR UR18, R6 ;  /* 0x00000000061272ca */ /* 0x000fe200000e0000 */
[----:B------:R-:W-:Y:S01]  /*bdc0*/  IMAD.MOV.U32 R3, RZ, RZ, -0x7fffffe0 ;  /* 0x80000020ff037424 */ /* 0x000fe200078e00ff */
[C---:B------:R-:W-:Y:S01]  /*bdd0*/  R2UR UR24, R8.reuse ;  /* 0x00000000081872ca */ /* 0x040fe200000e0000 */
[----:B------:R-:W-:Y:S01]  /*bde0*/  HGMMA.64x16x16.F32 R80, gdesc[UR4], RZ, !UPT, gsb0 ;  /* 0x00200000045079f0 */ /* 0x000fe2000c0008ff */
[----:B------:R-:W-:Y:S01]  /*bdf0*/  IMAD.MOV.U32 R5, RZ, RZ, -0x7fffffe0 ;  /* 0x80000020ff057424 */ /* 0x000fe200078e00ff */
[C---:B------:R-:W-:Y:S01]  /*be00*/  R2UR UR28, R8.reuse ;  /* 0x00000000081c72ca */ /* 0x040fe200000e0000 */
[----:B------:R-:W-:Y:S01]  /*be10*/  IMAD.MOV.U32 R7, RZ, RZ, -0x7fffffe0 ;  /* 0x80000020ff077424 */ /* 0x000fe200078e00ff */
[----:B------:R-:W-:Y:S01]  /*be20*/  R2UR UR32, R8 ;  /* 0x00000000082072ca */ /* 0x000fe200000e0000 */
[----:B------:R-:W3:Y:S04]  /*be30*/  LDL R101, [R1+0x94] ;  /* 0x0000940001657983 */ /* 0x000ee80000100800 */
[----:B------:R-:W3:Y:S01]  /*be40*/  LDL R108, [R1+0x88] ;  /* 0x00008800016c7983 */ /* 0x000ee20000100800 */
[----:B------:R-:W-:Y:S01]  /*be50*/  R2UR UR14, R2 ;  /* 0x00000000020e72ca */ /* 0x000fe200000e0000 */
[C---:B------:R-:W-:Y:S01]  /*be60*/  VIADD R4, R14.reuse, 0x140 ;  /* 0x000001400e047836 */ /* 0x040fe20000000000 */
        /* <DEDUP_REMOVED lines=30> */
[----:B------:R-:W-:-:S02]  /*c050*/  R2UR UR4, R6 ;  /* 0x00000000060472ca */ /* 0x000fc400000e0000 */
[----:B------:R-:W-:Y:S02]  /*c060*/  R2UR UR5, R7 ;  /* 0x00000000070572ca */ /* 0x000fe400000e0000 */
[----:B0-----:R-:W-:Y:S01]  /*c070*/  ISETP.NE.AND P5, PT, R102, 0x1, PT ;  /* 0x000000016600780c */ /* 0x001fe20003fa5270 */
[----:B------:R-:W-:Y:S02]  /*c080*/  WARPGROUP.DEPBAR.LE gsb0, 0x0 ;  /* 0x00008000000079c5 */ /* 0x000fe40000010000 */
[----:B-----5:R-:W-:-:S06]  /*c090*/  WARPGROUP.ARRIVE ;  /* 0x00000000000079c5 */ /* 0x020fcc0000000000 */
[----:B------:R-:W-:Y:S01]  /*c0a0*/  HGMMA.64x16x16.F32 R72, gdesc[UR8], RZ, !UPT, gsb0 ;  /* 0x00200000084879f0 */ /* 0x000fe2000c0008ff */
[----:B------:R-:W-:Y:S01]  /*c0b0*/  R2UR UR10, R2 ;  /* 0x00000000020a72ca */ /* 0x000fe200000e0000 */
[----:B------:R-:W-:Y:S01]  /*c0c0*/  VIADD R2, R14, 0x142 ;  /* 0x000001420e027836 */ /* 0x000fe20000000000 */
[----:B------:R-:W-:Y:S01]  /*c0d0*/  R2UR UR11, R3 ;  /* 0x00000000030b72ca */ /* 0x000fe200000e0000 */
[----:B------:R-:W-:Y:S01]  /*c0e0*/  IMAD.MOV.U32 R3, RZ, RZ, -0x7fffffe0 ;  /* 0x80000020ff037424 */ /* 0x000fe200078e00ff */
        /* <DEDUP_REMOVED lines=28> */
[----:B------:R-:W-:Y:S02]  /*c2b0*/  R2UR UR21, R7 ;  /* 0x00000000071572ca */ /* 0x000fe400000e0000 */
[----:B--2---:R-:W-:-:S04]  /*c2c0*/  LOP3.LUT R100, R100, 0xfffffffe, RZ, 0xc0, !PT ;  /* 0xfffffffe64647812 */ /* 0x004fc800078ec0ff */
[----:B------:R-:W-:-:S05]  /*c2d0*/  @P5 LOP3.LUT R100, R100, 0x1, RZ, 0xfc, !PT ;  /* 0x0000000164645812 */ /* 0x000fca00078efcff */
[----:B------:R0:W-:Y:S04]  /*c2e0*/  STL [R1+0x4c], R100 ;  /* 0x00004c6401007387 */ /* 0x0001e80000100800 */
[----:B------:R-:W2:Y:S04]  /*c2f0*/  LDL R106, [R1+0x40] ;  /* 0x00004000016a7983 */ /* 0x000ea80000100800 */
[----:B------:R-:W4:Y:S04]  /*c300*/  LDL R107, [R1+0x34] ;  /* 0x00003400016b7983 */ /* 0x000f280000100800 */
[----:B0-----:R-:W4:Y:S01]  /*c310*/  LDL R100, [R1+0x84] ;  /* 0x0000840001647983 */ /* 0x001f220000100800 */
[----:B------:R-:W-:-:S02]  /*c320*/  WARPGROUP.DEPBAR.LE gsb0, 0x0 ;  /* 0x00008000000079c5 */ /* 0x000fc40000010000 */
        /* <DEDUP_REMOVED lines=28> */
[----:B------:R-:W-:Y:S01]  /*c4f0*/  HGMMA.64x16x16.F32 R88, gdesc[UR36], R88, gsb0 ;  /* 0x00200000245879f0 */ /* 0x000fe20008000858 */
        /* <DEDUP_REMOVED lines=165> */
[----:B------:R-:W-:-:S03]  /*cf50*/  IMAD.MOV.U32 R5, RZ, RZ, -0x7fffffe0 ;  /* 0x80000020ff057424 */ /* 0x000fc600078e00ff */
        /* <DEDUP_REMOVED lines=80> */
[----:B------:R-:W0:Y:S01]  /*d460*/  @P5 LDC R99, c[0x0][0x44c] ;  /* 0x00011300ff635b82 */ /* 0x000e220000000800 */
        /* <DEDUP_REMOVED lines=43> */
[----:B------:R-:W-:Y:S01]  /*d720*/  ULDC UR4, c[0x0][0x9d8] ;  /* 0x0002760000047ab9 */ /* 0x000fe20000000800 */
[----:B------:R-:W-:Y:S01]  /*d730*/  R2UR UR12, R2 ;  /* 0x00000000020c72ca */ /* 0x000fe200000e0000 */
[----:B------:R-:W-:Y:S01]  /*d740*/  FMUL.FTZ R97, R89, UR4 ;  /* 0x0000000459617c20 */ /* 0x000fe20008410000 */
[----:B------:R-:W-:Y:S01]  /*d750*/  FMUL.FTZ R89, R91, UR4 ;  /* 0x000000045b597c20 */ /* 0x000fe20008410000 */
[----:B------:R-:W-:Y:S01]  /*d760*/  FMUL.FTZ R91, R94, UR4 ;  /* 0x000000045e5b7c20 */ /* 0x000fe20008410000 */
[----:B------:R-:W-:Y:S01]  /*d770*/  R2UR UR13, R3 ;  /* 0x00000000030d72ca */ /* 0x000fe200000e0000 */
[----:B------:R-:W-:Y:S01]  /*d780*/  FMUL.FTZ R15, R90, UR4 ;  /* 0x000000045a0f7c20 */ /* 0x000fe20008410000 */
[----:B------:R-:W-:Y:S01]  /*d790*/  FMUL.FTZ R90, R92, UR4 ;  /* 0x000000045c5a7c20 */ /* 0x000fe20008410000 */
[----:B------:R-:W-:Y:S01]  /*d7a0*/  FMUL.FTZ R92, R93, UR4 ;  /* 0x000000045d5c7c20 */ /* 0x000fe20008410000 */
[----:B------:R-:W-:Y:S01]  /*d7b0*/  FMUL.FTZ R93, R95, UR4 ;  /* 0x000000045f5d7c20 */ /* 0x000fe20008410000 */
[----:B------:R-:W-:Y:S01]  /*d7c0*/  FMUL.FTZ R88, R88, UR4 ;  /* 0x0000000458587c20 */ /* 0x000fe20008410000 */
[----:B------:R-:W-:Y:S01]  /*d7d0*/  MUFU.TANH R97, R97 ;  /* 0x0000006100617308 */ /* 0x000fe20000002400 */
[----:B------:R-:W-:-:S07]  /*d7e0*/  ULDC UR5, c[0x0][0x988] ;  /* 0x0002620000057ab9 */ /* 0x000fce0000000800 */
[----:B------:R-:W1:Y:S08]  /*d7f0*/  MUFU.TANH R88, R88 ;  /* 0x0000005800587308 */ /* 0x000e700000002400 */
[----:B------:R-:W1:Y:S08]  /*d800*/  MUFU.TANH R90, R90 ;  /* 0x0000005a005a7308 */ /* 0x000e700000002400 */
[----:B------:R-:W1:Y:S08]  /*d810*/  MUFU.TANH R92, R92 ;  /* 0x0000005c005c7308 */ /* 0x000e700000002400 */
        /* <DEDUP_REMOVED lines=9> */
[----:B------:R-:W-:Y:S01]  /*d8b0*/  R2UR UR10, R20 ;  /* 0x00000000140a72ca */ /* 0x000fe200000e0000 */
[----:B------:R-:W-:Y:S01]  /*d8c0*/  VIADD R20, R14, 0x582 ;  /* 0x000005820e147836 */ /* 0x000fe20000000000 */
[----:B------:R-:W-:Y:S01]  /*d8d0*/  R2UR UR11, R21 ;  /* 0x00000000150b72ca */ /* 0x000fe200000e0000 */
[----:B------:R-:W-:Y:S01]  /*d8e0*/  IMAD.MOV.U32 R21, RZ, RZ, -0x7fffffe0 ;  /* 0x80000020ff157424 */ /* 0x000fe200078e00ff */
[----:B------:R-:W-:Y:S01]  /*d8f0*/  R2UR UR8, R2 ;  /* 0x00000000020872ca */ /* 0x000fe200000e0000 */
[----:B------:R-:W-:Y:S01]  /*d900*/  FMUL.FTZ R86, R87, UR4 ;  /* 0x0000000457567c20 */ /* 0x000fe20008410000 */
[----:B------:R-:W-:Y:S01]  /*d910*/  R2UR UR9, R3 ;  /* 0x00000000030972ca */ /* 0x000fe200000e0000 */
[----:B------:R-:W-:Y:S01]  /*d920*/  FMUL.FTZ R80, R80, UR4 ;  /* 0x0000000450507c20 */ /* 0x000fe20008410000 */
[----:B------:R-:W-:Y:S01]  /*d930*/  MUFU.TANH R94, R94 ;  /* 0x0000005e005e7308 */ /* 0x000fe20000002400 */
[----:B------:R-:W-:-:S07]  /*d940*/  FMUL.FTZ R85, R85, UR4 ;  /* 0x0000000455557c20 */ /* 0x000fce0008410000 */
[----:B------:R-:W1:Y:S08]  /*d950*/  MUFU.TANH R80, R80 ;  /* 0x0000005000507308 */ /* 0x000e700000002400 */
[----:B------:R-:W1:Y:S08]  /*d960*/  MUFU.TANH R83, R83 ;  /* 0x0000005300537308 */ /* 0x000e700000002400 */
[----:B------:R-:W1:Y:S08]  /*d970*/  MUFU.TANH R85, R85 ;  /* 0x0000005500557308 */ /* 0x000e700000002400 */
        /* <DEDUP_REMOVED lines=34> */
[----:B------:R-:W-:Y:S01]  /*dba0*/  FMUL.FTZ R69, R70, UR4 ;  /* 0x0000000446457c20 */ /* 0x000fe20008410000 */
[----:B------:R-:W-:Y:S01]  /*dbb0*/  R2UR UR11, R21 ;  /* 0x00000000150b72ca */ /* 0x000fe200000e0000 */
[----:B------:R-:W-:Y:S01]  /*dbc0*/  FMUL.FTZ R64, R64, UR4 ;  /* 0x0000000440407c20 */ /* 0x000fe20008410000 */
[----:B------:R-:W-:Y:S01]  /*dbd0*/  R2UR UR8, R2 ;  /* 0x00000000020872ca */ /* 0x000fe200000e0000 */
[----:B------:R-:W2:Y:S01]  /*dbe0*/  @P5 LDC R21, c[0x0][0x450] ;  /* 0x00011400ff155b82 */ /* 0x000ea20000000800 */
[----:B------:R-:W-:Y:S01]  /*dbf0*/  R2UR UR9, R3 ;  /* 0x00000000030972ca */ /* 0x000fe200000e0000 */
[----:B------:R-:W-:Y:S01]  /*dc00*/  FMUL.FTZ R70, R71, UR4 ;  /* 0x0000000447467c20 */ /* 0x000fe20008410000 */
[----:B------:R-:W-:Y:S08]  /*dc10*/  MUFU.TANH R79, R79 ;  /* 0x0000004f004f7308 */ /* 0x000ff00000002400 */
[----:B------:R-:W-:Y:S08]  /*dc20*/  MUFU.TANH R67, R67 ;  /* 0x0000004300437308 */ /* 0x000ff00000002400 */
[----:B------:R-:W-:Y:S08]  /*dc30*/  MUFU.TANH R68, R68 ;  /* 0x0000004400447308 */ /* 0x000ff00000002400 */
[----:B------:R-:W-:Y:S08]  /*dc40*/  MUFU.TANH R82, R82 ;  /* 0x0000005200527308 */ /* 0x000ff00000002400 */
[----:B------:R-:W-:Y:S08]  /*dc50*/  MUFU.TANH R84, R84 ;  /* 0x0000005400547308 */ /* 0x000ff00000002400 */
[----:B------:R-:W-:Y:S01]  /*dc60*/  MUFU.TANH R86, R86 ;  /* 0x0000005600567308 */ /* 0x000fe20000002400 */
[----:B------:R-:W-:-:S02]  /*dc70*/  WARPGROUP.DEPBAR.LE gsb0, 0x0 ;  /* 0x00008000000079c5 */ /* 0x000fc40000010000 */
[----:B------:R-:W-:Y:S01]  /*dc80*/  WARPGROUP.ARRIVE ;  /* 0x00000000000079c5 */ /* 0x000fe20000000000 */
[----:B------:R-:W-:-:S04]  /*dc90*/  VIADD R20, R14, 0x602 ;  /* 0x000006020e147836 */ /* 0x000fc80000000000 */
[----:B------:R-:W1:Y:S01]  /*dca0*/  MUFU.TANH R64, R64 ;  /* 0x0000004000407308 */ /* 0x000e620000002400 */
[----:B------:R-:W-:Y:S01]  /*dcb0*/  HGMMA.64x16x16.F32 R48, gdesc[UR8], R48, gsb0 ;  /* 0x00200000083079f0 */ /* 0x000fe20008000830 */
[----:B------:R-:W-:Y:S01]  /*dcc0*/  FMUL.FTZ R71, R56, UR4 ;  /* 0x0000000438477c20 */ /* 0x000fe20008410000 */
[----:B---3--:R-:W-:-:S05]  /*dcd0*/  IMAD.IADD R56, R101, 0x1, R108 ;  /* 0x0000000165387824 */ /* 0x008fca00078e026c */
[----:B------:R-:W-:Y:S01]  /*dce0*/  MUFU.TANH R73, R73 ;  /* 0x0000004900497308 */ /* 0x000fe20000002400 */
[----:B0-----:R-:W-:-:S05]  /*dcf0*/  @P5 IMAD.HI.U32 R98, R56, R99, RZ ;  /* 0x0000006338625227 */ /* 0x001fca00078e00ff */
[----:B--2---:R-:W-:Y:S01]  /*dd00*/  @P5 SHF.R.U32.HI R56, RZ, R21, R98 ;  /* 0x00000015ff385219 */ /* 0x004fe20000011662 */
[----:B------:R-:W-:Y:S01]  /*dd10*/  IMAD.MOV.U32 R21, RZ, RZ, -0x7fffffe0 ;  /* 0x80000020ff157424 */ /* 0x000fe200078e00ff */
[----:B------:R-:W-:Y:S01]  /*dd20*/  R2UR UR10, R20 ;  /* 0x00000000140a72ca */ /* 0x000fe200000e0000 */
[----:B------:R-:W-:Y:S01]  /*dd30*/  MUFU.TANH R74, R74 ;  /* 0x0000004a004a7308 */ /* 0x000fe20000002400 */
[----:B------:R-:W-:Y:S02]  /*dd40*/  R2UR UR8, R2 ;  /* 0x00000000020872ca */ /* 0x000fe400000e0000 */
[----:B------:R-:W-:Y:S02]  /*dd50*/  R2UR UR11, R21 ;  /* 0x00000000150b72ca */ /* 0x000fe400000e0000 */
[----:B------:R-:W-:-:S03]  /*dd60*/  R2UR UR9, R3 ;  /* 0x00000000030972ca */ /* 0x000fc600000e0000 */
[----:B------:R-:W-:Y:S08]  /*dd70*/  MUFU.TANH R76, R76 ;  /* 0x0000004c004c7308 */ /* 0x000ff00000002400 */
[----:B------:R-:W-:Y:S08]  /*dd80*/  MUFU.TANH R78, R78 ;  /* 0x0000004e004e7308 */ /* 0x000ff00000002400 */
[----:B------:R-:W-:Y:S08]  /*dd90*/  MUFU.TANH R65, R65 ;  /* 0x0000004100417308 */ /* 0x000ff00000002400 */
[----:B------:R-:W-:Y:S01]  /*dda0*/  MUFU.TANH R66, R66 ;  /* 0x0000004200427308 */ /* 0x000fe20000002400 */
[----:B------:R-:W-:-:S02]  /*ddb0*/  WARPGROUP.DEPBAR.LE gsb0, 0x0 ;  /* 0x00008000000079c5 */ /* 0x000fc40000010000 */
[----:B------:R-:W-:-:S06]  /*ddc0*/  WARPGROUP.ARRIVE ;  /* 0x00000000000079c5 */ /* 0x000fcc0000000000 */
[----:B------:R-:W-:Y:S01]  /*ddd0*/  HGMMA.64x16x16.F32 R40, gdesc[UR8], R40, gsb0 ;  /* 0x00200000082879f0 */ /* 0x000fe20008000828 */
[----:B------:R-:W-:Y:S02]  /*dde0*/  VIADD R20, R14, 0x642 ;  /* 0x000006420e147836 */ /* 0x000fe40000000000 */
[----:B------:R-:W-:Y:S01]  /*ddf0*/  IMAD.MOV.U32 R21, RZ, RZ, -0x7fffffe0 ;  /* 0x80000020ff157424 */ /* 0x000fe200078e00ff */
[----:B------:R-:W0:Y:S02]  /*de00*/  SHFL.IDX PT, R99, R56, RZ, 0x1c1f ;  /* 0x001c1fff38637589 */ /* 0x000e2400000e0000 */
[----:B------:R-:W-:Y:S02]  /*de10*/  R2UR UR14, R20 ;  /* 0x00000000140e72ca */ /* 0x000fe400000e0000 */
[----:B------:R-:W-:Y:S01]  /*de20*/  R2UR UR15, R21 ;  /* 0x00000000150f72ca */ /* 0x000fe200000e0000 */
[----:B------:R-:W-:Y:S01]  /*de30*/  FMUL.FTZ R95, R57, UR4 ;  /* 0x00000004395f7c20 */ /* 0x000fe20008410000 */
[----:B------:R-:W-:Y:S01]  /*de40*/  FMUL.FTZ R57, R58, UR4 ;  /* 0x000000043a397c20 */ /* 0x000fe20008410000 */
[----:B------:R-:W-:Y:S01]  /*de50*/  FMUL.FTZ R58, R59, UR4 ;  /* 0x000000043b3a7c20 */ /* 0x000fe20008410000 */
[----:B------:R-:W-:-:S02]  /*de60*/  IMAD R20, R96, -0x90, RZ ;  /* 0xffffff7060147824 */ /* 0x000fc400078e02ff */
[----:B------:R-:W-:Y:S01]  /*de70*/  FMUL.FTZ R59, R60, UR4 ;  /* 0x000000043c3b7c20 */ /* 0x000fe20008410000 */
[----:B------:R-:W-:Y:S01]  /*de80*/  FMUL.FTZ R60, R62, UR4 ;  /* 0x000000043e3c7c20 */ /* 0x000fe20008410000 */
[----:B------:R-:W-:Y:S01]  /*de90*/  FMUL.FTZ R62, R63, UR4 ;  /* 0x000000043f3e7c20 */ /* 0x000fe20008410000 */
[----:B------:R-:W-:Y:S01]  /*dea0*/  IMAD R63, R96, -0x90, R106 ;  /* 0xffffff70603f7824 */ /* 0x000fe200078e026a */
[----:B----4-:R-:W-:Y:S01]  /*deb0*/  IADD3 R20, -R100, 0x91, R20 ;  /* 0x0000009164147810 */ /* 0x010fe20007ffe114 */
[----:B------:R-:W-:-:S03]  /*dec0*/  FMUL.FTZ R98, R48, UR4 ;  /* 0x0000000430627c20 */ /* 0x000fc60008410000 */
[----:B------:R-:W-:Y:S02]  /*ded0*/  IADD3 R63, -R100, 0x90, R63 ;  /* 0x00000090643f7810 */ /* 0x000fe40007ffe13f */
[----:B------:R-:W-:Y:S01]  /*dee0*/  IADD3 R48, -R107, R20, R106 ;  /* 0x000000146b307210 */ /* 0x000fe20007ffe16a */
[----:B------:R-:W-:-:S03]  /*def0*/  VIADD R20, R14, 0x682 ;  /* 0x000006820e147836 */ /* 0x000fc60000000000 */
[----:B0-----:R-:W-:Y:S01]  /*df00*/  VIADDMNMX R14, R99, R48, R63, PT ;  /* 0x00000030630e7246 */ /* 0x001fe2000380013f */
[----:B------:R-:W-:Y:S02]  /*df10*/  WARPGROUP.DEPBAR.LE gsb0, 0x0 ;  /* 0x00008000000079c5 */ /* 0x000fe40000010000 */
[----:B------:R-:W-:-:S06]  /*df20*/  WARPGROUP.ARRIVE ;  /* 0x00000000000079c5 */ /* 0x000fcc0000000000 */
[----:B------:R-:W-:Y:S01]  /*df30*/  HGMMA.64x16x16.F32 R32, gdesc[UR12], R32, gsb0 ;  /* 0x002000000c2079f0 */ /* 0x000fe20008000820 */
[C---:B------:R-:W-:Y:S02]  /*df40*/  ISETP.GT.AND P3, PT, R14.reuse, RZ, PT ;  /* 0x000000ff0e00720c */ /* 0x040fe40003f64270 */
[C---:B------:R-:W-:Y:S01]  /*df50*/  ISETP.GT.AND P2, PT, R14.reuse, 0x1, PT ;  /* 0x000000010e00780c */ /* 0x040fe20003f44270 */
[----:B------:R-:W-:Y:S01]  /*df60*/  IMAD.MOV.U32 R21, RZ, RZ, -0x7fffffe0 ;  /* 0x80000020ff157424 */ /* 0x000fe200078e00ff */
[----:B------:R-:W-:Y:S02]  /*df70*/  ISETP.GT.AND P4, PT, R14, 0x8, PT ;  /* 0x000000080e00780c */ /* 0x000fe40003f84270 */
[----:B-1----:R-:W-:Y:S02]  /*df80*/  FSEL R88, R88, -INF , P3 ;  /* 0xff80000058587808 */ /* 0x002fe40001800000 */
[----:B------:R-:W-:Y:S02]  /*df90*/  FSEL R97, R97, -INF , P2 ;  /* 0xff80000061617808 */ /* 0x000fe40001000000 */
[----:B------:R-:W-:Y:S01]  /*dfa0*/  R2UR UR11, R21 ;  /* 0x00000000150b72ca */ /* 0x000fe200000e0000 */
[----:B------:R-:W-:Y:S01]  /*dfb0*/  FMUL.FTZ R99, R49, UR4 ;  /* 0x0000000431637c20 */ /* 0x000fe20008410000 */
[----:B------:R-:W-:-:S02]  /*dfc0*/  ISETP.GT.AND P3, PT, R14, 0x9, PT ;  /* 0x000000090e00780c */ /* 0x000fc40003f64270 */
[----:B------:R-:W-:Y:S02]  /*dfd0*/  FSEL R90, R90, -INF , P4 ;  /* 0xff8000005a5a7808 */ /* 0x000fe40002000000 */
[----:B------:R-:W-:Y:S01]  /*dfe0*/  FMNMX.FTZ R21, R88, R97, !PT ;  /* 0x0000006158157209 */ /* 0x000fe20007810000 */
[----:B------:R-:W-:Y:S01]  /*dff0*/  FMUL.FTZ R49, R50, UR4 ;  /* 0x0000000432317c20 */ /* 0x000fe20008410000 */
[----:B------:R-:W-:Y:S01]  /*e000*/  FMUL.FTZ R50, R51, UR4 ;  /* 0x0000000433327c20 */ /* 0x000fe20008410000 */
[----:B------:R-:W-:Y:S02]  /*e010*/  ISETP.GT.AND P2, PT, R14, 0x10, PT ;  /* 0x000000100e00780c */ /* 0x000fe40003f44270 */
[----:B------:R-:W-:Y:S02]  /*e020*/  FSEL R92, R92, -INF , P3 ;  /* 0xff8000005c5c7808 */ /* 0x000fe40001800000 */
[----:B------:R-:W-:Y:S02]  /*e030*/  FMNMX.FTZ R51, R90, R21, !PT ;  /* 0x000000155a337209 */ /* 0x000fe40007810000 */
[----:B------:R-:W-:-:S02]  /*e040*/  ISETP.GT.AND P4, PT, R14, 0x11, PT ;  /* 0x000000110e00780c */ /* 0x000fc40003f84270 */
[----:B------:R-:W-:Y:S02]  /*e050*/  FSEL R80, R80, -INF , P2 ;  /* 0xff80000050507808 */ /* 0x000fe40001000000 */
[----:B------:R-:W-:Y:S02]  /*e060*/  FMNMX.FTZ R51, R92, R51, !PT ;  /* 0x000000335c337209 */ /* 0x000fe40007810000 */
[----:B------:R-:W-:Y:S02]  /*e070*/  R2UR UR10, R20 ;  /* 0x00000000140a72ca */ /* 0x000fe400000e0000 */
[----:B------:R0:W-:Y:S01]  /*e080*/  MUFU.TANH R20, R99 ;  /* 0x0000006300147308 */ /* 0x0001e20000002400 */
[----:B------:R-:W-:Y:S02]  /*e090*/  ISETP.GT.AND P3, PT, R14, 0x18, PT ;  /* 0x000000180e00780c */ /* 0x000fe40003f64270 */
[----:B------:R-:W-:Y:S01]  /*e0a0*/  FSEL R94, R94, -INF , P4 ;  /* 0xff8000005e5e7808 */ /* 0x000fe20002000000 */
[----:B------:R-:W-:Y:S01]  /*e0b0*/  FMUL.FTZ R21, R52, UR4 ;  /* 0x0000000434157c20 */ /* 0x000fe20008410000 */
[----:B------:R-:W-:-:S02]  /*e0c0*/  ISETP.GT.AND P2, PT, R14, 0x19, PT ;  /* 0x000000190e00780c */ /* 0x000fc40003f44270 */
[----:B0-----:R-:W-:Y:S02]  /*e0d0*/  FMNMX.FTZ R99, R80, R51, !PT ;  /* 0x0000003350637209 */ /* 0x001fe40007810000 */
[----:B------:R-:W-:Y:S02]  /*e0e0*/  FSEL R83, R83, -INF , P3 ;  /* 0xff80000053537808 */ /* 0x000fe40001800000 */
[----:B------:R-:W-:Y:S02]  /*e0f0*/  FMNMX.FTZ R52, R94, R99, !PT ;  /* 0x000000635e347209 */ /* 0x000fe40007810000 */
[----:B------:R-:W-:Y:S02]  /*e100*/  ISETP.GT.AND P4, PT, R14, 0x20, PT ;  /* 0x000000200e00780c */ /* 0x000fe40003f84270 */
[----:B------:R-:W-:Y:S02]  /*e110*/  FSEL R85, R85, -INF , P2 ;  /* 0xff80000055557808 */ /* 0x000fe40001000000 */
[----:B------:R-:W-:Y:S01]  /*e120*/  FMNMX.FTZ R52, R83, R52, !PT ;  /* 0x0000003453347209 */ /* 0x000fe20007810000 */
[----:B------:R-:W-:Y:S01]  /*e130*/  FMUL.FTZ R51, R53, UR4 ;  /* 0x0000000435337c20 */ /* 0x000fe20008410000 */
[----:B------:R-:W-:-:S02]  /*e140*/  R2UR UR8, R2 ;  /* 0x00000000020872ca */ /* 0x000fc400000e0000 */
[----:B------:R-:W-:Y:S02]  /*e150*/  R2UR UR9, R3 ;  /* 0x00000000030972ca */ /* 0x000fe400000e0000 */
[----:B------:R-:W-:Y:S02]  /*e160*/  ISETP.GT.AND P3, PT, R14, 0x21, PT ;  /* 0x000000210e00780c */ /* 0x000fe40003f64270 */
[----:B------:R-:W-:Y:S02]  /*e170*/  FSEL R72, R72, -INF , P4 ;  /* 0xff80000048487808 */ /* 0x000fe40002000000 */
[----:B------:R-:W-:Y:S01]  /*e180*/  FMNMX.FTZ R53, R85, R52, !PT ;  /* 0x0000003455357209 */ /* 0x000fe20007810000 */
[----:B------:R-:W-:Y:S02]  /*e190*/  WARPGROUP.DEPBAR.LE gsb0, 0x0 ;  /* 0x00008000000079c5 */ /* 0x000fe40000010000 */
[----:B------:R-:W-:Y:S01]  /*e1a0*/  ISETP.GT.AND P2, PT, R14, 0x28, PT ;  /* 0x000000280e00780c */ /* 0x000fe20003f44270 */
[----:B------:R-:W-:Y:S01]  /*e1b0*/  WARPGROUP.ARRIVE ;  /* 0x00000000000079c5 */ /* 0x000fe20000000000 */
[----:B------:R-:W-:-:S02]  /*e1c0*/  FSEL R87, R87, -INF , P3 ;  /* 0xff80000057577808 */ /* 0x000fc40001800000 */
[----:B------:R-:W-:Y:S02]  /*e1d0*/  FMNMX.FTZ R52, R72, R53, !PT ;  /* 0x0000003548347209 */ /* 0x000fe40007810000 */
[C---:B------:R-:W-:Y:S01]  /*e1e0*/  ISETP.GT.AND P4, PT, R14.reuse, 0x29, PT ;  /* 0x000000290e00780c */ /* 0x040fe20003f84270 */
[----:B------:R-:W-:Y:S01]  /*e1f0*/  HGMMA.64x16x16.F32 R24, gdesc[UR8], R24, gsb0 ;  /* 0x00200000081879f0 */ /* 0x000fe20008000818 */
[----:B------:R-:W-:Y:S02]  /*e200*/  FSEL R75, R75, -INF , P2 ;  /* 0xff8000004b4b7808 */ /* 0x000fe40001000000 */
[----:B------:R-:W-:Y:S02]  /*e210*/  FMNMX.FTZ R52, R87, R52, !PT ;  /* 0x0000003457347209 */ /* 0x000fe40007810000 */
[----:B------:R-:W-:Y:S02]  /*e220*/  ISETP.GT.AND P3, PT, R14, 0x30, PT ;  /* 0x000000300e00780c */ /* 0x000fe40003f64270 */
[----:B------:R-:W-:-:S02]  /*e230*/  FSEL R77, R77, -INF , P4 ;  /* 0xff8000004d4d7808 */ /* 0x000fc40002000000 */
[----:B------:R-:W-:Y:S01]  /*e240*/  FMNMX.FTZ R52, R75, R52, !PT ;  /* 0x000000344b347209 */ /* 0x000fe20007810000 */
[----:B------:R-:W0:Y:S01]  /*e250*/  MUFU.TANH R71, R71 ;  /* 0x0000004700477308 */ /* 0x000e220000002400 */
[----:B------:R-:W-:Y:S02]  /*e260*/  ISETP.GT.AND P2, PT, R14, 0x31, PT ;  /* 0x000000310e00780c */ /* 0x000fe40003f44270 */
[----:B------:R-:W-:Y:S02]  /*e270*/  FSEL R64, R64, -INF , P3 ;  /* 0xff80000040407808 */ /* 0x000fe40001800000 */
[----:B------:R-:W-:Y:S01]  /*e280*/  FMNMX.FTZ R53, R77, R52, !PT ;  /* 0x000000344d357209 */ /* 0x000fe20007810000 */
[----:B------:R-:W-:Y:S01]  /*e290*/  FMUL.FTZ R61, R61, UR4 ;  /* 0x000000043d3d7c20 */ /* 0x000fe20008410000 */
[----:B------:R-:W-:Y:S01]  /*e2a0*/  ISETP.GT.AND P3, PT, R14, 0x38, PT ;  /* 0x000000380e00780c */ /* 0x000fe20003f64270 */
[----:B------:R-:W1:Y:S01]  /*e2b0*/  MUFU.TANH R95, R95 ;  /* 0x0000005f005f7308 */ /* 0x000e620000002400 */
[----:B------:R-:W-:-:S02]  /*e2c0*/  FSEL R79, R79, -INF , P2 ;  /* 0xff8000004f4f7808 */ /* 0x000fc40001000000 */
[----:B------:R-:W-:Y:S02]  /*e2d0*/  FMNMX.FTZ R52, R64, R53, !PT ;  /* 0x0000003540347209 */ /* 0x000fe40007810000 */
[C---:B------:R-:W-:Y:S02]  /*e2e0*/  ISETP.GT.AND P2, PT, R14.reuse, 0x39, PT ;  /* 0x000000390e00780c */ /* 0x040fe40003f44270 */
[----:B------:R-:W-:Y:S01]  /*e2f0*/  FSEL R67, R67, -INF , P3 ;  /* 0xff80000043437808 */ /* 0x000fe20001800000 */
[----:B------:R-:W2:Y:S01]  /*e300*/  MUFU.TANH R59, R59 ;  /* 0x0000003b003b7308 */ /* 0x000ea20000002400 */
[----:B------:R-:W-:Y:S02]  /*e310*/  FMNMX.FTZ R52, R79, R52, !PT ;  /* 0x000000344f347209 */ /* 0x000fe40007810000 */
[----:B------:R-:W-:Y:S02]  /*e320*/  ISETP.GT.AND P3, PT, R14, 0x40, PT ;  /* 0x000000400e00780c */ /* 0x000fe40003f64270 */
[----:B------:R-:W-:-:S02]  /*e330*/  FSEL R68, R68, -INF , P2 ;  /* 0xff80000044447808 */ /* 0x000fc40001000000 */
[----:B------:R-:W-:Y:S01]  /*e340*/  FMNMX.FTZ R53, R67, R52, !PT ;  /* 0x0000003443357209 */ /* 0x000fe20007810000 */
[----:B------:R-:W3:Y:S01]  /*e350*/  MUFU.TANH R61, R61 ;  /* 0x0000003d003d7308 */ /* 0x000ee20000002400 */
[----:B------:R-:W-:Y:S01]  /*e360*/  FMUL.FTZ R52, R32, UR4 ;  /* 0x0000000420347c20 */ /* 0x000fe20008410000 */
[----:B------:R-:W-:Y:S02]  /*e370*/  ISETP.GT.AND P2, PT, R14, 0x41, PT ;  /* 0x000000410e00780c */ /* 0x000fe40003f44270 */
[----:B0-----:R-:W-:Y:S02]  /*e380*/  FSEL R71, R71, -INF , P3 ;  /* 0xff80000047477808 */ /* 0x001fe40001800000 */
[----:B------:R-:W-:Y:S02]  /*e390*/  FMNMX.FTZ R32, R68, R53, !PT ;  /* 0x0000003544207209 */ /* 0x000fe40007810000 */
[----:B------:R-:W0:Y:S01]  /*e3a0*/  MUFU.TANH R98, R98 ;  /* 0x0000006200627308 */ /* 0x000e220000002400 */
[----:B------:R-:W-:-:S02]  /*e3b0*/  ISETP.GT.AND P3, PT, R14, 0x48, PT ;  /* 0x000000480e00780c */ /* 0x000fc40003f64270 */
[----:B-1----:R-:W-:Y:S02]  /*e3c0*/  FSEL R95, R95, -INF , P2 ;  /* 0xff8000005f5f7808 */ /* 0x002fe40001000000 */
[----:B------:R-:W-:Y:S01]  /*e3d0*/  FMNMX.FTZ R32, R71, R32, !PT ;  /* 0x0000002047207209 */ /* 0x000fe20007810000 */
[----:B------:R-:W-:Y:S01]  /*e3e0*/  FMUL.FTZ R40, R40, UR4 ;  /* 0x0000000428287c20 */ /* 0x000fe20008410000 */
[C---:B------:R-:W-:Y:S01]  /*e3f0*/  ISETP.GT.AND P2, PT, R14.reuse, 0x49, PT ;  /* 0x000000490e00780c */ /* 0x040fe20003f44270 */
[----:B------:R-:W1:Y:S01]  /*e400*/  MUFU.TANH R21, R21 ;  /* 0x0000001500157308 */ /* 0x000e620000002400 */
[----:B--2---:R-:W-:Y:S02]  /*e410*/  FSEL R59, R59, -INF , P3 ;  /* 0xff8000003b3b7808 */ /* 0x004fe40001800000 */
[----:B------:R-:W-:Y:S01]  /*e420*/  FMNMX.FTZ R32, R95, R32, !PT ;  /* 0x000000205f207209 */ /* 0x000fe20007810000 */
[----:B------:R-:W-:Y:S01]  /*e430*/  FMUL.FTZ R41, R41, UR4 ;  /* 0x0000000429297c20 */ /* 0x000fe20008410000 */
[----:B------:R-:W-:-:S02]  /*e440*/  ISETP.GT.AND P3, PT, R14, 0x50, PT ;  /* 0x000000500e00780c */ /* 0x000fc40003f64270 */
[----:B---3--:R-:W-:Y:S01]  /*e450*/  FSEL R61, R61, -INF , P2 ;  /* 0xff8000003d3d7808 */ /* 0x008fe20001000000 */
[----:B------:R-:W2:Y:S01]  /*e460*/  MUFU.TANH R51, R51 ;  /* 0x0000003300337308 */ /* 0x000ea20000002400 */
[----:B------:R-:W-:Y:S01]  /*e470*/  FMNMX.FTZ R32, R59, R32, !PT ;  /* 0x000000203b207209 */ /* 0x000fe20007810000 */
[----:B------:R-:W-:Y:S01]  /*e480*/  FMUL.FTZ R53, R33, UR4 ;  /* 0x0000000421357c20 */ /* 0x000fe20008410000 */
[----:B------:R-:W-:Y:S01]  /*e490*/  FMUL.FTZ R99, R36, UR4 ;  /* 0x0000000424637c20 */ /* 0x000fe20008410000 */
[----:B------:R-:W-:Y:S01]  /*e4a0*/  FMUL.FTZ R44, R44, UR4 ;  /* 0x000000042c2c7c20 */ /* 0x000fe20008410000 */
[----:B------:R-:W-:Y:S02]  /*e4b0*/  ISETP.GT.AND P2, PT, R14, 0x51, PT ;  /* 0x000000510e00780c */ /* 0x000fe40003f44270 */
[----:B0-----:R-:W-:Y:S01]  /*e4c0*/  FSEL R33, R98, -INF , P3 ;  /* 0xff80000062217808 */ /* 0x001fe20001800000 */
[----:B------:R-:W0:Y:S01]  /*e4d0*/  MUFU.TANH R40, R40 ;  /* 0x0000002800287308 */ /* 0x000e220000002400 */
[----:B------:R-:W-:Y:S01]  /*e4e0*/  FMNMX.FTZ R36, R61, R32, !PT ;  /* 0x000000203d247209 */ /* 0x000fe20007810000 */
[----:B------:R-:W-:Y:S01]  /*e4f0*/  FMUL.FTZ R45, R45, UR4 ;  /* 0x000000042d2d7c20 */ /* 0x000fe20008410000 */
[----:B------:R-:W-:-:S02]  /*e500*/  ISETP.GT.AND P3, PT, R14, 0x58, PT ;  /* 0x000000580e00780c */ /* 0x000fc40003f64270 */
[----:B------:R-:W-:-:S03]  /*e510*/  FSEL R32, R20, -INF , P2 ;  /* 0xff80000014207808 */ /* 0x000fc60001000000 */
[----:B------:R-:W3:Y:S01]  /*e520*/  MUFU.TANH R41, R41 ;  /* 0x0000002900297308 */ /* 0x000ee20000002400 */
[----:B------:R-:W-:Y:S02]  /*e530*/  FMNMX.FTZ R101, R33, R36, !PT ;  /* 0x0000002421657209 */ /* 0x000fe40007810000 */
[----:B------:R-:W-:Y:S02]  /*e540*/  ISETP.GT.AND P2, PT, R14, 0x59, PT ;  /* 0x000000590e00780c */ /* 0x000fe40003f44270 */
[----:B-1----:R-:W-:-:S03]  /*e550*/  FSEL R36, R21, -INF , P3 ;  /* 0xff80000015247808 */ /* 0x002fc60001800000 */
[----:B------:R-:W1:Y:S01]  /*e560*/  MUFU.TANH R44, R44 ;  /* 0x0000002c002c7308 */ /* 0x000e620000002400 */
[----:B------:R-:W-:Y:S01]  /*e570*/  FMNMX.FTZ R101, R32, R101, !PT ;  /* 0x0000006520657209 */ /* 0x000fe20007810000 */
[----:B------:R-:W-:Y:S01]  /*e580*/  FMUL.FTZ R20, R37, UR4 ;  /* 0x0000000425147c20 */ /* 0x000fe20008410000 */
[----:B------:R-:W-:Y:S02]  /*e590*/  ISETP.GT.AND P3, PT, R14, 0x60, PT ;  /* 0x000000600e00780c */ /* 0x000fe40003f64270 */
[----:B--2---:R-:W-:Y:S02]  /*e5a0*/  FSEL R37, R51, -INF , P2 ;  /* 0xff80000033257808 */ /* 0x004fe40001000000 */
[----:B------:R-:W-:Y:S01]  /*e5b0*/  FMNMX.FTZ R100, R36, R101, !PT ;  /* 0x0000006524647209 */ /* 0x000fe20007810000 */
[----:B------:R-:W2:Y:S01]  /*e5c0*/  MUFU.TANH R45, R45 ;  /* 0x0000002d002d7308 */ /* 0x000ea20000002400 */
[----:B------:R-:W-:Y:S02]  /*e5d0*/  WARPGROUP.DEPBAR.LE gsb0, 0x0 ;  /* 0x00008000000079c5 */ /* 0x000fe40000010000 */
[----:B------:R-:W-:Y:S01]  /*e5e0*/  ISETP.GT.AND P2, PT, R14, 0x61, PT ;  /* 0x000000610e00780c */ /* 0x000fe20003f44270 */
[----:B------:R-:W-:Y:S01]  /*e5f0*/  FMUL.FTZ R51, R24, UR4 ;  /* 0x0000000418337c20 */ /* 0x000fe20008410000 */
[----:B0-----:R-:W-:-:S02]  /*e600*/  FSEL R24, R40, -INF , P3 ;  /* 0xff80000028187808 */ /* 0x001fc40001800000 */
[----:B------:R-:W-:Y:S01]  /*e610*/  FMNMX.FTZ R21, R37, R100, !PT ;  /* 0x0000006425157209 */ /* 0x000fe20007810000 */
[----:B------:R-:W0:Y:S01]  /*e620*/  MUFU.TANH R52, R52 ;  /* 0x0000003400347308 */ /* 0x000e220000002400 */
[----:B------:R-:W-:Y:S02]  /*e630*/  ISETP.GT.AND P3, PT, R14, 0x68, PT ;  /* 0x000000680e00780c */ /* 0x000fe40003f64270 */
[----:B---3--:R-:W-:Y:S02]  /*e640*/  FSEL R40, R41, -INF , P2 ;  /* 0xff80000029287808 */ /* 0x008fe40001000000 */
[----:B------:R-:W-:-:S03]  /*e650*/  FMNMX.FTZ R41, R24, R21, !PT ;  /* 0x0000001518297209 */ /* 0x000fc60007810000 */
[----:B------:R-:W3:Y:S01]  /*e660*/  MUFU.TANH R53, R53 ;  /* 0x0000003500357308 */ /* 0x000ee20000002400 */
[----:B------:R-:W-:Y:S01]  /*e670*/  FMUL.FTZ R21, R25, UR4 ;  /* 0x0000000419157c20 */ /* 0x000fe20008410000 */
[----:B-1----:R-:W-:Y:S02]  /*e680*/  FSEL R25, R44, -INF , P3 ;  /* 0xff8000002c197808 */ /* 0x002fe40001800000 */
[----:B------:R-:W-:Y:S02]  /*e690*/  ISETP.GT.AND P2, PT, R14, 0x69, PT ;  /* 0x000000690e00780c */ /* 0x000fe40003f44270 */
[----:B------:R-:W-:Y:S02]  /*e6a0*/  FMNMX.FTZ R44, R40, R41, !PT ;  /* 0x00000029282c7209 */ /* 0x000fe40007810000 */
[----:B------:R1:W4:Y:S01]  /*e6b0*/  MUFU.TANH R98, R99 ;  /* 0x0000006300627308 */ /* 0x0003220000002400 */
[----:B------:R-:W-:Y:S02]  /*e6c0*/  ISETP.GT.AND P3, PT, R14, 0x70, PT ;  /* 0x000000700e00780c */ /* 0x000fe40003f64270 */
[----:B--2---:R-:W-:-:S02]  /*e6d0*/  FSEL R41, R45, -INF , P2 ;  /* 0xff8000002d297808 */ /* 0x004fc40001000000 */
[----:B------:R-:W-:-:S03]  /*e6e0*/  FMNMX.FTZ R100, R25, R44, !PT ;  /* 0x0000002c19647209 */ /* 0x000fc60007810000 */
[----:B------:R-:W2:Y:S01]  /*e6f0*/  MUFU.TANH R20, R20 ;  /* 0x0000001400147308 */ /* 0x000ea20000002400 */
[----:B------:R-:W-:Y:S01]  /*e700*/  ISETP.GT.AND P2, PT, R14, 0x71, PT ;  /* 0x000000710e00780c */ /* 0x000fe20003f44270 */
[----:B-1----:R-:W-:Y:S01]  /*e710*/  FMUL.FTZ R99, R28, UR4 ;  /* 0x000000041c637c20 */ /* 0x002fe20008410000 */
[----:B0-----:R-:W-:Y:S02]  /*e720*/  FSEL R44, R52, -INF , P3 ;  /* 0xff800000342c7808 */ /* 0x001fe40001800000 */
[----:B------:R-:W-:-:S03]  /*e730*/  FMNMX.FTZ R45, R41, R100, !PT ;  /* 0x00000064292d7209 */ /* 0x000fc60007810000 */
[----:B------:R-:W0:Y:S01]  /*e740*/  MUFU.TANH R51, R51 ;  /* 0x0000003300337308 */ /* 0x000e220000002400 */
[----:B------:R-:W-:Y:S02]  /*e750*/  ISETP.GT.AND P3, PT, R14, 0x78, PT ;  /* 0x000000780e00780c */ /* 0x000fe40003f64270 */
[----:B---3--:R-:W-:Y:S02]  /*e760*/  FSEL R28, R53, -INF , P2 ;  /* 0xff800000351c7808 */ /* 0x008fe40001000000 */
[----:B------:R-:W-:-:S03]  /*e770*/  FMNMX.FTZ R45, R44, R45, !PT ;  /* 0x0000002d2c2d7209 */ /* 0x000fc60007810000 */
[----:B------:R-:W1:Y:S01]  /*e780*/  MUFU.TANH R21, R21 ;  /* 0x0000001500157308 */ /* 0x000e620000002400 */
[----:B------:R-:W-:Y:S01]  /*e790*/  FMUL.FTZ R100, R29, UR4 ;  /* 0x000000041d647c20 */ /* 0x000fe20008410000 */
[----:B------:R-:W-:Y:S02]  /*e7a0*/  ISETP.GT.AND P2, PT, R14, 0x79, PT ;  /* 0x000000790e00780c */ /* 0x000fe40003f44270 */
[----:B----4-:R-:W-:Y:S02]  /*e7b0*/  FSEL R29, R98, -INF , P3 ;  /* 0xff800000621d7808 */ /* 0x010fe40001800000 */
[----:B------:R-:W-:Y:S02]  /*e7c0*/  FMNMX.FTZ R52, R28, R45, !PT ;  /* 0x0000002d1c347209 */ /* 0x000fe40007810000 */
[----:B------:R-:W3:Y:S01]  /*e7d0*/  MUFU.TANH R99, R99 ;  /* 0x0000006300637308 */ /* 0x000ee20000002400 */
[----:B------:R-:W-:Y:S02]  /*e7e0*/  ISETP.GT.AND P3, PT, R14, 0x80, PT ;  /* 0x000000800e00780c */ /* 0x000fe40003f64270 */
[----:B--2---:R-:W-:-:S02]  /*e7f0*/  FSEL R45, R20, -INF , P2 ;  /* 0xff800000142d7808 */ /* 0x004fc40001000000 */
[----:B------:R-:W-:-:S03]  /*e800*/  FMNMX.FTZ R52, R29, R52, !PT ;  /* 0x000000341d347209 */ /* 0x000fc60007810000 */
[----:B------:R-:W2:Y:S01]  /*e810*/  MUFU.TANH R98, R100 ;  /* 0x0000006400627308 */ /* 0x000ea20000002400 */
[C---:B------:R-:W-:Y:S02]  /*e820*/  ISETP.GT.AND P2, PT, R14.reuse, 0x81, PT ;  /* 0x000000810e00780c */ /* 0x040fe40003f44270 */
[----:B0-----:R-:W-:Y:S02]  /*e830*/  FSEL R51, R51, -INF , P3 ;  /* 0xff80000033337808 */ /* 0x001fe40001800000 */
[----:B------:R-:W-:Y:S02]  /*e840*/  FMNMX.FTZ R20, R45, R52, !PT ;  /* 0x000000342d147209 */ /* 0x000fe40007810000 */
[----:B-1----:R-:W-:Y:S02]  /*e850*/  FSEL R52, R21, -INF , P2 ;  /* 0xff80000015347808 */ /* 0x002fe40001000000 */
[----:B------:R-:W-:Y:S02]  /*e860*/  ISETP.GT.AND P3, PT, R14, 0x88, PT ;  /* 0x000000880e00780c */ /* 0x000fe40003f64270 */
[----:B------:R-:W-:-:S02]  /*e870*/  FMNMX.FTZ R21, R51, R20, !PT ;  /* 0x0000001433157209 */ /* 0x000fc40007810000 */
[----:B------:R-:W-:Y:S02]  /*e880*/  ISETP.GT.AND P2, PT, R14, 0x89, PT ;  /* 0x000000890e00780c */ /* 0x000fe40003f44270 */
[----:B---3--:R-:W-:Y:S02]  /*e890*/  FSEL R14, R99, -INF , P3 ;  /* 0xff800000630e7808 */ /* 0x008fe40001800000 */
[----:B------:R-:W-:Y:S01]  /*e8a0*/  FMNMX.FTZ R21, R52, R21, !PT ;  /* 0x0000001534157209 */ /* 0x000fe20007810000 */
[----:B------:R-:W-:Y:S01]  /*e8b0*/  FMUL.FTZ R53, R54, UR4 ;  /* 0x0000000436357c20 */ /* 0x000fe20008410000 */
[----:B--2---:R-:W-:Y:S02]  /*e8c0*/  FSEL R54, R98, -INF , P2 ;  /* 0xff80000062367808 */ /* 0x004fe40001000000 */
[----:B------:R-:W-:-:S04]  /*e8d0*/  FMNMX.FTZ R21, R14, R21, !PT ;  /* 0x000000150e157209 */ /* 0x000fc80007810000 */
[----:B------:R-:W-:-:S05]  /*e8e0*/  FMNMX.FTZ R20, R54, R21, !PT ;  /* 0x0000001536147209 */ /* 0x000fca0007810000 */
[----:B------:R-:W0:Y:S04]  /*e8f0*/  SHFL.BFLY PT, R21, R20, 0x2, 0x1f ;  /* 0x0c401f0014157f89 */ /* 0x000e2800000e0000 */
[----:B------:R-:W1:Y:S01]  /*e900*/  SHFL.IDX PT, R98, R56, 0x1, 0x1c1f ;  /* 0x003c1f0038627f89 */ /* 0x000e6200000e0000 */
[----:B0-----:R-:W-:-:S05]  /*e910*/  FMNMX.FTZ R21, R20, R21, !PT ;  /* 0x0000001514157209 */ /* 0x001fca0007810000 */
[----:B------:R-:W0:Y:S01]  /*e920*/  SHFL.BFLY PT, R20, R21, 0x1, 0x1f ;  /* 0x0c201f0015147f89 */ /* 0x000e2200000e0000 */
[----:B------:R-:W-:Y:S01]  /*e930*/  FMUL.FTZ R99, R30, UR4 ;  /* 0x000000041e637c20 */ /* 0x000fe20008410000 */
[----:B-1----:R-:W-:-:S04]  /*e940*/  VIADDMNMX R63, R98, R48, R63, PT ;  /* 0x00000030623f7246 */ /* 0x002fc8000380013f */
[C---:B------:R-:W-:Y:S02]  /*e950*/  ISETP.GT.AND P3, PT, R63.reuse, RZ, PT ;  /* 0x000000ff3f00720c */ /* 0x040fe40003f64270 */
[----:B------:R-:W-:Y:S01]  /*e960*/  ISETP.GT.AND P4, PT, R63, 0x1, PT ;  /* 0x000000013f00780c */ /* 0x000fe20003f84270 */
[----:B------:R1:W-:Y:S01]  /*e970*/  MUFU.TANH R56, R99 ;  /* 0x0000006300387308 */ /* 0x0003e20000002400 */
[----:B0-----:R-:W-:Y:S01]  /*e980*/  FMNMX.FTZ R20, R21, R20, !PT ;  /* 0x0000001415147209 */ /* 0x001fe20007810000 */
[----:B------:R-:W-:-:S03]  /*e990*/  IMAD.U32 R21, RZ, RZ, UR5 ;  /* 0x00000005ff157e24 */ /* 0x000fc6000f8e00ff */
[C---:B------:R-:W-:Y:S01]  /*e9a0*/  FSETP.NEU.FTZ.AND P2, PT, R20.reuse, -INF , PT ;  /* 0xff8000001400780b */ /* 0x040fe20003f5d000 */
[----:B------:R-:W-:-:S05]  /*e9b0*/  FMUL.FTZ R30, R20, R21 ;  /* 0x00000015141e7220 */ /* 0x000fca0000410000 */
[----:B------:R-:W-:Y:S02]  /*e9c0*/  FSEL R30, R30, RZ, P2 ;  /* 0x000000ff1e1e7208 */ /* 0x000fe40001000000 */
[----:B------:R-:W-:-:S03]  /*e9d0*/  ISETP.GT.AND P2, PT, R63, 0x8, PT ;  /* 0x000000083f00780c */ /* 0x000fc60003f44270 */
[-CC-:B------:R-:W-:Y:S01]  /*e9e0*/  FFMA.FTZ R48, R92, R21.reuse, -R30.reuse ;  /* 0x000000155c307223 */ /* 0x180fe2000001081e */
[-CC-:B-1----:R-:W-:Y:S01]  /*e9f0*/  FFMA.FTZ R99, R80, R21.reuse, -R30.reuse ;  /* 0x0000001550637223 */ /* 0x182fe2000001081e */
[----:B------:R-:W-:Y:S02]  /*ea00*/  FSEL R80, R15, -INF , P3 ;  /* 0xff8000000f507808 */ /* 0x000fe40001800000 */
[----:B------:R-:W-:Y:S01]  /*ea10*/  FSEL R92, R89, -INF , P4 ;  /* 0xff800000595c7808 */ /* 0x000fe20002000000 */
[----:B------:R-:W-:Y:S01]  /*ea20*/  FFMA.FTZ R89, R94, R21, -R30 ;  /* 0x000000155e597223 */ /* 0x000fe2000001081e */
[----:B------:R-:W-:Y:S02]  /*ea30*/  ISETP.GT.AND P3, PT, R63, 0x9, PT ;  /* 0x000000093f00780c */ /* 0x000fe40003f64270 */
[----:B------:R-:W-:Y:S02]  /*ea40*/  FSEL R91, R91, -INF , P2 ;  /* 0xff8000005b5b7808 */ /* 0x000fe40001000000 */
[----:B------:R-:W-:-:S02]  /*ea50*/  FMNMX.FTZ R94, R80, R92, !PT ;  /* 0x0000005c505e7209 */ /* 0x000fc40007810000 */
[----:B------:R-:W-:Y:S02]  /*ea60*/  ISETP.GT.AND P2, PT, R63, 0x10, PT ;  /* 0x000000103f00780c */ /* 0x000fe40003f44270 */
[----:B------:R-:W-:Y:S02]  /*ea70*/  FSEL R93, R93, -INF , P3 ;  /* 0xff8000005d5d7808 */ /* 0x000fe40001800000 */
[----:B------:R-:W-:Y:S01]  /*ea80*/  FMNMX.FTZ R98, R91, R94, !PT ;  /* 0x0000005e5b627209 */ /* 0x000fe20007810000 */
[----:B------:R0:W-:Y:S01]  /*ea90*/  MUFU.EX2 R15, R99 ;  /* 0x00000063000f7308 */ /* 0x0001e20000000800 */
[----:B------:R-:W-:Y:S02]  /*eaa0*/  ISETP.GT.AND P3, PT, R63, 0x11, PT ;  /* 0x000000113f00780c */ /* 0x000fe40003f64270 */
[----:B------:R-:W-:Y:S01]  /*eab0*/  FSEL R94, R81, -INF , P2 ;  /* 0xff800000515e7808 */ /* 0x000fe20001000000 */
[----:B------:R-:W-:Y:S01]  /*eac0*/  FFMA.FTZ R81, R83, R21, -R30 ;  /* 0x0000001553517223 */ /* 0x000fe2000001081e */
[----:B------:R-:W-:-:S02]  /*ead0*/  FSEL R83, R82, -INF , P3 ;  /* 0xff80000052537808 */ /* 0x000fc40001800000 */
[----:B0-----:R-:W-:Y:S02]  /*eae0*/  FMNMX.FTZ R99, R93, R98, !PT ;  /* 0x000000625d637209 */ /* 0x001fe40007810000 */
[----:B------:R-:W-:Y:S02]  /*eaf0*/  ISETP.GT.AND P2, PT, R63, 0x18, PT ;  /* 0x000000183f00780c */ /* 0x000fe40003f44270 */
[----:B------:R-:W-:Y:S01]  /*eb00*/  FMNMX.FTZ R82, R94, R99, !PT ;  /* 0x000000635e527209 */ /* 0x000fe20007810000 */
[----:B------:R-:W-:Y:S01]  /*eb10*/  FFMA.FTZ R100, R85, R21, -R30 ;  /* 0x0000001555647223 */ /* 0x000fe2000001081e */
[----:B------:R-:W-:Y:S02]  /*eb20*/  ISETP.GT.AND P3, PT, R63, 0x19, PT ;  /* 0x000000193f00780c */ /* 0x000fe40003f64270 */
[----:B------:R-:W-:Y:S02]  /*eb30*/  FSEL R84, R84, -INF , P2 ;  /* 0xff80000054547808 */ /* 0x000fe40001000000 */
[----:B------:R-:W-:-:S02]  /*eb40*/  FMNMX.FTZ R85, R83, R82, !PT ;  /* 0x0000005253557209 */ /* 0x000fc40007810000 */
[----:B------:R-:W-:Y:S02]  /*eb50*/  ISETP.GT.AND P2, PT, R63, 0x20, PT ;  /* 0x000000203f00780c */ /* 0x000fe40003f44270 */
[----:B------:R-:W-:Y:S02]  /*eb60*/  FSEL R86, R86, -INF , P3 ;  /* 0xff80000056567808 */ /* 0x000fe40001800000 */
[----:B------:R-:W-:Y:S02]  /*eb70*/  FMNMX.FTZ R99, R84, R85, !PT ;  /* 0x0000005554637209 */ /* 0x000fe40007810000 */
[----:B------:R-:W-:Y:S01]  /*eb80*/  FSEL R85, R73, -INF , P2 ;  /* 0xff80000049557808 */ /* 0x000fe20001000000 */
[----:B------:R-:W-:Y:S01]  /*eb90*/  FFMA.FTZ R73, R72, R21, -R30 ;  /* 0x0000001548497223 */ /* 0x000fe2000001081e */
[----:B------:R-:W-:Y:S02]  /*eba0*/  ISETP.GT.AND P3, PT, R63, 0x21, PT ;  /* 0x000000213f00780c */ /* 0x000fe40003f64270 */
[----:B------:R-:W-:-:S02]  /*ebb0*/  FMNMX.FTZ R72, R86, R99, !PT ;  /* 0x0000006356487209 */ /* 0x000fc40007810000 */
[----:B------:R-:W-:Y:S02]  /*ebc0*/  ISETP.GT.AND P2, PT, R63, 0x28, PT ;  /* 0x000000283f00780c */ /* 0x000fe40003f44270 */
[----:B------:R-:W-:Y:S02]  /*ebd0*/  FSEL R98, R74, -INF , P3 ;  /* 0xff8000004a627808 */ /* 0x000fe40001800000 */
[----:B------:R-:W-:Y:S01]  /*ebe0*/  FMNMX.FTZ R99, R85, R72, !PT ;  /* 0x0000004855637209 */ /* 0x000fe20007810000 */
[----:B------:R-:W0:Y:S01]  /*ebf0*/  MUFU.TANH R69, R69 ;  /* 0x0000004500457308 */ /* 0x000e220000002400 */
[----:B------:R-:W-:Y:S02]  /*ec00*/  ISETP.GT.AND P3, PT, R63, 0x29, PT ;  /* 0x000000293f00780c */ /* 0x000fe40003f64270 */
[----:B------:R-:W-:Y:S02]  /*ec10*/  FSEL R76, R76, -INF , P2 ;  /* 0xff8000004c4c7808 */ /* 0x000fe40001000000 */
[----:B------:R-:W-:-:S02]  /*ec20*/  FMNMX.FTZ R99, R98, R99, !PT ;  /* 0x0000006362637209 */ /* 0x000fc40007810000 */
[----:B------:R-:W-:Y:S01]  /*ec30*/  ISETP.GT.AND P2, PT, R63, 0x30, PT ;  /* 0x000000303f00780c */ /* 0x000fe20003f44270 */
[----:B------:R-:W1:Y:S01]  /*ec40*/  MUFU.TANH R70, R70 ;  /* 0x0000004600467308 */ /* 0x000e620000002400 */
[----:B------:R-:W-:Y:S02]  /*ec50*/  FSEL R78, R78, -INF , P3 ;  /* 0xff8000004e4e7808 */ /* 0x000fe40001800000 */
[----:B------:R-:W-:Y:S01]  /*ec60*/  FMNMX.FTZ R99, R76, R99, !PT ;  /* 0x000000634c637209 */ /* 0x000fe20007810000 */
[--C-:B------:R-:W-:Y:S01]  /*ec70*/  FFMA.FTZ R74, R87, R21, -R30.reuse ;  /* 0x00000015574a7223 */ /* 0x100fe2000001081e */
[----:B------:R-:W-:Y:S02]  /*ec80*/  ISETP.GT.AND P3, PT, R63, 0x31, PT ;  /* 0x000000313f00780c */ /* 0x000fe40003f64270 */
[----:B------:R-:W-:Y:S01]  /*ec90*/  FSEL R87, R65, -INF , P2 ;  /* 0xff80000041577808 */ /* 0x000fe20001000000 */
[----:B------:R-:W2:Y:S01]  /*eca0*/  MUFU.TANH R57, R57 ;  /* 0x0000003900397308 */ /* 0x000ea20000002400 */
[----:B------:R-:W-:Y:S01]  /*ecb0*/  FMNMX.FTZ R72, R78, R99, !PT ;  /* 0x000000634e487209 */ /* 0x000fe20007810000 */
[----:B------:R-:W-:Y:S01]  /*ecc0*/  FFMA.FTZ R65, R75, R21, -R30 ;  /* 0x000000154b417223 */ /* 0x000fe2000001081e */
[----:B------:R-:W-:-:S02]  /*ecd0*/  ISETP.GT.AND P2, PT, R63, 0x38, PT ;  /* 0x000000383f00780c */ /* 0x000fc40003f44270 */
[----:B------:R-:W-:Y:S02]  /*ece0*/  FSEL R75, R66, -INF , P3 ;  /* 0xff800000424b7808 */ /* 0x000fe40001800000 */
[----:B------:R-:W-:Y:S01]  /*ecf0*/  FMNMX.FTZ R72, R87, R72, !PT ;  /* 0x0000004857487209 */ /* 0x000fe20007810000 */
[----:B------:R-:W3:Y:S01]  /*ed00*/  MUFU.TANH R58, R58 ;  /* 0x0000003a003a7308 */ /* 0x000ee20000002400 */
[----:B------:R-:W-:Y:S02]  /*ed10*/  ISETP.GT.AND P3, PT, R63, 0x39, PT ;  /* 0x000000393f00780c */ /* 0x000fe40003f64270 */
[----:B0-----:R-:W-:Y:S02]  /*ed20*/  FSEL R69, R69, -INF , P2 ;  /* 0xff80000045457808 */ /* 0x001fe40001000000 */
[----:B------:R-:W-:-:S03]  /*ed30*/  FMNMX.FTZ R72, R75, R72, !PT ;  /* 0x000000484b487209 */ /* 0x000fc60007810000 */
[----:B------:R-:W0:Y:S01]  /*ed40*/  MUFU.TANH R60, R60 ;  /* 0x0000003c003c7308 */ /* 0x000e220000002400 */
[----:B------:R-:W-:Y:S02]  /*ed50*/  ISETP.GT.AND P2, PT, R63, 0x40, PT ;  /* 0x000000403f00780c */ /* 0x000fe40003f44270 */
[----:B-1----:R-:W-:Y:S02]  /*ed60*/  FSEL R70, R70, -INF , P3 ;  /* 0xff80000046467808 */ /* 0x002fe40001800000 */
[----:B------:R-:W-:-:S03]  /*ed70*/  FMNMX.FTZ R99, R69, R72, !PT ;  /* 0x0000004845637209 */ /* 0x000fc60007810000 */
[----:B------:R-:W1:Y:S01]  /*ed80*/  MUFU.TANH R62, R62 ;  /* 0x0000003e003e7308 */ /* 0x000e620000002400 */
[--C-:B------:R-:W-:Y:S01]  /*ed90*/  FFMA.FTZ R66, R77, R21, -R30.reuse ;  /* 0x000000154d427223 */ /* 0x100fe2000001081e */
[----:B------:R-:W-:Y:S02]  /*eda0*/  ISETP.GT.AND P3, PT, R63, 0x41, PT ;  /* 0x000000413f00780c */ /* 0x000fe40003f64270 */
[----:B--2---:R-:W-:Y:S02]  /*edb0*/  FSEL R77, R57, -INF , P2 ;  /* 0xff800000394d7808 */ /* 0x004fe40001000000 */
[----:B------:R-:W-:Y:S02]  /*edc0*/  FMNMX.FTZ R72, R70, R99, !PT ;  /* 0x0000006346487209 */ /* 0x000fe40007810000 */
[----:B------:R-:W2:Y:S01]  /*edd0*/  MUFU.TANH R49, R49 ;  /* 0x0000003100317308 */ /* 0x000ea20000002400 */
[----:B------:R-:W-:Y:S01]  /*ede0*/  FFMA.FTZ R57, R64, R21, -R30 ;  /* 0x0000001540397223 */ /* 0x000fe2000001081e */
[----:B------:R-:W-:Y:S01]  /*edf0*/  ISETP.GT.AND P2, PT, R63, 0x48, PT ;  /* 0x000000483f00780c */ /* 0x000fe20003f44270 */
[----:B------:R-:W-:Y:S01]  /*ee00*/  FMUL.FTZ R55, R55, UR4 ;  /* 0x0000000437377c20 */ /* 0x000fe20008410000 */
[----:B---3--:R-:W-:-:S02]  /*ee10*/  FSEL R64, R58, -INF , P3 ;  /* 0xff8000003a407808 */ /* 0x008fc40001800000 */
[----:B------:R-:W-:Y:S02]  /*ee20*/  FMNMX.FTZ R99, R77, R72, !PT ;  /* 0x000000484d637209 */ /* 0x000fe40007810000 */
[----:B------:R-:W3:Y:S01]  /*ee30*/  MUFU.TANH R50, R50 ;  /* 0x0000003200327308 */ /* 0x000ee20000002400 */
[----:B------:R-:W-:Y:S01]  /*ee40*/  ISETP.GT.AND P3, PT, R63, 0x49, PT ;  /* 0x000000493f00780c */ /* 0x000fe20003f64270 */
[----:B------:R-:W-:Y:S01]  /*ee50*/  FFMA.FTZ R58, R79, R21, -R30 ;  /* 0x000000154f3a7223 */ /* 0x000fe2000001081e */
[----:B0-----:R-:W-:Y:S01]  /*ee60*/  FSEL R60, R60, -INF , P2 ;  /* 0xff8000003c3c7808 */ /* 0x001fe20001000000 */
[----:B------:R-:W-:Y:S01]  /*ee70*/  FMUL.FTZ R42, R42, UR4 ;  /* 0x000000042a2a7c20 */ /* 0x000fe20008410000 */
[----:B------:R-:W-:-:S03]  /*ee80*/  FMNMX.FTZ R79, R64, R99, !PT ;  /* 0x00000063404f7209 */ /* 0x000fc60007810000 */
[----:B------:R-:W0:Y:S01]  /*ee90*/  MUFU.TANH R53, R53 ;  /* 0x0000003500357308 */ /* 0x000e220000002400 */
[----:B-1----:R-:W-:Y:S01]  /*eea0*/  FSEL R99, R62, -INF , P3 ;  /* 0xff8000003e637808 */ /* 0x002fe20001800000 */
[----:B------:R-:W-:Y:S01]  /*eeb0*/  FMUL.FTZ R43, R43, UR4 ;  /* 0x000000042b2b7c20 */ /* 0x000fe20008410000 */
[----:B------:R-:W-:Y:S02]  /*eec0*/  ISETP.GT.AND P2, PT, R63, 0x50, PT ;  /* 0x000000503f00780c */ /* 0x000fe40003f44270 */
[----:B------:R-:W-:-:S03]  /*eed0*/  FMNMX.FTZ R62, R60, R79, !PT ;  /* 0x0000004f3c3e7209 */ /* 0x000fc60007810000 */
[----:B------:R-:W1:Y:S01]  /*eee0*/  MUFU.TANH R55, R55 ;  /* 0x0000003700377308 */ /* 0x000e620000002400 */
[----:B------:R-:W-:Y:S01]  /*eef0*/  ISETP.GT.AND P3, PT, R63, 0x51, PT ;  /* 0x000000513f00780c */ /* 0x000fe20003f64270 */
[----:B------:R-:W-:Y:S01]  /*ef00*/  FMUL.FTZ R46, R46, UR4 ;  /* 0x000000042e2e7c20 */ /* 0x000fe20008410000 */
[----:B--2---:R-:W-:Y:S02]  /*ef10*/  FSEL R79, R49, -INF , P2 ;  /* 0xff800000314f7808 */ /* 0x004fe40001000000 */
[----:B------:R-:W-:-:S03]  /*ef20*/  FMNMX.FTZ R72, R99, R62, !PT ;  /* 0x0000003e63487209 */ /* 0x000fc60007810000 */
[----:B------:R-:W2:Y:S01]  /*ef30*/  MUFU.TANH R42, R42 ;  /* 0x0000002a002a7308 */ /* 0x000ea20000002400 */
[-CC-:B------:R-:W-:Y:S01]  /*ef40*/  FFMA.FTZ R49, R67, R21.reuse, -R30.reuse ;  /* 0x0000001543317223 */ /* 0x180fe2000001081e */
[----:B------:R-:W-:Y:S01]  /*ef50*/  ISETP.GT.AND P2, PT, R63, 0x58, PT ;  /* 0x000000583f00780c */ /* 0x000fe20003f44270 */
[----:B------:R-:W-:Y:S01]  /*ef60*/  FMUL.FTZ R47, R47, UR4 ;  /* 0x000000042f2f7c20 */ /* 0x000fe20008410000 */
[----:B---3--:R-:W-:Y:S02]  /*ef70*/  FSEL R62, R50, -INF , P3 ;  /* 0xff800000323e7808 */ /* 0x008fe40001800000 */
[----:B------:R-:W-:Y:S02]  /*ef80*/  FMNMX.FTZ R67, R79, R72, !PT ;  /* 0x000000484f437209 */ /* 0x000fe40007810000 */
[----:B------:R-:W3:Y:S01]  /*ef90*/  MUFU.TANH R43, R43 ;  /* 0x0000002b002b7308 */ /* 0x000ee20000002400 */
[----:B------:R-:W-:Y:S01]  /*efa0*/  FFMA.FTZ R50, R68, R21, -R30 ;  /* 0x0000001544327223 */ /* 0x000fe2000001081e */
[----:B------:R-:W-:Y:S01]  /*efb0*/  ISETP.GT.AND P3, PT, R63, 0x59, PT ;  /* 0x000000593f00780c */ /* 0x000fe20003f64270 */
[----:B------:R-:W-:Y:S01]  /*efc0*/  FMUL.FTZ R34, R34, UR4 ;  /* 0x0000000422227c20 */ /* 0x000fe20008410000 */
[----:B0-----:R-:W-:-:S02]  /*efd0*/  FSEL R53, R53, -INF , P2 ;  /* 0xff80000035357808 */ /* 0x001fc40001000000 */
[----:B------:R-:W-:Y:S02]  /*efe0*/  FMNMX.FTZ R68, R62, R67, !PT ;  /* 0x000000433e447209 */ /* 0x000fe40007810000 */
[----:B------:R-:W-:Y:S01]  /*eff0*/  MUFU.TANH R46, R46 ;  /* 0x0000002e002e7308 */ /* 0x000fe20000002400 */
[----:B------:R-:W-:Y:S01]  /*f000*/  ISETP.GT.AND P2, PT, R63, 0x60, PT ;  /* 0x000000603f00780c */ /* 0x000fe20003f44270 */
[----:B------:R-:W-:Y:S01]  /*f010*/  FMUL.FTZ R35, R35, UR4 ;  /* 0x0000000423237c20 */ /* 0x000fe20008410000 */
[----:B-1----:R-:W-:Y:S02]  /*f020*/  FSEL R55, R55, -INF , P3 ;  /* 0xff80000037377808 */ /* 0x002fe40001800000 */
[----:B------:R-:W-:-:S03]  /*f030*/  FMNMX.FTZ R68, R53, R68, !PT ;  /* 0x0000004435447209 */ /* 0x000fc60007810000 */
[----:B------:R-:W0:Y:S01]  /*f040*/  MUFU.TANH R47, R47 ;  /* 0x0000002f002f7308 */ /* 0x000e220000002400 */
[----:B------:R-:W-:Y:S01]  /*f050*/  ISETP.GT.AND P3, PT, R63, 0x61, PT ;  /* 0x000000613f00780c */ /* 0x000fe20003f64270 */
[----:B------:R-:W-:Y:S01]  /*f060*/  FMUL.FTZ R38, R38, UR4 ;  /* 0x0000000426267c20 */ /* 0x000fe20008410000 */
[----:B--2---:R-:W-:Y:S02]  /*f070*/  FSEL R67, R42, -INF , P2 ;  /* 0xff8000002a437808 */ /* 0x004fe40001000000 */
[----:B------:R-:W-:-:S03]  /*f080*/  FMNMX.FTZ R72, R55, R68, !PT ;  /* 0x0000004437487209 */ /* 0x000fc60007810000 */
[----:B------:R-:W1:Y:S01]  /*f090*/  MUFU.TANH R34, R34 ;  /* 0x0000002200227308 */ /* 0x000e620000002400 */
[----:B---3--:R-:W-:Y:S01]  /*f0a0*/  FSEL R68, R43, -INF , P3 ;  /* 0xff8000002b447808 */ /* 0x008fe20001800000 */
[----:B------:R-:W-:Y:S01]  /*f0b0*/  FMUL.FTZ R39, R39, UR4 ;  /* 0x0000000427277c20 */ /* 0x000fe20008410000 */
[----:B------:R-:W-:Y:S02]  /*f0c0*/  ISETP.GT.AND P2, PT, R63, 0x68, PT ;  /* 0x000000683f00780c */ /* 0x000fe40003f44270 */
[----:B------:R-:W-:-:S03]  /*f0d0*/  FMNMX.FTZ R43, R67, R72, !PT ;  /* 0x00000048432b7209 */ /* 0x000fc60007810000 */
[----:B------:R-:W2:Y:S01]  /*f0e0*/  MUFU.TANH R35, R35 ;  /* 0x0000002300237308 */ /* 0x000ea20000002400 */
[----:B------:R-:W-:Y:S01]  /*f0f0*/  FFMA.FTZ R42, R71, R21, -R30 ;  /* 0x00000015472a7223 */ /* 0x000fe2000001081e */
[----:B------:R-:W-:Y:S01]  /*f100*/  ISETP.GT.AND P3, PT, R63, 0x69, PT ;  /* 0x000000693f00780c */ /* 0x000fe20003f64270 */
[----:B------:R-:W-:Y:S01]  /*f110*/  FMUL.FTZ R26, R26, UR4 ;  /* 0x000000041a1a7c20 */ /* 0x000fe20008410000 */
[----:B------:R-:W-:-:S04]  /*f120*/  FMNMX.FTZ R71, R68, R43, !PT ;  /* 0x0000002b44477209 */ /* 0x000fc80007810000 */
[----:B------:R-:W3:Y:S01]  /*f130*/  MUFU.TANH R38, R38 ;  /* 0x0000002600267308 */ /* 0x000ee20000002400 */
[----:B0-----:R-:W-:Y:S01]  /*f140*/  FSEL R101, R47, -INF , P3 ;  /* 0xff8000002f657808 */ /* 0x001fe20001800000 */
[----:B------:R-:W-:-:S06]  /*f150*/  FMUL.FTZ R27, R27, UR4 ;  /* 0x000000041b1b7c20 */ /* 0x000fcc0008410000 */
[----:B------:R0:W-:Y:S01]  /*f160*/  MUFU.EX2 R82, R100 ;  /* 0x0000006400527308 */ /* 0x0001e20000000800 */
[----:B------:R-:W-:Y:S02]  /*f170*/  ISETP.GT.AND P3, PT, R63, 0x71, PT ;  /* 0x000000713f00780c */ /* 0x000fe40003f64270 */
[----:B0-----:R-:W-:-:S05]  /*f180*/  FSEL R100, R46, -INF , P2 ;  /* 0xff8000002e647808 */ /* 0x001fca0001000000 */
[----:B------:R-:W0:Y:S01]  /*f190*/  MUFU.TANH R39, R39 ;  /* 0x0000002700277308 */ /* 0x000e220000002400 */
[----:B------:R-:W-:Y:S02]  /*f1a0*/  ISETP.GT.AND P2, PT, R63, 0x70, PT ;  /* 0x000000703f00780c */ /* 0x000fe40003f44270 */
[----:B------:R-:W-:Y:S02]  /*f1b0*/  FMNMX.FTZ R46, R100, R71, !PT ;  /* 0x00000047642e7209 */ /* 0x000fe40007810000 */
[----:B-1----:R-:W-:Y:S02]  /*f1c0*/  FSEL R34, R34, -INF , P2 ;  /* 0xff80000022227808 */ /* 0x002fe40001000000 */
[----:B------:R-:W-:Y:S01]  /*f1d0*/  FMNMX.FTZ R47, R101, R46, !PT ;  /* 0x0000002e652f7209 */ /* 0x000fe20007810000 */
[----:B------:R-:W1:Y:S01]  /*f1e0*/  MUFU.TANH R26, R26 ;  /* 0x0000001a001a7308 */ /* 0x000e620000002400 */
[----:B------:R-:W-:Y:S01]  /*f1f0*/  ISETP.GT.AND P2, PT, R63, 0x78, PT ;  /* 0x000000783f00780c */ /* 0x000fe20003f44270 */
[----:B------:R-:W-:Y:S01]  /*f200*/  FMUL.FTZ R31, R31, UR4 ;  /* 0x000000041f1f7c20 */ /* 0x000fe20008410000 */
[----:B--2---:R-:W-:-:S02]  /*f210*/  FSEL R35, R35, -INF , P3 ;  /* 0xff80000023237808 */ /* 0x004fc40001800000 */
[----:B------:R-:W-:-:S03]  /*f220*/  FMNMX.FTZ R72, R34, R47, !PT ;  /* 0x0000002f22487209 */ /* 0x000fc60007810000 */
[----:B------:R-:W2:Y:S01]  /*f230*/  MUFU.TANH R27, R27 ;  /* 0x0000001b001b7308 */ /* 0x000ea20000002400 */
[----:B------:R-:W-:Y:S02]  /*f240*/  ISETP.GT.AND P3, PT, R63, 0x79, PT ;  /* 0x000000793f00780c */ /* 0x000fe40003f64270 */
[----:B---3--:R-:W-:Y:S02]  /*f250*/  FSEL R102, R38, -INF , P2 ;  /* 0xff80000026667808 */ /* 0x008fe40001000000 */
[----:B------:R-:W-:Y:S02]  /*f260*/  FMNMX.FTZ R47, R35, R72, !PT ;  /* 0x00000048232f7209 */ /* 0x000fe40007810000 */
[----:B------:R-:W-:Y:S01]  /*f270*/  ISETP.GT.AND P2, PT, R63, 0x80, PT ;  /* 0x000000803f00780c */ /* 0x000fe20003f44270 */
[----:B------:R-:W3:Y:S01]  /*f280*/  MUFU.TANH R31, R31 ;  /* 0x0000001f001f7308 */ /* 0x000ee20000002400 */
[----:B0-----:R-:W-:Y:S02]  /*f290*/  FSEL R103, R39, -INF , P3 ;  /* 0xff80000027677808 */ /* 0x001fe40001800000 */
[----:B------:R-:W-:-:S02]  /*f2a0*/  FMNMX.FTZ R72, R102, R47, !PT ;  /* 0x0000002f66487209 */ /* 0x000fc40007810000 */
[----:B------:R-:W-:Y:S02]  /*f2b0*/  ISETP.GT.AND P3, PT, R63, 0x81, PT ;  /* 0x000000813f00780c */ /* 0x000fe40003f64270 */
[----:B-1----:R-:W-:Y:S02]  /*f2c0*/  FSEL R104, R26, -INF , P2 ;  /* 0xff8000001a687808 */ /* 0x002fe40001000000 */
[----:B------:R-:W-:Y:S01]  /*f2d0*/  FMNMX.FTZ R47, R103, R72, !PT ;  /* 0x00000048672f7209 */ /* 0x000fe20007810000 */
[----:B------:R-:W-:Y:S01]  /*f2e0*/  FFMA.FTZ R39, R33, R21, -R30 ;  /* 0x0000001521277223 */ /* 0x000fe2000001081e */
[----:B------:R-:W-:Y:S02]  /*f2f0*/  ISETP.GT.AND P2, PT, R63, 0x88, PT ;  /* 0x000000883f00780c */ /* 0x000fe40003f44270 */
[----:B--2---:R-:W-:Y:S02]  /*f300*/  FSEL R33, R27, -INF , P3 ;  /* 0xff8000001b217808 */ /* 0x004fe40001800000 */
[----:B------:R-:W-:-:S02]  /*f310*/  FMNMX.FTZ R26, R104, R47, !PT ;  /* 0x0000002f681a7209 */ /* 0x000fc40007810000 */
[----:B------:R-:W-:Y:S02]  /*f320*/  ISETP.GT.AND P3, PT, R63, 0x89, PT ;  /* 0x000000893f00780c */ /* 0x000fe40003f64270 */
[----:B------:R-:W-:Y:S02]  /*f330*/  FSEL R105, R56, -INF , P2 ;  /* 0xff80000038697808 */ /* 0x000fe40001000000 */
[----:B------:R-:W-:Y:S02]  /*f340*/  FMNMX.FTZ R26, R33, R26, !PT ;  /* 0x0000001a211a7209 */ /* 0x000fe40007810000 */
[----:B---3--:R-:W-:Y:S02]  /*f350*/  FSEL R31, R31, -INF , P3 ;  /* 0xff8000001f1f7808 */ /* 0x008fe40001800000 */
[----:B------:R-:W-:-:S04]  /*f360*/  FMNMX.FTZ R26, R105, R26, !PT ;  /* 0x0000001a691a7209 */ /* 0x000fc80007810000 */
[----:B------:R-:W-:-:S05]  /*f370*/  FMNMX.FTZ R26, R31, R26, !PT ;  /* 0x0000001a1f1a7209 */ /* 0x000fca0007810000 */
[----:B------:R-:W0:Y:S01]  /*f380*/  SHFL.BFLY PT, R27, R26, 0x2, 0x1f ;  /* 0x0c401f001a1b7f89 */ /* 0x000e2200000e0000 */
        /* <DEDUP_REMOVED lines=10> */
[----:B------:R-:W-:Y:S01]  /*f430*/  FFMA.FTZ R95, R95, R21, -R30 ;  /* 0x000000155f5f7223 */ /* 0x000fe2000001081e */
[----:B------:R1:W-:Y:S01]  /*f440*/  MUFU.EX2 R46, R59 ;  /* 0x0000003b002e7308 */ /* 0x0003e20000000800 */
[----:B0-----:R-:W-:-:S04]  /*f450*/  FMNMX.FTZ R72, R24, R25, !PT ;  /* 0x0000001918487209 */ /* 0x001fc80007810000 */
[C---:B------:R-:W-:Y:S01]  /*f460*/  FSETP.NEU.FTZ.AND P2, PT, R72.reuse, -INF , PT ;  /* 0xff8000004800780b */ /* 0x040fe20003f5d000 */
[----:B------:R-:W-:-:S05]  /*f470*/  FMUL.FTZ R28, R72, R21 ;  /* 0x00000015481c7220 */ /* 0x000fca0000410000 */
[----:B------:R-:W-:Y:S01]  /*f480*/  FSEL R28, R28, RZ, P2 ;  /* 0x000000ff1c1c7208 */ /* 0x000fe20001000000 */
[-CC-:B------:R-:W-:Y:S01]  /*f490*/  FFMA.FTZ R90, R90, R21.reuse, -R30.reuse ;  /* 0x000000155a5a7223 */ /* 0x180fe2000001081e */
[----:B------:R0:W-:Y:S01]  /*f4a0*/  MUFU.EX2 R43, R95 ;  /* 0x0000005f002b7308 */ /* 0x0001e20000000800 */
[-C--:B-1----:R-:W-:Y:S02]  /*f4b0*/  FFMA.FTZ R59, R36, R21.reuse, -R30 ;  /* 0x00000015243b7223 */ /* 0x082fe4000001081e */
[-CC-:B------:R-:W-:Y:S01]  /*f4c0*/  FFMA.FTZ R25, R80, R21.reuse, -R28.reuse ;  /* 0x0000001550197223 */ /* 0x180fe2000001081c */
[-C--:B------:R-:W-:Y:S01]  /*f4d0*/  FFMA.FTZ R27, R92, R21.reuse, -R28 ;  /* 0x000000155c1b7223 */ /* 0x080fe2000001081c */
[-CC-:B------:R-:W-:Y:S01]  /*f4e0*/  FFMA.FTZ R38, R61, R21.reuse, -R30.reuse ;  /* 0x000000153d267223 */ /* 0x180fe2000001081e */
[-CC-:B------:R-:W-:Y:S01]  /*f4f0*/  FFMA.FTZ R63, R37, R21.reuse, -R30.reuse ;  /* 0x00000015253f7223 */ /* 0x180fe2000001081e */
[-CC-:B------:R-:W-:Y:S01]  /*f500*/  FFMA.FTZ R36, R51, R21.reuse, -R30.reuse ;  /* 0x0000001533247223 */ /* 0x180fe2000001081e */
[----:B------:R-:W-:Y:S01]  /*f510*/  MUFU.EX2 R88, R88 ;  /* 0x0000005800587308 */ /* 0x000fe20000000800 */
[-CC-:B0-----:R-:W-:Y:S01]  /*f520*/  FFMA.FTZ R95, R41, R21.reuse, -R30.reuse ;  /* 0x00000015295f7223 */ /* 0x181fe2000001081e */
[-CC-:B------:R-:W-:Y:S01]  /*f530*/  FFMA.FTZ R61, R32, R21.reuse, -R30.reuse ;  /* 0x00000015203d7223 */ /* 0x180fe2000001081e */
[-CC-:B------:R-:W-:Y:S01]  /*f540*/  FFMA.FTZ R37, R29, R21.reuse, -R30.reuse ;  /* 0x000000151d257223 */ /* 0x180fe2000001081e */
[-CC-:B------:R-:W-:Y:S01]  /*f550*/  FFMA.FTZ R45, R45, R21.reuse, -R30.reuse ;  /* 0x000000152d2d7223 */ /* 0x180fe2000001081e */
[-CC-:B------:R-:W-:Y:S01]  /*f560*/  FFMA.FTZ R51, R52, R21.reuse, -R30.reuse ;  /* 0x0000001534337223 */ /* 0x180fe2000001081e */
[-CC-:B------:R-:W-:Y:S01]  /*f570*/  FFMA.FTZ R14, R14, R21.reuse, -R30.reuse ;  /* 0x000000150e0e7223 */ /* 0x180fe2000001081e */
[-C--:B------:R-:W-:Y:S01]  /*f580*/  FFMA.FTZ R41, R54, R21.reuse, -R30 ;  /* 0x0000001536297223 */ /* 0x080fe2000001081e */
[----:B------:R-:W0:Y:S01]  /*f590*/  MUFU.EX2 R97, R97 ;  /* 0x0000006100617308 */ /* 0x000e220000000800 */
[-CC-:B------:R-:W-:Y:S01]  /*f5a0*/  FFMA.FTZ R30, R91, R21.reuse, -R28.reuse ;  /* 0x000000155b1e7223 */ /* 0x180fe2000001081c */
[----:B------:R-:W-:-:S06]  /*f5b0*/  FFMA.FTZ R91, R93, R21, -R28 ;  /* 0x000000155d5b7223 */ /* 0x000fcc000001081c */
[----:B------:R-:W-:Y:S01]  /*f5c0*/  MUFU.EX2 R25, R25 ;  /* 0x0000001900197308 */ /* 0x000fe20000000800 */
[----:B------:R-:W-:-:S07]  /*f5d0*/  FFMA.FTZ R29, R94, R21, -R28 ;  /* 0x000000155e1d7223 */ /* 0x000fce000001081c */
[----:B------:R-:W1:Y:S08]  /*f5e0*/  MUFU.EX2 R27, R27 ;  /* 0x0000001b001b7308 */ /* 0x000e700000000800 */
[----:B------:R-:W2:Y:S01]  /*f5f0*/  MUFU.EX2 R90, R90 ;  /* 0x0000005a005a7308 */ /* 0x000ea20000000800 */
[----:B------:R-:W-:Y:S01]  /*f600*/  FFMA.FTZ R92, R83, R21, -R28 ;  /* 0x00000015535c7223 */ /* 0x000fe2000001081c */
[----:B------:R-:W-:-:S06]  /*f610*/  @!P0 VIADD R24, R0, 0x31c40 ;  /* 0x00031c4000188836 */ /* 0x000fcc0000000000 */
[----:B------:R-:W-:Y:S01]  /*f620*/  MUFU.EX2 R30, R30 ;  /* 0x0000001e001e7308 */ /* 0x000fe20000000800 */
[----:B------:R-:W-:-:S07]  /*f630*/  FFMA.FTZ R83, R75, R21, -R28 ;  /* 0x000000154b537223 */ /* 0x000fce000001081c */
[----:B------:R-:W3:Y:S01]  /*f640*/  MUFU.EX2 R48, R48 ;  /* 0x0000003000307308 */ /* 0x000ee20000000800 */
[-CC-:B------:R-:W-:Y:S01]  /*f650*/  FFMA.FTZ R75, R70, R21.reuse, -R28.reuse ;  /* 0x00000015464b7223 */ /* 0x180fe2000001081c */
[----:B------:R-:W-:-:S06]  /*f660*/  FFMA.FTZ R70, R77, R21, -R28 ;  /* 0x000000154d467223 */ /* 0x000fcc000001081c */
[----:B------:R-:W4:Y:S01]  /*f670*/  MUFU.EX2 R91, R91 ;  /* 0x0000005b005b7308 */ /* 0x000f220000000800 */
[-C--:B------:R-:W-:Y:S01]  /*f680*/  FFMA.FTZ R32, R84, R21.reuse, -R28 ;  /* 0x0000001554207223 */ /* 0x080fe2000001081c */
[----:B0-----:R-:W-:Y:S01]  /*f690*/  FADD.FTZ R77, R88, R97 ;  /* 0x00000061584d7221 */ /* 0x001fe20000010000 */
[----:B------:R-:W-:Y:S01]  /*f6a0*/  @!P0 PRMT R24, RZ, 0x654, R24 ;  /* 0x00000654ff188816 */ /* 0x000fe20000000018 */
[----:B------:R-:W-:-:S04]  /*f6b0*/  FFMA.FTZ R52, R85, R21, -R28 ;  /* 0x0000001555347223 */ /* 0x000fc8000001081c */
[----:B------:R-:W-:Y:S01]  /*f6c0*/  MUFU.EX2 R29, R29 ;  /* 0x0000001d001d7308 */ /* 0x000fe20000000800 */
[----:B-1----:R-:W-:Y:S01]  /*f6d0*/  FADD.FTZ R85, R25, R27 ;  /* 0x0000001b19557221 */ /* 0x002fe20000010000 */
[-CC-:B------:R-:W-:Y:S01]  /*f6e0*/  FFMA.FTZ R84, R86, R21.reuse, -R28.reuse ;  /* 0x0000001556547223 */ /* 0x180fe2000001081c */
[----:B--2---:R-:W-:Y:S01]  /*f6f0*/  FADD.FTZ R77, R90, R77 ;  /* 0x0000004d5a4d7221 */ /* 0x004fe20000010000 */
[----:B------:R0:W-:Y:S04]  /*f700*/  @!P0 SYNCS.ARRIVE.TRANS64.RED.A1T0 RZ, [R24+URZ], RZ ;  /* 0x000000ff18ff89a7 */ /* 0x0001e8000810043f */
[----:B------:R-:W1:Y:S01]  /*f710*/  MUFU.EX2 R89, R89 ;  /* 0x0000005900597308 */ /* 0x000e620000000800 */
[----:B------:R-:W-:Y:S01]  /*f720*/  FFMA.FTZ R26, R60, R21, -R28 ;  /* 0x000000153c1a7223 */ /* 0x000fe2000001081c */
[----:B---3--:R-:W-:Y:S01]  /*f730*/  FADD.FTZ R86, R48, R77 ;  /* 0x0000004d30567221 */ /* 0x008fe20000010000 */
[----:B0-----:R-:W-:-:S05]  /*f740*/  F2FP.F16.F32.PACK_AB R24, R97, R88 ;  /* 0x000000586118723e */ /* 0x001fca00000000ff */
[----:B------:R-:W0:Y:S01]  /*f750*/  MUFU.EX2 R92, R92 ;  /* 0x0000005c005c7308 */ /* 0x000e220000000800 */
[----:B------:R-:W-:Y:S01]  /*f760*/  FADD.FTZ R88, R30, R85 ;  /* 0x000000551e587221 */ /* 0x000fe20000010000 */
[----:B------:R-:W-:-:S06]  /*f770*/  FFMA.FTZ R79, R79, R21, -R28 ;  /* 0x000000154f4f7223 */ /* 0x000fcc000001081c */
[----:B------:R-:W-:Y:S01]  /*f780*/  MUFU.EX2 R81, R81 ;  /* 0x0000005100517308 */ /* 0x000fe20000000800 */
[----:B----4-:R-:W-:Y:S01]  /*f790*/  FADD.FTZ R88, R91, R88 ;  /* 0x000000585b587221 */ /* 0x010fe20000010000 */
[----:B------:R-:W-:-:S06]  /*f7a0*/  FFMA.FTZ R80, R98, R21, -R28 ;  /* 0x0000001562507223 */ /* 0x000fcc000001081c */
[----:B------:R-:W2:Y:S01]  /*f7b0*/  MUFU.EX2 R32, R32 ;  /* 0x0000002000207308 */ /* 0x000ea20000000800 */
[----:B------:R-:W-:Y:S01]  /*f7c0*/  FADD.FTZ R86, R15, R86 ;  /* 0x000000560f567221 */ /* 0x000fe20000010000 */
[----:B------:R-:W-:-:S06]  /*f7d0*/  FFMA.FTZ R62, R62, R21, -R28 ;  /* 0x000000153e3e7223 */ /* 0x000fcc000001081c */
[----:B------:R-:W3:Y:S01]  /*f7e0*/  MUFU.EX2 R84, R84 ;  /* 0x0000005400547308 */ /* 0x000ee20000000800 */
[----:B------:R-:W-:Y:S01]  /*f7f0*/  FFMA.FTZ R54, R76, R21, -R28 ;  /* 0x000000154c367223 */ /* 0x000fe2000001081c */
[----:B-1----:R-:W-:-:S06]  /*f800*/  FADD.FTZ R86, R89, R86 ;  /* 0x0000005659567221 */ /* 0x002fcc0000010000 */
[----:B------:R-:W1:Y:S08]  /*f810*/  MUFU.EX2 R73, R73 ;  /* 0x0000004900497308 */ /* 0x000e700000000800 */
[----:B------:R4:W-:Y:S01]  /*f820*/  MUFU.EX2 R0, R26 ;  /* 0x0000001a00007308 */ /* 0x0009e20000000800 */
[----:B------:R-:W-:Y:S01]  /*f830*/  FFMA.FTZ R78, R78, R21, -R28 ;  /* 0x000000154e4e7223 */ /* 0x000fe2000001081c */
[----:B----4-:R-:W-:-:S06]  /*f840*/  F2FP.F16.F32.PACK_AB R26, R48, R90 ;  /* 0x0000005a301a723e */ /* 0x010fcc00000000ff */
[----:B------:R-:W4:Y:S01]  /*f850*/  MUFU.EX2 R52, R52 ;  /* 0x0000003400347308 */ /* 0x000f220000000800 */
[----:B------:R-:W-:-:S07]  /*f860*/  FFMA.FTZ R90, R53, R21, -R28 ;  /* 0x00000015355a7223 */ /* 0x000fce000001081c */
[----:B------:R0:W-:Y:S08]  /*f870*/  MUFU.EX2 R48, R79 ;  /* 0x0000004f00307308 */ /* 0x0001f00000000800 */
[----:B------:R-:W4:Y:S01]  /*f880*/  MUFU.EX2 R74, R74 ;  /* 0x0000004a004a7308 */ /* 0x000f220000000800 */
[----:B0-----:R-:W-:Y:S01]  /*f890*/  FFMA.FTZ R79, R35, R21, -R28 ;  /* 0x00000015234f7223 */ /* 0x001fe2000001081c */
[----:B------:R-:W-:-:S04]  /*f8a0*/  FADD.FTZ R35, R29, R88 ;  /* 0x000000581d237221 */ /* 0x000fc80000010000 */
[----:B------:R-:W-:Y:S02]  /*f8b0*/  FADD.FTZ R35, R92, R35 ;  /* 0x000000235c237221 */ /* 0x000fe40000010000 */
[----:B------:R-:W0:Y:S01]  /*f8c0*/  MUFU.EX2 R80, R80 ;  /* 0x0000005000507308 */ /* 0x000e220000000800 */
[----:B------:R-:W-:Y:S01]  /*f8d0*/  FFMA.FTZ R77, R34, R21, -R28 ;  /* 0x00000015224d7223 */ /* 0x000fe2000001081c */
[----:B--2---:R-:W-:-:S06]  /*f8e0*/  FADD.FTZ R35, R32, R35 ;  /* 0x0000002320237221 */ /* 0x004fcc0000010000 */
[----:B------:R2:W-:Y:S01]  /*f8f0*/  MUFU.EX2 R53, R62 ;  /* 0x0000003e00357308 */ /* 0x0005e20000000800 */
[----:B------:R-:W-:-:S07]  /*f900*/  FFMA.FTZ R76, R87, R21, -R28 ;  /* 0x00000015574c7223 */ /* 0x000fce000001081c */
[----:B------:R-:W-:Y:S01]  /*f910*/  MUFU.EX2 R65, R65 ;  /* 0x0000004100417308 */ /* 0x000fe20000000800 */
[-C--:B--2---:R-:W-:Y:S01]  /*f920*/  FFMA.FTZ R62, R33, R21.reuse, -R28 ;  /* 0x00000015213e7223 */ /* 0x084fe2000001081c */
[----:B------:R-:W-:Y:S01]  /*f930*/  FADD.FTZ R33, R81, R86 ;  /* 0x0000005651217221 */ /* 0x000fe20000010000 */
[----:B------:R-:W-:-:S03]  /*f940*/  FFMA.FTZ R85, R67, R21, -R28 ;  /* 0x0000001543557223 */ /* 0x000fc6000001081c */
[----:B------:R-:W-:Y:S02]  /*f950*/  FADD.FTZ R34, R82, R33 ;  /* 0x0000002152227221 */ /* 0x000fe40000010000 */
[----:B------:R-:W2:Y:S01]  /*f960*/  MUFU.EX2 R54, R54 ;  /* 0x0000003600367308 */ /* 0x000ea20000000800 */
[----:B------:R-:W-:Y:S01]  /*f970*/  FFMA.FTZ R67, R31, R21, -R28 ;  /* 0x000000151f437223 */ /* 0x000fe2000001081c */
[----:B---3--:R-:W-:Y:S01]  /*f980*/  FADD.FTZ R35, R84, R35 ;  /* 0x0000002354237221 */ /* 0x008fe20000010000 */
[----:B------:R-:W-:-:S05]  /*f990*/  F2FP.F16.F32.PACK_AB R25, R27, R25 ;  /* 0x000000191b19723e */ /* 0x000fca00000000ff */
[----:B------:R-:W-:Y:S01]  /*f9a0*/  MUFU.EX2 R66, R66 ;  /* 0x0000004200427308 */ /* 0x000fe20000000800 */
[----:B-1----:R-:W-:Y:S01]  /*f9b0*/  FADD.FTZ R31, R73, R34 ;  /* 0x00000022491f7221 */ /* 0x002fe20000010000 */
[----:B------:R-:W-:Y:S01]  /*f9c0*/  F2FP.F16.F32.PACK_AB R27, R91, R30 ;  /* 0x0000001e5b1b723e */ /* 0x000fe200000000ff */
[----:B------:R-:W-:-:S05]  /*f9d0*/  FFMA.FTZ R69, R69, R21, -R28 ;  /* 0x0000001545457223 */ /* 0x000fca000001081c */
[----:B------:R-:W1:Y:S01]  /*f9e0*/  MUFU.EX2 R78, R78 ;  /* 0x0000004e004e7308 */ /* 0x000e620000000800 */
[-CC-:B------:R-:W-:Y:S01]  /*f9f0*/  FFMA.FTZ R64, R64, R21.reuse, -R28.reuse ;  /* 0x0000001540407223 */ /* 0x180fe2000001081c */
[-CC-:B------:R-:W-:Y:S01]  /*fa00*/  FFMA.FTZ R60, R99, R21.reuse, -R28.reuse ;  /* 0x00000015633c7223 */ /* 0x180fe2000001081c */
[-CC-:B------:R-:W-:Y:S01]  /*fa10*/  FFMA.FTZ R30, R55, R21.reuse, -R28.reuse ;  /* 0x00000015371e7223 */ /* 0x180fe2000001081c */
[----:B------:R-:W-:-:S04]  /*fa20*/  FFMA.FTZ R87, R68, R21, -R28 ;  /* 0x0000001544577223 */ /* 0x000fc8000001081c */
[----:B------:R-:W-:Y:S01]  /*fa30*/  MUFU.EX2 R57, R57 ;  /* 0x0000003900397308 */ /* 0x000fe20000000800 */
[-CC-:B------:R-:W-:Y:S01]  /*fa40*/  FFMA.FTZ R100, R100, R21.reuse, -R28.reuse ;  /* 0x0000001564647223 */ /* 0x180fe2000001081c */
[-CC-:B------:R-:W-:Y:S01]  /*fa50*/  FFMA.FTZ R101, R101, R21.reuse, -R28.reuse ;  /* 0x0000001565657223 */ /* 0x180fe2000001081c */
[-CC-:B------:R-:W-:Y:S01]  /*fa60*/  FFMA.FTZ R102, R102, R21.reuse, -R28.reuse ;  /* 0x0000001566667223 */ /* 0x180fe2000001081c */
[-CC-:B------:R-:W-:Y:S01]  /*fa70*/  FFMA.FTZ R103, R103, R21.reuse, -R28.reuse ;  /* 0x0000001567677223 */ /* 0x180fe2000001081c */
[-CC-:B------:R-:W-:Y:S01]  /*fa80*/  FFMA.FTZ R104, R104, R21.reuse, -R28.reuse ;  /* 0x0000001568687223 */ /* 0x180fe2000001081c */
[----:B------:R-:W-:Y:S01]  /*fa90*/  FFMA.FTZ R105, R105, R21, -R28 ;  /* 0x0000001569697223 */ /* 0x000fe2000001081c */
[----:B----4-:R-:W-:Y:S01]  /*faa0*/  FADD.FTZ R35, R52, R35 ;  /* 0x0000002334237221 */ /* 0x010fe20000010000 */
[----:B------:R-:W3:Y:S01]  /*fab0*/  MUFU.EX2 R76, R76 ;  /* 0x0000004c004c7308 */ /* 0x000ee20000000800 */
[----:B------:R-:W-:Y:S01]  /*fac0*/  FADD.FTZ R28, R74, R31 ;  /* 0x0000001f4a1c7221 */ /* 0x000fe20000010000 */
[----:B------:R4:W-:Y:S01]  /*fad0*/  STSM.16.M88.4 [R17+0x24300], R24 ;  /* 0x0243001811007844 */ /* 0x0009e20000000200 */
[----:B0-----:R-:W-:-:S05]  /*fae0*/  FADD.FTZ R35, R80, R35 ;  /* 0x0000002350237221 */ /* 0x001fca0000010000 */
[----:B------:R-:W0:Y:S01]  /*faf0*/  MUFU.EX2 R58, R58 ;  /* 0x0000003a003a7308 */ /* 0x000e220000000800 */
[----:B--2---:R-:W-:-:S07]  /*fb00*/  FADD.FTZ R35, R54, R35 ;  /* 0x0000002336237221 */ /* 0x004fce0000010000 */
[----:B------:R-:W2:Y:S01]  /*fb10*/  MUFU.EX2 R83, R83 ;  /* 0x0000005300537308 */ /* 0x000ea20000000800 */
[----:B----4-:R-:W-:Y:S01]  /*fb20*/  F2FP.F16.F32.PACK_AB R24, R89, R15 ;  /* 0x0000000f5918723e */ /* 0x010fe200000000ff */
[----:B------:R-:W-:-:S06]  /*fb30*/  FADD.FTZ R15, R65, R28 ;  /* 0x0000001c410f7221 */ /* 0x000fcc0000010000 */
[----:B------:R-:W4:Y:S01]  /*fb40*/  MUFU.EX2 R49, R49 ;  /* 0x0000003100317308 */ /* 0x000f220000000800 */
[----:B-1----:R-:W-:-:S07]  /*fb50*/  FADD.FTZ R35, R78, R35 ;  /* 0x000000234e237221 */ /* 0x002fce0000010000 */
[----:B------:R-:W1:Y:S01]  /*fb60*/  MUFU.EX2 R69, R69 ;  /* 0x0000004500457308 */ /* 0x000e620000000800 */
[----:B------:R-:W-:-:S07]  /*fb70*/  F2FP.F16.F32.PACK_AB R27, R84, R32 ;  /* 0x00000020541b723e */ /* 0x000fce00000000ff */
[----:B------:R-:W1:Y:S08]  /*fb80*/  MUFU.EX2 R50, R50 ;  /* 0x0000003200327308 */ /* 0x000e700000000800 */
[----:B------:R0:W-:Y:S01]  /*fb90*/  MUFU.EX2 R68, R30 ;  /* 0x0000001e00447308 */ /* 0x0001e20000000800 */
[----:B---3--:R-:W-:Y:S01]  /*fba0*/  FADD.FTZ R32, R76, R35 ;  /* 0x000000234c207221 */ /* 0x008fe20000010000 */
[----:B0-----:R-:W-:-:S06]  /*fbb0*/  FADD.FTZ R30, R66, R15 ;  /* 0x0000000f421e7221 */ /* 0x001fcc0000010000 */
[----:B------:R-:W0:Y:S01]  /*fbc0*/  MUFU.EX2 R75, R75 ;  /* 0x0000004b004b7308 */ /* 0x000e220000000800 */
[----:B------:R-:W-:-:S07]  /*fbd0*/  FADD.FTZ R15, R57, R30 ;  /* 0x0000001e390f7221 */ /* 0x000fce0000010000 */
[----:B------:R-:W3:Y:S01]  /*fbe0*/  MUFU.EX2 R42, R42 ;  /* 0x0000002a002a7308 */ /* 0x000ee20000000800 */
[----:B------:R-:W-:Y:S01]  /*fbf0*/  FADD.FTZ R34, R58, R15 ;  /* 0x0000000f3a227221 */ /* 0x000fe20000010000 */
[----:B------:R-:W-:Y:S02]  /*fc00*/  F2FP.F16.F32.PACK_AB R25, R92, R29 ;  /* 0x0000001d5c19723e */ /* 0x000fe400000000ff */
[----:B------:R-:W-:-:S04]  /*fc10*/  F2FP.F16.F32.PACK_AB R29, R80, R52 ;  /* 0x00000034501d723e */ /* 0x000fc800000000ff */
[----:B------:R-:W3:Y:S01]  /*fc20*/  MUFU.EX2 R70, R70 ;  /* 0x0000004600467308 */ /* 0x000ee20000000800 */
[----:B--2---:R-:W-:Y:S01]  /*fc30*/  FADD.FTZ R52, R83, R32 ;  /* 0x0000002053347221 */ /* 0x004fe20000010000 */
[----:B----4-:R-:W-:-:S06]  /*fc40*/  FADD.FTZ R15, R49, R34 ;  /* 0x00000022310f7221 */ /* 0x010fcc0000010000 */
[----:B------:R-:W2:Y:S01]  /*fc50*/  MUFU.EX2 R64, R64 ;  /* 0x0000004000407308 */ /* 0x000ea20000000800 */
[----:B-1----:R-:W-:Y:S01]  /*fc60*/  FADD.FTZ R52, R69, R52 ;  /* 0x0000003445347221 */ /* 0x002fe20000010000 */
[C---:B------:R-:W-:Y:S01]  /*fc70*/  FADD.FTZ R15, R50.reuse, R15 ;  /* 0x0000000f320f7221 */ /* 0x040fe20000010000 */
[----:B------:R-:W-:-:S05]  /*fc80*/  F2FP.F16.F32.PACK_AB R34, R50, R49 ;  /* 0x000000313222723e */ /* 0x000fca00000000ff */
[----:B------:R-:W1:Y:S01]  /*fc90*/  MUFU.EX2 R38, R38 ;  /* 0x0000002600267308 */ /* 0x000e620000000800 */
[----:B0-----:R-:W-:Y:S01]  /*fca0*/  FADD.FTZ R49, R75, R52 ;  /* 0x000000344b317221 */ /* 0x001fe20000010000 */
[----:B---3--:R-:W-:-:S06]  /*fcb0*/  FADD.FTZ R50, R42, R15 ;  /* 0x0000000f2a327221 */ /* 0x008fcc0000010000 */
[----:B------:R-:W0:Y:S01]  /*fcc0*/  MUFU.EX2 R60, R60 ;  /* 0x0000003c003c7308 */ /* 0x000e220000000800 */
[----:B------:R-:W-:Y:S01]  /*fcd0*/  FADD.FTZ R49, R70, R49 ;  /* 0x0000003146317221 */ /* 0x000fe20000010000 */
[----:B------:R-:W-:-:S06]  /*fce0*/  FADD.FTZ R15, R43, R50 ;  /* 0x000000322b0f7221 */ /* 0x000fcc0000010000 */
[----:B------:R-:W3:Y:S01]  /*fcf0*/  MUFU.EX2 R39, R39 ;  /* 0x0000002700277308 */ /* 0x000ee20000000800 */
[----:B------:R-:W-:Y:S01]  /*fd00*/  F2FP.F16.F32.PACK_AB R26, R82, R81 ;  /* 0x00000051521a723e */ /* 0x000fe200000000ff */
[----:B--2---:R-:W-:Y:S01]  /*fd10*/  FADD.FTZ R49, R64, R49 ;  /* 0x0000003140317221 */ /* 0x004fe20000010000 */
[----:B------:R-:W-:-:S05]  /*fd20*/  FADD.FTZ R15, R46, R15 ;  /* 0x0000000f2e0f7221 */ /* 0x000fca0000010000 */
[----:B------:R-:W2:Y:S01]  /*fd30*/  MUFU.EX2 R61, R61 ;  /* 0x0000003d003d7308 */ /* 0x000ea20000000800 */
[----:B------:R4:W-:Y:S01]  /*fd40*/  STSM.16.M88.4 [R17+0x25b00], R24 ;  /* 0x025b001811007844 */ /* 0x0009e20000000200 */
[----:B------:R-:W-:-:S06]  /*fd50*/  FADD.FTZ R49, R0, R49 ;  /* 0x0000003100317221 */ /* 0x000fcc0000010000 */
[----:B------:R-:W2:Y:S01]  /*fd60*/  MUFU.EX2 R59, R59 ;  /* 0x0000003b003b7308 */ /* 0x000ea20000000800 */
[----:B------:R-:W-:Y:S02]  /*fd70*/  F2FP.F16.F32.PACK_AB R28, R74, R73 ;  /* 0x000000494a1c723e */ /* 0x000fe400000000ff */
[----:B------:R-:W-:Y:S02]  /*fd80*/  F2FP.F16.F32.PACK_AB R30, R66, R65 ;  /* 0x00000041421e723e */ /* 0x000fe400000000ff */
[----:B------:R-:W-:-:S03]  /*fd90*/  F2FP.F16.F32.PACK_AB R31, R78, R54 ;  /* 0x000000364e1f723e */ /* 0x000fc600000000ff */
[----:B------:R-:W2:Y:S01]  /*fda0*/  MUFU.EX2 R55, R90 ;  /* 0x0000005a00377308 */ /* 0x000ea20000000800 */
[----:B----4-:R-:W-:Y:S01]  /*fdb0*/  F2FP.F16.F32.PACK_AB R24, R43, R42 ;  /* 0x0000002a2b18723e */ /* 0x010fe200000000ff */
[----:B-1----:R-:W-:Y:S01]  /*fdc0*/  FADD.FTZ R42, R38, R15 ;  /* 0x0000000f262a7221 */ /* 0x002fe20000010000 */
[----:B0-----:R-:W-:-:S05]  /*fdd0*/  FADD.FTZ R49, R60, R49 ;  /* 0x000000313c317221 */ /* 0x001fca0000010000 */
[----:B------:R-:W0:Y:S01]  /*fde0*/  MUFU.EX2 R63, R63 ;  /* 0x0000003f003f7308 */ /* 0x000e220000000800 */
[----:B---3--:R-:W-:Y:S01]  /*fdf0*/  FADD.FTZ R42, R39, R42 ;  /* 0x0000002a272a7221 */ /* 0x008fe20000010000 */
[----:B------:R1:W-:Y:S06]  /*fe00*/  STSM.16.M88.4 [R17+0x27300], R28 ;  /* 0x0273001c11007844 */ /* 0x0003ec0000000200 */
[----:B------:R-:W3:Y:S01]  /*fe10*/  MUFU.EX2 R56, R56 ;  /* 0x0000003800387308 */ /* 0x000ee20000000800 */
[----:B--2---:R-:W-:Y:S01]  /*fe20*/  FADD.FTZ R42, R61, R42 ;  /* 0x0000002a3d2a7221 */ /* 0x004fe20000010000 */
[----:B------:R-:W-:Y:S01]  /*fe30*/  F2FP.F16.F32.PACK_AB R32, R58, R57 ;  /* 0x000000393a20723e */ /* 0x000fe200000000ff */
[----:B------:R-:W2:Y:S01]  /*fe40*/  @P5 LDC R43, c[0x0][0x44c] ;  /* 0x00011300ff2b5b82 */ /* 0x000ea20000000800 */
[----:B------:R-:W-:-:S04]  /*fe50*/  F2FP.F16.F32.PACK_AB R33, R83, R76 ;  /* 0x0000004c5321723e */ /* 0x000fc800000000ff */
[----:B------:R-:W4:Y:S01]  /*fe60*/  MUFU.EX2 R85, R85 ;  /* 0x0000005500557308 */ /* 0x000f220000000800 */
[----:B-1----:R-:W-:Y:S01]  /*fe70*/  FADD.FTZ R30, R48, R49 ;  /* 0x00000031301e7221 */ /* 0x002fe20000010000 */
[----:B------:R-:W-:-:S06]  /*fe80*/  F2FP.F16.F32.PACK_AB R35, R75, R69 ;  /* 0x000000454b23723e */ /* 0x000fcc00000000ff */
[----:B------:R-:W1:Y:S01]  /*fe90*/  MUFU.EX2 R71, R71 ;  /* 0x0000004700477308 */ /* 0x000e620000000800 */
[----:B------:R-:W-:Y:S01]  /*fea0*/  FADD.FTZ R30, R53, R30 ;  /* 0x0000001e351e7221 */ /* 0x000fe20000010000 */
[----:B------:R-:W-:Y:S01]  /*feb0*/  FADD.FTZ R42, R59, R42 ;  /* 0x0000002a3b2a7221 */ /* 0x000fe20000010000 */
[----:B------:R0:W-:Y:S05]  /*fec0*/  STSM.16.M88.4 [R17+0x28b00], R32 ;  /* 0x028b002011007844 */ /* 0x0001ea0000000200 */
[----:B------:R-:W2:Y:S01]  /*fed0*/  MUFU.EX2 R82, R87 ;  /* 0x0000005700527308 */ /* 0x000ea20000000800 */
[----:B------:R-:W-:-:S07]  /*fee0*/  FADD.FTZ R15, R55, R30 ;  /* 0x0000001e370f7221 */ /* 0x000fce0000010000 */
[----:B------:R-:W2:Y:S01]  /*fef0*/  MUFU.EX2 R47, R47 ;  /* 0x0000002f002f7308 */ /* 0x000ea20000000800 */
[----:B------:R-:W-:Y:S01]  /*ff00*/  F2FP.F16.F32.PACK_AB R27, R60, R0 ;  /* 0x000000003c1b723e */ /* 0x000fe200000000ff */
[----:B------:R-:W2:Y:S01]  /*ff10*/  @P5 LDC R49, c[0x0][0x450] ;  /* 0x00011400ff315b82 */ /* 0x000ea20000000800 */
[----:B0-----:R-:W-:-:S05]  /*ff20*/  FADD.FTZ R33, R63, R42 ;  /* 0x0000002a3f217221 */ /* 0x001fca0000010000 */
[----:B------:R-:W0:Y:S01]  /*ff30*/  MUFU.EX2 R100, R100 ;  /* 0x0000006400647308 */ /* 0x000e220000000800 */
[----:B------:R-:W-:Y:S01]  /*ff40*/  FADD.FTZ R0, R68, R15 ;  /* 0x0000000f44007221 */ /* 0x000fe20000010000 */
[----:B---3--:R-:W-:-:S06]  /*ff50*/  FADD.FTZ R32, R56, R33 ;  /* 0x0000002138207221 */ /* 0x008fcc0000010000 */
[----:B------:R-:W3:Y:S01]  /*ff60*/  MUFU.EX2 R95, R95 ;  /* 0x0000005f005f7308 */ /* 0x000ee20000000800 */
[----:B----4-:R-:W-:Y:S01]  /*ff70*/  FADD.FTZ R15, R85, R0 ;  /* 0x00000000550f7221 */ /* 0x010fe20000010000 */
[----:B-1----:R-:W-:-:S06]  /*ff80*/  FADD.FTZ R0, R71, R32 ;  /* 0x0000002047007221 */ /* 0x002fcc0000010000 */
[----:B------:R-:W1:Y:S08]  /*ff90*/  MUFU.EX2 R101, R101 ;  /* 0x0000006500657308 */ /* 0x000e700000000800 */
[----:B------:R-:W4:Y:S01]  /*ffa0*/  MUFU.EX2 R40, R40 ;  /* 0x0000002800287308 */ /* 0x000f220000000800 */
[----:B--2---:R-:W-:Y:S01]  /*ffb0*/  FADD.FTZ R33, R82, R15 ;  /* 0x0000000f52217221 */ /* 0x004fe20000010000 */
[----:B------:R-:W-:-:S06]  /*ffc0*/  FADD.FTZ R0, R47, R0 ;  /* 0x000000002f007221 */ /* 0x000fcc0000010000 */
[----:B------:R-:W-:Y:S01]  /*ffd0*/  MUFU.EX2 R77, R77 ;  /* 0x0000004d004d7308 */ /* 0x000fe20000000800 */
[----:B------:R-:W-:-:S07]  /*ffe0*/  F2FP.F16.F32.PACK_AB R26, R38, R46 ;  /* 0x0000002e261a723e */ /* 0x000fce00000000ff */
[----:B------:R-:W2:Y:S01]  /*fff0*/  MUFU.EX2 R44, R44 ;  /* 0x0000002c002c7308 */ /* 0x000ea20000000800 */
[----:B------:R-:W-:Y:S01]  /*10000*/  F2FP.F16.F32.PACK_AB R28, R61, R39 ;  /* 0x000000273d1c723e */ /* 0x000fe200000000ff */
[----:B0-----:R-:W-:-:S06]  /*10010*/  FADD.FTZ R38, R100, R33 ;  /* 0x0000002164267221 */ /* 0x001fcc0000010000 */
[----:B------:R-:W0:Y:S01]  /*10020*/  MUFU.EX2 R50, R79 ;  /* 0x0000004f00327308 */ /* 0x000e220000000800 */
[----:B---3--:R-:W-:Y:S01]  /*10030*/  FADD.FTZ R39, R95, R0 ;  /* 0x000000005f277221 */ /* 0x008fe20000010000 */
[----:B------:R-:W-:-:S06]  /*10040*/  F2FP.F16.F32.PACK_AB R25, R64, R70 ;  /* 0x000000464019723e */ /* 0x000fcc00000000ff */
[----:B------:R-:W3:Y:S01]  /*10050*/  MUFU.EX2 R37, R37 ;  /* 0x0000002500257308 */ /* 0x000ee20000000800 */
[----:B-1----:R-:W-:Y:S01]  /*10060*/  FADD.FTZ R38, R101, R38 ;  /* 0x0000002665267221 */ /* 0x002fe20000010000 */
[----:B----4-:R-:W-:-:S06]  /*10070*/  FADD.FTZ R39, R40, R39 ;  /* 0x0000002728277221 */ /* 0x010fcc0000010000 */
[----:B------:R-:W-:Y:S01]  /*10080*/  MUFU.EX2 R102, R102 ;  /* 0x0000006600667308 */ /* 0x000fe20000000800 */
[----:B------:R1:W-:Y:S07]  /*10090*/  STSM.16.M88.4 [R17+0x2a300], R24 ;  /* 0x02a3001811007844 */ /* 0x0003ee0000000200 */
[----:B------:R-:W4:Y:S01]  /*100a0*/  MUFU.EX2 R45, R45 ;  /* 0x0000002d002d7308 */ /* 0x000f220000000800 */
[----:B--2---:R-:W-:-:S07]  /*100b0*/  FADD.FTZ R0, R44, R39 ;  /* 0x000000272c007221 */ /* 0x004fce0000010000 */
[----:B------:R-:W2:Y:S01]  /*100c0*/  MUFU.EX2 R103, R103 ;  /* 0x0000006700677308 */ /* 0x000ea20000000800 */
[----:B-1----:R-:W-:Y:S01]  /*100d0*/  FADD.FTZ R25, R77, R38 ;  /* 0x000000264d197221 */ /* 0x002fe20000010000 */
[----:B------:R-:W-:-:S06]  /*100e0*/  F2FP.F16.F32.PACK_AB R29, R53, R48 ;  /* 0x00000030351d723e */ /* 0x000fcc00000000ff */
[----:B------:R-:W1:Y:S01]  /*100f0*/  MUFU.EX2 R36, R36 ;  /* 0x0000002400247308 */ /* 0x000e620000000800 */
[----:B------:R-:W-:Y:S02]  /*10100*/  F2FP.F16.F32.PACK_AB R30, R63, R59 ;  /* 0x0000003b3f1e723e */ /* 0x000fe400000000ff */
[----:B------:R-:W-:Y:S01]  /*10110*/  F2FP.F16.F32.PACK_AB R31, R68, R55 ;  /* 0x00000037441f723e */ /* 0x000fe200000000ff */
[----:B0-----:R-:W-:Y:S01]  /*10120*/  FADD.FTZ R25, R50, R25 ;  /* 0x0000001932197221 */ /* 0x001fe20000010000 */
[----:B---3--:R-:W-:Y:S01]  /*10130*/  FADD.FTZ R26, R37, R0 ;  /* 0x00000000251a7221 */ /* 0x008fe20000010000 */
[----:B------:R-:W-:Y:S02]  /*10140*/  @P5 IMAD.HI.U32 R24, R108, R43, RZ ;  /* 0x0000002b6c185227 */ /* 0x000fe400078e00ff */
[----:B------:R0:W-:Y:S02]  /*10150*/  STSM.16.M88.4 [R17+0x2bb00], R28 ;  /* 0x02bb001c11007844 */ /* 0x0001e40000000200 */
[----:B----4-:R-:W-:Y:S01]  /*10160*/  FADD.FTZ R27, R45, R26 ;  /* 0x0000001a2d1b7221 */ /* 0x010fe20000010000 */
[----:B------:R-:W-:-:S02]  /*10170*/  F2FP.F16.F32.PACK_AB R32, R71, R56 ;  /* 0x000000384720723e */ /* 0x000fc400000000ff */
[----:B------:R-:W-:Y:S02]  /*10180*/  F2FP.F16.F32.PACK_AB R33, R82, R85 ;  /* 0x000000555221723e */ /* 0x000fe400000000ff */
[----:B------:R-:W-:Y:S02]  /*10190*/  F2FP.F16.F32.PACK_AB R34, R95, R47 ;  /* 0x0000002f5f22723e */ /* 0x000fe400000000ff */
[----:B------:R-:W-:Y:S02]  /*101a0*/  F2FP.F16.F32.PACK_AB R35, R101, R100 ;  /* 0x000000646523723e */ /* 0x000fe400000000ff */
[----:B------:R-:W-:Y:S01]  /*101b0*/  F2FP.F16.F32.PACK_AB R26, R45, R37 ;  /* 0x000000252d1a723e */ /* 0x000fe200000000ff */
[----:B0-----:R-:W-:Y:S01]  /*101c0*/  FADD.FTZ R28, R102, R25 ;  /* 0x00000019661c7221 */ /* 0x001fe20000010000 */
[----:B------:R-:W-:Y:S01]  /*101d0*/  IMAD.MOV.U32 R31, RZ, RZ, R108 ;  /* 0x000000ffff1f7224 */ /* 0x000fe200078e006c */
[----:B------:R-:W-:Y:S02]  /*101e0*/  @P5 SHF.R.U32.HI R31, RZ, R49, R24 ;  /* 0x00000031ff1f5219 */ /* 0x000fe40000011618 */
[----:B--2---:R-:W-:Y:S01]  /*101f0*/  FADD.FTZ R29, R103, R28 ;  /* 0x0000001c671d7221 */ /* 0x004fe20000010000 */
[----:B-1----:R-:W-:Y:S01]  /*10200*/  FADD.FTZ R28, R36, R27 ;  /* 0x0000001b241c7221 */ /* 0x002fe20000010000 */
[----:B------:R-:W-:-:S02]  /*10210*/  F2FP.F16.F32.PACK_AB R24, R44, R40 ;  /* 0x000000282c18723e */ /* 0x000fc400000000ff */
[----:B------:R-:W-:Y:S02]  /*10220*/  F2FP.F16.F32.PACK_AB R25, R50, R77 ;  /* 0x0000004d3219723e */ /* 0x000fe400000000ff */
[----:B------:R-:W-:Y:S01]  /*10230*/  F2FP.F16.F32.PACK_AB R27, R103, R102 ;  /* 0x00000066671b723e */ /* 0x000fe200000000ff */
[----:B------:R-:W-:Y:S04]  /*10240*/  STSM.16.M88.4 [R17+0x2d300], R32 ;  /* 0x02d3002011007844 */ /* 0x000fe80000000200 */
[----:B------:R0:W-:Y:S04]  /*10250*/  STSM.16.M88.4 [R17+0x2eb00], R24 ;  /* 0x02eb001811007844 */ /* 0x0001e80000000200 */
[----:B0-----:R-:W2:Y:S01]  /*10260*/  LDL R24, [R1+0x8c] ;  /* 0x00008c0001187983 */ /* 0x001ea20000100800 */
[----:B------:R-:W0:Y:S08]  /*10270*/  MUFU.EX2 R104, R104 ;  /* 0x0000006800687308 */ /* 0x000e300000000800 */
[----:B------:R-:W-:Y:S08]  /*10280*/  MUFU.EX2 R15, R62 ;  /* 0x0000003e000f7308 */ /* 0x000ff00000000800 */
[----:B------:R-:W1:Y:S08]  /*10290*/  MUFU.EX2 R51, R51 ;  /* 0x0000003300337308 */ /* 0x000e700000000800 */
[----:B------:R-:W-:Y:S08]  /*102a0*/  MUFU.EX2 R14, R14 ;  /* 0x0000000e000e7308 */ /* 0x000ff00000000800 */
[----:B------:R-:W3:Y:S08]  /*102b0*/  MUFU.EX2 R41, R41 ;  /* 0x0000002900297308 */ /* 0x000ef00000000800 */
[----:B------:R-:W-:Y:S08]  /*102c0*/  MUFU.EX2 R105, R105 ;  /* 0x0000006900697308 */ /* 0x000ff00000000800 */
[----:B------:R-:W4:Y:S01]  /*102d0*/  MUFU.EX2 R0, R67 ;  /* 0x0000004300007308 */ /* 0x000f220000000800 */
[----:B0-----:R-:W-:Y:S01]  /*102e0*/  FADD.FTZ R30, R104, R29 ;  /* 0x0000001d681e7221 */ /* 0x001fe20000010000 */
[----:B------:R-:W-:Y:S01]  /*102f0*/  IADD3 R31, R31, R106, -R107 ;  /* 0x0000006a1f1f7210 */ /* 0x000fe20007ffe86b */
[----:B-1----:R-:W-:Y:S01]  /*10300*/  FADD.FTZ R33, R51, R28 ;  /* 0x0000001c33217221 */ /* 0x002fe20000010000 */
[C---:B------:R-:W-:Y:S01]  /*10310*/  F2FP.F16.F32.PACK_AB R29, R15.reuse, R104 ;  /* 0x000000680f1d723e */ /* 0x040fe200000000ff */
[----:B------:R-:W-:Y:S01]  /*10320*/  FADD.FTZ R32, R15, R30 ;  /* 0x0000001e0f207221 */ /* 0x000fe20000010000 */
[----:B------:R-:W-:Y:S01]  /*10330*/  F2FP.F16.F32.PACK_AB R28, R51, R36 ;  /* 0x00000024331c723e */ /* 0x000fe200000000ff */
[----:B------:R-:W-:Y:S01]  /*10340*/  IMAD.HI R15, R31, 0x38e38e39, RZ ;  /* 0x38e38e391f0f7827 */ /* 0x000fe200078e02ff */
[----:B---3--:R-:W-:-:S03]  /*10350*/  F2FP.F16.F32.PACK_AB R30, R41, R14 ;  /* 0x0000000e291e723e */ /* 0x008fc600000000ff */
[----:B------:R-:W-:Y:S01]  /*10360*/  FADD.FTZ R14, R14, R33 ;  /* 0x000000210e0e7221 */ /* 0x000fe20000010000 */
[----:B----4-:R-:W-:Y:S01]  /*10370*/  F2FP.F16.F32.PACK_AB R31, R0, R105 ;  /* 0x00000069001f723e */ /* 0x010fe200000000ff */
[----:B------:R-:W-:Y:S01]  /*10380*/  FADD.FTZ R105, R105, R32 ;  /* 0x0000002069697221 */ /* 0x000fe20000010000 */
[----:B------:R-:W-:Y:S01]  /*10390*/  SHF.R.U32.HI R32, RZ, 0x1f, R15 ;  /* 0x0000001fff207819 */ /* 0x000fe2000001160f */
[----:B------:R-:W-:Y:S02]  /*103a0*/  FADD.FTZ R14, R41, R14 ;  /* 0x0000000e290e7221 */ /* 0x000fe40000010000 */
[----:B------:R-:W-:Y:S01]  /*103b0*/  STSM.16.M88.4 [R17+0x30300], R28 ;  /* 0x0303001c11007844 */ /* 0x000fe20000000200 */
[----:B------:R0:W-:Y:S06]  /*103c0*/  MEMBAR.ALL.CTA ;  /* 0x0000000000007992 */ /* 0x0001ec0000008000 */
[----:B0-----:R-:W0:Y:S01]  /*103d0*/  FENCE.VIEW.ASYNC.S ;  /* 0x00000000000073c6 */ /* 0x001e220000000000 */
[----:B------:R-:W-:-:S03]  /*103e0*/  LEA.HI.SX32 R15, R15, R32, 0x1b ;  /* 0x000000200f0f7211 */ /* 0x000fc600078fdaff */
[----:B------:R1:W-:Y:S02]  /*103f0*/  STL [R1+0x18], R14 ;  /* 0x0000180e01007387 */ /* 0x0003e40000100800 */
[----:B-1----:R-:W-:Y:S02]  /*10400*/  VIADD R14, R96, 0xfffffffe ;  /* 0xfffffffe600e7836 */ /* 0x002fe40000000000 */
[----:B------:R-:W-:Y:S01]  /*10410*/  FADD.FTZ R0, R0, R105 ;  /* 0x0000006900007221 */ /* 0x000fe20000010000 */
[----:B------:R-:W-:Y:S02]  /*10420*/  CS2R R70, SRZ ;  /* 0x0000000000467805 */ /* 0x000fe4000001ff00 */
[----:B------:R-:W-:Y:S02]  /*10430*/  CS2R R68, SRZ ;  /* 0x0000000000447805 */ /* 0x000fe4000001ff00 */
[----:B------:R-:W-:Y:S01]  /*10440*/  STL [R1+0x38], R0 ;  /* 0x0000380001007387 */ /* 0x000fe20000100800 */
[----:B------:R-:W-:-:S02]  /*10450*/  CS2R R66, SRZ ;  /* 0x0000000000427805 */ /* 0x000fc4000001ff00 */
[----:B------:R-:W-:Y:S01]  /*10460*/  CS2R R64, SRZ ;  /* 0x0000000000407805 */ /* 0x000fe2000001ff00 */
[----:B------:R-:W-:Y:S01]  /*10470*/  STL [R1+0x14], R14 ;  /* 0x0000140e01007387 */ /* 0x000fe20000100800 */
        /* <DEDUP_REMOVED lines=19> */
[----:B--2---:R-:W-:-:S04]  /*105b0*/  VIMNMX R24, R24, R15, !PT ;  /* 0x0000000f18187248 */ /* 0x004fc80007fe0100 */
[----:B------:R-:W-:Y:S01]  /*105c0*/  ISETP.GE.AND P2, PT, R14, R24, PT ;  /* 0x000000180e00720c */ /* 0x000fe20003f46270 */
[----:B------:R1:W-:Y:S02]  /*105d0*/  STL [R1+0x30], R24 ;  /* 0x0000301801007387 */ /* 0x0003e40000100800 */
[----:B-1----:R-:W-:Y:S01]  /*105e0*/  CS2R R24, SRZ ;  /* 0x0000000000187805 */ /* 0x002fe2000001ff00 */
[----:B0-----:R-:W-:-:S09]  /*105f0*/  NOP ;  /* 0x0000000000007918 */ /* 0x001fd20000000000 */
[----:B------:R-:W-:Y:S05]  /*10600*/  @!P2 BRA `(.L_x_2443) ;  /* 0x0000005c0024a947 */ /* 0x000fea0003800000 */
[----:B------:R0:W5:Y:S01]  /*10610*/  LDL.LU R152, [R1+0x3c] ;  /* 0x00003c0001987983 */ /* 0x0001620000300800 */
[----:B------:R-:W-:Y:S02]  /*10620*/  IMAD.MOV.U32 R0, RZ, RZ, R14 ;  /* 0x000000ffff007224 */ /* 0x000fe400078e000e */
[----:B------:R-:W-:Y:S02]  /*10630*/  IMAD.MOV.U32 R145, RZ, RZ, R72 ;  /* 0x000000ffff917224 */ /* 0x000fe400078e0048 */
[----:B------:R-:W-:Y:S02]  /*10640*/  IMAD.MOV.U32 R15, RZ, RZ, R20 ;  /* 0x000000ffff0f7224 */ /* 0x000fe400078e0014 */
[----:B------:R-:W-:Y:S02]  /*10650*/  IMAD.MOV.U32 R14, RZ, RZ, R19 ;  /* 0x000000ffff0e7224 */ /* 0x000fe400078e0013 */
[----:B0-----:R-:W-:-:S07]  /*10660*/  IMAD.MOV.U32 R71, RZ, RZ, RZ ;  /* 0x000000ffff477224 */ /* 0x001fce00078e00ff */
.L_x_2454:
[----:B------:R-:W2:Y:S01]  /*10670*/  LDL R20, [R1+0x64] ;  /* 0x0000640001147983 */ /* 0x000ea20000100800 */
[----:B------:R-:W-:Y:S01]  /*10680*/  VIADD R19, R14, 0x1 ;  /* 0x000000010e137836 */ /* 0x000fe20000000000 */
[----:B------:R-:W-:Y:S05]  /*10690*/  YIELD ;  /* 0x0000000000007946 */ /* 0x000fea0003800000 */
[----:B------:R-:W-:-:S04]  /*106a0*/  ISETP.NE.AND P3, PT, R19, 0x2, PT ;  /* 0x000000021300780c */ /* 0x000fc80003f65270 */
[----:B------:R-:W-:Y:S02]  /*106b0*/  SEL R21, RZ, 0x1, P3 ;  /* 0x00000001ff157807 */ /* 0x000fe40001800000 */
[----:B------:R-:W-:Y:S02]  /*106c0*/  SEL R19, R19, RZ, P3 ;  /* 0x000000ff13137207 */ /* 0x000fe40001800000 */
[----:B-----5:R-:W-:-:S05]  /*106d0*/  LOP3.LUT R21, R152, R21, RZ, 0x3c, !PT ;  /* 0x0000001598157212 */ /* 0x020fca00078e3cff */
[----:B------:R0:W-:Y:S01]  /*106e0*/  STL [R1+0x3c], R21 ;  /* 0x00003c1501007387 */ /* 0x0001e20000100800 */
[----:B--2---:R-:W-:-:S13]  /*106f0*/  ISETP.NE.AND P2, PT, R20, RZ, PT ;  /* 0x000000ff1400720c */ /* 0x004fda0003f45270 */
[----:B0-----:R-:W-:Y:S05]  /*10700*/  @P2 BRA `(.L_x_2444) ;  /* 0x0000000000302947 */ /* 0x001fea0003800000 */
[----:B------:R-:W-:Y:S05]  /*10710*/  @!P1 BRA `(.L_x_2445) ;  /* 0x0000000000049947 */ /* 0x000fea0003800000 */
[----:B------:R-:W-:Y:S01]  /*10720*/  BPT.TRAP 0x1 ;  /* 0x000000040000795c */ /* 0x000fe20000300000 */
.L_x_2445:
[----:B------:R-:W-:Y:S01]  /*10730*/  IMAD R20, R19, 0x8, R16 ;  /* 0x0000000813147824 */ /* 0x000fe200078e0210 */
[----:B------:R-:W-:-:S04]  /*10740*/  SHF.L.U32 R21, R21, 0x1f, RZ ;  /* 0x0000001f15157819 */ /* 0x000fc800000006ff */
[----:B------:R0:W1:Y:S01]  /*10750*/  SYNCS.PHASECHK.TRANS64.TRYWAIT P3, [R20+URZ+0x31c30], R21 ;  /* 0x031c3015140075a7 */ /* 0x000062000806017f */
[----:B------:R-:W-:Y:S05]  /*10760*/  @!P1 BRA `(.L_x_2446) ;  /* 0x0000000000049947 */ /* 0x000fea0003800000 */
[----:B------:R-:W-:Y:S01]  /*10770*/  BPT.TRAP 0x1 ;  /* 0x000000040000795c */ /* 0x000fe20000300000 */
.L_x_2446:
[----:B------:R-:W-:Y:S04]  /*10780*/  BSSY B0, `(.L_x_2444) ;  /* 0x0000004000007945 */ /* 0x000fe80003800000 */
[----:B-1----:R-:W-:Y:S05]  /*10790*/  @P3 BRA `(.L_x_2447) ;  /* 0x0000000000083947 */ /* 0x002fea0003800000 */
[----:B------:R-:W1:Y:S02]  /*107a0*/  SYNCS.PHASECHK.TRANS64.TRYWAIT P3, [R20+URZ+0x31c30], R21 ;  /* 0x031c3015140075a7 */ /* 0x000e64000806017f */
[----:B-1----:R-:W-:Y:S05]  /*107b0*/  @!P3 BRA `(.L_x_2448) ;  /* 0x0000017400f4b947 */ /* 0x002fea0003800000 */
.L_x_2447:
[----:B------:R-:W-:Y:S05]  /*107c0*/  BSYNC B0 ;  /* 0x0000000000007941 */ /* 0x000fea0003800000 */
.L_x_2444:
[----:B01----:R-:W2:Y:S01]  /*107d0*/  LDL R20, [R1+0x70] ;  /* 0x0000700001147983 */ /* 0x003ea20000100800 */
[----:B------:R-:W0:Y:S01]  /*107e0*/  S2R R72, SR_TID.X ;  /* 0x0000000000487919 */ /* 0x000e220000002100 */
[----:B------:R-:W-:Y:S01]  /*107f0*/  IMAD.MOV.U32 R73, RZ, RZ, -0x7fffffe0 ;  /* 0x80000020ff497424 */ /* 0x000fe200078e00ff */
[----:B------:R-:W-:Y:S05]  /*10800*/  WARPSYNC.ALL ;  /* 0x0000000000007948 */ /* 0x000fea0003800000 */
[----:B------:R-:W-:Y:S01]  /*10810*/  R2UR UR59, R73 ;  /* 0x00000000493b72ca */ /* 0x000fe200000e0000 */
[----:B------:R-:W-:Y:S01]  /*10820*/  IMAD.MOV.U32 R149, RZ, RZ, -0x7fffffe0 ;  /* 0x80000020ff957424 */ /* 0x000fe200078e00ff */
[----:B0-----:R-:W-:-:S05]  /*10830*/  SHF.R.U32.HI R72, RZ, 0x7, R72 ;  /* 0x00000007ff487819 */ /* 0x001fca0000011648 */
[----:B------:R-:W-:-:S05]  /*10840*/  VIADD R76, R72, 0x8 ;  /* 0x00000008484c7836 */ /* 0x000fca0000000000 */
[----:B------:R0:W-:Y:S01]  /*10850*/  BAR.SYNC.DEFER_BLOCKING R76, 0x100 ;  /* 0x0004004c0000751d */ /* 0x0001e20000010000 */
[----:B------:R-:W-:Y:S02]  /*10860*/  MOV R82, UR59 ;  /* 0x0000003b00527c02 */ /* 0x000fe40008000f00 */
[----:B------:R-:W-:Y:S02]  /*10870*/  R2UR UR59, R149 ;  /* 0x00000000953b72ca */ /* 0x000fe400000e0000 */
[----:B------:R-:W-:Y:S02]  /*10880*/  R2UR UR56, R8 ;  /* 0x00000000083872ca */ /* 0x000fe400000e0000 */
[----:B------:R-:W-:Y:S01]  /*10890*/  R2UR UR57, R9 ;  /* 0x00000000093972ca */ /* 0x000fe200000e0000 */
[----:B------:R-:W-:Y:S01]  /*108a0*/  WARPGROUP.ARRIVE ;  /* 0x00000000000079c5 */ /* 0x000fe20000000000 */
[----:B------:R-:W-:Y:S02]  /*108b0*/  IMAD.MOV.U32 R75, RZ, RZ, -0x7fffffe0 ;  /* 0x80000020ff4b7424 */ /* 0x000fe400078e00ff */
[----:B------:R-:W-:-:S03]  /*108c0*/  IMAD.MOV.U32 R21, RZ, RZ, -0x7fffffe0 ;  /* 0x80000020ff157424 */ /* 0x000fc600078e00ff */
[C---:B------:R-:W-:Y:S02]  /*108d0*/  R2UR UR7, R75.reuse ;  /* 0x000000004b0772ca */ /* 0x040fe400000e0000 */
[----:B------:R-:W-:Y:S02]  /*108e0*/  R2UR UR11, R75 ;  /* 0x000000004b0b72ca */ /* 0x000fe400000e0000 */
[C---:B------:R-:W-:Y:S02]  /*108f0*/  R2UR UR9, R21.reuse ;  /* 0x00000000150972ca */ /* 0x040fe400000e0000 */
[----:B------:R-:W-:-:S07]  /*10900*/  R2UR UR5, R21 ;  /* 0x00000000150572ca */ /* 0x000fce00000e0000 */
[----:B0-----:R-:W-:Y:S02]  /*10910*/  MOV R76, UR7 ;  /* 0x00000007004c7c02 */ /* 0x001fe40008000f00 */
[----:B------:R-:W-:Y:S01]  /*10920*/  UMOV UR7, UR11 ;  /* 0x0000000b00077c82 */ /* 0x000fe20008000000 */
[----:B------:R-:W-:Y:S02]  /*10930*/  R2UR UR11, R73 ;  /* 0x00000000490b72ca */ /* 0x000fe400000e0000 */
[----:B------:R-:W-:Y:S02]  /*10940*/  MOV R79, UR9 ;  /* 0x00000009004f7c02 */ /* 0x000fe40008000f00 */
[----:B------:R-:W-:-:S09]  /*10950*/  R2UR UR9, R9 ;  /* 0x00000000090972ca */ /* 0x000fd200000e0000 */
[----:B------:R-:W-:Y:S01]  /*10960*/  MOV R81, UR11 ;  /* 0x0000000b00517c02 */ /* 0x000fe20008000f00 */
[----:B------:R-:W-:Y:S01]  /*10970*/  UMOV UR11, UR5 ;  /* 0x00000005000b7c82 */ /* 0x000fe20008000000 */
[----:B------:R-:W-:Y:S02]  /*10980*/  R2UR UR5, R75 ;  /* 0x000000004b0572ca */ /* 0x000fe400000e0000 */
[C---:B------:R-:W-:Y:S02]  /*10990*/  R2UR UR15, R21.reuse ;  /* 0x00000000150f72ca */ /* 0x040fe400000e0000 */
[C---:B------:R-:W-:Y:S02]  /*109a0*/  R2UR UR23, R21.reuse ;  /* 0x00000000151772ca */ /* 0x040fe400000e0000 */
[C---:B------:R-:W-:Y:S02]  /*109b0*/  R2UR UR35, R21.reuse ;  /* 0x00000000152372ca */ /* 0x040fe400000e0000 */
[----:B------:R-:W-:-:S02]  /*109c0*/  R2UR UR47, R21 ;  /* 0x00000000152f72ca */ /* 0x000fc400000e0000 */
[----:B------:R-:W-:-:S03]  /*109d0*/  R2UR UR55, R21 ;  /* 0x00000000153772ca */ /* 0x000fc600000e0000 */
[----:B------:R-:W-:Y:S01]  /*109e0*/  IMAD.U32 R21, RZ, RZ, UR5 ;  /* 0x00000005ff157e24 */ /* 0x000fe2000f8e00ff */
[----:B------:R-:W-:Y:S01]  /*109f0*/  R2UR UR5, R9 ;  /* 0x00000000090572ca */ /* 0x000fe200000e0000 */
[----:B--2---:R-:W-:-:S04]  /*10a00*/  IMAD R148, R19, 0x6c0, R20 ;  /* 0x000006c013947824 */ /* 0x004fc800078e0214 */
[----:B------:R-:W-:-:S05]  /*10a10*/  VIADD R72, R148, 0xc0 ;  /* 0x000000c094487836 */ /* 0x000fca0000000000 */
[----:B------:R-:W-:-:S13]  /*10a20*/  R2UR UR58, R72 ;  /* 0x00000000483a72ca */ /* 0x000fda00000e0000 */
[----:B------:R-:W-:Y:S02]  /*10a30*/  MOV R83, UR58 ;  /* 0x0000003a00537c02 */ /* 0x000fe40008000f00 */
[----:B------:R-:W-:-:S13]  /*10a40*/  R2UR UR58, R148 ;  /* 0x00000000943a72ca */ /* 0x000fda00000e0000 */
[----:B------:R-:W-:Y:S01]  /*10a50*/  HGMMA.64x16x16.F32 R136, gdesc[UR56], RZ, !UPT, gsb0 ;  /* 0x00200000388879f0 */ /* 0x000fe2000c0008ff */
[C---:B------:R-:W-:Y:S02]  /*10a60*/  VIADD R74, R148.reuse, 0x80 ;  /* 0x00000080944a7836 */ /* 0x040fe40000000000 */
[----:B------:R-:W-:-:S03]  /*10a70*/  VIADD R20, R148, 0x40 ;  /* 0x0000004094147836 */ /* 0x000fc60000000000 */
[----:B------:R-:W-:Y:S01]  /*10a80*/  R2UR UR10, R74 ;  /* 0x000000004a0a72ca */ /* 0x000fe200000e0000 */
[----:B------:R-:W-:Y:S01]  /*10a90*/  VIADD R74, R148, 0x140 ;  /* 0x00000140944a7836 */ /* 0x000fe20000000000 */
[----:B------:R-:W-:Y:S01]  /*10aa0*/  R2UR UR4, R20 ;  /* 0x00000000140472ca */ /* 0x000fe200000e0000 */
[----:B------:R-:W-:-:S03]  /*10ab0*/  VIADD R20, R148, 0x100 ;  /* 0x0000010094147836 */ /* 0x000fc60000000000 */
[----:B------:R-:W-:Y:S02]  /*10ac0*/  R2UR UR6, R74 ;  /* 0x000000004a0672ca */ /* 0x000fe400000e0000 */
[----:B------:R-:W-:Y:S01]  /*10ad0*/  R2UR UR8, R20 ;  /* 0x00000000140872ca */ /* 0x000fe200000e0000 */
[----:B------:R-:W-:-:S10]  /*10ae0*/  VIADD R72, R148, 0x180 ;  /* 0x0000018094487836 */ /* 0x000fd40000000000 */
[----:B------:R-:W-:Y:S01]  /*10af0*/  MOV R77, UR6 ;  /* 0x00000006004d7c02 */ /* 0x000fe20008000f00 */
[----:B------:R-:W-:Y:S01]  /*10b00*/  UMOV UR6, UR10 ;  /* 0x0000000a00067c82 */ /* 0x000fe20008000000 */
[----:B------:R-:W-:Y:S02]  /*10b10*/  R2UR UR10, R72 ;  /* 0x00000000480a72ca */ /* 0x000fe400000e0000 */
[----:B------:R-:W-:Y:S02]  /*10b20*/  MOV R78, UR8 ;  /* 0x00000008004e7c02 */ /* 0x000fe40008000f00 */
[----:B------:R-:W-:-:S09]  /*10b30*/  R2UR UR8, R8 ;  /* 0x00000000080872ca */ /* 0x000fd200000e0000 */
[----:B------:R-:W-:Y:S01]  /*10b40*/  MOV R80, UR10 ;  /* 0x0000000a00507c02 */ /* 0x000fe20008000f00 */
[----:B------:R-:W-:Y:S01]  /*10b50*/  UMOV UR10, UR4 ;  /* 0x00000004000a7c82 */ /* 0x000fe20008000000 */
[----:B------:R-:W-:Y:S02]  /*10b60*/  WARPGROUP.DEPBAR.LE gsb0, 0x0 ;  /* 0x00008000000079c5 */ /* 0x000fe40000010000 */
[----:B------:R-:W-:-:S06]  /*10b70*/  WARPGROUP.ARRIVE ;  /* 0x00000000000079c5 */ /* 0x000fcc0000000000 */
[----:B------:R-:W-:Y:S01]  /*10b80*/  HGMMA.64x16x16.F32 R128, gdesc[UR8], RZ, !UPT, gsb0 ;  /* 0x00200000088079f0 */ /* 0x000fe2000c0008ff */
[C---:B------:R-:W-:Y:S02]  /*10b90*/  VIADD R20, R148.reuse, 0x1c0 ;  /* 0x000001c094147836 */ /* 0x040fe40000000000 */
[----:B------:R-:W-:-:S03]  /*10ba0*/  VIADD R74, R148, 0x42 ;  /* 0x00000042944a7836 */ /* 0x000fc60000000000 */
[----:B------:R-:W-:Y:S01]  /*10bb0*/  R2UR UR14, R20 ;  /* 0x00000000140e72ca */ /* 0x000fe200000e0000 */
[----:B------:R-:W-:Y:S01]  /*10bc0*/  VIADD R20, R148, 0x2 ;  /* 0x0000000294147836 */ /* 0x000fe20000000000 */
[----:B------:R-:W-:Y:S01]  /*10bd0*/  R2UR UR26, R74 ;  /* 0x000000004a1a72ca */ /* 0x000fe200000e0000 */
[----:B------:R-:W-:-:S03]  /*10be0*/  VIADD R74, R148, 0x142 ;  /* 0x00000142944a7836 */ /* 0x000fc60000000000 */
[----:B------:R-:W-:Y:S01]  /*10bf0*/  R2UR UR22, R20 ;  /* 0x00000000141672ca */ /* 0x000fe200000e0000 */
[----:B------:R-:W-:Y:S01]  /*10c00*/  VIADD R20, R148, 0xc2 ;  /* 0x000000c294147836 */ /* 0x000fe20000000000 */
[----:B------:R-:W-:Y:S01]  /*10c10*/  R2UR UR42, R74 ;  /* 0x000000004a2a72ca */ /* 0x000fe200000e0000 */
[----:B------:R-:W-:-:S03]  /*10c20*/  VIADD R74, R148, 0x240 ;  /* 0x00000240944a7836 */ /* 0x000fc60000000000 */
[----:B------:R-:W-:Y:S01]  /*10c30*/  R2UR UR34, R20 ;  /* 0x00000000142272ca */ /* 0x000fe200000e0000 */
[----:B------:R-:W-:Y:S01]  /*10c40*/  VIADD R20, R148, 0x182 ;  /* 0x0000018294147836 */ /* 0x000fe20000000000 */
[----:B------:R-:W-:-:S04]  /*10c50*/  R2UR UR4, R74 ;  /* 0x000000004a0472ca */ /* 0x000fc800000e0000 */
[----:B------:R-:W-:Y:S01]  /*10c60*/  R2UR UR46, R20 ;  /* 0x00000000142e72ca */ /* 0x000fe200000e0000 */
[----:B------:R-:W-:-:S05]  /*10c70*/  VIADD R20, R148, 0x202 ;  /* 0x0000020294147836 */ /* 0x000fca0000000000 */
[----:B------:R-:W-:-:S03]  /*10c80*/  R2UR UR54, R20 ;  /* 0x00000000143672ca */ /* 0x000fc600000e0000 */
[----:B------:R-:W-:Y:S01]  /*10c90*/  IMAD.U32 R20, RZ, RZ, UR4 ;  /* 0x00000004ff147e24 */ /* 0x000fe2000f8e00ff */
[----:B------:R-:W-:Y:S01]  /*10ca0*/  R2UR UR4, R8 ;  /* 0x00000000080472ca */ /* 0x000fe200000e0000 */
[----:B------:R-:W-:Y:S02]  /*10cb0*/  WARPGROUP.DEPBAR.LE gsb0, 0x0 ;  /* 0x00008000000079c5 */ /* 0x000fe40000010000 */
[----:B------:R-:W-:-:S10]  /*10cc0*/  WARPGROUP.ARRIVE ;  /* 0x00000000000079c5 */ /* 0x000fd40000000000 */
[----:B------:R-:W-:Y:S01]  /*10cd0*/  HGMMA.64x16x16.F32 R120, gdesc[UR4], RZ, !UPT, gsb0 ;  /* 0x00200000047879f0 */ /* 0x000fe2000c0008ff */
[----:B------:R-:W-:Y:S02]  /*10ce0*/  R2UR UR59, R82 ;  /* 0x00000000523b72ca */ /* 0x000fe400000e0000 */
[----:B------:R-:W-:Y:S02]  /*10cf0*/  R2UR UR58, R83 ;  /* 0x00000000533a72ca */ /* 0x000fe400000e0000 */
[----:B------:R-:W-:Y:S02]  /*10d00*/  R2UR UR56, R8 ;  /* 0x00000000083872ca */ /* 0x000fe400000e0000 */
[----:B------:R-:W-:Y:S01]  /*10d10*/  R2UR UR57, R9 ;  /* 0x00000000093972ca */ /* 0x000fe200000e0000 */
[----:B------:R-:W-:-:S05]  /*10d20*/  VIADD R74, R148, 0x2c0 ;  /* 0x000002c0944a7836 */ /* 0x000fca0000000000 */
[----:B------:R-:W-:Y:S01]  /*10d30*/  R2UR UR40, R74 ;  /* 0x000000004a2872ca */ /* 0x000fe200000e0000 */
[----:B------:R-:W-:Y:S01]  /*10d40*/  VIADD R74, R148, 0x340 ;  /* 0x00000340944a7836 */ /* 0x000fe20000000000 */
[----:B------:R-:W-:Y:S02]  /*10d50*/  WARPGROUP.DEPBAR.LE gsb0, 0x0 ;  /* 0x00008000000079c5 */ /* 0x000fe40000010000 */
[----:B------:R-:W-:-:S06]  /*10d60*/  WARPGROUP.ARRIVE ;  /* 0x00000000000079c5 */ /* 0x000fcc0000000000 */
[----:B------:R-:W-:Y:S01]  /*10d70*/  HGMMA.64x16x16.F32 R112, gdesc[UR56], RZ, !UPT, gsb0 ;  /* 0x00200000387079f0 */ /* 0x000fe2000c0008ff */
[C---:B------:R-:W-:Y:S02]  /*10d80*/  R2UR UR27, R75.reuse ;  /* 0x000000004b1b72ca */ /* 0x040fe400000e0000 */
[C---:B------:R-:W-:Y:S02]  /*10d90*/  R2UR UR43, R75.reuse ;  /* 0x000000004b2b72ca */ /* 0x040fe400000e0000 */
[C---:B------:R-:W-:Y:S02]  /*10da0*/  R2UR UR41, R75.reuse ;  /* 0x000000004b2972ca */ /* 0x040fe400000e0000 */
        /* <DEDUP_REMOVED lines=9> */
[----:B------:R-:W-:Y:S02]  /*10e40*/  R2UR UR58, R74 ;  /* 0x000000004a3a72ca */ /* 0x000fe400000e0000 */
[----:B------:R-:W-:Y:S02]  /*10e50*/  R2UR UR59, R75 ;  /* 0x000000004b3b72ca */ /* 0x000fe400000e0000 */
[----:B------:R-:W-:-:S02]  /*10e60*/  R2UR UR8, R78 ;  /* 0x000000004e0872ca */ /* 0x000fc400000e0000 */
[----:B------:R-:W-:Y:S02]  /*10e70*/  R2UR UR56, R8 ;  /* 0x00000000083872ca */ /* 0x000fe400000e0000 */
[----:B------:R-:W-:Y:S01]  /*10e80*/  R2UR UR57, R9 ;  /* 0x00000000093972ca */ /* 0x000fe200000e0000 */
[----:B------:R0:W-:Y:S06]  /*10e90*/  STL [R1+0xfc], R17 ;  /* 0x0000fc1101007387 */ /* 0x0001ec0000100800 */
[----:B------:R-:W-:Y:S01]  /*10ea0*/  MOV R153, UR59 ;  /* 0x0000003b00997c02 */ /* 0x000fe20008000f00 */
[----:B------:R-:W-:Y:S01]  /*10eb0*/  UMOV UR59, UR9 ;  /* 0x00000009003b7c82 */ /* 0x000fe20008000000 */
[----:B0-----:R-:W-:Y:S01]  /*10ec0*/  MOV R17, UR58 ;  /* 0x0000003a00117c02 */ /* 0x001fe20008000f00 */
[----:B------:R-:W-:Y:S01]  /*10ed0*/  UMOV UR58, UR8 ;  /* 0x00000008003a7c82 */ /* 0x000fe20008000000 */
[----:B------:R-:W-:-:S02]  /*10ee0*/  WARPGROUP.DEPBAR.LE gsb0, 0x0 ;  /* 0x00008000000079c5 */ /* 0x000fc40000010000 */
[----:B------:R-:W-:-:S06]  /*10ef0*/  WARPGROUP.ARRIVE ;  /* 0x00000000000079c5 */ /* 0x000fcc0000000000 */
[----:B------:R-:W-:Y:S01]  /*10f00*/  HGMMA.64x16x16.F32 R104, gdesc[UR56], RZ, !UPT, gsb0 ;  /* 0x00200000386879f0 */ /* 0x000fe2000c0008ff */
[----:B------:R-:W-:Y:S02]  /*10f10*/  R2UR UR7, R76 ;  /* 0x000000004c0772ca */ /* 0x000fe400000e0000 */
[----:B------:R-:W-:Y:S02]  /*10f20*/  R2UR UR6, R77 ;  /* 0x000000004d0672ca */ /* 0x000fe400000e0000 */
[----:B------:R-:W-:Y:S02]  /*10f30*/  R2UR UR4, R8 ;  /* 0x00000000080472ca */ /* 0x000fe400000e0000 */
        /* <DEDUP_REMOVED lines=11> */
[----:B------:R-:W-:Y:S01]  /*10ff0*/  VIADD R72, R148, 0x200 ;  /* 0x0000020094487836 */ /* 0x000fe20000000000 */
[----:B------:R-:W-:Y:S02]  /*11000*/  R2UR UR12, R8 ;  /* 0x00000000080c72ca */ /* 0x000fe400000e0000 */
[----:B------:R-:W-:Y:S02]  /*11010*/  R2UR UR13, R9 ;  /* 0x00000000090d72ca */ /* 0x000fe400000e0000 */
[----:B------:R-:W-:Y:S01]  /*11020*/  R2UR UR18, R72 ;  /* 0x00000000481272ca */ /* 0x000fe200000e0000 */
[----:B------:R-:W-:-:S05]  /*11030*/  VIADD R72, R148, 0x82 ;  /* 0x0000008294487836 */ /* 0x000fca0000000000 */
[----:B------:R-:W-:Y:S01]  /*11040*/  R2UR UR30, R72 ;  /* 0x00000000481e72ca */ /* 0x000fe200000e0000 */
[----:B------:R-:W-:-:S05]  /*11050*/  VIADD R72, R148, 0x102 ;  /* 0x0000010294487836 */ /* 0x000fca0000000000 */
[----:B------:R-:W-:Y:S01]  /*11060*/  R2UR UR38, R72 ;  /* 0x00000000482672ca */ /* 0x000fe200000e0000 */
[----:B------:R-:W-:-:S05]  /*11070*/  VIADD R72, R148, 0x1c2 ;  /* 0x000001c294487836 */ /* 0x000fca0000000000 */
[----:B------:R-:W-:Y:S01]  /*11080*/  R2UR UR50, R72 ;  /* 0x00000000483272ca */ /* 0x000fe200000e0000 */
[----:B------:R-:W-:Y:S01]  /*11090*/  VIADD R72, R148, 0x280 ;  /* 0x0000028094487836 */ /* 0x000fe20000000000 */
[----:B------:R-:W-:Y:S02]  /*110a0*/  WARPGROUP.DEPBAR.LE gsb0, 0x0 ;  /* 0x00008000000079c5 */ /* 0x000fe40000010000 */
[----:B------:R-:W-:-:S06]  /*110b0*/  WARPGROUP.ARRIVE ;  /* 0x00000000000079c5 */ /* 0x000fcc0000000000 */
[----:B------:R-:W-:Y:S01]  /*110c0*/  HGMMA.64x16x16.F32 R80, gdesc[UR12], RZ, !UPT, gsb0 ;  /* 0x002000000c5079f0 */ /* 0x000fe2000c0008ff */
[----:B------:R-:W-:Y:S01]  /*110d0*/  R2UR UR28, R72 ;  /* 0x00000000481c72ca */ /* 0x000fe200000e0000 */
[----:B------:R-:W-:-:S05]  /*110e0*/  VIADD R72, R148, 0x300 ;  /* 0x0000030094487836 */ /* 0x000fca0000000000 */
[----:B------:R-:W-:Y:S01]  /*110f0*/  R2UR UR48, R72 ;  /* 0x00000000483072ca */ /* 0x000fe200000e0000 */
[----:B------:R-:W-:Y:S01]  /*11100*/  VIADD R72, R148, 0x380 ;  /* 0x0000038094487836 */ /* 0x000fe20000000000 */
[C---:B------:R-:W-:Y:S02]  /*11110*/  R2UR UR19, R73.reuse ;  /* 0x00000000491372ca */ /* 0x040fe400000e0000 */
[C---:B------:R-:W-:Y:S02]  /*11120*/  R2UR UR31, R73.reuse ;  /* 0x00000000491f72ca */ /* 0x040fe400000e0000 */
[C---:B------:R-:W-:Y:S02]  /*11130*/  R2UR UR39, R73.reuse ;  /* 0x00000000492772ca */ /* 0x040fe400000e0000 */
[C---:B------:R-:W-:Y:S02]  /*11140*/  R2UR UR51, R73.reuse ;  /* 0x00000000493372ca */ /* 0x040fe400000e0000 */
[----:B------:R-:W-:-:S02]  /*11150*/  R2UR UR29, R73 ;  /* 0x00000000491d72ca */ /* 0x000fc400000e0000 */
[C---:B------:R-:W-:Y:S02]  /*11160*/  R2UR UR49, R73.reuse ;  /* 0x00000000493172ca */ /* 0x040fe400000e0000 */
[----:B------:R-:W-:Y:S01]  /*11170*/  R2UR UR36, R72 ;  /* 0x00000000482472ca */ /* 0x000fe200000e0000 */
[----:B------:R-:W-:Y:S01]  /*11180*/  VIADD R72, R148, 0x400 ;  /* 0x0000040094487836 */ /* 0x000fe20000000000 */
[----:B------:R-:W-:Y:S01]  /*11190*/  R2UR UR37, R73 ;  /* 0x00000000492572ca */ /* 0x000fe200000e0000 */
[----:B------:R-:W-:-:S03]  /*111a0*/  IMAD.MOV.U32 R73, RZ, RZ, -0x7fffffe0 ;  /* 0x80000020ff497424 */ /* 0x000fc600078e00ff */
[----:B------:R-:W-:Y:S01]  /*111b0*/  R2UR UR32, R72 ;  /* 0x00000000482072ca */ /* 0x000fe200000e0000 */
[C---:B------:R-:W-:Y:S01]  /*111c0*/  VIADD R72, R148.reuse, 0x242 ;  /* 0x0000024294487836 */ /* 0x040fe20000000000 */
[----:B------:R-:W-:Y:S01]  /*111d0*/  R2UR UR33, R73 ;  /* 0x00000000492172ca */ /* 0x000fe200000e0000 */
[----:B------:R-:W-:Y:S01]  /*111e0*/  IMAD.MOV.U32 R73, RZ, RZ, -0x7fffffe0 ;  /* 0x80000020ff497424 */ /* 0x000fe200078e00ff */
[----:B------:R0:W-:Y:S01]  /*111f0*/  STL [R1+0xf8], R16 ;  /* 0x0000f81001007387 */ /* 0x0001e20000100800 */
[----:B------:R-:W-:-:S03]  /*11200*/  VIADD R74, R148, 0x282 ;  /* 0x00000282944a7836 */ /* 0x000fc60000000000 */
[----:B------:R1:W-:Y:S01]  /*11210*/  STL [R1+0xf4], R15 ;  /* 0x0000f40f01007387 */ /* 0x0003e20000100800 */
[----:B------:R-:W-:Y:S01]  /*11220*/  IMAD.MOV.U32 R75, RZ, RZ, -0x7fffffe0 ;  /* 0x80000020ff4b7424 */ /* 0x000fe200078e00ff */
[----:B0-----:R-:W-:Y:S02]  /*11230*/  MOV R16, UR61 ;  /* 0x0000003d00107c02 */ /* 0x001fe40008000f00 */
[----:B------:R-:W-:Y:S02]  /*11240*/  R2UR UR61, R73 ;  /* 0x00000000493d72ca */ /* 0x000fe400000e0000 */
[----:B-1----:R-:W-:Y:S01]  /*11250*/  MOV R15, UR60 ;  /* 0x0000003c000f7c02 */ /* 0x002fe20008000f00 */
        /* <DEDUP_REMOVED lines=12> */
[----:B------:R-:W-:Y:S01]  /*11320*/  R2UR UR17, R9 ;  /* 0x00000000091172ca */ /* 0x000fe200000e0000 */
[----:B------:R-:W-:Y:S02]  /*11330*/  WARPGROUP.DEPBAR.LE gsb0, 0x0 ;  /* 0x00008000000079c5 */ /* 0x000fe40000010000 */
[----:B------:R-:W-:Y:S02]  /*11340*/  R2UR UR8, R74 ;  /* 0x000000004a0872ca */ /* 0x000fe400000e0000 */
[----:B------:R-:W-:Y:S02]  /*11350*/  R2UR UR9, R75 ;  /* 0x000000004b0972ca */ /* 0x000fe400000e0000 */
[----:B------:R-:W-:Y:S02]  /*11360*/  R2UR UR56, R72 ;  /* 0x00000000483872ca */ /* 0x000fe400000e0000 */
[----:B------:R-:W-:Y:S02]  /*11370*/  R2UR UR57, R73 ;  /* 0x00000000493972ca */ /* 0x000fe400000e0000 */
[----:B------:R-:W-:-:S06]  /*11380*/  WARPGROUP.ARRIVE ;  /* 0x00000000000079c5 */ /* 0x000fcc0000000000 */
[----:B------:R-:W-:Y:S01]  /*11390*/  HGMMA.64x16x16.F32 R72, gdesc[UR16], RZ, !UPT, gsb0 ;  /* 0x00200000104879f0 */ /* 0x000fe2000c0008ff */
[----:B------:R-:W-:Y:S02]  /*113a0*/  R2UR UR20, R6 ;  /* 0x00000000061472ca */ /* 0x000fe400000e0000 */
[----:B------:R-:W-:Y:S01]  /*113b0*/  R2UR UR21, R7 ;  /* 0x00000000071572ca */ /* 0x000fe200000e0000 */
[----:B------:R-:W-:Y:S02]  /*113c0*/  WARPGROUP.DEPBAR.LE gsb0, 0x0 ;  /* 0x00008000000079c5 */ /* 0x000fe40000010000 */
[----:B------:R-:W-:-:S10]  /*113d0*/  WARPGROUP.ARRIVE ;  /* 0x00000000000079c5 */ /* 0x000fd40000000000 */
[----:B------:R-:W-:Y:S01]  /*113e0*/  HGMMA.64x16x16.F32 R136, gdesc[UR20], R136, gsb0 ;  /* 0x00200000148879f0 */ /* 0x000fe20008000888 */
[----:B------:R-:W-:Y:S01]  /*113f0*/  UMOV UR16, UR24 ;  /* 0x0000001800107c82 */ /* 0x000fe20008000000 */
[----:B------:R-:W-:Y:S01]  /*11400*/  UMOV UR17, UR25 ;  /* 0x0000001900117c82 */ /* 0x000fe20008000000 */
        /* <DEDUP_REMOVED lines=33> */
[----:B------:R-:W-:Y:S01]  /*11620*/  IMAD.U32 R146, RZ, RZ, UR4 ;  /* 0x00000004ff927e24 */ /* 0x000fe2000f8e00ff */
[----:B------:R-:W-:Y:S01]  /*11630*/  UMOV UR4, UR44 ;  /* 0x0000002c00047c82 */ /* 0x000fe20008000000 */
[----:B------:R-:W-:Y:S01]  /*11640*/  IMAD.U32 R147, RZ, RZ, UR5 ;  /* 0x00000005ff937e24 */ /* 0x000fe2000f8e00ff */
[----:B------:R-:W-:Y:S01]  /*11650*/  UMOV UR5, UR45 ;  /* 0x0000002d00057c82 */ /* 0x000fe20008000000 */
[----:B------:R-:W-:Y:S02]  /*11660*/  R2UR UR44, R6 ;  /* 0x00000000062c72ca */ /* 0x000fe400000e0000 */
[----:B------:R-:W-:Y:S01]  /*11670*/  R2UR UR45, R7 ;  /* 0x00000000072d72ca */ /* 0x000fe200000e0000 */
[----:B------:R-:W-:Y:S02]  /*11680*/  VIADD R150, R148, 0x382 ;  /* 0x0000038294967836 */ /* 0x000fe40000000000 */
[----:B------:R-:W-:-:S03]  /*11690*/  IMAD.MOV.U32 R151, RZ, RZ, -0x7fffffe0 ;  /* 0x80000020ff977424 */ /* 0x000fc600078e00ff */
[----:B------:R-:W-:Y:S01]  /*116a0*/  R2UR UR6, R150 ;  /* 0x00000000960672ca */ /* 0x000fe200000e0000 */
[----:B------:R-:W-:Y:S02]  /*116b0*/  WARPGROUP.DEPBAR.LE gsb0, 0x0 ;  /* 0x00008000000079c5 */ /* 0x000fe40000010000 */
[----:B------:R-:W-:-:S06]  /*116c0*/  WARPGROUP.ARRIVE ;  /* 0x00000000000079c5 */ /* 0x000fcc0000000000 */
[----:B------:R-:W-:Y:S01]  /*116d0*/  HGMMA.64x16x16.F32 R88, gdesc[UR44], R88, gsb0 ;  /* 0x002000002c5879f0 */ /* 0x000fe20008000858 */
[----:B------:R-:W-:-:S03]  /*116e0*/  R2UR UR7, R151 ;  /* 0x00000000970772ca */ /* 0x000fc600000e0000 */
[----:B------:R-:W-:Y:S01]  /*116f0*/  MOV R156, UR6 ;  /* 0x00000006009c7c02 */ /* 0x000fe20008000f00 */
[----:B------:R-:W-:Y:S01]  /*11700*/  UMOV UR6, UR48 ;  /* 0x0000003000067c82 */ /* 0x000fe20008000000 */
[----:B------:R-:W-:-:S08]  /*11710*/  R2UR UR48, R6 ;  /* 0x00000000063072ca */ /* 0x000fd000000e0000 */
[----:B------:R-:W-:Y:S01]  /*11720*/  MOV R157, UR7 ;  /* 0x00000007009d7c02 */ /* 0x000fe20008000f00 */
[----:B------:R-:W-:Y:S01]  /*11730*/  UMOV UR7, UR49 ;  /* 0x0000003100077c82 */ /* 0x000fe20008000000 */
[----:B------:R-:W-:Y:S01]  /*11740*/  R2UR UR49, R7 ;  /* 0x00000000073172ca */ /* 0x000fe200000e0000 */
[----:B------:R-:W-:Y:S02]  /*11750*/  WARPGROUP.DEPBAR.LE gsb0, 0x0 ;  /* 0x00008000000079c5 */ /* 0x000fe40000010000 */
[----:B------:R-:W-:-:S10]  /*11760*/  WARPGROUP.ARRIVE ;  /* 0x00000000000079c5 */ /* 0x000fd40000000000 */
[----:B------:R-:W-:Y:S01]  /*11770*/  HGMMA.64x16x16.F32 R80, gdesc[UR48], R80, gsb0 ;  /* 0x00200000305079f0 */ /* 0x000fe20008000850 */
[----:B------:R-:W-:Y:S02]  /*11780*/  R2UR UR52, R6 ;  /* 0x00000000063472ca */ /* 0x000fe400000e0000 */
[----:B------:R-:W-:Y:S01]  /*11790*/  R2UR UR53, R7 ;  /* 0x00000000073572ca */ /* 0x000fe200000e0000 */
[----:B------:R-:W-:Y:S02]  /*117a0*/  VIADD R150, R148, 0x3c2 ;  /* 0x000003c294967836 */ /* 0x000fe40000000000 */
        /* <DEDUP_REMOVED lines=13> */
[----:B------:R-:W-:Y:S02]  /*11880*/  WARPGROUP.DEPBAR.LE gsb0, 0x0 ;  /* 0x00008000000079c5 */ /* 0x000fe40000010000 */
[----:B------:R-:W-:-:S06]  /*11890*/  WARPGROUP.ARRIVE ;  /* 0x00000000000079c5 */ /* 0x000fcc0000000000 */
[----:B------:R-:W-:Y:S01]  /*118a0*/  HGMMA.64x16x16.F32 R72, gdesc[UR52], R72, gsb0 ;  /* 0x00200000344879f0 */ /* 0x000fe20008000848 */
[----:B------:R-:W-:Y:S01]  /*118b0*/  UMOV UR42, UR22 ;  /* 0x00000016002a7c82 */ /* 0x000fe20008000000 */
[----:B------:R-:W-:Y:S01]  /*118c0*/  UMOV UR43, UR23 ;  /* 0x00000017002b7c82 */ /* 0x000fe20008000000 */
[----:B------:R-:W-:Y:S01]  /*118d0*/  R2UR UR22, R150 ;  /* 0x00000000961672ca */ /* 0x000fe200000e0000 */
[----:B------:R-:W-:Y:S01]  /*118e0*/  VIADD R150, R148, 0x4c0 ;  /* 0x000004c094967836 */ /* 0x000fe20000000000 */
[----:B------:R-:W-:Y:S01]  /*118f0*/  R2UR UR23, R151 ;  /* 0x00000000971772ca */ /* 0x000fe200000e0000 */
[----:B------:R-:W-:-:S03]  /*11900*/  IMAD.MOV.U32 R151, RZ, RZ, -0x7fffffe0 ;  /* 0x80000020ff977424 */ /* 0x000fc600078e00ff */
[----:B------:R-:W-:Y:S02]  /*11910*/  R2UR UR38, R150 ;  /* 0x00000000962672ca */ /* 0x000fe400000e0000 */
[----:B------:R-:W-:Y:S02]  /*11920*/  R2UR UR39, R151 ;  /* 0x00000000972772ca */ /* 0x000fe400000e0000 */
[----:B------:R-:W-:Y:S02]  /*11930*/  R2UR UR36, R12 ;  /* 0x000000000c2472ca */ /* 0x000fe400000e0000 */
[----:B------:R-:W-:-:S07]  /*11940*/  R2UR UR37, R13 ;  /* 0x000000000d2572ca */ /* 0x000fce00000e0000 */
[----:B------:R-:W-:Y:S02]  /*11950*/  MOV R154, UR38 ;  /* 0x00000026009a7c02 */ /* 0x000fe40008000f00 */
[----:B------:R-:W-:Y:S02]  /*11960*/  MOV R155, UR39 ;  /* 0x00000027009b7c02 */ /* 0x000fe40008000f00 */
[----:B------:R-:W-:Y:S02]  /*11970*/  R2UR UR38, R20 ;  /* 0x00000000142672ca */ /* 0x000fe400000e0000 */
[----:B------:R-:W-:Y:S01]  /*11980*/  R2UR UR39, R21 ;  /* 0x00000000152772ca */ /* 0x000fe200000e0000 */
[----:B------:R-:W-:Y:S02]  /*11990*/  WARPGROUP.DEPBAR.LE gsb0, 0x0 ;  /* 0x00008000000079c5 */ /* 0x000fe40000010000 */
[----:B------:R-:W-:-:S10]  /*119a0*/  WARPGROUP.ARRIVE ;  /* 0x00000000000079c5 */ /* 0x000fd40000000000 */
[----:B------:R-:W-:Y:S01]  /*119b0*/  HGMMA.64x16x16.F32 R136, gdesc[UR36], R136, gsb0 ;  /* 0x00200000248879f0 */ /* 0x000fe20008000888 */
[----:B------:R0:W-:Y:S04]  /*119c0*/  STL [R1+0xf0], R14 ;  /* 0x0000f00e01007387 */ /* 0x0001e80000100800 */
[----:B------:R1:W-:Y:S01]  /*119d0*/  STL [R1+0xec], R0 ;  /* 0x0000ec0001007387 */ /* 0x0003e20000100800 */
[----:B0-----:R-:W-:Y:S01]  /*119e0*/  MOV R14, UR23 ;  /* 0x00000017000e7c02 */ /* 0x001fe20008000f00 */
[----:B------:R-:W-:Y:S01]  /*119f0*/  UMOV UR23, UR21 ;  /* 0x0000001500177c82 */ /* 0x000fe20008000000 */
[----:B------:R-:W-:Y:S02]  /*11a00*/  R2UR UR21, R13 ;  /* 0x000000000d1572ca */ /* 0x000fe400000e0000 */
[----:B-1----:R-:W-:Y:S01]  /*11a10*/  MOV R0, UR22 ;  /* 0x0000001600007c02 */ /* 0x002fe20008000f00 */
[----:B------:R-:W-:Y:S01]  /*11a20*/  UMOV UR22, UR20 ;  /* 0x0000001400167c82 */ /* 0x000fe20008000000 */
[----:B------:R-:W-:Y:S01]  /*11a30*/  R2UR UR20, R12 ;  /* 0x000000000c1472ca */ /* 0x000fe200000e0000 */
[----:B------:R-:W-:-:S02]  /*11a40*/  WARPGROUP.DEPBAR.LE gsb0, 0x0 ;  /* 0x00008000000079c5 */ /* 0x000fc40000010000 */
[----:B------:R-:W-:-:S10]  /*11a50*/  WARPGROUP.ARRIVE ;  /* 0x00000000000079c5 */ /* 0x000fd40000000000 */
[----:B------:R-:W-:Y:S01]  /*11a60*/  HGMMA.64x16x16.F32 R128, gdesc[UR20], R128, gsb0 ;  /* 0x00200000148079f0 */ /* 0x000fe20008000880 */
        /* <DEDUP_REMOVED lines=12> */
[----:B------:R-:W-:Y:S02]  /*11b30*/  R2UR UR52, R12 ;  /* 0x000000000c3472ca */ /* 0x000fe400000e0000 */
[----:B------:R-:W-:Y:S01]  /*11b40*/  R2UR UR53, R13 ;  /* 0x000000000d3572ca */ /* 0x000fe200000e0000 */
[----:B------:R-:W-:Y:S02]  /*11b50*/  WARPGROUP.DEPBAR.LE gsb0, 0x0 ;  /* 0x00008000000079c5 */ /* 0x000fe40000010000 */
[----:B------:R-:W-:-:S10]  /*11b60*/  WARPGROUP.ARRIVE ;  /* 0x00000000000079c5 */ /* 0x000fd40000000000 */
[----:B------:R-:W-:Y:S01]  /*11b70*/  HGMMA.64x16x16.F32 R104, gdesc[UR52], R104, gsb0 ;  /* 0x00200000346879f0 */ /* 0x000fe20008000868 */
[----:B------:R-:W-:Y:S02]  /*11b80*/  R2UR UR48, R12 ;  /* 0x000000000c3072ca */ /* 0x000fe400000e0000 */
[----:B------:R-:W-:Y:S01]  /*11b90*/  R2UR UR49, R13 ;  /* 0x000000000d3172ca */ /* 0x000fe200000e0000 */
[----:B------:R-:W-:Y:S01]  /*11ba0*/  UMOV UR50, UR12 ;  /* 0x0000000c00327c82 */ /* 0x000fe20008000000 */
[----:B------:R-:W-:Y:S01]  /*11bb0*/  UMOV UR51, UR13 ;  /* 0x0000000d00337c82 */ /* 0x000fe20008000000 */
[----:B------:R-:W-:Y:S02]  /*11bc0*/  WARPGROUP.DEPBAR.LE gsb0, 0x0 ;  /* 0x00008000000079c5 */ /* 0x000fe40000010000 */
[----:B------:R-:W-:-:S08]  /*11bd0*/  WARPGROUP.ARRIVE ;  /* 0x00000000000079c5 */ /* 0x000fd00000000000 */
        /* <DEDUP_REMOVED lines=10> */
[----:B------:R-:W-:Y:S02]  /*11c80*/  VIADD R20, R148, 0x500 ;  /* 0x0000050094147836 */ /* 0x000fe40000000000 */
[----:B------:R-:W-:-:S03]  /*11c90*/  IMAD.MOV.U32 R21, RZ, RZ, -0x7fffffe0 ;  /* 0x80000020ff157424 */ /* 0x000fc600078e00ff */
[----:B------:R-:W-:Y:S02]  /*11ca0*/  R2UR UR30, R20 ;  /* 0x00000000141e72ca */ /* 0x000fe400000e0000 */
[----:B------:R-:W-:Y:S01]  /*11cb0*/  R2UR UR31, R21 ;  /* 0x00000000151f72ca */ /* 0x000fe200000e0000 */
[----:B------:R-:W-:Y:S02]  /*11cc0*/  WARPGROUP.DEPBAR.LE gsb0, 0x0 ;  /* 0x00008000000079c5 */ /* 0x000fe40000010000 */
[----:B------:R-:W-:-:S06]  /*11cd0*/  WARPGROUP.ARRIVE ;  /* 0x00000000000079c5 */ /* 0x000fcc0000000000 */
[----:B------:R-:W-:Y:S01]  /*11ce0*/  HGMMA.64x16x16.F32 R80, gdesc[UR40], R80, gsb0 ;  /* 0x00200000285079f0 */ /* 0x000fe20008000850 */
[----:B------:R-:W-:Y:S02]  /*11cf0*/  VIADD R20, R148, 0x540 ;  /* 0x0000054094147836 */ /* 0x000fe40000000000 */
[----:B------:R-:W-:-:S03]  /*11d00*/  IMAD.MOV.U32 R150, RZ, RZ, R153 ;  /* 0x000000ffff967224 */ /* 0x000fc600078e0099 */
[----:B------:R-:W-:Y:S01]  /*11d10*/  R2UR UR26, R20 ;  /* 0x00000000141a72ca */ /* 0x000fe200000e0000 */
[----:B------:R-:W-:Y:S01]  /*11d20*/  IMAD.MOV.U32 R20, RZ, RZ, R150 ;  /* 0x000000ffff147224 */ /* 0x000fe200078e0096 */
[----:B------:R-:W-:Y:S01]  /*11d30*/  MOV R153, UR31 ;  /* 0x0000001f00997c02 */ /* 0x000fe20008000f00 */
[----:B------:R-:W-:Y:S01]  /*11d40*/  UMOV UR31, UR59 ;  /* 0x0000003b001f7c82 */ /* 0x000fe20008000000 */
[----:B------:R-:W-:Y:S01]  /*11d50*/  MOV R151, UR30 ;  /* 0x0000001e00977c02 */ /* 0x000fe20008000f00 */
[----:B------:R-:W-:Y:S01]  /*11d60*/  UMOV UR30, UR58 ;  /* 0x0000003a001e7c82 */ /* 0x000fe20008000000 */
[----:B------:R-:W-:Y:S01]  /*11d70*/  UMOV UR22, UR56 ;  /* 0x0000003800167c82 */ /* 0x000fe20008000000 */
[----:B------:R-:W-:Y:S01]  /*11d80*/  UMOV UR23, UR57 ;  /* 0x0000003900177c82 */ /* 0x000fe20008000000 */
[----:B------:R-:W-:Y:S02]  /*11d90*/  R2UR UR59, R20 ;  /* 0x00000000143b72ca */ /* 0x000fe400000e0000 */
[----:B------:R-:W-:-:S02]  /*11da0*/  R2UR UR58, R17 ;  /* 0x00000000113a72ca */ /* 0x000fc400000e0000 */
[----:B------:R-:W-:Y:S02]  /*11db0*/  R2UR UR56, R12 ;  /* 0x000000000c3872ca */ /* 0x000fe400000e0000 */
[----:B------:R-:W-:Y:S01]  /*11dc0*/  R2UR UR57, R13 ;  /* 0x000000000d3972ca */ /* 0x000fe200000e0000 */
[----:B------:R-:W-:Y:S02]  /*11dd0*/  WARPGROUP.DEPBAR.LE gsb0, 0x0 ;  /* 0x00008000000079c5 */ /* 0x000fe40000010000 */
[----:B------:R-:W-:Y:S01]  /*11de0*/  WARPGROUP.ARRIVE ;  /* 0x00000000000079c5 */ /* 0x000fe20000000000 */
[----:B------:R-:W-:Y:S01]  /*11df0*/  IMAD.MOV.U32 R21, RZ, RZ, -0x7fffffe0 ;  /* 0x80000020ff157424 */ /* 0x000fe200078e00ff */
[----:B------:R-:W-:Y:S02]  /*11e00*/  MOV R149, UR26 ;  /* 0x0000001a00957c02 */ /* 0x000fe40008000f00 */
[----:B------:R-:W-:Y:S02]  /*11e10*/  R2UR UR24, R10 ;  /* 0x000000000a1872ca */ /* 0x000fe400000e0000 */
[----:B------:R-:W-:-:S04]  /*11e20*/  R2UR UR25, R11 ;  /* 0x000000000b1972ca */ /* 0x000fc800000e0000 */
[----:B------:R-:W-:Y:S01]  /*11e30*/  HGMMA.64x16x16.F32 R72, gdesc[UR56], R72, gsb0 ;  /* 0x00200000384879f0 */ /* 0x000fe20008000848 */
[C---:B------:R-:W-:Y:S02]  /*11e40*/  R2UR UR56, R10.reuse ;  /* 0x000000000a3872ca */ /* 0x040fe400000e0000 */
[C---:B------:R-:W-:Y:S02]  /*11e50*/  R2UR UR28, R10.reuse ;  /* 0x000000000a1c72ca */ /* 0x040fe400000e0000 */
[C---:B------:R-:W-:Y:S02]  /*11e60*/  R2UR UR29, R11.reuse ;  /* 0x000000000b1d72ca */ /* 0x040fe400000e0000 */
[C---:B------:R-:W-:Y:S02]  /*11e70*/  R2UR UR36, R10.reuse ;  /* 0x000000000a2472ca */ /* 0x040fe400000e0000 */
[C---:B------:R-:W-:Y:S01]  /*11e80*/  R2UR UR37, R11.reuse ;  /* 0x000000000b2572ca */ /* 0x040fe200000e0000 */
[----:B------:R-:W-:Y:S01]  /*11e90*/  UMOV UR38, UR8 ;  /* 0x0000000800267c82 */ /* 0x000fe20008000000 */
[----:B------:R-:W-:Y:S01]  /*11ea0*/  R2UR UR57, R11 ;  /* 0x000000000b3972ca */ /* 0x000fe200000e0000 */
[----:B------:R-:W-:Y:S01]  /*11eb0*/  UMOV UR58, UR60 ;  /* 0x0000003c003a7c82 */ /* 0x000fe20008000000 */
[----:B------:R-:W-:Y:S01]  /*11ec0*/  UMOV UR59, UR61 ;  /* 0x0000003d003b7c82 */ /* 0x000fe20008000000 */
[----:B------:R-:W-:Y:S01]  /*11ed0*/  UMOV UR39, UR9 ;  /* 0x0000000900277c82 */ /* 0x000fe20008000000 */
[----:B------:R-:W-:-:S02]  /*11ee0*/  R2UR UR20, R10 ;  /* 0x000000000a1472ca */ /* 0x000fc400000e0000 */
[----:B------:R-:W-:Y:S02]  /*11ef0*/  R2UR UR21, R11 ;  /* 0x000000000b1572ca */ /* 0x000fe400000e0000 */
[----:B------:R-:W-:Y:S02]  /*11f00*/  R2UR UR7, R157 ;  /* 0x000000009d0772ca */ /* 0x000fe400000e0000 */
[----:B------:R-:W-:Y:S02]  /*11f10*/  R2UR UR6, R156 ;  /* 0x000000009c0672ca */ /* 0x000fe400000e0000 */
[C---:B------:R-:W-:Y:S02]  /*11f20*/  R2UR UR4, R10.reuse ;  /* 0x000000000a0472ca */ /* 0x040fe400000e0000 */
[----:B------:R-:W-:Y:S02]  /*11f30*/  R2UR UR5, R11 ;  /* 0x000000000b0572ca */ /* 0x000fe400000e0000 */
[----:B------:R-:W-:-:S02]  /*11f40*/  R2UR UR12, R10 ;  /* 0x000000000a0c72ca */ /* 0x000fc400000e0000 */
[C---:B------:R-:W-:Y:S02]  /*11f50*/  R2UR UR13, R11.reuse ;  /* 0x000000000b0d72ca */ /* 0x040fe400000e0000 */
[----:B------:R-:W-:Y:S02]  /*11f60*/  R2UR UR16, R10 ;  /* 0x000000000a1072ca */ /* 0x000fe400000e0000 */
[----:B------:R-:W-:Y:S01]  /*11f70*/  R2UR UR17, R11 ;  /* 0x000000000b1172ca */ /* 0x000fe200000e0000 */
[----:B------:R-:W-:Y:S01]  /*11f80*/  VIADD R20, R148, 0x580 ;  /* 0x0000058094147836 */ /* 0x000fe20000000000 */
[----:B------:R-:W-:Y:S01]  /*11f90*/  R2UR UR32, R4 ;  /* 0x00000000042072ca */ /* 0x000fe200000e0000 */
[----:B------:R0:W5:Y:S01]  /*11fa0*/  LDL.LU R17, [R1+0xfc] ;  /* 0x0000fc0001117983 */ /* 0x0001620000300800 */
[----:B------:R-:W-:Y:S02]  /*11fb0*/  WARPGROUP.DEPBAR.LE gsb0, 0x0 ;  /* 0x00008000000079c5 */ /* 0x000fe40000010000 */
[----:B------:R-:W-:-:S06]  /*11fc0*/  WARPGROUP.ARRIVE ;  /* 0x00000000000079c5 */ /* 0x000fcc0000000000 */
[----:B------:R-:W-:Y:S01]  /*11fd0*/  HGMMA.64x16x16.F32 R136, gdesc[UR56], R136, gsb0 ;  /* 0x00200000388879f0 */ /* 0x000fe20008000888 */
[----:B------:R-:W-:Y:S02]  /*11fe0*/  R2UR UR27, R21 ;  /* 0x00000000151b72ca */ /* 0x000fe400000e0000 */
[----:B------:R-:W-:-:S11]  /*11ff0*/  R2UR UR26, R146 ;  /* 0x00000000921a72ca */ /* 0x000fd600000e0000 */
[----:B------:R-:W-:Y:S02]  /*12000*/  MOV R150, UR27 ;  /* 0x0000001b00967c02 */ /* 0x000fe40008000f00 */
[----:B------:R-:W-:Y:S01]  /*12010*/  R2UR UR27, R147 ;  /* 0x00000000931b72ca */ /* 0x000fe200000e0000 */
[----:B------:R-:W-:Y:S02]  /*12020*/  WARPGROUP.DEPBAR.LE gsb0, 0x0 ;  /* 0x00008000000079c5 */ /* 0x000fe40000010000 */
[----:B------:R-:W-:-:S10]  /*12030*/  WARPGROUP.ARRIVE ;  /* 0x00000000000079c5 */ /* 0x000fd40000000000 */
        /* <DEDUP_REMOVED lines=52> */
[----:B------:R-:W-:Y:S01]  /*12380*/  IMAD.MOV.U32 R21, RZ, RZ, -0x7fffffe0 ;  /* 0x80000020ff157424 */ /* 0x000fe200078e00ff */
        /* <DEDUP_REMOVED lines=83> */
[----:B------:R-:W-:-:S02]  /*128c0*/  R2UR UR17, R3 ;  /* 0x00000000031172ca */ /* 0x000fc400000e0000 */
[----:B------:R-:W-:Y:S02]  /*128d0*/  R2UR UR61, R16 ;  /* 0x00000000103d72ca */ /* 0x000fe400000e0000 */
[----:B------:R0:W5:Y:S01]  /*128e0*/  LDL.LU R16, [R1+0xf8] ;  /* 0x0000f80001107983 */ /* 0x0001620000300800 */
[----:B------:R-:W-:-:S03]  /*128f0*/  R2UR UR60, R15 ;  /* 0x000000000f3c72ca */ /* 0x000fc600000e0000 */
[----:B------:R0:W5:Y:S04]  /*12900*/  LDL.LU R15, [R1+0xf4] ;  /* 0x0000f400010f7983 */ /* 0x0001680000300800 */
[----:B------:R0:W5:Y:S04]  /*12910*/  LDL.LU R14, [R1+0xf0] ;  /* 0x0000f000010e7983 */ /* 0x0001680000300800 */
[----:B------:R0:W5:Y:S01]  /*12920*/  LDL.LU R0, [R1+0xec] ;  /* 0x0000ec0001007983 */ /* 0x0001620000300800 */
[----:B------:R-:W-:Y:S02]  /*12930*/  WARPGROUP.DEPBAR.LE gsb0, 0x0 ;  /* 0x00008000000079c5 */ /* 0x000fe40000010000 */
[----:B------:R-:W-:-:S06]  /*12940*/  WARPGROUP.ARRIVE ;  /* 0x00000000000079c5 */ /* 0x000fcc0000000000 */
        /* <DEDUP_REMOVED lines=41> */
.L_x_2450:
[----:B------:R-:W-:Y:S01]  /*12be0*/  SHF.L.U32 R20, R152, 0x1f, RZ ;  /* 0x0000001f98147819 */ /* 0x000fe200000006ff */
[----:B-----5:R-:W-:-:S04]  /*12bf0*/  IMAD R21, R14, 0x8, R16 ;  /* 0x000000080e157824 */ /* 0x020fc800078e0210 */
[----:B------:R0:W1:Y:S01]  /*12c00*/  SYNCS.PHASECHK.TRANS64.TRYWAIT P2, [R21+URZ+0x31c50], R20 ;  /* 0x031c5014150075a7 */ /* 0x000062000804017f */
[----:B------:R-:W-:Y:S05]  /*12c10*/  @!P1 BRA `(.L_x_2451) ;  /* 0x0000000000049947 */ /* 0x000fea0003800000 */
[----:B------:R-:W-:Y:S01]  /*12c20*/  BPT.TRAP 0x1 ;  /* 0x000000040000795c */ /* 0x000fe20000300000 */
.L_x_2451:
[----:B------:R-:W-:Y:S04]  /*12c30*/  BSSY B0, `(.L_x_2449) ;  /* 0x0000004000007945 */ /* 0x000fe80003800000 */
[----:B-1----:R-:W-:Y:S05]  /*12c40*/  @P2 BRA `(.L_x_2452) ;  /* 0x0000000000082947 */ /* 0x002fea0003800000 */
[----:B------:R-:W1:Y:S02]  /*12c50*/  SYNCS.PHASECHK.TRANS64.TRYWAIT P2, [R21+URZ+0x31c50], R20 ;  /* 0x031c5014150075a7 */ /* 0x000e64000804017f */
[----:B-1----:R-:W-:Y:S05]  /*12c60*/  @!P2 BRA `(.L_x_2453) ;  /* 0x0000015000dca947 */ /* 0x002fea0003800000 */
.L_x_2452:
[----:B------:R-:W-:Y:S05]  /*12c70*/  BSYNC B0 ;  /* 0x0000000000007941 */ /* 0x000fea0003800000 */
.L_x_2449:
[----:B------:R-:W2:Y:S01]  /*12c80*/  LDL R147, [R1+0x88] ;  /* 0x0000880001937983 */ /* 0x000ea20000100800 */
[----:B01----:R-:W0:Y:S03]  /*12c90*/  LDC R21, c[0x0][0x448] ;  /* 0x00011200ff157b82 */ /* 0x003e260000000800 */
[----:B------:R-:W2:Y:S01]  /*12ca0*/  LDL R20, [R1+0x94] ;  /* 0x0000940001147983 */ /* 0x000ea20000100800 */
[----:B------:R-:W-:Y:S01]  /*12cb0*/  FMUL.FTZ R142, R142, UR60 ;  /* 0x0000003c8e8e7c20 */ /* 0x000fe20008410000 */
[----:B------:R-:W-:-:S03]  /*12cc0*/  FMUL.FTZ R153, R119, UR60 ;  /* 0x0000003c77997c20 */ /* 0x000fc60008410000 */
[----:B------:R1:W-:Y:S01]  /*12cd0*/  MUFU.TANH R149, R142 ;  /* 0x0000008e00957308 */ /* 0x0003e20000002400 */
[----:B------:R-:W-:Y:S01]  /*12ce0*/  FMUL.FTZ R119, R98, UR60 ;  /* 0x0000003c62777c20 */ /* 0x000fe20008410000 */
[----:B------:R-:W-:Y:S01]  /*12cf0*/  FMUL.FTZ R98, R101, UR60 ;  /* 0x0000003c65627c20 */ /* 0x000fe20008410000 */
[----:B------:R-:W-:Y:S01]  /*12d00*/  FMUL.FTZ R155, R115, UR60 ;  /* 0x0000003c739b7c20 */ /* 0x000fe20008410000 */
[----:B------:R-:W-:Y:S01]  /*12d10*/  FMUL.FTZ R101, R92, UR60 ;  /* 0x0000003c5c657c20 */ /* 0x000fe20008410000 */
[----:B------:R-:W3:Y:S01]  /*12d20*/  LDL R115, [R1+0x34] ;  /* 0x0000340001737983 */ /* 0x000ee20000100800 */
[----:B-1----:R-:W-:-:S03]  /*12d30*/  FMUL.FTZ R142, R95, UR60 ;  /* 0x0000003c5f8e7c20 */ /* 0x002fc60008410000 */
[----:B------:R-:W3:Y:S04]  /*12d40*/  LDL R92, [R1+0x40] ;  /* 0x00004000015c7983 */ /* 0x000ee80000100800 */
[----:B------:R-:W4:Y:S01]  /*12d50*/  LDL R95, [R1+0x84] ;  /* 0x00008400015f7983 */ /* 0x000f220000100800 */
[----:B0-----:R-:W-:-:S13]  /*12d60*/  ISETP.NE.AND P2, PT, R21, 0x1, PT ;  /* 0x000000011500780c */ /* 0x001fda0003f45270 */
[----:B------:R-:W0:Y:S08]  /*12d70*/  @P2 LDC R146, c[0x0][0x44c] ;  /* 0x00011300ff922b82 */ /* 0x000e300000000800 */
[----:B------:R-:W1:Y:S01]  /*12d80*/  @P2 LDC R21, c[0x0][0x450] ;  /* 0x00011400ff152b82 */ /* 0x000e620000000800 */
[----:B------:R-:W-:-:S04]  /*12d90*/  FMUL.FTZ R130, R130, UR60 ;  /* 0x0000003c82827c20 */ /* 0x000fc80008410000 */
[----:B------:R0:W-:Y:S01]  /*12da0*/  MUFU.TANH R152, R130 ;  /* 0x0000008200987308 */ /* 0x0001e20000002400 */
[----:B------:R-:W-:Y:S05]  /*12db0*/  WARPSYNC.ALL ;  /* 0x0000000000007948 */ /* 0x000fea0003800000 */
        /* <DEDUP_REMOVED lines=14> */
[----:B------:R-:W-:Y:S01]  /*12ea0*/  FMUL.FTZ R123, R123, UR60 ;  /* 0x0000003c7b7b7c20 */ /* 0x000fe20008410000 */
        /* <DEDUP_REMOVED lines=12> */
[----:B------:R-:W-:-:S02]  /*12f70*/  ULDC UR4, c[0x0][0x988] ;  /* 0x0002620000047ab9 */ /* 0x000fc40000000800 */
[----:B------:R-:W-:Y:S08]  /*12f80*/  MUFU.TANH R148, R139 ;  /* 0x0000008b00947308 */ /* 0x000ff00000002400 */
[----:B------:R-:W-:Y:S01]  /*12f90*/  MUFU.TANH R139, R122 ;  /* 0x0000007a008b7308 */ /* 0x000fe20000002400 */
[----:B------:R-:W-:-:S07]  /*12fa0*/  FMUL.FTZ R118, R111, UR60 ;  /* 0x0000003c6f767c20 */ /* 0x000fce0008410000 */
[----:B------:R-:W1:Y:S01]  /*12fb0*/  MUFU.TANH R122, R126 ;  /* 0x0000007e007a7308 */ /* 0x000e620000002400 */
[----:B------:R-:W-:-:S07]  /*12fc0*/  FMUL.FTZ R111, R91, UR60 ;  /* 0x0000003c5b6f7c20 */ /* 0x000fce0008410000 */
[----:B------:R0:W-:Y:S08]  /*12fd0*/  MUFU.TANH R151, R131 ;  /* 0x0000008300977308 */ /* 0x0001f00000002400 */
[----:B------:R-:W-:Y:S01]  /*12fe0*/  MUFU.TANH R129, R129 ;  /* 0x0000008100817308 */ /* 0x000fe20000002400 */
[----:B0-----:R-:W-:Y:S01]  /*12ff0*/  FMUL.FTZ R131, R121, UR60 ;  /* 0x0000003c79837c20 */ /* 0x001fe20008410000 */
[----:B------:R-:W-:-:S06]  /*13000*/  FMUL.FTZ R121, R124, UR60 ;  /* 0x0000003c7c797c20 */ /* 0x000fcc0008410000 */
[----:B------:R-:W-:Y:S01]  /*13010*/  MUFU.TANH R130, R130 ;  /* 0x0000008200827308 */ /* 0x000fe20000002400 */
[----:B------:R-:W-:Y:S02]  /*13020*/  IMAD.MOV.U32 R124, RZ, RZ, R150 ;  /* 0x000000ffff7c7224 */ /* 0x000fe400078e0096 */
[----:B------:R-:W-:Y:S01]  /*13030*/  FMUL.FTZ R127, R113, UR60 ;  /* 0x0000003c717f7c20 */ /* 0x000fe20008410000 */
[----:B------:R-:W-:-:S04]  /*13040*/  FMUL.FTZ R150, R110, UR60 ;  /* 0x0000003c6e967c20 */ /* 0x000fc80008410000 */
[----:B------:R-:W-:Y:S01]  /*13050*/  MUFU.TANH R132, R132 ;  /* 0x0000008400847308 */ /* 0x000fe20000002400 */
[----:B------:R-:W-:Y:S01]  /*13060*/  FMUL.FTZ R113, R117, UR60 ;  /* 0x0000003c75717c20 */ /* 0x000fe20008410000 */
[----:B------:R-:W-:Y:S01]  /*13070*/  FMUL.FTZ R110, R97, UR60 ;  /* 0x0000003c616e7c20 */ /* 0x000fe20008410000 */
[----:B-1----:R-:W-:-:S05]  /*13080*/  IMAD.MOV.U32 R97, RZ, RZ, R122 ;  /* 0x000000ffff617224 */ /* 0x002fca00078e007a */
[----:B------:R-:W-:Y:S01]  /*13090*/  MUFU.TANH R131, R131 ;  /* 0x0000008300837308 */ /* 0x000fe20000002400 */
[----:B------:R-:W-:Y:S01]  /*130a0*/  FMUL.FTZ R122, R103, UR60 ;  /* 0x0000003c677a7c20 */ /* 0x000fe20008410000 */
[----:B------:R-:W-:Y:S01]  /*130b0*/  FMUL.FTZ R114, R85, UR60 ;  /* 0x0000003c55727c20 */ /* 0x000fe20008410000 */
[----:B------:R-:W-:-:S05]  /*130c0*/  FMUL.FTZ R103, R84, UR60 ;  /* 0x0000003c54677c20 */ /* 0x000fca0008410000 */
[----:B------:R-:W-:Y:S08]  /*130d0*/  MUFU.TANH R128, R128 ;  /* 0x0000008000807308 */ /* 0x000ff00000002400 */
        /* <DEDUP_REMOVED lines=9> */
[----:B------:R-:W-:Y:S01]  /*13170*/  MUFU.TANH R110, R110 ;  /* 0x0000006e006e7308 */ /* 0x000fe20000002400 */
[----:B--2---:R-:W-:-:S04]  /*13180*/  IMAD.IADD R20, R20, 0x1, R147 ;  /* 0x0000000114147824 */ /* 0x004fc800078e0293 */
[----:B------:R-:W-:-:S05]  /*13190*/  @P2 IMAD.HI.U32 R146, R20, R146, RZ ;  /* 0x0000009214922227 */ /* 0x000fca00078e00ff */
[----:B------:R-:W-:-:S05]  /*131a0*/  @P2 SHF.R.U32.HI R20, RZ, R21, R146 ;  /* 0x00000015ff142219 */ /* 0x000fca0000011692 */
[----:B------:R-:W0:Y:S01]  /*131b0*/  SHFL.IDX PT, R116, R20, RZ, 0x1c1f ;  /* 0x001c1fff14747589 */ /* 0x000e2200000e0000 */
[----:B------:R1:W-:Y:S01]  /*131c0*/  MUFU.TANH R146, R134 ;  /* 0x0000008600927308 */ /* 0x0003e20000002400 */
[----:B------:R-:W-:Y:S01]  /*131d0*/  FMUL.FTZ R21, R137, UR60 ;  /* 0x0000003c89157c20 */ /* 0x000fe20008410000 */
[----:B------:R-:W-:Y:S01]  /*131e0*/  FMUL.FTZ R137, R141, UR60 ;  /* 0x0000003c8d897c20 */ /* 0x000fe20008410000 */
[----:B-1----:R-:W-:Y:S02]  /*131f0*/  IMAD.MOV.U32 R134, RZ, RZ, R152 ;  /* 0x000000ffff867224 */ /* 0x002fe400078e0098 */
[----:B------:R-:W-:Y:S01]  /*13200*/  FMUL.FTZ R152, R106, UR60 ;  /* 0x0000003c6a987c20 */ /* 0x000fe20008410000 */
[----:B------:R-:W-:Y:S01]  /*13210*/  FMUL.FTZ R106, R108, UR60 ;  /* 0x0000003c6c6a7c20 */ /* 0x000fe20008410000 */
[----:B------:R-:W-:Y:S01]  /*13220*/  FMUL.FTZ R108, R72, UR60 ;  /* 0x0000003c486c7c20 */ /* 0x000fe20008410000 */
[----:B-----5:R-:W-:Y:S01]  /*13230*/  IMAD R72, R0, -0x90, RZ ;  /* 0xffffff7000487824 */ /* 0x020fe200078e02ff */
[----:B------:R-:W1:Y:S04]  /*13240*/  MUFU.TANH R141, R135 ;  /* 0x00000087008d7308 */ /* 0x000e680000002400 */
[----:B----4-:R-:W-:-:S04]  /*13250*/  IADD3 R72, -R95, 0x1, R72 ;  /* 0x000000015f487810 */ /* 0x010fc80007ffe148 */
[----:B------:R2:W-:Y:S01]  /*13260*/  MUFU.TANH R147, R138 ;  /* 0x0000008a00937308 */ /* 0x0005e20000002400 */
[----:B---3--:R-:W-:Y:S01]  /*13270*/  IADD3 R115, -R115, R72, R92 ;  /* 0x0000004873737210 */ /* 0x008fe20007ffe15c */
[----:B--2---:R-:W-:-:S06]  /*13280*/  FMUL.FTZ R138, R140, UR60 ;  /* 0x0000003c8c8a7c20 */ /* 0x004fcc0008410000 */
[----:B------:R-:W-:Y:S01]  /*13290*/  MUFU.TANH R137, R137 ;  /* 0x0000008900897308 */ /* 0x000fe20000002400 */
[----:B0-----:R-:W-:-:S07]  /*132a0*/  IMAD.IADD R116, R115, 0x1, R116 ;  /* 0x0000000173747824 */ /* 0x001fce00078e0274 */
[----:B------:R-:W0:Y:S08]  /*132b0*/  MUFU.TANH R138, R138 ;  /* 0x0000008a008a7308 */ /* 0x000e300000002400 */
[----:B------:R-:W2:Y:S01]  /*132c0*/  MUFU.TANH R140, R123 ;  /* 0x0000007b008c7308 */ /* 0x000ea20000002400 */
[----:B-1----:R-:W-:-:S07]  /*132d0*/  IMAD.MOV.U32 R91, RZ, RZ, R141 ;  /* 0x000000ffff5b7224 */ /* 0x002fce00078e008d */
[----:B------:R-:W1:Y:S01]  /*132e0*/  MUFU.TANH R21, R21 ;  /* 0x0000001500157308 */ /* 0x000e620000002400 */
[C---:B------:R-:W-:Y:S01]  /*132f0*/  ISETP.GT.AND P3, PT, R116.reuse, RZ, PT ;  /* 0x000000ff7400720c */ /* 0x040fe20003f64270 */
[----:B------:R-:W-:Y:S01]  /*13300*/  IMAD.MOV.U32 R92, RZ, RZ, R91 ;  /* 0x000000ffff5c7224 */ /* 0x000fe200078e005b */
[----:B------:R-:W-:Y:S02]  /*13310*/  ISETP.GT.AND P2, PT, R116, 0x8, PT ;  /* 0x000000087400780c */ /* 0x000fe40003f44270 */
[----:B------:R-:W-:Y:S02]  /*13320*/  FSEL R91, R136, -INF , P3 ;  /* 0xff800000885b7808 */ /* 0x000fe40001800000 */
[C---:B------:R-:W-:Y:S02]  /*13330*/  ISETP.GT.AND P3, PT, R116.reuse, 0x9, PT ;  /* 0x000000097400780c */ /* 0x040fe40003f64270 */
[----:B------:R-:W-:Y:S01]  /*13340*/  ISETP.GT.AND P4, PT, R116, 0x1, PT ;  /* 0x000000017400780c */ /* 0x000fe20003f84270 */
[----:B------:R-:W-:Y:S01]  /*13350*/  IMAD.MOV.U32 R135, RZ, RZ, R151 ;  /* 0x000000ffff877224 */ /* 0x000fe200078e0097 */
[----:B0-----:R-:W-:Y:S01]  /*13360*/  FSEL R72, R138, -INF , P2 ;  /* 0xff8000008a487808 */ /* 0x001fe20001000000 */
[----:B--2---:R-:W-:Y:S01]  /*13370*/  IMAD.MOV.U32 R126, RZ, RZ, R140 ;  /* 0x000000ffff7e7224 */ /* 0x004fe200078e008c */
[----:B------:R-:W-:-:S02]  /*13380*/  ISETP.GT.AND P2, PT, R116, 0x11, PT ;  /* 0x000000117400780c */ /* 0x000fc40003f44270 */
[----:B------:R-:W-:Y:S02]  /*13390*/  FSEL R85, R137, -INF , P3 ;  /* 0xff80000089557808 */ /* 0x000fe40001800000 */
[----:B-1----:R-:W-:Y:S01]  /*133a0*/  FSEL R84, R21, -INF , P4 ;  /* 0xff80000015547808 */ /* 0x002fe20002000000 */
[----:B------:R-:W-:Y:S01]  /*133b0*/  IMAD.MOV.U32 R21, RZ, RZ, R97 ;  /* 0x000000ffff157224 */ /* 0x000fe200078e0061 */
[C---:B------:R-:W-:Y:S01]  /*133c0*/  ISETP.GT.AND P3, PT, R116.reuse, 0x18, PT ;  /* 0x000000187400780c */ /* 0x040fe20003f64270 */
[----:B------:R-:W-:Y:S02]  /*133d0*/  IMAD.MOV.U32 R138, RZ, RZ, R126 ;  /* 0x000000ffff8a7224 */ /* 0x000fe400078e007e */
[----:B------:R-:W-:Y:S01]  /*133e0*/  IMAD.MOV.U32 R97, RZ, RZ, R135 ;  /* 0x000000ffff617224 */ /* 0x000fe200078e0087 */
[----:B------:R-:W-:Y:S01]  /*133f0*/  FSEL R135, R129, -INF , P2 ;  /* 0xff80000081877808 */ /* 0x000fe20001000000 */
[----:B------:R-:W-:Y:S01]  /*13400*/  IMAD.MOV.U32 R126, RZ, RZ, R134 ;  /* 0x000000ffff7e7224 */ /* 0x000fe200078e0086 */
[----:B------:R-:W-:-:S02]  /*13410*/  ISETP.GT.AND P2, PT, R116, 0x20, PT ;  /* 0x000000207400780c */ /* 0x000fc40003f44270 */
[----:B------:R-:W-:Y:S02]  /*13420*/  FSEL R134, R130, -INF , P3 ;  /* 0xff80000082867808 */ /* 0x000fe40001800000 */
[----:B------:R-:W-:Y:S01]  /*13430*/  ISETP.GT.AND P3, PT, R116, 0x21, PT ;  /* 0x000000217400780c */ /* 0x000fe20003f64270 */
[----:B------:R-:W0:Y:S01]  /*13440*/  MUFU.TANH R106, R106 ;  /* 0x0000006a006a7308 */ /* 0x000e220000002400 */
[----:B------:R-:W-:Y:S01]  /*13450*/  IMAD.MOV.U32 R123, RZ, RZ, R149 ;  /* 0x000000ffff7b7224 */ /* 0x000fe200078e0095 */
[----:B------:R-:W-:Y:S01]  /*13460*/  FSEL R132, R132, -INF , P2 ;  /* 0xff80000084847808 */ /* 0x000fe20001000000 */
[----:B------:R-:W-:Y:S01]  /*13470*/  FMUL.FTZ R149, R99, UR60 ;  /* 0x0000003c63957c20 */ /* 0x000fe20008410000 */
[----:B------:R-:W-:Y:S01]  /*13480*/  ISETP.GT.AND P4, PT, R116, 0x10, PT ;  /* 0x000000107400780c */ /* 0x000fe20003f84270 */
[----:B------:R-:W-:Y:S01]  /*13490*/  FMUL.FTZ R99, R100, UR60 ;  /* 0x0000003c64637c20 */ /* 0x000fe20008410000 */
[----:B------:R-:W-:Y:S02]  /*134a0*/  ISETP.GT.AND P2, PT, R116, 0x29, PT ;  /* 0x000000297400780c */ /* 0x000fe40003f44270 */
[----:B------:R-:W-:Y:S01]  /*134b0*/  FSEL R131, R131, -INF , P3 ;  /* 0xff80000083837808 */ /* 0x000fe20001800000 */
[----:B------:R-:W-:Y:S01]  /*134c0*/  FMUL.FTZ R100, R88, UR60 ;  /* 0x0000003c58647c20 */ /* 0x000fe20008410000 */
[----:B------:R-:W-:Y:S01]  /*134d0*/  ISETP.GT.AND P3, PT, R116, 0x30, PT ;  /* 0x000000307400780c */ /* 0x000fe20003f64270 */
[----:B------:R-:W-:Y:S01]  /*134e0*/  FMUL.FTZ R151, R107, UR60 ;  /* 0x0000003c6b977c20 */ /* 0x000fe20008410000 */
[----:B------:R-:W-:-:S02]  /*134f0*/  FSEL R136, R128, -INF , P4 ;  /* 0xff80000080887808 */ /* 0x000fc40002000000 */
[----:B------:R-:W-:Y:S01]  /*13500*/  FSEL R129, R120, -INF , P2 ;  /* 0xff80000078817808 */ /* 0x000fe20001000000 */
[----:B------:R-:W-:Y:S01]  /*13510*/  FMUL.FTZ R107, R109, UR60 ;  /* 0x0000003c6d6b7c20 */ /* 0x000fe20008410000 */
[----:B------:R-:W-:Y:S01]  /*13520*/  ISETP.GT.AND P4, PT, R116, 0x19, PT ;  /* 0x000000197400780c */ /* 0x000fe20003f84270 */
[----:B------:R-:W-:Y:S01]  /*13530*/  FMUL.FTZ R140, R90, UR60 ;  /* 0x0000003c5a8c7c20 */ /* 0x000fe20008410000 */
[----:B------:R-:W-:Y:S02]  /*13540*/  ISETP.GT.AND P2, PT, R116, 0x38, PT ;  /* 0x000000387400780c */ /* 0x000fe40003f44270 */
[----:B------:R-:W-:Y:S01]  /*13550*/  FSEL R128, R112, -INF , P3 ;  /* 0xff80000070807808 */ /* 0x000fe20001800000 */
[----:B------:R-:W1:Y:S01]  /*13560*/  MUFU.TANH R104, R104 ;  /* 0x0000006800687308 */ /* 0x000e620000002400 */
[----:B------:R-:W-:Y:S01]  /*13570*/  ISETP.GT.AND P3, PT, R116, 0x39, PT ;  /* 0x000000397400780c */ /* 0x000fe20003f64270 */
[----:B------:R-:W-:Y:S01]  /*13580*/  FMUL.FTZ R90, R93, UR60 ;  /* 0x0000003c5d5a7c20 */ /* 0x000fe20008410000 */
[----:B------:R-:W-:Y:S01]  /*13590*/  FMUL.FTZ R88, R89, UR60 ;  /* 0x0000003c59587c20 */ /* 0x000fe20008410000 */
[----:B------:R-:W-:Y:S01]  /*135a0*/  FMUL.FTZ R93, R81, UR60 ;  /* 0x0000003c515d7c20 */ /* 0x000fe20008410000 */
[----:B------:R-:W-:-:S03]  /*135b0*/  FSEL R133, R133, -INF , P4 ;  /* 0xff80000085857808 */ /* 0x000fc60002000000 */
[----:B------:R-:W2:Y:S01]  /*135c0*/  MUFU.TANH R98, R98 ;  /* 0x0000006200627308 */ /* 0x000ea20000002400 */
[----:B------:R-:W-:Y:S01]  /*135d0*/  FSEL R125, R125, -INF , P2 ;  /* 0xff8000007d7d7808 */ /* 0x000fe20001000000 */
[----:B------:R-:W-:Y:S01]  /*135e0*/  IMAD.MOV.U32 R89, RZ, RZ, R146 ;  /* 0x000000ffff597224 */ /* 0x000fe200078e0092 */
[C---:B------:R-:W-:Y:S02]  /*135f0*/  ISETP.GT.AND P4, PT, R116.reuse, 0x28, PT ;  /* 0x000000287400780c */ /* 0x040fe40003f84270 */
[----:B------:R-:W-:-:S03]  /*13600*/  ISETP.GT.AND P2, PT, R116, 0x41, PT ;  /* 0x000000417400780c */ /* 0x000fc60003f44270 */
[----:B------:R-:W3:Y:S01]  /*13610*/  MUFU.TANH R100, R100 ;  /* 0x0000006400647308 */ /* 0x000ee20000002400 */
[----:B------:R-:W-:Y:S01]  /*13620*/  FSEL R81, R113, -INF , P3 ;  /* 0xff80000071517808 */ /* 0x000fe20001800000 */
[----:B------:R-:W-:Y:S01]  /*13630*/  FMUL.FTZ R143, R94, UR60 ;  /* 0x0000003c5e8f7c20 */ /* 0x000fe20008410000 */
[----:B------:R-:W-:Y:S01]  /*13640*/  ISETP.GT.AND P3, PT, R116, 0x48, PT ;  /* 0x000000487400780c */ /* 0x000fe20003f64270 */
[----:B------:R-:W4:Y:S01]  /*13650*/  SHFL.IDX PT, R20, R20, 0x1, 0x1c1f ;  /* 0x003c1f0014147f89 */ /* 0x000f2200000e0000 */
[----:B------:R-:W-:Y:S01]  /*13660*/  FMUL.FTZ R94, R80, UR60 ;  /* 0x0000003c505e7c20 */ /* 0x000fe20008410000 */
[----:B------:R-:W-:Y:S02]  /*13670*/  FSEL R130, R121, -INF , P4 ;  /* 0xff80000079827808 */ /* 0x000fe40002000000 */
[----:B------:R-:W-:Y:S01]  /*13680*/  MUFU.TANH R107, R107 ;  /* 0x0000006b006b7308 */ /* 0x000fe20000002400 */
[----:B------:R-:W-:Y:S01]  /*13690*/  IMAD.MOV.U32 R112, RZ, RZ, R89 ;  /* 0x000000ffff707224 */ /* 0x000fe200078e0059 */
[----:B------:R-:W-:Y:S01]  /*136a0*/  FSEL R80, R105, -INF , P2 ;  /* 0xff80000069507808 */ /* 0x000fe20001000000 */
[----:B------:R-:W-:Y:S01]  /*136b0*/  IMAD.MOV.U32 R117, RZ, RZ, R139 ;  /* 0x000000ffff757224 */ /* 0x000fe200078e008b */
[----:B------:R-:W-:-:S04]  /*136c0*/  ISETP.GT.AND P4, PT, R116, 0x31, PT ;  /* 0x000000317400780c */ /* 0x000fc80003f84270 */
[----:B------:R-:W4:Y:S01]  /*136d0*/  MUFU.TANH R101, R101 ;  /* 0x0000006500657308 */ /* 0x000f220000002400 */
[----:B------:R-:W-:Y:S01]  /*136e0*/  ISETP.GT.AND P2, PT, R116, 0x50, PT ;  /* 0x000000507400780c */ /* 0x000fe20003f44270 */
[----:B------:R-:W-:Y:S01]  /*136f0*/  FMUL.FTZ R139, R102, UR60 ;  /* 0x0000003c668b7c20 */ /* 0x000fe20008410000 */
[----:B0-----:R-:W-:Y:S01]  /*13700*/  FSEL R89, R106, -INF , P3 ;  /* 0xff8000006a597808 */ /* 0x001fe20001800000 */
[----:B------:R-:W-:Y:S01]  /*13710*/  FMUL.FTZ R102, R73, UR60 ;  /* 0x0000003c49667c20 */ /* 0x000fe20008410000 */
[----:B------:R-:W-:-:S03]  /*13720*/  ISETP.GT.AND P3, PT, R116, 0x51, PT ;  /* 0x000000517400780c */ /* 0x000fc60003f64270 */
[----:B------:R-:W0:Y:S01]  /*13730*/  MUFU.TANH R90, R90 ;  /* 0x0000005a005a7308 */ /* 0x000e220000002400 */
[----:B------:R-:W-:Y:S01]  /*13740*/  IMAD.MOV.U32 R113, RZ, RZ, R97 ;  /* 0x000000ffff717224 */ /* 0x000fe200078e0061 */
[----:B------:R-:W-:Y:S02]  /*13750*/  FSEL R127, R127, -INF , P4 ;  /* 0xff8000007f7f7808 */ /* 0x000fe40002000000 */
[----:B------:R-:W-:-:S04]  /*13760*/  FSEL R97, R96, -INF , P2 ;  /* 0xff80000060617808 */ /* 0x000fc80001000000 */
[----:B------:R-:W-:Y:S01]  /*13770*/  MUFU.TANH R99, R99 ;  /* 0x0000006300637308 */ /* 0x000fe20000002400 */
[C---:B------:R-:W-:Y:S02]  /*13780*/  ISETP.GT.AND P4, PT, R116.reuse, 0x40, PT ;  /* 0x000000407400780c */ /* 0x040fe40003f84270 */
[----:B------:R-:W-:Y:S02]  /*13790*/  ISETP.GT.AND P2, PT, R116, 0x59, PT ;  /* 0x000000597400780c */ /* 0x000fe40003f44270 */
[----:B------:R-:W-:-:S03]  /*137a0*/  FSEL R110, R110, -INF , P3 ;  /* 0xff8000006e6e7808 */ /* 0x000fc60001800000 */
[----:B------:R-:W0:Y:S01]  /*137b0*/  MUFU.TANH R93, R93 ;  /* 0x0000005d005d7308 */ /* 0x000e220000002400 */
[----:B------:R-:W-:Y:S01]  /*137c0*/  ISETP.GT.AND P3, PT, R116, 0x60, PT ;  /* 0x000000607400780c */ /* 0x000fe20003f64270 */
[----:B------:R-:W-:-:S06]  /*137d0*/  FMUL.FTZ R109, R76, UR60 ;  /* 0x0000003c4c6d7c20 */ /* 0x000fcc0008410000 */
[----:B------:R-:W0:Y:S01]  /*137e0*/  MUFU.TANH R103, R103 ;  /* 0x0000006700677308 */ /* 0x000e220000002400 */
[----:B------:R-:W-:Y:S01]  /*137f0*/  IMAD.MOV.U32 R95, RZ, RZ, R117 ;  /* 0x000000ffff5f7224 */ /* 0x000fe200078e0075 */
[----:B-1----:R-:W-:Y:S01]  /*13800*/  FSEL R76, R104, -INF , P4 ;  /* 0xff800000684c7808 */ /* 0x002fe20002000000 */
[----:B------:R-:W-:Y:S01]  /*13810*/  IMAD.MOV.U32 R120, RZ, RZ, R92 ;  /* 0x000000ffff787224 */ /* 0x000fe200078e005c */
[----:B--2---:R-:W-:-:S04]  /*13820*/  FSEL R73, R98, -INF , P2 ;  /* 0xff80000062497808 */ /* 0x004fc80001000000 */
[----:B------:R-:W1:Y:S01]  /*13830*/  MUFU.TANH R88, R88 ;  /* 0x0000005800587308 */ /* 0x000e620000002400 */
[C---:B------:R-:W-:Y:S02]  /*13840*/  ISETP.GT.AND P4, PT, R116.reuse, 0x49, PT ;  /* 0x000000497400780c */ /* 0x040fe40003f84270 */
[----:B------:R-:W-:Y:S02]  /*13850*/  ISETP.GT.AND P2, PT, R116, 0x68, PT ;  /* 0x000000687400780c */ /* 0x000fe40003f44270 */
[----:B---3--:R-:W-:-:S03]  /*13860*/  FSEL R92, R100, -INF , P3 ;  /* 0xff800000645c7808 */ /* 0x008fc60001800000 */
[----:B------:R-:W2:Y:S01]  /*13870*/  MUFU.TANH R102, R102 ;  /* 0x0000006600667308 */ /* 0x000ea20000002400 */
[----:B------:R-:W-:Y:S01]  /*13880*/  ISETP.GT.AND P3, PT, R116, 0x69, PT ;  /* 0x000000697400780c */ /* 0x000fe20003f64270 */
[----:B------:R-:W-:Y:S01]  /*13890*/  FMUL.FTZ R117, R86, UR60 ;  /* 0x0000003c56757c20 */ /* 0x000fe20008410000 */
[----:B------:R-:W-:Y:S02]  /*138a0*/  IMAD.MOV.U32 R121, RZ, RZ, R95 ;  /* 0x000000ffff797224 */ /* 0x000fe400078e005f */
[----:B------:R-:W-:Y:S01]  /*138b0*/  FMUL.FTZ R141, R82, UR60 ;  /* 0x0000003c528d7c20 */ /* 0x000fe20008410000 */
[----:B----4-:R-:W-:Y:S02]  /*138c0*/  FSEL R95, R101, -INF , P2 ;  /* 0xff800000655f7808 */ /* 0x010fe40001000000 */
[----:B------:R-:W3:Y:S01]  /*138d0*/  MUFU.TANH R94, R94 ;  /* 0x0000005e005e7308 */ /* 0x000ee20000002400 */
[----:B------:R-:W-:Y:S02]  /*138e0*/  ISETP.GT.AND P2, PT, R116, 0x71, PT ;  /* 0x000000717400780c */ /* 0x000fe40003f44270 */
[----:B0-----:R-:W-:-:S02]  /*138f0*/  FSEL R82, R90, -INF , P3 ;  /* 0xff8000005a527808 */ /* 0x001fc40001800000 */
[----:B------:R-:W-:-:S03]  /*13900*/  ISETP.GT.AND P3, PT, R116, 0x78, PT ;  /* 0x000000787400780c */ /* 0x000fc60003f64270 */
[----:B------:R0:W-:Y:S01]  /*13910*/  MUFU.TANH R86, R77 ;  /* 0x0000004d00567308 */ /* 0x0001e20000002400 */
[----:B------:R-:W-:Y:S01]  /*13920*/  FSEL R101, R93, -INF , P2 ;  /* 0xff8000005d657808 */ /* 0x000fe20001000000 */
[----:B------:R-:W-:Y:S01]  /*13930*/  IMAD.IADD R20, R115, 0x1, R20 ;  /* 0x0000000173147824 */ /* 0x000fe200078e0214 */
[----:B------:R-:W-:Y:S02]  /*13940*/  FSEL R93, R103, -INF , P3 ;  /* 0xff800000675d7808 */ /* 0x000fe40001800000 */
[----:B0-----:R-:W-:Y:S02]  /*13950*/  FSEL R77, R107, -INF , P4 ;  /* 0xff8000006b4d7808 */ /* 0x001fe40002000000 */
[C---:B------:R-:W-:Y:S01]  /*13960*/  ISETP.GT.AND P4, PT, R116.reuse, 0x58, PT ;  /* 0x000000587400780c */ /* 0x040fe20003f84270 */
[----:B------:R-:W0:Y:S01]  /*13970*/  MUFU.TANH R114, R114 ;  /* 0x0000007200727308 */ /* 0x000e220000002400 */
[----:B------:R-:W-:Y:S02]  /*13980*/  ISETP.GT.AND P3, PT, R116, 0x81, PT ;  /* 0x000000817400780c */ /* 0x000fe40003f64270 */
[----:B------:R-:W-:-:S02]  /*13990*/  FSEL R96, R99, -INF , P4 ;  /* 0xff80000063607808 */ /* 0x000fc40002000000 */
[----:B------:R-:W-:Y:S01]  /*139a0*/  ISETP.GT.AND P4, PT, R116, 0x61, PT ;  /* 0x000000617400780c */ /* 0x000fe20003f84270 */
[----:B------:R-:W-:Y:S02]  /*139b0*/  FMUL.FTZ R146, R83, UR60 ;  /* 0x0000003c53927c20 */ /* 0x000fe40008410000 */
[----:B------:R-:W4:Y:S01]  /*139c0*/  MUFU.TANH R109, R109 ;  /* 0x0000006d006d7308 */ /* 0x000f220000002400 */
[----:B------:R-:W-:Y:S01]  /*139d0*/  IMAD.MOV.U32 R137, RZ, RZ, R126 ;  /* 0x000000ffff897224 */ /* 0x000fe200078e007e */
[----:B-1----:R-:W-:Y:S01]  /*139e0*/  FSEL R83, R88, -INF , P4 ;  /* 0xff80000058537808 */ /* 0x002fe20002000000 */
[----:B------:R-:W-:Y:S01]  /*139f0*/  IMAD.MOV.U32 R126, RZ, RZ, R147 ;  /* 0x000000ffff7e7224 */ /* 0x000fe200078e0093 */
[----:B------:R-:W-:Y:S02]  /*13a00*/  ISETP.GT.AND P4, PT, R116, 0x70, PT ;  /* 0x000000707400780c */ /* 0x000fe40003f84270 */
[----:B--2---:R-:W-:Y:S02]  /*13a10*/  FSEL R99, R102, -INF , P3 ;  /* 0xff80000066637808 */ /* 0x004fe40001800000 */
[----:B------:R-:W-:-:S02]  /*13a20*/  ISETP.GT.AND P3, PT, R20, RZ, PT ;  /* 0x000000ff1400720c */ /* 0x000fc40003f64270 */
[----:B---3--:R-:W-:Y:S02]  /*13a30*/  FSEL R88, R94, -INF , P4 ;  /* 0xff8000005e587808 */ /* 0x008fe40002000000 */
[----:B------:R-:W-:Y:S02]  /*13a40*/  ISETP.GT.AND P4, PT, R116, 0x79, PT ;  /* 0x000000797400780c */ /* 0x000fe40003f84270 */
[----:B------:R-:W-:Y:S02]  /*13a50*/  FSEL R126, R126, -INF , P3 ;  /* 0xff8000007e7e7808 */ /* 0x000fe40001800000 */
[----:B------:R-:W-:Y:S02]  /*13a60*/  ISETP.GT.AND P3, PT, R20, 0x9, PT ;  /* 0x000000091400780c */ /* 0x000fe40003f64270 */
[----:B0-----:R-:W-:Y:S02]  /*13a70*/  FSEL R100, R114, -INF , P4 ;  /* 0xff80000072647808 */ /* 0x001fe40002000000 */
[----:B------:R-:W-:-:S02]  /*13a80*/  ISETP.GT.AND P4, PT, R116, 0x88, PT ;  /* 0x000000887400780c */ /* 0x000fc40003f84270 */
[----:B------:R-:W-:Y:S02]  /*13a90*/  FSEL R124, R124, -INF , P3 ;  /* 0xff8000007c7c7808 */ /* 0x000fe40001800000 */
[C---:B------:R-:W-:Y:S01]  /*13aa0*/  ISETP.GT.AND P3, PT, R20.reuse, 0x18, PT ;  /* 0x000000181400780c */ /* 0x040fe20003f64270 */
[----:B------:R-:W-:Y:S01]  /*13ab0*/  IMAD.MOV.U32 R104, RZ, RZ, R148 ;  /* 0x000000ffff687224 */ /* 0x000fe200078e0094 */
[----:B----4-:R-:W-:Y:S02]  /*13ac0*/  FSEL R90, R109, -INF , P4 ;  /* 0xff8000006d5a7808 */ /* 0x010fe40002000000 */
[----:B------:R-:W-:Y:S02]  /*13ad0*/  ISETP.GT.AND P4, PT, R20, 0x1, PT ;  /* 0x000000011400780c */ /* 0x000fe40003f84270 */
[----:B------:R-:W-:Y:S02]  /*13ae0*/  FSEL R112, R112, -INF , P3 ;  /* 0xff80000070707808 */ /* 0x000fe40001800000 */
[----:B------:R-:W-:Y:S01]  /*13af0*/  ISETP.GT.AND P3, PT, R20, 0x21, PT ;  /* 0x000000211400780c */ /* 0x000fe20003f64270 */
[----:B------:R-:W-:Y:S01]  /*13b00*/  FMUL.FTZ R148, R87, UR60 ;  /* 0x0000003c57947c20 */ /* 0x000fe20008410000 */
[----:B------:R-:W-:-:S02]  /*13b10*/  FSEL R87, R104, -INF , P4 ;  /* 0xff80000068577808 */ /* 0x000fc40002000000 */
[----:B------:R-:W-:Y:S02]  /*13b20*/  FSEL R104, R138, -INF , P3 ;  /* 0xff8000008a687808 */ /* 0x000fe40001800000 */
[----:B------:R-:W2:Y:S01]  /*13b30*/  LDL.LU R138, [R1+0x18] ;  /* 0x00001800018a7983 */ /* 0x000ea20000300800 */
[----:B------:R-:W-:-:S04]  /*13b40*/  ISETP.GT.AND P4, PT, R20, 0x10, PT ;  /* 0x000000101400780c */ /* 0x000fc80003f84270 */
[----:B------:R-:W-:Y:S02]  /*13b50*/  FSEL R137, R137, -INF , P4 ;  /* 0xff80000089897808 */ /* 0x000fe40002000000 */
[----:B------:R-:W-:-:S04]  /*13b60*/  ISETP.GT.AND P4, PT, R20, 0x19, PT ;  /* 0x000000191400780c */ /* 0x000fc80003f84270 */
[----:B------:R-:W-:Y:S02]  /*13b70*/  FSEL R102, R120, -INF , P4 ;  /* 0xff80000078667808 */ /* 0x000fe40002000000 */
[----:B------:R-:W-:-:S04]  /*13b80*/  ISETP.GT.AND P4, PT, R20, 0x28, PT ;  /* 0x000000281400780c */ /* 0x000fc80003f84270 */
[----:B------:R-:W-:Y:S02]  /*13b90*/  FSEL R105, R21, -INF , P4 ;  /* 0xff80000015697808 */ /* 0x000fe40002000000 */
        /* <DEDUP_REMOVED lines=16> */
[----:B------:R-:W-:-:S04]  /*13ca0*/  FMNMX.FTZ R21, R81, R21, !PT ;  /* 0x0000001551157209 */ /* 0x000fc80007810000 */
[----:B------:R-:W-:-:S04]  /*13cb0*/  FMNMX.FTZ R21, R76, R21, !PT ;  /* 0x000000154c157209 */ /* 0x000fc80007810000 */
[----:B------:R-:W-:-:S04]  /*13cc0*/  FMNMX.FTZ R21, R80, R21, !PT ;  /* 0x0000001550157209 */ /* 0x000fc80007810000 */
[----:B------:R-:W-:Y:S02]  /*13cd0*/  FMNMX.FTZ R21, R89, R21, !PT ;  /* 0x0000001559157209 */ /* 0x000fe40007810000 */
[----:B------:R-:W-:Y:S02]  /*13ce0*/  ISETP.GT.AND P2, PT, R116, 0x80, PT ;  /* 0x000000807400780c */ /* 0x000fe40003f44270 */
[----:B------:R-:W-:Y:S02]  /*13cf0*/  FMNMX.FTZ R21, R77, R21, !PT ;  /* 0x000000154d157209 */ /* 0x000fe40007810000 */
[----:B0-----:R-:W-:Y:S02]  /*13d00*/  FSEL R94, R108, -INF , P2 ;  /* 0xff8000006c5e7808 */ /* 0x001fe40001000000 */
[----:B------:R-:W-:Y:S02]  /*13d10*/  ISETP.GT.AND P2, PT, R116, 0x89, PT ;  /* 0x000000897400780c */ /* 0x000fe40003f44270 */
[----:B------:R-:W-:-:S02]  /*13d20*/  FMNMX.FTZ R21, R97, R21, !PT ;  /* 0x0000001561157209 */ /* 0x000fc40007810000 */
[----:B------:R-:W-:Y:S02]  /*13d30*/  FSEL R98, R86, -INF , P2 ;  /* 0xff80000056627808 */ /* 0x000fe40001000000 */
[----:B------:R-:W-:Y:S02]  /*13d40*/  FMNMX.FTZ R21, R110, R21, !PT ;  /* 0x000000156e157209 */ /* 0x000fe40007810000 */
[----:B------:R-:W-:Y:S01]  /*13d50*/  ISETP.GT.AND P2, PT, R20, 0x8, PT ;  /* 0x000000081400780c */ /* 0x000fe20003f44270 */
[----:B------:R-:W0:Y:S01]  /*13d60*/  MUFU.TANH R157, R157 ;  /* 0x0000009d009d7308 */ /* 0x000e220000002400 */
[----:B------:R-:W-:Y:S02]  /*13d70*/  FMNMX.FTZ R21, R96, R21, !PT ;  /* 0x0000001560157209 */ /* 0x000fe40007810000 */
[----:B------:R-:W-:Y:S02]  /*13d80*/  FSEL R123, R123, -INF , P2 ;  /* 0xff8000007b7b7808 */ /* 0x000fe40001000000 */
[----:B------:R-:W-:-:S03]  /*13d90*/  ISETP.GT.AND P2, PT, R20, 0x11, PT ;  /* 0x000000111400780c */ /* 0x000fc60003f44270 */
[----:B------:R-:W1:Y:S01]  /*13da0*/  MUFU.TANH R156, R156 ;  /* 0x0000009c009c7308 */ /* 0x000e620000002400 */
[----:B------:R-:W-:-:S07]  /*13db0*/  FMNMX.FTZ R21, R73, R21, !PT ;  /* 0x0000001549157209 */ /* 0x000fce0007810000 */
[----:B------:R-:W3:Y:S01]  /*13dc0*/  MUFU.TANH R155, R155 ;  /* 0x0000009b009b7308 */ /* 0x000ee20000002400 */
[----:B------:R-:W-:Y:S02]  /*13dd0*/  FSEL R113, R113, -INF , P2 ;  /* 0xff80000071717808 */ /* 0x000fe40001000000 */
[----:B------:R-:W-:-:S05]  /*13de0*/  ISETP.GT.AND P2, PT, R20, 0x20, PT ;  /* 0x000000201400780c */ /* 0x000fca0003f44270 */
[----:B------:R-:W4:Y:S01]  /*13df0*/  MUFU.TANH R154, R154 ;  /* 0x0000009a009a7308 */ /* 0x000f220000002400 */
[----:B------:R-:W-:-:S07]  /*13e00*/  FMNMX.FTZ R21, R92, R21, !PT ;  /* 0x000000155c157209 */ /* 0x000fce0007810000 */
[----:B------:R-:W4:Y:S01]  /*13e10*/  MUFU.TANH R153, R153 ;  /* 0x0000009900997308 */ /* 0x000f220000002400 */
[----:B------:R-:W-:-:S07]  /*13e20*/  FSEL R103, R121, -INF , P2 ;  /* 0xff80000079677808 */ /* 0x000fce0001000000 */
[----:B------:R-:W4:Y:S01]  /*13e30*/  MUFU.TANH R152, R152 ;  /* 0x0000009800987308 */ /* 0x000f220000002400 */
[C---:B------:R-:W-:Y:S02]  /*13e40*/  ISETP.GT.AND P2, PT, R20.reuse, 0x29, PT ;  /* 0x000000291400780c */ /* 0x040fe40003f44270 */
[C---:B------:R-:W-:Y:S02]  /*13e50*/  ISETP.GT.AND P3, PT, R20.reuse, 0x30, PT ;  /* 0x000000301400780c */ /* 0x040fe40003f64270 */
[----:B------:R-:W-:-:S03]  /*13e60*/  ISETP.GT.AND P4, PT, R20, 0x31, PT ;  /* 0x000000311400780c */ /* 0x000fc60003f84270 */
[----:B------:R-:W4:Y:S01]  /*13e70*/  MUFU.TANH R151, R151 ;  /* 0x0000009700977308 */ /* 0x000f220000002400 */
[----:B------:R-:W-:-:S07]  /*13e80*/  FMNMX.FTZ R21, R83, R21, !PT ;  /* 0x0000001553157209 */ /* 0x000fce0007810000 */
[----:B------:R-:W-:Y:S01]  /*13e90*/  MUFU.TANH R150, R150 ;  /* 0x0000009600967308 */ /* 0x000fe20000002400 */
[----:B0-----:R-:W-:-:S07]  /*13ea0*/  FSEL R106, R157, -INF , P2 ;  /* 0xff8000009d6a7808 */ /* 0x001fce0001000000 */
[----:B------:R-:W0:Y:S01]  /*13eb0*/  MUFU.TANH R118, R118 ;  /* 0x0000007600767308 */ /* 0x000e220000002400 */
[----:B-1----:R-:W-:Y:S02]  /*13ec0*/  FSEL R107, R156, -INF , P3 ;  /* 0xff8000009c6b7808 */ /* 0x002fe40001800000 */
[----:B---3--:R-:W-:Y:S02]  /*13ed0*/  FSEL R108, R155, -INF , P4 ;  /* 0xff8000009b6c7808 */ /* 0x008fe40002000000 */
[----:B------:R-:W-:-:S03]  /*13ee0*/  FMNMX.FTZ R21, R95, R21, !PT ;  /* 0x000000155f157209 */ /* 0x000fc60007810000 */
[----:B------:R-:W1:Y:S01]  /*13ef0*/  MUFU.TANH R119, R119 ;  /* 0x0000007700777308 */ /* 0x000e620000002400 */
[C---:B------:R-:W-:Y:S02]  /*13f00*/  ISETP.GT.AND P2, PT, R20.reuse, 0x38, PT ;  /* 0x000000381400780c */ /* 0x040fe40003f44270 */
[C---:B------:R-:W-:Y:S02]  /*13f10*/  ISETP.GT.AND P3, PT, R20.reuse, 0x39, PT ;  /* 0x000000391400780c */ /* 0x040fe40003f64270 */
[----:B------:R-:W-:-:S03]  /*13f20*/  ISETP.GT.AND P4, PT, R20, 0x40, PT ;  /* 0x000000401400780c */ /* 0x000fc60003f84270 */
[----:B------:R-:W-:Y:S01]  /*13f30*/  MUFU.TANH R149, R149 ;  /* 0x0000009500957308 */ /* 0x000fe20000002400 */
[----:B------:R-:W-:-:S07]  /*13f40*/  FMNMX.FTZ R21, R82, R21, !PT ;  /* 0x0000001552157209 */ /* 0x000fce0007810000 */
[----:B------:R-:W3:Y:S01]  /*13f50*/  MUFU.TANH R139, R139 ;  /* 0x0000008b008b7308 */ /* 0x000ee20000002400 */
[----:B----4-:R-:W-:Y:S02]  /*13f60*/  FSEL R109, R154, -INF , P2 ;  /* 0xff8000009a6d7808 */ /* 0x010fe40001000000 */
[----:B------:R-:W-:Y:S02]  /*13f70*/  FSEL R114, R153, -INF , P3 ;  /* 0xff80000099727808 */ /* 0x000fe40001800000 */
[----:B------:R-:W-:-:S03]  /*13f80*/  FSEL R115, R152, -INF , P4 ;  /* 0xff80000098737808 */ /* 0x000fc60002000000 */
[----:B------:R-:W4:Y:S01]  /*13f90*/  MUFU.TANH R122, R122 ;  /* 0x0000007a007a7308 */ /* 0x000f220000002400 */
[C---:B------:R-:W-:Y:S02]  /*13fa0*/  ISETP.GT.AND P2, PT, R20.reuse, 0x41, PT ;  /* 0x000000411400780c */ /* 0x040fe40003f44270 */
[C---:B------:R-:W-:Y:S02]  /*13fb0*/  ISETP.GT.AND P3, PT, R20.reuse, 0x48, PT ;  /* 0x000000481400780c */ /* 0x040fe40003f64270 */
[----:B------:R-:W-:-:S03]  /*13fc0*/  ISETP.GT.AND P4, PT, R20, 0x49, PT ;  /* 0x000000491400780c */ /* 0x000fc60003f84270 */
[----:B------:R-:W4:Y:S01]  /*13fd0*/  MUFU.TANH R140, R140 ;  /* 0x0000008c008c7308 */ /* 0x000f220000002400 */
[----:B------:R-:W-:-:S07]  /*13fe0*/  FMNMX.FTZ R21, R88, R21, !PT ;  /* 0x0000001558157209 */ /* 0x000fce0007810000 */
[----:B------:R-:W4:Y:S01]  /*13ff0*/  MUFU.TANH R111, R111 ;  /* 0x0000006f006f7308 */ /* 0x000f220000002400 */
[----:B------:R-:W-:Y:S02]  /*14000*/  FSEL R116, R151, -INF , P2 ;  /* 0xff80000097747808 */ /* 0x000fe40001000000 */
[----:B0-----:R-:W-:Y:S02]  /*14010*/  FSEL R118, R118, -INF , P4 ;  /* 0xff80000076767808 */ /* 0x001fe40002000000 */
[----:B------:R-:W-:-:S03]  /*14020*/  ISETP.GT.AND P2, PT, R20, 0x50, PT ;  /* 0x000000501400780c */ /* 0x000fc60003f44270 */
[----:B------:R-:W0:Y:S01]  /*14030*/  MUFU.TANH R143, R143 ;  /* 0x0000008f008f7308 */ /* 0x000e220000002400 */
[----:B------:R-:W-:Y:S02]  /*14040*/  ISETP.GT.AND P4, PT, R20, 0x58, PT ;  /* 0x000000581400780c */ /* 0x000fe40003f84270 */
[----:B------:R-:W-:-:S05]  /*14050*/  FMNMX.FTZ R21, R101, R21, !PT ;  /* 0x0000001565157209 */ /* 0x000fca0007810000 */
[----:B------:R-:W0:Y:S01]  /*14060*/  MUFU.TANH R142, R142 ;  /* 0x0000008e008e7308 */ /* 0x000e220000002400 */
[----:B-1----:R-:W-:-:S07]  /*14070*/  FSEL R119, R119, -INF , P2 ;  /* 0xff80000077777808 */ /* 0x002fce0001000000 */
[----:B------:R-:W1:Y:S01]  /*14080*/  MUFU.TANH R141, R141 ;  /* 0x0000008d008d7308 */ /* 0x000e620000002400 */
[----:B---3--:R-:W-:-:S07]  /*14090*/  FSEL R121, R139, -INF , P4 ;  /* 0xff8000008b797808 */ /* 0x008fce0002000000 */
[----:B------:R3:W-:Y:S01]  /*140a0*/  MUFU.TANH R147, R117 ;  /* 0x0000007500937308 */ /* 0x0007e20000002400 */
[C---:B------:R-:W-:Y:S02]  /*140b0*/  ISETP.GT.AND P2, PT, R20.reuse, 0x59, PT ;  /* 0x000000591400780c */ /* 0x040fe40003f44270 */
[----:B------:R-:W-:Y:S02]  /*140c0*/  ISETP.GT.AND P4, PT, R20, 0x61, PT ;  /* 0x000000611400780c */ /* 0x000fe40003f84270 */
[----:B---3--:R-:W-:Y:S02]  /*140d0*/  FSEL R117, R150, -INF , P3 ;  /* 0xff80000096757808 */ /* 0x008fe40001800000 */
[----:B------:R-:W-:Y:S01]  /*140e0*/  ISETP.GT.AND P3, PT, R20, 0x51, PT ;  /* 0x000000511400780c */ /* 0x000fe20003f64270 */
[----:B------:R-:W3:Y:S01]  /*140f0*/  MUFU.TANH R146, R146 ;  /* 0x0000009200927308 */ /* 0x000ee20000002400 */
[----:B------:R-:W-:Y:S02]  /*14100*/  FMNMX.FTZ R21, R93, R21, !PT ;  /* 0x000000155d157209 */ /* 0x000fe40007810000 */
[----:B------:R-:W-:-:S02]  /*14110*/  FSEL R120, R149, -INF , P3 ;  /* 0xff80000095787808 */ /* 0x000fc40001800000 */
[----:B------:R-:W-:-:S03]  /*14120*/  ISETP.GT.AND P3, PT, R20, 0x60, PT ;  /* 0x000000601400780c */ /* 0x000fc60003f64270 */
[----:B------:R-:W3:Y:S01]  /*14130*/  MUFU.TANH R148, R148 ;  /* 0x0000009400947308 */ /* 0x000ee20000002400 */
[----:B----4-:R-:W-:Y:S02]  /*14140*/  FSEL R122, R122, -INF , P2 ;  /* 0xff8000007a7a7808 */ /* 0x010fe40001000000 */
[----:B------:R-:W-:Y:S02]  /*14150*/  FSEL R140, R140, -INF , P3 ;  /* 0xff8000008c8c7808 */ /* 0x000fe40001800000 */
[----:B------:R-:W-:Y:S02]  /*14160*/  FSEL R111, R111, -INF , P4 ;  /* 0xff8000006f6f7808 */ /* 0x000fe40002000000 */
[----:B------:R-:W-:Y:S02]  /*14170*/  FMNMX.FTZ R21, R100, R21, !PT ;  /* 0x0000001564157209 */ /* 0x000fe40007810000 */
[C---:B------:R-:W-:Y:S02]  /*14180*/  ISETP.GT.AND P2, PT, R20.reuse, 0x68, PT ;  /* 0x000000681400780c */ /* 0x040fe40003f44270 */
[----:B------:R-:W-:-:S02]  /*14190*/  ISETP.GT.AND P3, PT, R20, 0x69, PT ;  /* 0x000000691400780c */ /* 0x000fc40003f64270 */
[----:B------:R-:W-:Y:S02]  /*141a0*/  ISETP.GT.AND P4, PT, R20, 0x70, PT ;  /* 0x000000701400780c */ /* 0x000fe40003f84270 */
[----:B------:R-:W-:Y:S02]  /*141b0*/  FMNMX.FTZ R21, R94, R21, !PT ;  /* 0x000000155e157209 */ /* 0x000fe40007810000 */
[----:B0-----:R-:W-:Y:S02]  /*141c0*/  FSEL R143, R143, -INF , P2 ;  /* 0xff8000008f8f7808 */ /* 0x001fe40001000000 */
[----:B------:R-:W-:Y:S02]  /*141d0*/  FSEL R142, R142, -INF , P3 ;  /* 0xff8000008e8e7808 */ /* 0x000fe40001800000 */
[----:B-1----:R-:W-:Y:S02]  /*141e0*/  FSEL R141, R141, -INF , P4 ;  /* 0xff8000008d8d7808 */ /* 0x002fe40002000000 */
[----:B------:R-:W-:-:S02]  /*141f0*/  ISETP.GT.AND P2, PT, R20, 0x71, PT ;  /* 0x000000711400780c */ /* 0x000fc40003f44270 */
[C---:B------:R-:W-:Y:S02]  /*14200*/  ISETP.GT.AND P3, PT, R20.reuse, 0x78, PT ;  /* 0x000000781400780c */ /* 0x040fe40003f64270 */
[----:B------:R-:W-:Y:S02]  /*14210*/  ISETP.GT.AND P4, PT, R20, 0x79, PT ;  /* 0x000000791400780c */ /* 0x000fe40003f84270 */
[----:B------:R-:W-:Y:S02]  /*14220*/  FMNMX.FTZ R21, R99, R21, !PT ;  /* 0x0000001563157209 */ /* 0x000fe40007810000 */
[----:B---3--:R-:W-:Y:S02]  /*14230*/  FSEL R146, R146, -INF , P2 ;  /* 0xff80000092927808 */ /* 0x008fe40001000000 */
[----:B------:R-:W-:Y:S02]  /*14240*/  FSEL R147, R147, -INF , P3 ;  /* 0xff80000093937808 */ /* 0x000fe40001800000 */
[----:B------:R-:W-:-:S02]  /*14250*/  FSEL R148, R148, -INF , P4 ;  /* 0xff80000094947808 */ /* 0x000fc40002000000 */
[C---:B------:R-:W-:Y:S02]  /*14260*/  ISETP.GT.AND P2, PT, R20.reuse, 0x80, PT ;  /* 0x000000801400780c */ /* 0x040fe40003f44270 */
[C---:B------:R-:W-:Y:S02]  /*14270*/  ISETP.GT.AND P3, PT, R20.reuse, 0x81, PT ;  /* 0x000000811400780c */ /* 0x040fe40003f64270 */
[C---:B------:R-:W-:Y:S02]  /*14280*/  ISETP.GT.AND P4, PT, R20.reuse, 0x88, PT ;  /* 0x000000881400780c */ /* 0x040fe40003f84270 */
[----:B------:R-:W-:Y:S02]  /*14290*/  ISETP.GT.AND P5, PT, R20, 0x89, PT ;  /* 0x000000891400780c */ /* 0x000fe40003fa4270 */
        /* <DEDUP_REMOVED lines=9> */
[----:B------:R-:W-:-:S04]  /*14330*/  IMAD.U32 R21, RZ, RZ, UR4 ;  /* 0x00000004ff157e24 */ /* 0x000fc8000f8e00ff */
[----:B------:R-:W-:Y:S01]  /*14340*/  FMUL.FTZ R86, R20, R21 ;  /* 0x0000001514567220 */ /* 0x000fe20000410000 */
[----:B------:R-:W-:-:S04]  /*14350*/  FMUL.FTZ R74, R74, UR60 ;  /* 0x0000003c4a4a7c20 */ /* 0x000fc80008410000 */
[----:B------:R-:W-:Y:S01]  /*14360*/  FSEL R86, R86, RZ, P6 ;  /* 0x000000ff56567208 */ /* 0x000fe20003000000 */
[----:B------:R-:W-:-:S04]  /*14370*/  FMUL.FTZ R15, R15, R21 ;  /* 0x000000150f0f7220 */ /* 0x000fc80000410000 */
[-CC-:B------:R-:W-:Y:S01]  /*14380*/  FFMA.FTZ R91, R91, R21.reuse, -R86.reuse ;  /* 0x000000155b5b7223 */ /* 0x180fe20000010856 */
[----:B------:R-:W0:Y:S08]  /*14390*/  MUFU.TANH R74, R74 ;  /* 0x0000004a004a7308 */ /* 0x000e300000002400 */
[----:B------:R-:W-:Y:S08]  /*143a0*/  MUFU.EX2 R91, R91 ;  /* 0x0000005b005b7308 */ /* 0x000ff00000000800 */
[----:B------:R-:W2:Y:S01]  /*143b0*/  MUFU.EX2 R15, R15 ;  /* 0x0000000f000f7308 */ /* 0x000ea20000000800 */
[----:B0-----:R-:W-:Y:S01]  /*143c0*/  FSEL R149, R74, -INF , P2 ;  /* 0xff8000004a957808 */ /* 0x001fe20001000000 */
        /* <DEDUP_REMOVED lines=35> */
[----:B--2---:R-:W-:-:S02]  /*14600*/  FFMA.FTZ R86, R15, R138, R91 ;  /* 0x0000008a0f567223 */ /* 0x004fc4000001005b */
[----:B------:R-:W2:Y:S01]  /*14610*/  LDL R138, [R1+0x7c] ;  /* 0x00007c00018a7983 */ /* 0x000ea20000100800 */
[----:B------:R-:W0:Y:S08]  /*14620*/  MUFU.EX2 R84, R84 ;  /* 0x0000005400547308 */ /* 0x000e300000000800 */
[----:B------:R-:W1:Y:S08]  /*14630*/  MUFU.EX2 R72, R72 ;  /* 0x0000004800487308 */ /* 0x000e700000000800 */
[----:B------:R-:W3:Y:S01]  /*14640*/  MUFU.EX2 R85, R85 ;  /* 0x0000005500557308 */ /* 0x000ee20000000800 */
[C---:B0-----:R-:W-:Y:S01]  /*14650*/  FADD.FTZ R86, R84.reuse, R86 ;  /* 0x0000005654567221 */ /* 0x041fe20000010000 */
[----:B------:R-:W-:-:S03]  /*14660*/  F2FP.F16.F32.PACK_AB R84, R84, R91 ;  /* 0x0000005b5454723e */ /* 0x000fc600000000ff */
[----:B-1----:R-:W-:-:S04]  /*14670*/  FADD.FTZ R86, R72, R86 ;  /* 0x0000005648567221 */ /* 0x002fc80000010000 */
[C---:B---3--:R-:W-:Y:S01]  /*14680*/  FADD.FTZ R91, R85.reuse, R86 ;  /* 0x00000056555b7221 */ /* 0x048fe20000010000 */
[----:B------:R-:W-:Y:S02]  /*14690*/  F2FP.F16.F32.PACK_AB R86, R85, R72 ;  /* 0x000000485556723e */ /* 0x000fe400000000ff */
        /* <DEDUP_REMOVED lines=26> */
[----:B------:R-:W-:-:S03]  /*14840*/  FMUL.FTZ R150, R75, UR60 ;  /* 0x0000003c4b967c20 */ /* 0x000fc60008410000 */
[----:B------:R-:W-:Y:S01]  /*14850*/  FMNMX.FTZ R72, R143, R72, !PT ;  /* 0x000000488f487209 */ /* 0x000fe20007810000 */
[----:B------:R-:W-:-:S03]  /*14860*/  FMUL.FTZ R151, R78, UR60 ;  /* 0x0000003c4e977c20 */ /* 0x000fc60008410000 */
[----:B------:R-:W-:Y:S01]  /*14870*/  FMNMX.FTZ R72, R142, R72, !PT ;  /* 0x000000488e487209 */ /* 0x000fe20007810000 */
[----:B------:R-:W0:Y:S01]  /*14880*/  MUFU.TANH R150, R150 ;  /* 0x0000009600967308 */ /* 0x000e220000002400 */
[----:B------:R-:W-:Y:S02]  /*14890*/  FMUL.FTZ R152, R79, UR60 ;  /* 0x0000003c4f987c20 */ /* 0x000fe40008410000 */
[----:B------:R-:W-:-:S04]  /*148a0*/  FMNMX.FTZ R72, R141, R72, !PT ;  /* 0x000000488d487209 */ /* 0x000fc80007810000 */
[----:B------:R-:W-:Y:S01]  /*148b0*/  FMNMX.FTZ R72, R146, R72, !PT ;  /* 0x0000004892487209 */ /* 0x000fe20007810000 */
[----:B------:R-:W1:Y:S03]  /*148c0*/  MUFU.TANH R151, R151 ;  /* 0x0000009700977308 */ /* 0x000e660000002400 */
[----:B------:R-:W-:-:S05]  /*148d0*/  FMNMX.FTZ R72, R147, R72, !PT ;  /* 0x0000004893487209 */ /* 0x000fca0007810000 */
[----:B------:R-:W3:Y:S01]  /*148e0*/  MUFU.TANH R152, R152 ;  /* 0x0000009800987308 */ /* 0x000ee20000002400 */
[----:B------:R-:W-:Y:S02]  /*148f0*/  FMNMX.FTZ R72, R148, R72, !PT ;  /* 0x0000004894487209 */ /* 0x000fe40007810000 */
[----:B0-----:R-:W-:Y:S02]  /*14900*/  FSEL R150, R150, -INF , P3 ;  /* 0xff80000096967808 */ /* 0x001fe40001800000 */
[----:B------:R-:W-:Y:S02]  /*14910*/  FMNMX.FTZ R72, R149, R72, !PT ;  /* 0x0000004895487209 */ /* 0x000fe40007810000 */
[----:B-1----:R-:W-:Y:S02]  /*14920*/  FSEL R151, R151, -INF , P4 ;  /* 0xff80000097977808 */ /* 0x002fe40002000000 */
[----:B------:R-:W-:-:S04]  /*14930*/  FMNMX.FTZ R72, R150, R72, !PT ;  /* 0x0000004896487209 */ /* 0x000fc80007810000 */
[----:B------:R-:W-:Y:S02]  /*14940*/  FMNMX.FTZ R72, R151, R72, !PT ;  /* 0x0000004897487209 */ /* 0x000fe40007810000 */
[----:B---3--:R-:W-:-:S04]  /*14950*/  FSEL R152, R152, -INF , P5 ;  /* 0xff80000098987808 */ /* 0x008fc80002800000 */
[----:B------:R-:W-:-:S05]  /*14960*/  FMNMX.FTZ R72, R152, R72, !PT ;  /* 0x0000004898487209 */ /* 0x000fca0007810000 */
[----:B------:R-:W0:Y:S02]  /*14970*/  SHFL.BFLY PT, R75, R72, 0x2, 0x1f ;  /* 0x0c401f00484b7f89 */ /* 0x000e2400000e0000 */
[----:B0-----:R-:W-:-:S05]  /*14980*/  FMNMX.FTZ R72, R72, R75, !PT ;  /* 0x0000004b48487209 */ /* 0x001fca0007810000 */
[----:B------:R-:W0:Y:S02]  /*14990*/  SHFL.BFLY PT, R75, R72, 0x1, 0x1f ;  /* 0x0c201f00484b7f89 */ /* 0x000e2400000e0000 */
[----:B0-----:R-:W-:-:S04]  /*149a0*/  FMNMX.FTZ R72, R72, R75, !PT ;  /* 0x0000004b48487209 */ /* 0x001fc80007810000 */
[C---:B------:R-:W-:Y:S01]  /*149b0*/  FSETP.NEU.FTZ.AND P2, PT, R72.reuse, -INF , PT ;  /* 0xff8000004800780b */ /* 0x040fe20003f5d000 */
[----:B------:R-:W-:-:S03]  /*149c0*/  FMUL.FTZ R110, R72, R21 ;  /* 0x00000015486e7220 */ /* 0x000fc60000410000 */
[----:B------:R-:W-:Y:S02]  /*149d0*/  FSEL R85, R72, RZ, P2 ;  /* 0x000000ff48557208 */ /* 0x000fe40001000000 */
[----:B------:R-:W-:-:S03]  /*149e0*/  FSEL R110, R110, RZ, P2 ;  /* 0x000000ff6e6e7208 */ /* 0x000fc60001000000 */
[----:B------:R-:W-:Y:S02]  /*149f0*/  FADD.FTZ R85, -R85, R145 ;  /* 0x0000009155557221 */ /* 0x000fe40000010100 */
        /* <DEDUP_REMOVED lines=36> */
[----:B------:R-:W-:Y:S01]  /*14c40*/  WARPGROUP.ARRIVE ;  /* 0x00000000000079c5 */ /* 0x000fe20000000000 */
[----:B------:R-:W3:Y:S01]  /*14c50*/  LDL.LU R137, [R1+0x38] ;  /* 0x0000380001897983 */ /* 0x000ee20000300800 */
[----:B--2---:R-:W-:-:S05]  /*14c60*/  LOP3.LUT R110, R138, 0x10000, RZ, 0xfc, !PT ;  /* 0x000100008a6e7812 */ /* 0x004fca00078efcff */
        /* <DEDUP_REMOVED lines=10> */
[C---:B------:R-:W-:Y:S01]  /*14d10*/  VIADD R112, R110.reuse, 0x900 ;  /* 0x000009006e707836 */ /* 0x040fe20000000000 */
[----:B------:R-:W-:-:S04]  /*14d20*/  R2UR UR4, R110 ;  /* 0x000000006e0472ca */ /* 0x000fc800000e0000 */
[----:B------:R-:W-:Y:S01]  /*14d30*/  R2UR UR28, R112 ;  /* 0x00000000701c72ca */ /* 0x000fe200000e0000 */
[C---:B------:R-:W-:Y:S02]  /*14d40*/  VIADD R112, R110.reuse, 0xa80 ;  /* 0x00000a806e707836 */ /* 0x040fe40000000000 */
[----:B------:R-:W-:-:S05]  /*14d50*/  VIADD R110, R110, 0xc00 ;  /* 0x00000c006e6e7836 */ /* 0x000fca0000000000 */
[----:B------:R-:W-:Y:S01]  /*14d60*/  R2UR UR36, R110 ;  /* 0x000000006e2472ca */ /* 0x000fe200000e0000 */
[----:B------:R-:W-:-:S05]  /*14d70*/  VIADD R110, R16, 0x200 ;  /* 0x00000200106e7836 */ /* 0x000fca0000000000 */
[----:B------:R-:W-:Y:S01]  /*14d80*/  SHF.R.U32.HI R110, RZ, 0x4, R110 ;  /* 0x00000004ff6e7819 */ /* 0x000fe2000001166e */
[----:B------:R-:W-:-:S03]  /*14d90*/  IMAD.MOV.U32 R111, RZ, RZ, -0x3ffffff0 ;  /* 0xc0000010ff6f7424 */ /* 0x000fc600078e00ff */
[----:B------:R-:W-:-:S04]  /*14da0*/  LOP3.LUT R110, R110, 0x3fff, RZ, 0xc0, !PT ;  /* 0x00003fff6e6e7812 */ /* 0x000fc800078ec0ff */
[----:B------:R-:W-:Y:S02]  /*14db0*/  LOP3.LUT R110, R110, 0x2400000, RZ, 0xfc, !PT ;  /* 0x024000006e6e7812 */ /* 0x000fe400078efcff */
[C---:B------:R-:W-:Y:S02]  /*14dc0*/  R2UR UR5, R111.reuse ;  /* 0x000000006f0572ca */ /* 0x040fe400000e0000 */
[----:B------:R-:W-:Y:S01]  /*14dd0*/  R2UR UR37, R111 ;  /* 0x000000006f2572ca */ /* 0x000fe200000e0000 */
[----:B------:R-:W-:Y:S02]  /*14de0*/  IMAD R110, R14, 0x6c0, R110 ;  /* 0x000006c00e6e7824 */ /* 0x000fe400078e026e */
[----:B------:R-:W-:-:S03]  /*14df0*/  IMAD.MOV.U32 R111, RZ, RZ, -0x7fffffe0 ;  /* 0x80000020ff6f7424 */ /* 0x000fc600078e00ff */
[----:B------:R-:W-:Y:S02]  /*14e00*/  R2UR UR6, R110 ;  /* 0x000000006e0672ca */ /* 0x000fe400000e0000 */
[----:B------:R-:W-:-:S13]  /*14e10*/  R2UR UR7, R111 ;  /* 0x000000006f0772ca */ /* 0x000fda00000e0000 */
[----:B------:R-:W-:Y:S01]  /*14e20*/  HGMMA.64x96x16.F32 R24, gdesc[UR4].tnspB, R24, gsb0 ;  /* 0x41600000041879f0 */ /* 0x000fe20008000818 */
[----:B------:R-:W-:Y:S01]  /*14e30*/  IMAD.MOV.U32 R113, RZ, RZ, -0x3ffffff0 ;  /* 0xc0000010ff717424 */ /* 0x000fe200078e00ff */
[----:B------:R-:W-:Y:S01]  /*14e40*/  R2UR UR32, R112 ;  /* 0x00000000702072ca */ /* 0x000fe200000e0000 */
[----:B------:R-:W-:-:S03]  /*14e50*/  VIADD R112, R110, 0x40 ;  /* 0x000000406e707836 */ /* 0x000fc60000000000 */
[C---:B------:R-:W-:Y:S02]  /*14e60*/  R2UR UR9, R113.reuse ;  /* 0x00000000710972ca */ /* 0x040fe400000e0000 */
[C---:B------:R-:W-:Y:S02]  /*14e70*/  R2UR UR13, R113.reuse ;  /* 0x00000000710d72ca */ /* 0x040fe400000e0000 */
[C---:B------:R-:W-:Y:S02]  /*14e80*/  R2UR UR17, R113.reuse ;  /* 0x00000000711172ca */ /* 0x040fe400000e0000 */
[C---:B------:R-:W-:Y:S02]  /*14e90*/  R2UR UR21, R113.reuse ;  /* 0x00000000711572ca */ /* 0x040fe400000e0000 */
[C---:B------:R-:W-:Y:S02]  /*14ea0*/  R2UR UR25, R113.reuse ;  /* 0x00000000711972ca */ /* 0x040fe400000e0000 */
[----:B------:R-:W-:-:S02]  /*14eb0*/  R2UR UR29, R113 ;  /* 0x00000000711d72ca */ /* 0x000fc400000e0000 */
[----:B------:R-:W-:Y:S01]  /*14ec0*/  R2UR UR33, R113 ;  /* 0x00000000712172ca */ /* 0x000fe200000e0000 */
[----:B------:R-:W-:Y:S01]  /*14ed0*/  IMAD.MOV.U32 R113, RZ, RZ, -0x7fffffe0 ;  /* 0x80000020ff717424 */ /* 0x000fe200078e00ff */
[----:B------:R-:W-:-:S04]  /*14ee0*/  R2UR UR10, R112 ;  /* 0x00000000700a72ca */ /* 0x000fc800000e0000 */
[----:B------:R-:W-:Y:S01]  /*14ef0*/  R2UR UR11, R113 ;  /* 0x00000000710b72ca */ /* 0x000fe200000e0000 */
[----:B------:R-:W-:Y:S02]  /*14f00*/  WARPGROUP.DEPBAR.LE gsb0, 0x0 ;  /* 0x00008000000079c5 */ /* 0x000fe40000010000 */
[----:B------:R-:W-:-:S10]  /*14f10*/  WARPGROUP.ARRIVE ;  /* 0x00000000000079c5 */ /* 0x000fd40000000000 */
[----:B------:R-:W-:Y:S01]  /*14f20*/  HGMMA.64x96x16.F32 R24, gdesc[UR8].tnspB, R24, gsb0 ;  /* 0x41600000081879f0 */ /* 0x000fe20008000818 */
[----:B------:R-:W-:Y:S02]  /*14f30*/  VIADD R112, R110, 0x80 ;  /* 0x000000806e707836 */ /* 0x000fe40000000000 */
[----:B------:R-:W-:-:S03]  /*14f40*/  IMAD.MOV.U32 R113, RZ, RZ, -0x7fffffe0 ;  /* 0x80000020ff717424 */ /* 0x000fc600078e00ff */
[----:B------:R-:W-:Y:S02]  /*14f50*/  R2UR UR14, R112 ;  /* 0x00000000700e72ca */ /* 0x000fe400000e0000 */
[----:B------:R-:W-:Y:S01]  /*14f60*/  R2UR UR15, R113 ;  /* 0x00000000710f72ca */ /* 0x000fe200000e0000 */
[----:B------:R-:W-:Y:S02]  /*14f70*/  VIADD R112, R110, 0xc0 ;  /* 0x000000c06e707836 */ /* 0x000fe40000000000 */
[----:B------:R-:W-:Y:S01]  /*14f80*/  IMAD.MOV.U32 R113, RZ, RZ, -0x7fffffe0 ;  /* 0x80000020ff717424 */ /* 0x000fe200078e00ff */
[----:B------:R-:W-:Y:S02]  /*14f90*/  WARPGROUP.DEPBAR.LE gsb0, 0x0 ;  /* 0x00008000000079c5 */ /* 0x000fe40000010000 */
[----:B------:R-:W-:-:S07]  /*14fa0*/  WARPGROUP.ARRIVE ;  /* 0x00000000000079c5 */ /* 0x000fce0000000000 */
[----:B------:R-:W-:Y:S01]  /*14fb0*/  HGMMA.64x96x16.F32 R24, gdesc[UR12].tnspB, R24, gsb0 ;  /* 0x416000000c1879f0 */ /* 0x000fe20008000818 */
[----:B------:R-:W-:Y:S02]  /*14fc0*/  R2UR UR18, R112 ;  /* 0x00000000701272ca */ /* 0x000fe400000e0000 */
[----:B------:R-:W-:Y:S01]  /*14fd0*/  R2UR UR19, R113 ;  /* 0x00000000711372ca */ /* 0x000fe200000e0000 */
[----:B------:R-:W-:Y:S02]  /*14fe0*/  VIADD R112, R110, 0x100 ;  /* 0x000001006e707836 */ /* 0x000fe40000000000 */
[----:B------:R-:W-:-:S03]  /*14ff0*/  IMAD.MOV.U32 R113, RZ, RZ, -0x7fffffe0 ;  /* 0x80000020ff717424 */ /* 0x000fc600078e00ff */
[----:B------:R-:W-:Y:S01]  /*15000*/  R2UR UR22, R112 ;  /* 0x00000000701672ca */ /* 0x000fe200000e0000 */
[----:B------:R-:W-:Y:S02]  /*15010*/  WARPGROUP.DEPBAR.LE gsb0, 0x0 ;  /* 0x00008000000079c5 */ /* 0x000fe40000010000 */
[----:B------:R-:W-:-:S06]  /*15020*/  WARPGROUP.ARRIVE ;  /* 0x00000000000079c5 */ /* 0x000fcc0000000000 */
        /* <DEDUP_REMOVED lines=30> */
[----:B------:R-:W-:Y:S01]  /*15210*/  FMUL.FTZ R85, R85, R21 ;  /* 0x0000001555557220 */ /* 0x000fe20000410000 */
[----:B------:R-:W-:Y:S08]  /*15220*/  MUFU.EX2 R126, R126 ;  /* 0x0000007e007e7308 */ /* 0x000ff00000000800 */
[----:B------:R-:W3:Y:S08]  /*15230*/  MUFU.EX2 R110, R85 ;  /* 0x00000055006e7308 */ /* 0x000ef00000000800 */
[----:B------:R-:W0:Y:S08]  /*15240*/  MUFU.EX2 R87, R87 ;  /* 0x0000005700577308 */ /* 0x000e300000000800 */
[----:B------:R-:W1:Y:S01]  /*15250*/  MUFU.EX2 R123, R123 ;  /* 0x0000007b007b7308 */ /* 0x000e620000000800 */
[----:B------:R-:W2:Y:S01]  /*15260*/  S2R R155, SR_TID.X ;  /* 0x00000000009b7919 */ /* 0x000ea20000002100 */
[----:B---3--:R-:W-:-:S06]  /*15270*/  FFMA.FTZ R111, R110, R137, R126 ;  /* 0x000000896e6f7223 */ /* 0x008fcc000001007e */
[----:B------:R-:W3:Y:S08]  /*15280*/  MUFU.EX2 R136, R136 ;  /* 0x0000008800887308 */ /* 0x000ef00000000800 */
[----:B------:R-:W4:Y:S01]  /*15290*/  MUFU.EX2 R124, R124 ;  /* 0x0000007c007c7308 */ /* 0x000f220000000800 */
[----:B0-----:R-:W-:-:S07]  /*152a0*/  FADD.FTZ R111, R87, R111 ;  /* 0x0000006f576f7221 */ /* 0x001fce0000010000 */
[----:B------:R-:W0:Y:S01]  /*152b0*/  MUFU.EX2 R135, R135 ;  /* 0x0000008700877308 */ /* 0x000e220000000800 */
[----:B------:R-:W-:Y:S02]  /*152c0*/  WARPGROUP.DEPBAR.LE gsb0, 0x0 ;  /* 0x00008000000079c5 */ /* 0x000fe40000010000 */
[----:B------:R-:W-:-:S06]  /*152d0*/  WARPGROUP.ARRIVE ;  /* 0x00000000000079c5 */ /* 0x000fcc0000000000 */
[----:B------:R-:W-:Y:S01]  /*152e0*/  HGMMA.64x96x16.F32 R24, gdesc[UR36].tnspB, R24, gsb0 ;  /* 0x41600000241879f0 */ /* 0x000fe20008000818 */
[----:B------:R-:W2:Y:S01]  /*152f0*/  MUFU.EX2 R75, R75 ;  /* 0x0000004b004b7308 */ /* 0x000ea20000000800 */
[----:B------:R-:W-:Y:S02]  /*15300*/  @!P0 IMAD R112, R14, 0x8, R16 ;  /* 0x000000080e708824 */ /* 0x000fe400078e0210 */
[----:B-1----:R-:W-:-:S05]  /*15310*/  FADD.FTZ R14, R123, R111 ;  /* 0x0000006f7b0e7221 */ /* 0x002fca0000010000 */
[----:B------:R-:W1:Y:S08]  /*15320*/  MUFU.EX2 R134, R134 ;  /* 0x0000008600867308 */ /* 0x000e700000000800 */
[----:B------:R-:W1:Y:S01]  /*15330*/  MUFU.EX2 R78, R78 ;  /* 0x0000004e004e7308 */ /* 0x000e620000000800 */
[----:B---3--:R-:W-:Y:S01]  /*15340*/  FADD.FTZ R91, R136, R91 ;  /* 0x0000005b885b7221 */ /* 0x008fe20000010000 */
[----:B----4-:R-:W-:-:S06]  /*15350*/  FADD.FTZ R14, R124, R14 ;  /* 0x0000000e7c0e7221 */ /* 0x010fcc0000010000 */
[----:B------:R-:W3:Y:S08]  /*15360*/  MUFU.EX2 R133, R133 ;  /* 0x0000008500857308 */ /* 0x000ef00000000800 */
[----:B------:R-:W4:Y:S01]  /*15370*/  MUFU.EX2 R79, R79 ;  /* 0x0000004f004f7308 */ /* 0x000f220000000800 */
[----:B0-----:R-:W-:Y:S01]  /*15380*/  FADD.FTZ R91, R135, R91 ;  /* 0x0000005b875b7221 */ /* 0x001fe20000010000 */
[----:B--2---:R-:W-:-:S06]  /*15390*/  FADD.FTZ R14, R75, R14 ;  /* 0x0000000e4b0e7221 */ /* 0x004fcc0000010000 */
[----:B------:R-:W0:Y:S08]  /*153a0*/  MUFU.EX2 R132, R132 ;  /* 0x0000008400847308 */ /* 0x000e300000000800 */
[----:B------:R-:W2:Y:S01]  /*153b0*/  MUFU.EX2 R102, R102 ;  /* 0x0000006600667308 */ /* 0x000ea20000000800 */
[----:B-1----:R-:W-:Y:S01]  /*153c0*/  FADD.FTZ R91, R134, R91 ;  /* 0x0000005b865b7221 */ /* 0x002fe20000010000 */
[----:B------:R-:W-:-:S06]  /*153d0*/  FADD.FTZ R14, R78, R14 ;  /* 0x0000000e4e0e7221 */ /* 0x000fcc0000010000 */
        /* <DEDUP_REMOVED lines=10> */
[----:B------:R-:W-:Y:S01]  /*15480*/  SHF.R.U32.HI R138, RZ, 0x7, R155 ;  /* 0x00000007ff8a7819 */ /* 0x000fe2000001169b */
[----:B-1----:R-:W-:-:S06]  /*15490*/  FADD.FTZ R91, R131, R91 ;  /* 0x0000005b835b7221 */ /* 0x002fcc0000010000 */
[----:B------:R-:W1:Y:S01]  /*154a0*/  MUFU.EX2 R128, R128 ;  /* 0x0000008000807308 */ /* 0x000e620000000800 */
[----:B------:R-:W-:-:S07]  /*154b0*/  FADD.FTZ R14, R103, R14 ;  /* 0x0000000e670e7221 */ /* 0x000fce0000010000 */
[----:B------:R-:W1:Y:S01]  /*154c0*/  MUFU.EX2 R106, R106 ;  /* 0x0000006a006a7308 */ /* 0x000e620000000800 */
[----:B---3--:R-:W-:Y:S01]  /*154d0*/  FADD.FTZ R91, R130, R91 ;  /* 0x0000005b825b7221 */ /* 0x008fe20000010000 */
[----:B------:R-:W-:-:S06]  /*154e0*/  VIADD R85, R138, 0x9 ;  /* 0x000000098a557836 */ /* 0x000fcc0000000000 */
[----:B------:R-:W3:Y:S01]  /*154f0*/  MUFU.EX2 R127, R127 ;  /* 0x0000007f007f7308 */ /* 0x000ee20000000800 */
[----:B----4-:R-:W-:Y:S01]  /*15500*/  FADD.FTZ R14, R104, R14 ;  /* 0x0000000e680e7221 */ /* 0x010fe20000010000 */
[----:B------:R-:W-:-:S06]  /*15510*/  ISETP.GE.U32.AND P2, PT, R155, 0x180, PT ;  /* 0x000001809b00780c */ /* 0x000fcc0003f46070 */
[----:B------:R-:W4:Y:S01]  /*15520*/  MUFU.EX2 R107, R107 ;  /* 0x0000006b006b7308 */ /* 0x000f220000000800 */
[----:B------:R-:W-:Y:S02]  /*15530*/  @!P0 IMAD R113, R19, 0x8, R16 ;  /* 0x0000000813718824 */ /* 0x000fe400078e0210 */
[----:B0-----:R-:W-:-:S05]  /*15540*/  FADD.FTZ R91, R129, R91 ;  /* 0x0000005b815b7221 */ /* 0x001fca0000010000 */
[----:B------:R-:W0:Y:S01]  /*15550*/  MUFU.EX2 R125, R125 ;  /* 0x0000007d007d7308 */ /* 0x000e220000000800 */
[----:B--2---:R-:W-:Y:S01]  /*15560*/  FADD.FTZ R14, R105, R14 ;  /* 0x0000000e690e7221 */ /* 0x004fe20000010000 */
[----:B------:R-:W-:-:S06]  /*15570*/  SEL R85, R85, 0x9, !P2 ;  /* 0x0000000955557807 */ /* 0x000fcc0005000000 */
[----:B------:R-:W2:Y:S01]  /*15580*/  MUFU.EX2 R108, R108 ;  /* 0x0000006c006c7308 */ /* 0x000ea20000000800 */
[----:B------:R-:W-:Y:S01]  /*15590*/  @!P0 VIADD R113, R113, 0x31c40 ;  /* 0x00031c4071718836 */ /* 0x000fe20000000000 */
[----:B------:R-:W-:Y:S01]  /*155a0*/  F2FP.F16.F32.PACK_AB R137, R78, R75 ;  /* 0x0000004b4e89723e */ /* 0x000fe200000000ff */
[----:B------:R-:W-:-:S05]  /*155b0*/  @!P0 VIADD R112, R112, 0x31c60 ;  /* 0x00031c6070708836 */ /* 0x000fca0000000000 */
[----:B------:R-:W2:Y:S01]  /*155c0*/  MUFU.EX2 R81, R81 ;  /* 0x0000005100517308 */ /* 0x000ea20000000800 */
[----:B-1----:R-:W-:Y:S01]  /*155d0*/  FADD.FTZ R75, R128, R91 ;  /* 0x0000005b804b7221 */ /* 0x002fe20000010000 */
[----:B------:R-:W-:-:S06]  /*155e0*/  FADD.FTZ R14, R106, R14 ;  /* 0x0000000e6a0e7221 */ /* 0x000fcc0000010000 */
[----:B------:R-:W1:Y:S01]  /*155f0*/  MUFU.EX2 R109, R109 ;  /* 0x0000006d006d7308 */ /* 0x000e620000000800 */
[----:B------:R-:W-:Y:S02]  /*15600*/  WARPGROUP.DEPBAR.LE gsb0, 0x0 ;  /* 0x00008000000079c5 */ /* 0x000fe40000010000 */
[----:B------:R4:W-:Y:S06]  /*15610*/  BAR.ARV R85, 0x100 ;  /* 0x000400550000751d */ /* 0x0009ec0000002000 */
[----:B------:R-:W1:Y:S01]  /*15620*/  MUFU.EX2 R76, R76 ;  /* 0x0000004c004c7308 */ /* 0x000e620000000800 */
[----:B------:R-:W-:Y:S01]  /*15630*/  @!P0 PRMT R113, RZ, 0x654, R113 ;  /* 0x00000654ff718816 */ /* 0x000fe20000000071 */
[----:B---3--:R-:W-:Y:S01]  /*15640*/  FADD.FTZ R75, R127, R75 ;  /* 0x0000004b7f4b7221 */ /* 0x008fe20000010000 */
[----:B----4-:R-:W-:-:S05]  /*15650*/  F2FP.F16.F32.PACK_AB R85, R87, R126 ;  /* 0x0000007e5755723e */ /* 0x010fca00000000ff */
[----:B------:R-:W3:Y:S01]  /*15660*/  MUFU.EX2 R114, R114 ;  /* 0x0000007200727308 */ /* 0x000ee20000000800 */
[----:B------:R-:W-:Y:S01]  /*15670*/  @!P0 PRMT R112, RZ, 0x654, R112 ;  /* 0x00000654ff708816 */ /* 0x000fe20000000070 */
[----:B------:R-:W-:Y:S01]  /*15680*/  FADD.FTZ R14, R107, R14 ;  /* 0x0000000e6b0e7221 */ /* 0x000fe20000010000 */
[----:B------:R-:W-:Y:S01]  /*15690*/  F2FP.F16.F32.PACK_AB R87, R124, R123 ;  /* 0x0000007b7c57723e */ /* 0x000fe200000000ff */
[----:B------:R4:W-:Y:S04]  /*156a0*/  @!P0 SYNCS.ARRIVE.TRANS64.RED.A1T0 RZ, [R113+URZ], RZ ;  /* 0x000000ff71ff89a7 */ /* 0x0009e8000810043f */
[----:B------:R-:W4:Y:S01]  /*156b0*/  MUFU.EX2 R80, R80 ;  /* 0x0000005000507308 */ /* 0x000f220000000800 */
[----:B0-----:R-:W-:Y:S01]  /*156c0*/  FADD.FTZ R75, R125, R75 ;  /* 0x0000004b7d4b7221 */ /* 0x001fe20000010000 */
[----:B--2---:R-:W-:Y:S01]  /*156d0*/  FADD.FTZ R14, R108, R14 ;  /* 0x0000000e6c0e7221 */ /* 0x004fe20000010000 */
[----:B------:R0:W-:Y:S05]  /*156e0*/  @!P0 SYNCS.ARRIVE.TRANS64.RED.A1T0 RZ, [R112+URZ], RZ ;  /* 0x000000ff70ff89a7 */ /* 0x0001ea000810043f */
[----:B------:R-:W2:Y:S01]  /*156f0*/  MUFU.EX2 R115, R115 ;  /* 0x0000007300737308 */ /* 0x000ea20000000800 */
[----:B------:R0:W-:Y:S01]  /*15700*/  STSM.16.M88.4 [R17+0x24300], R84 ;  /* 0x0243005411007844 */ /* 0x0001e20000000200 */
[----:B------:R-:W-:-:S06]  /*15710*/  FADD.FTZ R75, R81, R75 ;  /* 0x0000004b514b7221 */ /* 0x000fcc0000010000 */
[----:B------:R-:W2:Y:S01]  /*15720*/  MUFU.EX2 R89, R89 ;  /* 0x0000005900597308 */ /* 0x000ea20000000800 */
[----:B-1----:R-:W-:-:S07]  /*15730*/  FADD.FTZ R14, R109, R14 ;  /* 0x0000000e6d0e7221 */ /* 0x002fce0000010000 */
[----:B------:R-:W1:Y:S01]  /*15740*/  MUFU.EX2 R116, R116 ;  /* 0x0000007400747308 */ /* 0x000e620000000800 */
[----:B------:R-:W-:Y:S01]  /*15750*/  FADD.FTZ R78, R76, R75 ;  /* 0x0000004b4c4e7221 */ /* 0x000fe20000010000 */
[----:B---3--:R-:W-:-:S06]  /*15760*/  FADD.FTZ R75, R114, R14 ;  /* 0x0000000e724b7221 */ /* 0x008fcc0000010000 */
[----:B------:R-:W3:Y:S08]  /*15770*/  MUFU.EX2 R77, R77 ;  /* 0x0000004d004d7308 */ /* 0x000ef00000000800 */
[----:B0-----:R-:W-:Y:S08]  /*15780*/  MUFU.EX2 R84, R83 ;  /* 0x0000005300547308 */ /* 0x001ff00000000800 */
[----:B------:R-:W0:Y:S01]  /*15790*/  MUFU.EX2 R83, R117 ;  /* 0x0000007500537308 */ /* 0x000e220000000800 */
[----:B----4-:R-:W-:Y:S01]  /*157a0*/  FADD.FTZ R14, R80, R78 ;  /* 0x0000004e500e7221 */ /* 0x010fe20000010000 */
[----:B--2---:R-:W-:-:S06]  /*157b0*/  FADD.FTZ R75, R115, R75 ;  /* 0x0000004b734b7221 */ /* 0x004fcc0000010000 */
[----:B------:R-:W2:Y:S08]  /*157c0*/  MUFU.EX2 R97, R97 ;  /* 0x0000006100617308 */ /* 0x000eb00000000800 */
[----:B------:R-:W4:Y:S01]  /*157d0*/  MUFU.EX2 R118, R118 ;  /* 0x0000007600767308 */ /* 0x000f220000000800 */
[----:B------:R-:W-:Y:S01]  /*157e0*/  FADD.FTZ R14, R89, R14 ;  /* 0x0000000e590e7221 */ /* 0x000fe20000010000 */
[----:B-1----:R-:W-:-:S06]  /*157f0*/  FADD.FTZ R75, R116, R75 ;  /* 0x0000004b744b7221 */ /* 0x002fcc0000010000 */
[----:B------:R-:W1:Y:S08]  /*15800*/  MUFU.EX2 R74, R74 ;  /* 0x0000004a004a7308 */ /* 0x000e700000000800 */
[----:B------:R-:W1:Y:S01]  /*15810*/  MUFU.EX2 R119, R119 ;  /* 0x0000007700777308 */ /* 0x000e620000000800 */
[----:B---3--:R-:W-:Y:S01]  /*15820*/  FADD.FTZ R14, R77, R14 ;  /* 0x0000000e4d0e7221 */ /* 0x008fe20000010000 */
[----:B0-----:R-:W-:-:S06]  /*15830*/  FADD.FTZ R75, R83, R75 ;  /* 0x0000004b534b7221 */ /* 0x001fcc0000010000 */
[----:B------:R-:W0:Y:S08]  /*15840*/  MUFU.EX2 R96, R96 ;  /* 0x0000006000607308 */ /* 0x000e300000000800 */
[----:B------:R-:W3:Y:S01]  /*15850*/  MUFU.EX2 R120, R120 ;  /* 0x0000007800787308 */ /* 0x000ee20000000800 */
[----:B--2---:R-:W-:Y:S01]  /*15860*/  FADD.FTZ R14, R97, R14 ;  /* 0x0000000e610e7221 */ /* 0x004fe20000010000 */
[----:B----4-:R-:W-:-:S06]  /*15870*/  FADD.FTZ R75, R118, R75 ;  /* 0x0000004b764b7221 */ /* 0x010fcc0000010000 */
[----:B------:R-:W2:Y:S08]  /*15880*/  MUFU.EX2 R73, R73 ;  /* 0x0000004900497308 */ /* 0x000eb00000000800 */
[----:B------:R-:W4:Y:S01]  /*15890*/  MUFU.EX2 R121, R121 ;  /* 0x0000007900797308 */ /* 0x000f220000000800 */
[----:B-1----:R-:W-:Y:S01]  /*158a0*/  FADD.FTZ R14, R74, R14 ;  /* 0x0000000e4a0e7221 */ /* 0x002fe20000010000 */
[----:B------:R-:W-:-:S06]  /*158b0*/  FADD.FTZ R75, R119, R75 ;  /* 0x0000004b774b7221 */ /* 0x000fcc0000010000 */
[----:B------:R-:W1:Y:S08]  /*158c0*/  MUFU.EX2 R92, R92 ;  /* 0x0000005c005c7308 */ /* 0x000e700000000800 */
[----:B------:R-:W1:Y:S01]  /*158d0*/  MUFU.EX2 R122, R122 ;  /* 0x0000007a007a7308 */ /* 0x000e620000000800 */
[----:B0-----:R-:W-:Y:S01]  /*158e0*/  FADD.FTZ R14, R96, R14 ;  /* 0x0000000e600e7221 */ /* 0x001fe20000010000 */
[----:B---3--:R-:W-:-:S06]  /*158f0*/  FADD.FTZ R75, R120, R75 ;  /* 0x0000004b784b7221 */ /* 0x008fcc0000010000 */
[----:B------:R-:W0:Y:S01]  /*15900*/  MUFU.EX2 R140, R140 ;  /* 0x0000008c008c7308 */ /* 0x000e220000000800 */
[----:B--2---:R-:W-:Y:S01]  /*15910*/  FADD.FTZ R14, R73, R14 ;  /* 0x0000000e490e7221 */ /* 0x004fe20000010000 */
[----:B----4-:R-:W-:-:S06]  /*15920*/  FADD.FTZ R75, R121, R75 ;  /* 0x0000004b794b7221 */ /* 0x010fcc0000010000 */
[----:B------:R-:W2:Y:S08]  /*15930*/  MUFU.EX2 R95, R95 ;  /* 0x0000005f005f7308 */ /* 0x000eb00000000800 */
[----:B------:R-:W3:Y:S01]  /*15940*/  MUFU.EX2 R145, R145 ;  /* 0x0000009100917308 */ /* 0x000ee20000000800 */
[----:B-1----:R-:W-:Y:S01]  /*15950*/  FADD.FTZ R14, R92, R14 ;  /* 0x0000000e5c0e7221 */ /* 0x002fe20000010000 */
[----:B------:R-:W-:-:S06]  /*15960*/  FADD.FTZ R75, R122, R75 ;  /* 0x0000004b7a4b7221 */ /* 0x000fcc0000010000 */
[----:B------:R-:W1:Y:S08]  /*15970*/  MUFU.EX2 R85, R82 ;  /* 0x0000005200557308 */ /* 0x000e700000000800 */
[----:B------:R-:W4:Y:S01]  /*15980*/  MUFU.EX2 R143, R143 ;  /* 0x0000008f008f7308 */ /* 0x000f220000000800 */
[----:B------:R-:W-:Y:S01]  /*15990*/  FADD.FTZ R14, R84, R14 ;  /* 0x0000000e540e7221 */ /* 0x000fe20000010000 */
[----:B0-----:R-:W-:-:S06]  /*159a0*/  FADD.FTZ R75, R140, R75 ;  /* 0x0000004b8c4b7221 */ /* 0x001fcc0000010000 */
[----:B------:R-:W0:Y:S08]  /*159b0*/  MUFU.EX2 R88, R88 ;  /* 0x0000005800587308 */ /* 0x000e300000000800 */
[----:B------:R-:W0:Y:S01]  /*159c0*/  MUFU.EX2 R142, R142 ;  /* 0x0000008e008e7308 */ /* 0x000e220000000800 */
[----:B--2---:R-:W-:Y:S01]  /*159d0*/  FADD.FTZ R14, R95, R14 ;  /* 0x0000000e5f0e7221 */ /* 0x004fe20000010000 */
[----:B---3--:R-:W-:-:S06]  /*159e0*/  FADD.FTZ R75, R145, R75 ;  /* 0x0000004b914b7221 */ /* 0x008fcc0000010000 */
[----:B------:R-:W2:Y:S08]  /*159f0*/  MUFU.EX2 R101, R101 ;  /* 0x0000006500657308 */ /* 0x000eb00000000800 */
[----:B------:R-:W3:Y:S01]  /*15a00*/  MUFU.EX2 R141, R141 ;  /* 0x0000008d008d7308 */ /* 0x000ee20000000800 */
[----:B-1----:R-:W-:Y:S01]  /*15a10*/  FADD.FTZ R14, R85, R14 ;  /* 0x0000000e550e7221 */ /* 0x002fe20000010000 */
[----:B----4-:R-:W-:-:S06]  /*15a20*/  FADD.FTZ R75, R143, R75 ;  /* 0x0000004b8f4b7221 */ /* 0x010fcc0000010000 */
[----:B------:R-:W1:Y:S01]  /*15a30*/  MUFU.EX2 R93, R93 ;  /* 0x0000005d005d7308 */ /* 0x000e620000000800 */
[----:B------:R-:W-:-:S07]  /*15a40*/  F2FP.F16.F32.PACK_AB R80, R80, R76 ;  /* 0x0000004c5050723e */ /* 0x000fce00000000ff */
[----:B------:R-:W4:Y:S01]  /*15a50*/  MUFU.EX2 R146, R146 ;  /* 0x0000009200927308 */ /* 0x000f220000000800 */
[----:B------:R-:W-:Y:S01]  /*15a60*/  F2FP.F16.F32.PACK_AB R76, R74, R97 ;  /* 0x000000614a4c723e */ /* 0x000fe200000000ff */
[----:B0-----:R-:W-:Y:S01]  /*15a70*/  FADD.FTZ R14, R88, R14 ;  /* 0x0000000e580e7221 */ /* 0x001fe20000010000 */
[----:B------:R-:W-:-:S05]  /*15a80*/  FADD.FTZ R74, R142, R75 ;  /* 0x0000004b8e4a7221 */ /* 0x000fca0000010000 */
[----:B------:R-:W0:Y:S01]  /*15a90*/  MUFU.EX2 R91, R147 ;  /* 0x00000093005b7308 */ /* 0x000e220000000800 */
[----:B------:R-:W-:Y:S01]  /*15aa0*/  F2FP.F16.F32.PACK_AB R78, R73, R96 ;  /* 0x00000060494e723e */ /* 0x000fe200000000ff */
[----:B--2---:R-:W-:Y:S01]  /*15ab0*/  FADD.FTZ R14, R101, R14 ;  /* 0x0000000e650e7221 */ /* 0x004fe20000010000 */
[----:B---3--:R-:W-:-:S05]  /*15ac0*/  FADD.FTZ R73, R141, R74 ;  /* 0x0000004a8d497221 */ /* 0x008fca0000010000 */
[----:B------:R-:W2:Y:S01]  /*15ad0*/  MUFU.EX2 R148, R148 ;  /* 0x0000009400947308 */ /* 0x000ea20000000800 */
[----:B-1----:R-:W-:Y:S01]  /*15ae0*/  FADD.FTZ R75, R93, R14 ;  /* 0x0000000e5d4b7221 */ /* 0x002fe20000010000 */
[----:B----4-:R-:W-:-:S06]  /*15af0*/  FADD.FTZ R14, R146, R73 ;  /* 0x00000049920e7221 */ /* 0x010fcc0000010000 */
[----:B------:R-:W1:Y:S01]  /*15b00*/  MUFU.EX2 R149, R149 ;  /* 0x0000009500957308 */ /* 0x000e620000000800 */
[----:B0-----:R-:W-:-:S07]  /*15b10*/  FADD.FTZ R73, R91, R14 ;  /* 0x0000000e5b497221 */ /* 0x001fce0000010000 */
[----:B------:R-:W0:Y:S08]  /*15b20*/  MUFU.EX2 R100, R100 ;  /* 0x0000006400647308 */ /* 0x000e300000000800 */
[----:B------:R-:W3:Y:S01]  /*15b30*/  MUFU.EX2 R150, R150 ;  /* 0x0000009600967308 */ /* 0x000ee20000000800 */
[----:B--2---:R-:W-:-:S07]  /*15b40*/  FADD.FTZ R14, R148, R73 ;  /* 0x00000049940e7221 */ /* 0x004fce0000010000 */
[----:B------:R-:W2:Y:S01]  /*15b50*/  MUFU.EX2 R94, R94 ;  /* 0x0000005e005e7308 */ /* 0x000ea20000000800 */
[----:B-1----:R-:W-:-:S07]  /*15b60*/  FADD.FTZ R73, R149, R14 ;  /* 0x0000000e95497221 */ /* 0x002fce0000010000 */
[----:B------:R-:W1:Y:S01]  /*15b70*/  MUFU.EX2 R99, R99 ;  /* 0x0000006300637308 */ /* 0x000e620000000800 */
[----:B0-----:R-:W-:-:S07]  /*15b80*/  FADD.FTZ R75, R100, R75 ;  /* 0x0000004b644b7221 */ /* 0x001fce0000010000 */
[----:B------:R-:W0:Y:S08]  /*15b90*/  MUFU.EX2 R86, R90 ;  /* 0x0000005a00567308 */ /* 0x000e300000000800 */
[----:B------:R-:W-:Y:S08]  /*15ba0*/  MUFU.EX2 R151, R151 ;  /* 0x0000009700977308 */ /* 0x000ff00000000800 */
[----:B------:R-:W4:Y:S01]  /*15bb0*/  MUFU.EX2 R152, R152 ;  /* 0x0000009800987308 */ /* 0x000f220000000800 */
[----:B---3--:R-:W-:Y:S01]  /*15bc0*/  FADD.FTZ R14, R150, R73 ;  /* 0x00000049960e7221 */ /* 0x008fe20000010000 */
[----:B--2---:R-:W-:Y:S01]  /*15bd0*/  FADD.FTZ R74, R94, R75 ;  /* 0x0000004b5e4a7221 */ /* 0x004fe20000010000 */
[----:B------:R-:W2:Y:S05]  /*15be0*/  LDL R73, [R1+0x30] ;  /* 0x0000300001497983 */ /* 0x000eaa0000100800 */
[----:B------:R-:W3:Y:S01]  /*15bf0*/  MUFU.EX2 R98, R98 ;  /* 0x0000006200627308 */ /* 0x000ee20000000800 */
[----:B-1----:R-:W-:-:S04]  /*15c00*/  FADD.FTZ R75, R99, R74 ;  /* 0x0000004a634b7221 */ /* 0x002fc80000010000 */
[----:B0-----:R-:W-:Y:S01]  /*15c10*/  FADD.FTZ R75, R86, R75 ;  /* 0x0000004b564b7221 */ /* 0x001fe20000010000 */
[----:B----4-:R-:W-:Y:S01]  /*15c20*/  F2FP.F16.F32.PACK_AB R87, R152, R151 ;  /* 0x000000979857723e */ /* 0x010fe200000000ff */
[----:B------:R-:W-:-:S04]  /*15c30*/  FADD.FTZ R151, R151, R14 ;  /* 0x0000000e97977221 */ /* 0x000fc80000010000 */
[----:B------:R-:W-:Y:S01]  /*15c40*/  FADD.FTZ R14, R152, R151 ;  /* 0x00000097980e7221 */ /* 0x000fe20000010000 */
[----:B---3--:R-:W-:-:S05]  /*15c50*/  FADD.FTZ R74, R98, R75 ;  /* 0x0000004b624a7221 */ /* 0x008fca0000010000 */
[----:B------:R-:W-:Y:S04]  /*15c60*/  STL [R1+0x18], R74 ;  /* 0x0000184a01007387 */ /* 0x000fe80000100800 */
[----:B------:R-:W-:Y:S04]  /*15c70*/  STL [R1+0x38], R14 ;  /* 0x0000380e01007387 */ /* 0x000fe80000100800 */
[----:B------:R0:W5:Y:S01]  /*15c80*/  LDL R152, [R1+0x3c] ;  /* 0x00003c0001987983 */ /* 0x0001620000100800 */
[----:B------:R-:W-:Y:S02]  /*15c90*/  F2FP.F16.F32.PACK_AB R136, R135, R136 ;  /* 0x000000888788723e */ /* 0x000fe400000000ff */
[----:B------:R-:W-:-:S02]  /*15ca0*/  F2FP.F16.F32.PACK_AB R138, R133, R134 ;  /* 0x00000086858a723e */ /* 0x000fc400000000ff */
[----:B------:R-:W-:Y:S02]  /*15cb0*/  F2FP.F16.F32.PACK_AB R139, R102, R79 ;  /* 0x0000004f668b723e */ /* 0x000fe400000000ff */
[----:B------:R-:W-:Y:S02]  /*15cc0*/  F2FP.F16.F32.PACK_AB R132, R131, R132 ;  /* 0x000000848384723e */ /* 0x000fe400000000ff */
        /* <DEDUP_REMOVED lines=8> */
[----:B------:R-:W-:Y:S02]  /*15d50*/  F2FP.F16.F32.PACK_AB R82, R77, R89 ;  /* 0x000000594d52723e */ /* 0x000fe400000000ff */
[----:B------:R-:W-:Y:S01]  /*15d60*/  F2FP.F16.F32.PACK_AB R83, R118, R83 ;  /* 0x000000537653723e */ /* 0x000fe200000000ff */
[----:B------:R-:W-:Y:S01]  /*15d70*/  STSM.16.M88.4 [R17+0x25b00], R136 ;  /* 0x025b008811007844 */ /* 0x000fe20000000200 */
[----:B------:R-:W-:-:S03]  /*15d80*/  F2FP.F16.F32.PACK_AB R77, R120, R119 ;  /* 0x00000077784d723e */ /* 0x000fc600000000ff */
[----:B------:R-:W-:Y:S01]  /*15d90*/  STSM.16.M88.4 [R17+0x27300], R132 ;  /* 0x0273008411007844 */ /* 0x000fe20000000200 */
[----:B------:R-:W-:-:S03]  /*15da0*/  F2FP.F16.F32.PACK_AB R79, R122, R121 ;  /* 0x000000797a4f723e */ /* 0x000fc600000000ff */
[----:B------:R-:W-:Y:S01]  /*15db0*/  STSM.16.M88.4 [R17+0x28b00], R128 ;  /* 0x028b008011007844 */ /* 0x000fe20000000200 */
[----:B------:R-:W-:-:S03]  /*15dc0*/  F2FP.F16.F32.PACK_AB R88, R101, R88 ;  /* 0x000000586558723e */ /* 0x000fc600000000ff */
[----:B------:R1:W-:Y:S01]  /*15dd0*/  STSM.16.M88.4 [R17+0x2a300], R80 ;  /* 0x02a3005011007844 */ /* 0x0003e20000000200 */
[----:B------:R-:W-:Y:S02]  /*15de0*/  F2FP.F16.F32.PACK_AB R89, R146, R141 ;  /* 0x0000008d9259723e */ /* 0x000fe400000000ff */
[----:B------:R-:W-:Y:S02]  /*15df0*/  F2FP.F16.F32.PACK_AB R90, R100, R93 ;  /* 0x0000005d645a723e */ /* 0x000fe400000000ff */
[----:B------:R-:W-:Y:S02]  /*15e00*/  F2FP.F16.F32.PACK_AB R91, R148, R91 ;  /* 0x0000005b945b723e */ /* 0x000fe400000000ff */
[----:B------:R-:W-:Y:S01]  /*15e10*/  F2FP.F16.F32.PACK_AB R86, R98, R86 ;  /* 0x000000566256723e */ /* 0x000fe200000000ff */
[----:B------:R0:W-:Y:S01]  /*15e20*/  STSM.16.M88.4 [R17+0x2bb00], R76 ;  /* 0x02bb004c11007844 */ /* 0x0001e20000000200 */
[----:B-1----:R-:W-:Y:S02]  /*15e30*/  F2FP.F16.F32.PACK_AB R80, R84, R92 ;  /* 0x0000005c5450723e */ /* 0x002fe400000000ff */
[----:B------:R-:W-:-:S02]  /*15e40*/  F2FP.F16.F32.PACK_AB R81, R145, R140 ;  /* 0x0000008c9151723e */ /* 0x000fc400000000ff */
[----:B------:R-:W-:Y:S02]  /*15e50*/  F2FP.F16.F32.PACK_AB R82, R85, R95 ;  /* 0x0000005f5552723e */ /* 0x000fe400000000ff */
[----:B------:R-:W-:Y:S02]  /*15e60*/  F2FP.F16.F32.PACK_AB R83, R142, R143 ;  /* 0x0000008f8e53723e */ /* 0x000fe400000000ff */
[----:B------:R-:W-:Y:S02]  /*15e70*/  F2FP.F16.F32.PACK_AB R84, R99, R94 ;  /* 0x0000005e6354723e */ /* 0x000fe400000000ff */
[----:B------:R-:W-:Y:S01]  /*15e80*/  F2FP.F16.F32.PACK_AB R85, R150, R149 ;  /* 0x000000959655723e */ /* 0x000fe200000000ff */
[----:B------:R0:W-:Y:S04]  /*15e90*/  STSM.16.M88.4 [R17+0x2d300], R80 ;  /* 0x02d3005011007844 */ /* 0x0001e80000000200 */
        /* <DEDUP_REMOVED lines=58> */
[----:B------:R-:W-:Y:S01]  /*16240*/  IMAD.MOV.U32 R15, RZ, RZ, R20 ;  /* 0x000000ffff0f7224 */ /* 0x000fe200078e0014 */
[C---:B--2---:R-:W-:Y:S01]  /*16250*/  ISETP.GT.AND P2, PT, R0.reuse, R73, PT ;  /* 0x000000490000720c */ /* 0x044fe20003f44270 */
[----:B------:R-:W-:Y:S01]  /*16260*/  VIADD R0, R0, 0xffffffff ;  /* 0xffffffff00007836 */ /* 0x000fe20000000000 */
[----:B-1----:R-:W-:-:S11]  /*16270*/  NOP ;  /* 0x0000000000007918 */ /* 0x002fd60000000000 */
[----:B0-----:R-:W-:Y:S05]  /*16280*/  @P2 BRA `(.L_x_2454) ;  /* 0xffffffa000f82947 */ /* 0x001fea000383ffff */
[----:B------:R0:W-:Y:S02]  /*16290*/  STL [R1+0x14], R0 ;  /* 0x0000140001007387 */ /* 0x0001e40000100800 */
.L_x_2443:
[----:B------:R-:W2:Y:S04]  /*162a0*/  LDL R14, [R1+0x8c] ;  /* 0x00008c00010e7983 */ /* 0x000ea80000100800 */
[----:B0-----:R-:W2:Y:S02]  /*162b0*/  LDL R0, [R1+0x14] ;  /* 0x0000140001007983 */ /* 0x001ea40000100800 */
[----:B--2---:R-:W-:-:S13]  /*162c0*/  ISETP.GE.AND P2, PT, R0, R14, PT ;  /* 0x0000000e0000720c */ /* 0x004fda0003f46270 */
[----:B------:R-:W-:Y:S05]  /*162d0*/  @!P2 BRA `(.L_x_2455) ;  /* 0x00000050007ca947 */ /* 0x000fea0003800000 */
[----:B------:R0:W5:Y:S01]  /*162e0*/  LDL.LU R145, [R1+0x3c] ;  /* 0x00003c0001917983 */ /* 0x0001620000300800 */
[----:B------:R-:W-:Y:S02]  /*162f0*/  IMAD.MOV.U32 R15, RZ, RZ, R72 ;  /* 0x000000ffff0f7224 */ /* 0x000fe400078e0048 */
[----:B------:R-:W-:Y:S02]  /*16300*/  IMAD.MOV.U32 R0, RZ, RZ, R20 ;  /* 0x000000ffff007224 */ /* 0x000fe400078e0014 */
[----:B------:R-:W-:-:S07]  /*16310*/  IMAD.MOV.U32 R14, RZ, RZ, R19 ;  /* 0x000000ffff0e7224 */ /* 0x000fce00078e0013 */
.L_x_2466:
        /* <DEDUP_REMOVED lines=9> */
[----:B------:R-:W-:Y:S05]  /*163b0*/  @P2 BRA `(.L_x_2456) ;  /* 0x0000000000302947 */ /* 0x000fea0003800000 */
[----:B------:R-:W-:Y:S05]  /*163c0*/  @!P1 BRA `(.L_x_2457) ;  /* 0x0000000000049947 */ /* 0x000fea0003800000 */
[----:B------:R-:W-:Y:S01]  /*163d0*/  BPT.TRAP 0x1 ;  /* 0x000000040000795c */ /* 0x000fe20000300000 */
.L_x_2457:
[----:B------:R-:W-:Y:S01]  /*163e0*/  IMAD R20, R19, 0x8, R16 ;  /* 0x0000000813147824 */ /* 0x000fe200078e0210 */
[----:B-1----:R-:W-:-:S04]  /*163f0*/  SHF.L.U32 R21, R21, 0x1f, RZ ;  /* 0x0000001f15157819 */ /* 0x002fc800000006ff */
[----:B------:R1:W2:Y:S01]  /*16400*/  SYNCS.PHASECHK.TRANS64.TRYWAIT P3, [R20+URZ+0x31c30], R21 ;  /* 0x031c3015140075a7 */ /* 0x0002a2000806017f */
[----:B------:R-:W-:Y:S05]  /*16410*/  @!P1 BRA `(.L_x_2458) ;  /* 0x0000000000049947 */ /* 0x000fea0003800000 */
[----:B------:R-:W-:Y:S01]  /*16420*/  BPT.TRAP 0x1 ;  /* 0x000000040000795c */ /* 0x000fe20000300000 */
.L_x_2458:
[----:B------:R-:W-:Y:S04]  /*16430*/  BSSY B0, `(.L_x_2456) ;  /* 0x0000004000007945 */ /* 0x000fe80003800000 */
[----:B--2---:R-:W-:Y:S05]  /*16440*/  @P3 BRA `(.L_x_2459) ;  /* 0x0000000000083947 */ /* 0x004fea0003800000 */
[----:B------:R-:W2:Y:S02]  /*16450*/  SYNCS.PHASECHK.TRANS64.TRYWAIT P3, [R20+URZ+0x31c30], R21 ;  /* 0x031c3015140075a7 */ /* 0x000ea4000806017f */
[----:B--2---:R-:W-:Y:S05]  /*16460*/  @!P3 BRA `(.L_x_2460) ;  /* 0x0000011800f0b947 */ /* 0x004fea0003800000 */
.L_x_2459:
[----:B------:R-:W-:Y:S05]  /*16470*/  BSYNC B0 ;  /* 0x0000000000007941 */ /* 0x000fea0003800000 */
.L_x_2456:
[----:B-12---:R-:W2:Y:S01]  /*16480*/  LDL R20, [R1+0x70] ;  /* 0x0000700001147983 */ /* 0x006ea20000100800 */
[----:B------:R-:W1:Y:S01]  /*16490*/  S2R R72, SR_TID.X ;  /* 0x0000000000487919 */ /* 0x000e620000002100 */
[----:B------:R-:W-:Y:S01]  /*164a0*/  IMAD.MOV.U32 R73, RZ, RZ, -0x7fffffe0 ;  /* 0x80000020ff497424 */ /* 0x000fe200078e00ff */
[----:B------:R-:W-:Y:S05]  /*164b0*/  WARPSYNC.ALL ;  /* 0x0000000000007948 */ /* 0x000fea0003800000 */
[----:B------:R-:W-:Y:S01]  /*164c0*/  R2UR UR59, R73 ;  /* 0x00000000493b72ca */ /* 0x000fe200000e0000 */
[----:B------:R-:W-:Y:S01]  /*164d0*/  IMAD.MOV.U32 R149, RZ, RZ, -0x7fffffe0 ;  /* 0x80000020ff957424 */ /* 0x000fe200078e00ff */
[----:B-1----:R-:W-:-:S05]  /*164e0*/  SHF.R.U32.HI R72, RZ, 0x7, R72 ;  /* 0x00000007ff487819 */ /* 0x002fca0000011648 */
        /* <DEDUP_REMOVED lines=13> */
[----:B-1----:R-:W-:Y:S02]  /*165c0*/  MOV R76, UR7 ;  /* 0x00000007004c7c02 */ /* 0x002fe40008000f00 */
        /* <DEDUP_REMOVED lines=86> */
[----:B------:R-:W-:-:S05]  /*16b30*/  R2UR UR57, R9 ;  /* 0x00000000093972ca */ /* 0x000fca00000e0000 */
[----:B------:R-:W-:Y:S02]  /*16b40*/  MOV R157, UR58 ;  /* 0x0000003a009d7c02 */ /* 0x000fe40008000f00 */
[----:B------:R-:W-:Y:S01]  /*16b50*/  MOV R152, UR59 ;  /* 0x0000003b00987c02 */ /* 0x000fe20008000f00 */
[----:B------:R-:W-:Y:S01]  /*16b60*/  UMOV UR59, UR9 ;  /* 0x00000009003b7c82 */ /* 0x000fe20008000000 */
[----:B------:R-:W-:Y:S01]  /*16b70*/  UMOV UR58, UR8 ;  /* 0x00000008003a7c82 */ /* 0x000fe20008000000 */
        /* <DEDUP_REMOVED lines=53> */
[----:B-1----:R-:W-:Y:S02]  /*16ed0*/  MOV R17, UR61 ;  /* 0x0000003d00117c02 */ /* 0x002fe40008000f00 */
[----:B------:R-:W-:Y:S02]  /*16ee0*/  R2UR UR61, R73 ;  /* 0x00000000493d72ca */ /* 0x000fe400000e0000 */
[----:B--2---:R-:W-:Y:S01]  /*16ef0*/  MOV R16, UR60 ;  /* 0x0000003c00107c02 */ /* 0x004fe20008000f00 */
        /* <DEDUP_REMOVED lines=120> */
[----:B-1----:R-:W-:Y:S01]  /*17680*/  MOV R15, UR23 ;  /* 0x00000017000f7c02 */ /* 0x002fe20008000f00 */
[----:B------:R-:W-:Y:S01]  /*17690*/  UMOV UR23, UR21 ;  /* 0x0000001500177c82 */ /* 0x000fe20008000000 */
[----:B------:R-:W-:Y:S02]  /*176a0*/  R2UR UR21, R13 ;  /* 0x000000000d1572ca */ /* 0x000fe400000e0000 */
[----:B--2---:R-:W-:Y:S01]  /*176b0*/  MOV R14, UR22 ;  /* 0x00000016000e7c02 */ /* 0x004fe20008000f00 */
        /* <DEDUP_REMOVED lines=66> */
[----:B------:R-:W-:-:S05]  /*17ae0*/  IMAD.MOV.U32 R21, RZ, RZ, -0x7fffffe0 ;  /* 0x80000020ff157424 */ /* 0x000fca00078e00ff */
[----:B------:R-:W-:Y:S01]  /*17af0*/  R2UR UR27, R21 ;  /* 0x00000000151b72ca */ /* 0x000fe200000e0000 */
[----:B------:R-:W-:Y:S02]  /*17b00*/  WARPGROUP.DEPBAR.LE gsb0, 0x0 ;  /* 0x00008000000079c5 */ /* 0x000fe40000010000 */
[----:B------:R-:W-:-:S06]  /*17b10*/  WARPGROUP.ARRIVE ;  /* 0x00000000000079c5 */ /* 0x000fcc0000000000 */
[----:B------:R-:W-:Y:S04]  /*17b20*/  HGMMA.64x16x16.F32 R136, gdesc[UR56], R136, gsb0 ;  /* 0x00200000388879f0 */ /* 0x000fe80008000888 */
[----:B------:R-:W-:Y:S02]  /*17b30*/  MOV R150, UR27 ;  /* 0x0000001b00967c02 */ /* 0x000fe40008000f00 */
[----:B------:R-:W-:Y:S02]  /*17b40*/  MOV R149, UR26 ;  /* 0x0000001a00957c02 */ /* 0x000fe40008000f00 */
        /* <DEDUP_REMOVED lines=207> */
[----:B-1----:R-:W-:Y:S05]  /*18840*/  @P2 BRA `(.L_x_2461) ;  /* 0x0000000000302947 */ /* 0x002fea0003800000 */
[----:B------:R-:W-:Y:S05]  /*18850*/  @!P1 BRA `(.L_x_2462) ;  /* 0x0000000000049947 */ /* 0x000fea0003800000 */
[----:B------:R-:W-:Y:S01]  /*18860*/  BPT.TRAP 0x1 ;  /* 0x000000040000795c */ /* 0x000fe20000300000 */
.L_x_2462:
[----:B------:R-:W-:Y:S01]  /*18870*/  SHF.L.U32 R20, R145, 0x1f, RZ ;  /* 0x0000001f91147819 */ /* 0x000fe200000006ff */
[----:B-----5:R-:W-:-:S04]  /*18880*/  IMAD R21, R14, 0x8, R16 ;  /* 0x000000080e157824 */ /* 0x020fc800078e0210 */
[----:B------:R1:W2:Y:S01]  /*18890*/  SYNCS.PHASECHK.TRANS64.TRYWAIT P2, [R21+URZ+0x31c50], R20 ;  /* 0x031c5014150075a7 */ /* 0x0002a2000804017f */
[----:B------:R-:W-:Y:S05]  /*188a0*/  @!P1 BRA `(.L_x_2463) ;  /* 0x0000000000049947 */ /* 0x000fea0003800000 */
[----:B------:R-:W-:Y:S01]  /*188b0*/  BPT.TRAP 0x1 ;  /* 0x000000040000795c */ /* 0x000fe20000300000 */
.L_x_2463:
[----:B------:R-:W-:Y:S04]  /*188c0*/  BSSY B0, `(.L_x_2461) ;  /* 0x0000004000007945 */ /* 0x000fe80003800000 */
[----:B--2---:R-:W-:Y:S05]  /*188d0*/  @P2 BRA `(.L_x_2464) ;  /* 0x0000000000082947 */ /* 0x004fea0003800000 */
[----:B------:R-:W2:Y:S02]  /*188e0*/  SYNCS.PHASECHK.TRANS64.TRYWAIT P2, [R21+URZ+0x31c50], R20 ;  /* 0x031c5014150075a7 */ /* 0x000ea4000804017f */
[----:B--2---:R-:W-:Y:S05]  /*188f0*/  @!P2 BRA `(.L_x_2465) ;  /* 0x000000f400e0a947 */ /* 0x004fea0003800000 */
.L_x_2464:
[----:B------:R-:W-:Y:S05]  /*18900*/  BSYNC B0 ;  /* 0x0000000000007941 */ /* 0x000fea0003800000 */
.L_x_2461:
        /* <DEDUP_REMOVED lines=8> */
[----:B------:R-:W-:Y:S01]  /*18990*/  STL [R1+0xf0], R3 ;  /* 0x0000f00301007387 */ /* 0x000fe20000100800 */
[----:B------:R-:W-:Y:S01]  /*189a0*/  FMUL.FTZ R137, R120, UR61 ;  /* 0x0000003d78897c20 */ /* 0x000fe20008410000 */
[----:B------:R-:W-:Y:S01]  /*189b0*/  FMUL.FTZ R136, R121, UR61 ;  /* 0x0000003d79887c20 */ /* 0x000fe20008410000 */
[----:B------:R-:W-:Y:S01]  /*189c0*/  FMUL.FTZ R129, R124, UR61 ;  /* 0x0000003d7c817c20 */ /* 0x000fe20008410000 */
[----:B------:R3:W-:Y:S01]  /*189d0*/  STL [R1+0xec], R2 ;  /* 0x0000ec0201007387 */ /* 0x0007e20000100800 */
[----:B------:R-:W-:Y:S01]  /*189e0*/  FMUL.FTZ R128, R125, UR61 ;  /* 0x0000003d7d807c20 */ /* 0x000fe20008410000 */
[----:B------:R-:W4:Y:S01]  /*189f0*/  MUFU.TANH R155, R155 ;  /* 0x0000009b009b7308 */ /* 0x000f220000002400 */
        /* <DEDUP_REMOVED lines=8> */
[----:B-12---:R-:W-:Y:S01]  /*18a80*/  FMNMX.FTZ R20, R156, R0, !PT ;  /* 0x000000009c147209 */ /* 0x006fe20007810000 */
[----:B------:R-:W-:Y:S01]  /*18a90*/  FMUL.FTZ R109, R109, UR61 ;  /* 0x0000003d6d6d7c20 */ /* 0x000fe20008410000 */
[----:B------:R-:W-:Y:S01]  /*18aa0*/  FMUL.FTZ R96, R96, UR61 ;  /* 0x0000003d60607c20 */ /* 0x000fe20008410000 */
[----:B------:R-:W-:Y:S01]  /*18ab0*/  FMUL.FTZ R97, R97, UR61 ;  /* 0x0000003d61617c20 */ /* 0x000fe20008410000 */
[----:B------:R-:W-:Y:S01]  /*18ac0*/  FMUL.FTZ R117, R100, UR61 ;  /* 0x0000003d64757c20 */ /* 0x000fe20008410000 */
[----:B------:R-:W-:Y:S01]  /*18ad0*/  FMUL.FTZ R101, R101, UR61 ;  /* 0x0000003d65657c20 */ /* 0x000fe20008410000 */
[----:B------:R-:W-:Y:S01]  /*18ae0*/  FMUL.FTZ R88, R88, UR61 ;  /* 0x0000003d58587c20 */ /* 0x000fe20008410000 */
[----:B------:R-:W1:Y:S01]  /*18af0*/  MUFU.TANH R145, R145 ;  /* 0x0000009100917308 */ /* 0x000e620000002400 */
[----:B----4-:R-:W-:Y:S01]  /*18b00*/  FMNMX.FTZ R20, R155, R20, !PT ;  /* 0x000000149b147209 */ /* 0x010fe20007810000 */
        /* <DEDUP_REMOVED lines=13> */
[----:B------:R-:W-:Y:S05]  /*18be0*/  WARPSYNC.ALL ;  /* 0x0000000000007948 */ /* 0x000fea0003800000 */
[----:B---3--:R0:W3:Y:S01]  /*18bf0*/  MUFU.TANH R2, R138 ;  /* 0x0000008a00027308 */ /* 0x0080e20000002400 */
[----:B-1----:R-:W-:Y:S01]  /*18c00*/  FMNMX.FTZ R20, R145, R20, !PT ;  /* 0x0000001491147209 */ /* 0x002fe20007810000 */
[----:B------:R-:W-:Y:S01]  /*18c10*/  FMUL.FTZ R134, R134, UR61 ;  /* 0x0000003d86867c20 */ /* 0x000fe20008410000 */
[----:B------:R-:W-:Y:S01]  /*18c20*/  FMUL.FTZ R139, R139, UR61 ;  /* 0x0000003d8b8b7c20 */ /* 0x000fe20008410000 */
[----:B------:R-:W-:Y:S01]  /*18c30*/  ULDC UR4, c[0x0][0x988] ;  /* 0x0002620000047ab9 */ /* 0x000fe20000000800 */
[----:B--2---:R-:W-:Y:S01]  /*18c40*/  FMNMX.FTZ R20, R141, R20, !PT ;  /* 0x000000148d147209 */ /* 0x004fe20007810000 */
[----:B------:R-:W-:Y:S01]  /*18c50*/  FMUL.FTZ R126, R126, UR61 ;  /* 0x0000003d7e7e7c20 */ /* 0x000fe20008410000 */
[----:B------:R-:W-:Y:S01]  /*18c60*/  FMUL.FTZ R123, R123, UR61 ;  /* 0x0000003d7b7b7c20 */ /* 0x000fe20008410000 */
[----:B------:R-:W1:Y:S01]  /*18c70*/  MUFU.TANH R140, R140 ;  /* 0x0000008c008c7308 */ /* 0x000e620000002400 */
[----:B0-----:R-:W-:Y:S01]  /*18c80*/  FMUL.FTZ R138, R132, UR61 ;  /* 0x0000003d848a7c20 */ /* 0x001fe20008410000 */
[----:B------:R-:W-:Y:S01]  /*18c90*/  FMUL.FTZ R132, R133, UR61 ;  /* 0x0000003d85847c20 */ /* 0x000fe20008410000 */
[----:B------:R-:W-:Y:S01]  /*18ca0*/  FMUL.FTZ R114, R114, UR61 ;  /* 0x0000003d72727c20 */ /* 0x000fe20008410000 */
[----:B------:R-:W-:Y:S01]  /*18cb0*/  FMUL.FTZ R157, R115, UR61 ;  /* 0x0000003d739d7c20 */ /* 0x000fe20008410000 */
[----:B------:R-:W-:Y:S01]  /*18cc0*/  FMUL.FTZ R143, R143, UR61 ;  /* 0x0000003d8f8f7c20 */ /* 0x000fe20008410000 */
[----:B------:R-:W-:Y:S01]  /*18cd0*/  FMUL.FTZ R122, R122, UR61 ;  /* 0x0000003d7a7a7c20 */ /* 0x000fe20008410000 */
[----:B------:R-:W-:Y:S01]  /*18ce0*/  FMUL.FTZ R131, R131, UR61 ;  /* 0x0000003d83837c20 */ /* 0x000fe20008410000 */
[----:B------:R-:W0:Y:S01]  /*18cf0*/  MUFU.TANH R138, R138 ;  /* 0x0000008a008a7308 */ /* 0x000e220000002400 */
[----:B---3--:R-:W-:Y:S01]  /*18d00*/  STL [R1+0x40], R2 ;  /* 0x0000400201007387 */ /* 0x008fe20000100800 */
[----:B------:R-:W-:Y:S01]  /*18d10*/  FMUL.FTZ R142, R142, UR61 ;  /* 0x0000003d8e8e7c20 */ /* 0x000fe20008410000 */
[----:B------:R-:W-:Y:S01]  /*18d20*/  FMUL.FTZ R130, R130, UR61 ;  /* 0x0000003d82827c20 */ /* 0x000fe20008410000 */
[----:B------:R-:W-:Y:S01]  /*18d30*/  FMUL.FTZ R135, R135, UR61 ;  /* 0x0000003d87877c20 */ /* 0x000fe20008410000 */
[----:B------:R-:W-:-:S03]  /*18d40*/  FMUL.FTZ R127, R127, UR61 ;  /* 0x0000003d7f7f7c20 */ /* 0x000fc60008410000 */
        /* <DEDUP_REMOVED lines=60> */
[----:B------:R2:W-:Y:S01]  /*19110*/  MUFU.TANH R3, R139 ;  /* 0x0000008b00037308 */ /* 0x0005e20000002400 */
[----:B-1----:R-:W-:-:S05]  /*19120*/  FMNMX.FTZ R20, R147, R20, !PT ;  /* 0x0000001493147209 */ /* 0x002fca0007810000 */
[----:B------:R-:W1:Y:S02]  /*19130*/  SHFL.BFLY PT, R21, R20, 0x2, 0x1f ;  /* 0x0c401f0014157f89 */ /* 0x000e6400000e0000 */
[----:B------:R-:W-:Y:S01]  /*19140*/  MUFU.TANH R93, R126 ;  /* 0x0000007e005d7308 */ /* 0x000fe20000002400 */
[----:B--2---:R-:W-:Y:S01]  /*19150*/  FMUL.FTZ R139, R118, UR61 ;  /* 0x0000003d768b7c20 */ /* 0x004fe20008410000 */
[----:B0-----:R-:W-:-:S06]  /*19160*/  IMAD.MOV.U32 R118, RZ, RZ, R152 ;  /* 0x000000ffff767224 */ /* 0x001fcc00078e0098 */
[----:B------:R-:W-:Y:S08]  /*19170*/  MUFU.TANH R81, R123 ;  /* 0x0000007b00517308 */ /* 0x000ff00000002400 */
[----:B------:R-:W-:Y:S01]  /*19180*/  MUFU.TANH R100, R114 ;  /* 0x0000007200647308 */ /* 0x000fe20000002400 */
[----:B-1----:R-:W-:-:S07]  /*19190*/  FMNMX.FTZ R20, R20, R21, !PT ;  /* 0x0000001514147209 */ /* 0x002fce0007810000 */
[----:B------:R-:W0:Y:S01]  /*191a0*/  MUFU.TANH R133, R143 ;  /* 0x0000008f00857308 */ /* 0x000e220000002400 */
[----:B------:R-:W1:Y:S07]  /*191b0*/  SHFL.BFLY PT, R21, R20, 0x1, 0x1f ;  /* 0x0c201f0014157f89 */ /* 0x000e6e00000e0000 */
[----:B------:R0:W-:Y:S08]  /*191c0*/  MUFU.TANH R84, R122 ;  /* 0x0000007a00547308 */ /* 0x0001f00000002400 */
[----:B------:R-:W-:Y:S01]  /*191d0*/  MUFU.TANH R143, R131 ;  /* 0x00000083008f7308 */ /* 0x000fe20000002400 */
[----:B0-----:R-:W-:-:S07]  /*191e0*/  IMAD.MOV.U32 R122, RZ, RZ, R133 ;  /* 0x000000ffff7a7224 */ /* 0x001fce00078e0085 */
[----:B------:R-:W-:Y:S01]  /*191f0*/  MUFU.TANH R2, R142 ;  /* 0x0000008e00027308 */ /* 0x000fe20000002400 */
[----:B-1----:R-:W-:Y:S01]  /*19200*/  FMNMX.FTZ R20, R20, R21, !PT ;  /* 0x0000001514147209 */ /* 0x002fe20007810000 */
[----:B------:R-:W-:-:S04]  /*19210*/  IMAD.U32 R21, RZ, RZ, UR4 ;  /* 0x00000004ff157e24 */ /* 0x000fc8000f8e00ff */
[CC--:B------:R-:W-:Y:S01]  /*19220*/  FMUL.FTZ R152, R20.reuse, R21.reuse ;  /* 0x0000001514987220 */ /* 0x0c0fe20000410000 */
[----:B------:R-:W-:Y:S01]  /*19230*/  FADD.FTZ R0, -R20, R0 ;  /* 0x0000000014007221 */ /* 0x000fe20000010100 */
[----:B------:R0:W-:Y:S02]  /*19240*/  MUFU.TANH R142, R130 ;  /* 0x00000082008e7308 */ /* 0x0001e40000002400 */
[-CC-:B------:R-:W-:Y:S01]  /*19250*/  FFMA.FTZ R126, R113, R21.reuse, -R152.reuse ;  /* 0x00000015717e7223 */ /* 0x180fe20000010898 */
[-C--:B------:R-:W-:Y:S01]  /*19260*/  FMUL.FTZ R0, R0, R21.reuse ;  /* 0x0000001500007220 */ /* 0x080fe20000410000 */
[----:B------:R-:W2:Y:S01]  /*19270*/  LDL.LU R113, [R1+0x18] ;  /* 0x0000180001717983 */ /* 0x000ea20000300800 */
[-CC-:B------:R-:W-:Y:S01]  /*19280*/  FFMA.FTZ R114, R156, R21.reuse, -R152.reuse ;  /* 0x000000159c727223 */ /* 0x180fe20000010898 */
[-CC-:B------:R-:W-:Y:S01]  /*19290*/  FFMA.FTZ R115, R155, R21.reuse, -R152.reuse ;  /* 0x000000159b737223 */ /* 0x180fe20000010898 */
[-CC-:B------:R-:W-:Y:S01]  /*192a0*/  FFMA.FTZ R77, R104, R21.reuse, -R152.reuse ;  /* 0x00000015684d7223 */ /* 0x180fe20000010898 */
[----:B------:R-:W3:Y:S01]  /*192b0*/  LDL.LU R123, [R1+0x40] ;  /* 0x00004000017b7983 */ /* 0x000ee20000300800 */
[----:B------:R-:W-:Y:S01]  /*192c0*/  MUFU.EX2 R0, R0 ;  /* 0x0000000000007308 */ /* 0x000fe20000000800 */
[-CC-:B------:R-:W-:Y:S01]  /*192d0*/  FFMA.FTZ R72, R146, R21.reuse, -R152.reuse ;  /* 0x0000001592487223 */ /* 0x180fe20000010898 */
[-CC-:B------:R-:W-:Y:S01]  /*192e0*/  FFMA.FTZ R145, R145, R21.reuse, -R152.reuse ;  /* 0x0000001591917223 */ /* 0x180fe20000010898 */
[-CC-:B------:R-:W-:Y:S01]  /*192f0*/  FFMA.FTZ R76, R97, R21.reuse, -R152.reuse ;  /* 0x00000015614c7223 */ /* 0x180fe20000010898 */
[-CC-:B------:R-:W-:Y:S01]  /*19300*/  FFMA.FTZ R73, R101, R21.reuse, -R152.reuse ;  /* 0x0000001565497223 */ /* 0x180fe20000010898 */
[----:B0-----:R-:W-:-:S03]  /*19310*/  FFMA.FTZ R130, R136, R21, -R152 ;  /* 0x0000001588827223 */ /* 0x001fc60000010898 */
[----:B------:R0:W1:Y:S01]  /*19320*/  MUFU.TANH R80, R135 ;  /* 0x0000008700507308 */ /* 0x0000620000002400 */
[-CC-:B------:R-:W-:Y:S01]  /*19330*/  FFMA.FTZ R85, R121, R21.reuse, -R152.reuse ;  /* 0x0000001579557223 */ /* 0x180fe20000010898 */
[-CC-:B------:R-:W-:Y:S01]  /*19340*/  FFMA.FTZ R131, R137, R21.reuse, -R152.reuse ;  /* 0x0000001589837223 */ /* 0x180fe20000010898 */
[-CC-:B------:R-:W-:Y:S01]  /*19350*/  FFMA.FTZ R133, R138, R21.reuse, -R152.reuse ;  /* 0x000000158a857223 */ /* 0x180fe20000010898 */
[-C--:B------:R-:W-:Y:S01]  /*19360*/  FFMA.FTZ R134, R140, R21.reuse, -R152 ;  /* 0x000000158c867223 */ /* 0x080fe20000010898 */
[----:B------:R-:W-:Y:S02]  /*19370*/  IMAD.MOV.U32 R155, RZ, RZ, R100 ;  /* 0x000000ffff9b7224 */ /* 0x000fe400078e0064 */
[----:B------:R-:W-:Y:S01]  /*19380*/  FMUL.FTZ R82, R82, UR61 ;  /* 0x0000003d52527c20 */ /* 0x000fe20008410000 */
[----:B------:R-:W-:Y:S01]  /*19390*/  FMUL.FTZ R83, R83, UR61 ;  /* 0x0000003d53537c20 */ /* 0x000fe20008410000 */
[----:B------:R4:W-:Y:S01]  /*193a0*/  MUFU.EX2 R104, R114 ;  /* 0x0000007200687308 */ /* 0x0009e20000000800 */
[-CC-:B------:R-:W-:Y:S01]  /*193b0*/  FFMA.FTZ R97, R117, R21.reuse, -R152.reuse ;  /* 0x0000001575617223 */ /* 0x180fe20000010898 */
[----:B------:R-:W-:Y:S01]  /*193c0*/  FMUL.FTZ R86, R86, UR61 ;  /* 0x0000003d56567c20 */ /* 0x000fe20008410000 */
[----:B------:R-:W-:Y:S01]  /*193d0*/  FMUL.FTZ R87, R87, UR61 ;  /* 0x0000003d57577c20 */ /* 0x000fe20008410000 */
[-CC-:B------:R-:W-:Y:S01]  /*193e0*/  FFMA.FTZ R132, R132, R21.reuse, -R152.reuse ;  /* 0x0000001584847223 */ /* 0x180fe20000010898 */
[-CC-:B------:R-:W-:Y:S01]  /*193f0*/  FFMA.FTZ R129, R129, R21.reuse, -R152.reuse ;  /* 0x0000001581817223 */ /* 0x180fe20000010898 */
[----:B------:R-:W-:-:S02]  /*19400*/  FFMA.FTZ R128, R128, R21, -R152 ;  /* 0x0000001580807223 */ /* 0x000fc40000010898 */
[----:B------:R-:W-:Y:S01]  /*19410*/  MUFU.EX2 R115, R115 ;  /* 0x0000007300737308 */ /* 0x000fe20000000800 */
[----:B------:R-:W-:Y:S01]  /*19420*/  FMUL.FTZ R117, R106, UR61 ;  /* 0x0000003d6a757c20 */ /* 0x000fe20008410000 */
[----:B------:R-:W-:Y:S02]  /*19430*/  IMAD.MOV.U32 R136, RZ, RZ, R93 ;  /* 0x000000ffff887224 */ /* 0x000fe400078e005d */
[----:B0-----:R-:W-:-:S04]  /*19440*/  FFMA.FTZ R135, R141, R21, -R152 ;  /* 0x000000158d877223 */ /* 0x001fc80000010898 */
[----:B------:R-:W-:Y:S01]  /*19450*/  MUFU.EX2 R72, R72 ;  /* 0x0000004800487308 */ /* 0x000fe20000000800 */
[----:B------:R-:W-:Y:S01]  /*19460*/  FMUL.FTZ R121, R98, UR61 ;  /* 0x0000003d62797c20 */ /* 0x000fe20008410000 */
[----:B-1----:R-:W-:Y:S02]  /*19470*/  IMAD.MOV.U32 R137, RZ, RZ, R80 ;  /* 0x000000ffff897224 */ /* 0x002fe400078e0050 */
[----:B------:R-:W-:-:S04]  /*19480*/  IMAD.MOV.U32 R138, RZ, RZ, R81 ;  /* 0x000000ffff8a7224 */ /* 0x000fc800078e0051 */
[----:B------:R-:W-:Y:S01]  /*19490*/  MUFU.EX2 R106, R145 ;  /* 0x00000091006a7308 */ /* 0x000fe20000000800 */
[-CC-:B------:R-:W-:Y:S01]  /*194a0*/  FFMA.FTZ R93, R88, R21.reuse, -R152.reuse ;  /* 0x00000015585d7223 */ /* 0x180fe20000010898 */
[-C--:B------:R-:W-:Y:S01]  /*194b0*/  FFMA.FTZ R88, R89, R21.reuse, -R152 ;  /* 0x0000001559587223 */ /* 0x080fe20000010898 */
[----:B------:R-:W-:Y:S02]  /*194c0*/  IMAD.MOV.U32 R141, RZ, RZ, R84 ;  /* 0x000000ffff8d7224 */ /* 0x000fe400078e0054 */
[-C--:B------:R-:W-:Y:S01]  /*194d0*/  FFMA.FTZ R89, R124, R21.reuse, -R152 ;  /* 0x000000157c597223 */ /* 0x080fe20000010898 */
[----:B------:R-:W-:Y:S02]  /*194e0*/  IMAD.MOV.U32 R124, RZ, RZ, R122 ;  /* 0x000000ffff7c7224 */ /* 0x000fe400078e007a */
[----:B------:R-:W-:Y:S02]  /*194f0*/  IMAD.MOV.U32 R122, RZ, RZ, R143 ;  /* 0x000000ffff7a7224 */ /* 0x000fe400078e008f */
[----:B------:R-:W-:Y:S01]  /*19500*/  FFMA.FTZ R143, R153, R21, -R152 ;  /* 0x00000015998f7223 */ /* 0x000fe20000010898 */
[----:B------:R-:W-:Y:S01]  /*19510*/  IMAD.MOV.U32 R153, RZ, RZ, R141 ;  /* 0x000000ffff997224 */ /* 0x000fe200078e008d */
[----:B------:R0:W1:Y:S01]  /*19520*/  MUFU.TANH R92, R127 ;  /* 0x0000007f005c7308 */ /* 0x0000620000002400 */
[----:B------:R-:W-:-:S02]  /*19530*/  IMAD.MOV.U32 R98, RZ, RZ, R142 ;  /* 0x000000ffff627224 */ /* 0x000fc400078e008e */
[----:B----4-:R-:W-:Y:S02]  /*19540*/  IMAD.MOV.U32 R114, RZ, RZ, R137 ;  /* 0x000000ffff727224 */ /* 0x010fe400078e0089 */
[-C--:B------:R-:W-:Y:S01]  /*19550*/  FFMA.FTZ R140, R154, R21.reuse, -R152 ;  /* 0x000000159a8c7223 */ /* 0x080fe20000010898 */
[----:B------:R-:W-:Y:S02]  /*19560*/  IMAD.MOV.U32 R154, RZ, RZ, R138 ;  /* 0x000000ffff9a7224 */ /* 0x000fe400078e008a */
[-C--:B------:R-:W-:Y:S01]  /*19570*/  FFMA.FTZ R80, R109, R21.reuse, -R152 ;  /* 0x000000156d507223 */ /* 0x080fe20000010898 */
[----:B------:R-:W-:Y:S01]  /*19580*/  IMAD.MOV.U32 R109, RZ, RZ, R136 ;  /* 0x000000ffff6d7224 */ /* 0x000fe200078e0088 */
[----:B------:R-:W4:Y:S01]  /*19590*/  MUFU.TANH R157, R157 ;  /* 0x0000009d009d7308 */ /* 0x000f220000002400 */
[-CC-:B0-----:R-:W-:Y:S01]  /*195a0*/  FFMA.FTZ R127, R112, R21.reuse, -R152.reuse ;  /* 0x00000015707f7223 */ /* 0x181fe20000010898 */
[----:B------:R-:W-:Y:S01]  /*195b0*/  FFMA.FTZ R84, R116, R21, -R152 ;  /* 0x0000001574547223 */ /* 0x000fe20000010898 */
[----:B------:R-:W-:-:S05]  /*195c0*/  FMUL.FTZ R116, R119, UR61 ;  /* 0x0000003d77747c20 */ /* 0x000fca0008410000 */
[----:B------:R-:W0:Y:S01]  /*195d0*/  MUFU.TANH R139, R139 ;  /* 0x0000008b008b7308 */ /* 0x000e220000002400 */
[----:B-1----:R-:W-:Y:S02]  /*195e0*/  IMAD.MOV.U32 R112, RZ, RZ, R92 ;  /* 0x000000ffff707224 */ /* 0x002fe400078e005c */
[----:B------:R-:W-:Y:S02]  /*195f0*/  FFMA.FTZ R92, R108, R21, -R152 ;  /* 0x000000156c5c7223 */ /* 0x000fe40000010898 */
[----:B------:R-:W-:-:S03]  /*19600*/  IMAD.MOV.U32 R108, RZ, RZ, R112 ;  /* 0x000000ffff6c7224 */ /* 0x000fc600078e0070 */
[----:B------:R-:W1:Y:S01]  /*19610*/  MUFU.TANH R116, R116 ;  /* 0x0000007400747308 */ /* 0x000e620000002400 */
[----:B------:R-:W-:Y:S01]  /*19620*/  FMUL.FTZ R119, R110, UR61 ;  /* 0x0000003d6e777c20 */ /* 0x000fe20008410000 */
[-CC-:B------:R-:W-:Y:S01]  /*19630*/  FFMA.FTZ R100, R96, R21.reuse, -R152.reuse ;  /* 0x0000001560647223 */ /* 0x180fe20000010898 */
[----:B------:R-:W-:-:S05]  /*19640*/  FFMA.FTZ R96, R120, R21, -R152 ;  /* 0x0000001578607223 */ /* 0x000fca0000010898 */
[----:B------:R-:W1:Y:S01]  /*19650*/  MUFU.TANH R117, R117 ;  /* 0x0000007500757308 */ /* 0x000e620000002400 */
[----:B------:R-:W-:-:S07]  /*19660*/  FMUL.FTZ R120, R111, UR61 ;  /* 0x0000003d6f787c20 */ /* 0x000fce0008410000 */
[----:B------:R-:W-:Y:S01]  /*19670*/  MUFU.TANH R119, R119 ;  /* 0x0000007700777308 */ /* 0x000fe20000002400 */
        /* <DEDUP_REMOVED lines=9> */
[----:B------:R-:W-:Y:S08]  /*19710*/  MUFU.TANH R112, R112 ;  /* 0x0000007000707308 */ /* 0x000ff00000002400 */
[----:B------:R-:W-:Y:S08]  /*19720*/  MUFU.TANH R136, R136 ;  /* 0x0000008800887308 */ /* 0x000ff00000002400 */
[----:B------:R-:W-:Y:S08]  /*19730*/  MUFU.TANH R137, R137 ;  /* 0x0000008900897308 */ /* 0x000ff00000002400 */
[----:B------:R-:W-:Y:S01]  /*19740*/  MUFU.TANH R82, R82 ;  /* 0x0000005200527308 */ /* 0x000fe20000002400 */
[----:B------:R-:W-:-:S07]  /*19750*/  FMUL.FTZ R142, R74, UR61 ;  /* 0x0000003d4a8e7c20 */ /* 0x000fce0008410000 */
[----:B------:R-:W-:Y:S01]  /*19760*/  MUFU.TANH R83, R83 ;  /* 0x0000005300537308 */ /* 0x000fe20000002400 */
[----:B------:R-:W-:-:S07]  /*19770*/  FMUL.FTZ R145, R75, UR61 ;  /* 0x0000003d4b917c20 */ /* 0x000fce0008410000 */
[----:B------:R-:W-:Y:S01]  /*19780*/  MUFU.TANH R86, R86 ;  /* 0x0000005600567308 */ /* 0x000fe20000002400 */
[----:B--2---:R-:W-:-:S04]  /*19790*/  FFMA.FTZ R101, R0, R113, R104 ;  /* 0x0000007100657223 */ /* 0x004fc80000010068 */
[----:B------:R-:W-:-:S04]  /*197a0*/  FADD.FTZ R101, R115, R101 ;  /* 0x0000006573657221 */ /* 0x000fc80000010000 */
[----:B------:R-:W-:-:S04]  /*197b0*/  FADD.FTZ R101, R72, R101 ;  /* 0x0000006548657221 */ /* 0x000fc80000010000 */
[C---:B------:R-:W-:Y:S01]  /*197c0*/  FADD.FTZ R141, R106.reuse, R101 ;  /* 0x000000656a8d7221 */ /* 0x040fe20000010000 */
[----:B------:R-:W-:Y:S02]  /*197d0*/  F2FP.F16.F32.PACK_AB R106, R106, R72 ;  /* 0x000000486a6a723e */ /* 0x000fe400000000ff */
[----:B---3-5:R-:W-:-:S04]  /*197e0*/  FMNMX.FTZ R72, R123, R15, !PT ;  /* 0x0000000f7b487209 */ /* 0x028fc80007810000 */
[----:B------:R-:W-:-:S04]  /*197f0*/  FMNMX.FTZ R72, R3, R72, !PT ;  /* 0x0000004803487209 */ /* 0x000fc80007810000 */
[----:B------:R-:W-:Y:S01]  /*19800*/  FMNMX.FTZ R72, R2, R72, !PT ;  /* 0x0000004802487209 */ /* 0x000fe20007810000 */
[----:B------:R-:W-:-:S03]  /*19810*/  IMAD.MOV.U32 R101, RZ, RZ, R122 ;  /* 0x000000ffff657224 */ /* 0x000fc600078e007a */
[----:B------:R-:W-:Y:S02]  /*19820*/  FMNMX.FTZ R72, R124, R72, !PT ;  /* 0x000000487c487209 */ /* 0x000fe40007810000 */
[----:B------:R-:W-:Y:S02]  /*19830*/  F2FP.F16.F32.PACK_AB R104, R115, R104 ;  /* 0x000000687368723e */ /* 0x000fe400000000ff */
[----:B------:R-:W-:Y:S01]  /*19840*/  FMNMX.FTZ R72, R98, R72, !PT ;  /* 0x0000004862487209 */ /* 0x000fe20007810000 */
[----:B------:R-:W-:-:S03]  /*19850*/  IMAD.MOV.U32 R115, RZ, RZ, R118 ;  /* 0x000000ffff737224 */ /* 0x000fc600078e0076 */
[----:B------:R-:W-:-:S04]  /*19860*/  FMNMX.FTZ R72, R101, R72, !PT ;  /* 0x0000004865487209 */ /* 0x000fc80007810000 */
[----:B------:R-:W-:-:S04]  /*19870*/  FMNMX.FTZ R72, R115, R72, !PT ;  /* 0x0000004873487209 */ /* 0x000fc80007810000 */
[----:B------:R-:W-:-:S04]  /*19880*/  FMNMX.FTZ R72, R114, R72, !PT ;  /* 0x0000004872487209 */ /* 0x000fc80007810000 */
[----:B------:R-:W-:-:S04]  /*19890*/  FMNMX.FTZ R72, R153, R72, !PT ;  /* 0x0000004899487209 */ /* 0x000fc80007810000 */
[----:B------:R-:W-:-:S04]  /*198a0*/  FMNMX.FTZ R72, R154, R72, !PT ;  /* 0x000000489a487209 */ /* 0x000fc80007810000 */
[----:B------:R-:W-:Y:S01]  /*198b0*/  FMNMX.FTZ R72, R109, R72, !PT ;  /* 0x000000486d487209 */ /* 0x000fe20007810000 */
[----:B------:R-:W-:-:S03]  /*198c0*/  FMUL.FTZ R118, R107, UR61 ;  /* 0x0000003d6b767c20 */ /* 0x000fc60008410000 */
[----:B------:R-:W-:-:S04]  /*198d0*/  FMNMX.FTZ R72, R108, R72, !PT ;  /* 0x000000486c487209 */ /* 0x000fc80007810000 */
[----:B------:R-:W-:Y:S01]  /*198e0*/  FMNMX.FTZ R72, R155, R72, !PT ;  /* 0x000000489b487209 */ /* 0x000fe20007810000 */
[----:B------:R-:W2:Y:S03]  /*198f0*/  MUFU.TANH R118, R118 ;  /* 0x0000007600767308 */ /* 0x000ea60000002400 */
[----:B----4-:R-:W-:-:S04]  /*19900*/  FMNMX.FTZ R72, R157, R72, !PT ;  /* 0x000000489d487209 */ /* 0x010fc80007810000 */
[----:B0-----:R-:W-:Y:S01]  /*19910*/  FMNMX.FTZ R72, R139, R72, !PT ;  /* 0x000000488b487209 */ /* 0x001fe20007810000 */
[----:B------:R-:W-:-:S03]  /*19920*/  FMUL.FTZ R122, R99, UR61 ;  /* 0x0000003d637a7c20 */ /* 0x000fc60008410000 */
[----:B-1----:R-:W-:-:S04]  /*19930*/  FMNMX.FTZ R72, R116, R72, !PT ;  /* 0x0000004874487209 */ /* 0x002fc80007810000 */
[----:B------:R-:W-:Y:S01]  /*19940*/  FMNMX.FTZ R72, R117, R72, !PT ;  /* 0x0000004875487209 */ /* 0x000fe20007810000 */
[----:B------:R-:W0:Y:S03]  /*19950*/  MUFU.TANH R122, R122 ;  /* 0x0000007a007a7308 */ /* 0x000e260000002400 */
[----:B--2---:R-:W-:-:S04]  /*19960*/  FMNMX.FTZ R72, R118, R72, !PT ;  /* 0x0000004876487209 */ /* 0x004fc80007810000 */
[----:B------:R-:W-:Y:S01]  /*19970*/  FMNMX.FTZ R72, R119, R72, !PT ;  /* 0x0000004877487209 */ /* 0x000fe20007810000 */
[----:B------:R-:W-:-:S03]  /*19980*/  FMUL.FTZ R113, R91, UR61 ;  /* 0x0000003d5b717c20 */ /* 0x000fc60008410000 */
[----:B------:R-:W-:-:S04]  /*19990*/  FMNMX.FTZ R72, R120, R72, !PT ;  /* 0x0000004878487209 */ /* 0x000fc80007810000 */
[----:B------:R-:W-:Y:S01]  /*199a0*/  FMNMX.FTZ R72, R121, R72, !PT ;  /* 0x0000004879487209 */ /* 0x000fe20007810000 */
[----:B------:R-:W1:Y:S03]  /*199b0*/  MUFU.TANH R113, R113 ;  /* 0x0000007100717308 */ /* 0x000e660000002400 */
[----:B0-----:R-:W-:-:S04]  /*199c0*/  FMNMX.FTZ R72, R122, R72, !PT ;  /* 0x000000487a487209 */ /* 0x001fc80007810000 */
[----:B------:R-:W-:-:S04]  /*199d0*/  FMNMX.FTZ R72, R110, R72, !PT ;  /* 0x000000486e487209 */ /* 0x000fc80007810000 */
[----:B------:R-:W-:-:S04]  /*199e0*/  FMNMX.FTZ R72, R111, R72, !PT ;  /* 0x000000486f487209 */ /* 0x000fc80007810000 */
[----:B------:R-:W-:-:S04]  /*199f0*/  FMNMX.FTZ R72, R112, R72, !PT ;  /* 0x0000004870487209 */ /* 0x000fc80007810000 */
[----:B-1----:R-:W-:Y:S01]  /*19a00*/  FMNMX.FTZ R72, R113, R72, !PT ;  /* 0x0000004871487209 */ /* 0x002fe20007810000 */
[----:B------:R-:W0:Y:S03]  /*19a10*/  MUFU.TANH R87, R87 ;  /* 0x0000005700577308 */ /* 0x000e260000002400 */
[----:B------:R-:W-:Y:S01]  /*19a20*/  FMNMX.FTZ R72, R136, R72, !PT ;  /* 0x0000004888487209 */ /* 0x000fe20007810000 */
[----:B------:R-:W-:-:S03]  /*19a30*/  FFMA.FTZ R125, R125, R21, -R152 ;  /* 0x000000157d7d7223 */ /* 0x000fc60000010898 */
[----:B------:R-:W-:Y:S01]  /*19a40*/  FMNMX.FTZ R72, R137, R72, !PT ;  /* 0x0000004889487209 */ /* 0x000fe20007810000 */
[-CC-:B------:R-:W-:Y:S01]  /*19a50*/  FFMA.FTZ R81, R105, R21.reuse, -R152.reuse ;  /* 0x0000001569517223 */ /* 0x180fe20000010898 */
[-CC-:B------:R-:W-:Y:S01]  /*19a60*/  FFMA.FTZ R146, R148, R21.reuse, -R152.reuse ;  /* 0x0000001594927223 */ /* 0x180fe20000010898 */
[-CC-:B------:R-:W-:Y:S01]  /*19a70*/  FFMA.FTZ R149, R149, R21.reuse, -R152.reuse ;  /* 0x0000001595957223 */ /* 0x180fe20000010898 */
[-CC-:B------:R-:W-:Y:S01]  /*19a80*/  FFMA.FTZ R150, R150, R21.reuse, -R152.reuse ;  /* 0x0000001596967223 */ /* 0x180fe20000010898 */
[-CC-:B------:R-:W-:Y:S01]  /*19a90*/  FFMA.FTZ R151, R151, R21.reuse, -R152.reuse ;  /* 0x0000001597977223 */ /* 0x180fe20000010898 */
[----:B------:R-:W1:Y:S01]  /*19aa0*/  MUFU.TANH R142, R142 ;  /* 0x0000008e008e7308 */ /* 0x000e620000002400 */
[----:B------:R-:W-:Y:S01]  /*19ab0*/  FFMA.FTZ R152, R147, R21, -R152 ;  /* 0x0000001593987223 */ /* 0x000fe20000010898 */
[----:B------:R-:W-:Y:S01]  /*19ac0*/  FMNMX.FTZ R72, R82, R72, !PT ;  /* 0x0000004852487209 */ /* 0x000fe20007810000 */
[----:B------:R-:W-:Y:S01]  /*19ad0*/  FMUL.FTZ R147, R78, UR61 ;  /* 0x0000003d4e937c20 */ /* 0x000fe20008410000 */
[----:B------:R-:W-:-:S02]  /*19ae0*/  FMUL.FTZ R148, R79, UR61 ;  /* 0x0000003d4f947c20 */ /* 0x000fc40008410000 */
[----:B------:R-:W-:Y:S02]  /*19af0*/  FMNMX.FTZ R72, R83, R72, !PT ;  /* 0x0000004853487209 */ /* 0x000fe40007810000 */
[----:B------:R-:W2:Y:S02]  /*19b00*/  MUFU.TANH R145, R145 ;  /* 0x0000009100917308 */ /* 0x000ea40000002400 */
[----:B------:R-:W-:-:S06]  /*19b10*/  FMNMX.FTZ R72, R86, R72, !PT ;  /* 0x0000004856487209 */ /* 0x000fcc0007810000 */
[----:B------:R-:W3:Y:S01]  /*19b20*/  MUFU.TANH R147, R147 ;  /* 0x0000009300937308 */ /* 0x000ee20000002400 */
[----:B0-----:R-:W-:-:S07]  /*19b30*/  FMNMX.FTZ R72, R87, R72, !PT ;  /* 0x0000004857487209 */ /* 0x001fce0007810000 */
[----:B------:R-:W0:Y:S01]  /*19b40*/  MUFU.TANH R148, R148 ;  /* 0x0000009400947308 */ /* 0x000e220000002400 */
[----:B-1----:R-:W-:-:S04]  /*19b50*/  FMNMX.FTZ R72, R142, R72, !PT ;  /* 0x000000488e487209 */ /* 0x002fc80007810000 */
[----:B--2---:R-:W-:-:S04]  /*19b60*/  FMNMX.FTZ R72, R145, R72, !PT ;  /* 0x0000004891487209 */ /* 0x004fc80007810000 */
[----:B---3--:R-:W-:-:S04]  /*19b70*/  FMNMX.FTZ R72, R147, R72, !PT ;  /* 0x0000004893487209 */ /* 0x008fc80007810000 */
[----:B0-----:R-:W-:-:S05]  /*19b80*/  FMNMX.FTZ R72, R148, R72, !PT ;  /* 0x0000004894487209 */ /* 0x001fca0007810000 */
[----:B------:R-:W0:Y:S02]  /*19b90*/  SHFL.BFLY PT, R74, R72, 0x2, 0x1f ;  /* 0x0c401f00484a7f89 */ /* 0x000e2400000e0000 */
[----:B0-----:R-:W-:-:S05]  /*19ba0*/  FMNMX.FTZ R72, R72, R74, !PT ;  /* 0x0000004a48487209 */ /* 0x001fca0007810000 */
[----:B------:R-:W0:Y:S02]  /*19bb0*/  SHFL.BFLY PT, R74, R72, 0x1, 0x1f ;  /* 0x0c201f00484a7f89 */ /* 0x000e2400000e0000 */
[----:B0-----:R-:W-:-:S05]  /*19bc0*/  FMNMX.FTZ R72, R72, R74, !PT ;  /* 0x0000004a48487209 */ /* 0x001fca0007810000 */
[----:B------:R-:W-:-:S04]  /*19bd0*/  FMUL.FTZ R138, R72, R21 ;  /* 0x00000015488a7220 */ /* 0x000fc80000410000 */
[-CC-:B------:R-:W-:Y:S01]  /*19be0*/  FFMA.FTZ R105, R123, R21.reuse, -R138.reuse ;  /* 0x000000157b697223 */ /* 0x180fe2000001088a */
[-CC-:B------:R-:W-:Y:S01]  /*19bf0*/  FFMA.FTZ R107, R3, R21.reuse, -R138.reuse ;  /* 0x00000015036b7223 */ /* 0x180fe2000001088a */
[-CC-:B------:R-:W-:Y:S01]  /*19c00*/  FFMA.FTZ R123, R2, R21.reuse, -R138.reuse ;  /* 0x00000015027b7223 */ /* 0x180fe2000001088a */
[----:B------:R1:W5:Y:S01]  /*19c10*/  LDL.LU R3, [R1+0xf0] ;  /* 0x0000f00001037983 */ /* 0x0003620000300800 */
[-CC-:B------:R-:W-:Y:S01]  /*19c20*/  FFMA.FTZ R95, R101, R21.reuse, -R138.reuse ;  /* 0x00000015655f7223 */ /* 0x180fe2000001088a */
[-CC-:B------:R-:W-:Y:S02]  /*19c30*/  FFMA.FTZ R101, R153, R21.reuse, -R138.reuse ;  /* 0x0000001599657223 */ /* 0x180fe4000001088a */
[----:B------:R1:W5:Y:S04]  /*19c40*/  LDL.LU R2, [R1+0xec] ;  /* 0x0000ec0001027983 */ /* 0x0003680000300800 */
[----:B------:R-:W2:Y:S01]  /*19c50*/  LDL R153, [R1+0x7c] ;  /* 0x00007c0001997983 */ /* 0x000ea20000100800 */
[----:B------:R-:W-:Y:S01]  /*19c60*/  FFMA.FTZ R91, R110, R21, -R138 ;  /* 0x000000156e5b7223 */ /* 0x000fe2000001088a */
[----:B------:R-:W-:-:S05]  /*19c70*/  VIADD R110, R16, 0x200 ;  /* 0x00000200106e7836 */ /* 0x000fca0000000000 */
        /* <DEDUP_REMOVED lines=19> */
[----:B------:R-:W-:Y:S01]  /*19db0*/  R2UR UR30, R112 ;  /* 0x00000000701e72ca */ /* 0x000fe200000e0000 */
[C---:B------:R-:W-:Y:S02]  /*19dc0*/  VIADD R112, R110.reuse, 0x1c0 ;  /* 0x000001c06e707836 */ /* 0x040fe40000000000 */
        /* <DEDUP_REMOVED lines=54> */
[----:B------:R-:W-:Y:S01]  /*1a130*/  FFMA.FTZ R78, R136, R21, -R138 ;  /* 0x00000015884e7223 */ /* 0x000fe2000001088a */
        /* <DEDUP_REMOVED lines=20> */
[-CC-:B------:R-:W-:Y:S01]  /*1a280*/  FFMA.FTZ R103, R109, R21.reuse, -R138.reuse ;  /* 0x000000156d677223 */ /* 0x180fe2000001088a */
[----:B------:R-:W-:Y:S02]  /*1a290*/  FFMA.FTZ R109, R155, R21, -R138 ;  /* 0x000000159b6d7223 */ /* 0x000fe4000001088a */
[----:B------:R-:W0:Y:S01]  /*1a2a0*/  S2R R155, SR_TID.X ;  /* 0x00000000009b7919 */ /* 0x000e220000002100 */
[----:B------:R-:W-:-:S04]  /*1a2b0*/  FADD.FTZ R15, -R72, R15 ;  /* 0x0000000f480f7221 */ /* 0x000fc80000010100 */
[-C--:B------:R-:W-:Y:S01]  /*1a2c0*/  FMUL.FTZ R15, R15, R21.reuse ;  /* 0x000000150f0f7220 */ /* 0x080fe20000410000 */
[----:B------:R-:W-:Y:S01]  /*1a2d0*/  MUFU.EX2 R105, R105 ;  /* 0x0000006900697308 */ /* 0x000fe20000000800 */
[----:B------:R-:W-:-:S07]  /*1a2e0*/  FFMA.FTZ R79, R137, R21, -R138 ;  /* 0x00000015894f7223 */ /* 0x000fce000001088a */
[----:B------:R-:W2:Y:S01]  /*1a2f0*/  MUFU.EX2 R15, R15 ;  /* 0x0000000f000f7308 */ /* 0x000ea20000000800 */
[----:B------:R-:W-:Y:S02]  /*1a300*/  WARPGROUP.DEPBAR.LE gsb0, 0x0 ;  /* 0x00008000000079c5 */ /* 0x000fe40000010000 */
[----:B------:R-:W-:-:S06]  /*1a310*/  WARPGROUP.ARRIVE ;  /* 0x00000000000079c5 */ /* 0x000fcc0000000000 */
[----:B------:R-:W-:Y:S01]  /*1a320*/  HGMMA.64x96x16.F32 R24, gdesc[UR36].tnspB, R24, gsb0 ;  /* 0x41600000241879f0 */ /* 0x000fe20008000818 */
[----:B------:R-:W3:Y:S01]  /*1a330*/  MUFU.EX2 R110, R107 ;  /* 0x0000006b006e7308 */ /* 0x000ee20000000800 */
[----:B0-----:R-:W-:Y:S01]  /*1a340*/  SHF.R.U32.HI R137, RZ, 0x7, R155 ;  /* 0x00000007ff897819 */ /* 0x001fe2000001169b */
[----:B------:R-:W-:Y:S01]  /*1a350*/  FFMA.FTZ R124, R124, R21, -R138 ;  /* 0x000000157c7c7223 */ /* 0x000fe2000001088a */
[----:B------:R-:W-:-:S03]  /*1a360*/  ISETP.GE.U32.AND P2, PT, R155, 0x180, PT ;  /* 0x000001809b00780c */ /* 0x000fc60003f46070 */
[----:B------:R-:W-:Y:S02]  /*1a370*/  VIADD R111, R137, 0x9 ;  /* 0x00000009896f7836 */ /* 0x000fe40000000000 */
[----:B------:R-:W-:Y:S01]  /*1a380*/  MUFU.EX2 R107, R123 ;  /* 0x0000007b006b7308 */ /* 0x000fe20000000800 */
[----:B--2---:R-:W-:Y:S02]  /*1a390*/  FFMA.FTZ R112, R15, R136, R105 ;  /* 0x000000880f707223 */ /* 0x004fe40000010069 */
[----:B------:R-:W-:-:S05]  /*1a3a0*/  SEL R111, R111, 0x9, !P2 ;  /* 0x000000096f6f7807 */ /* 0x000fca0005000000 */
[----:B------:R-:W-:Y:S01]  /*1a3b0*/  MUFU.EX2 R124, R124 ;  /* 0x0000007c007c7308 */ /* 0x000fe20000000800 */
[----:B---3--:R-:W-:Y:S01]  /*1a3c0*/  F2FP.F16.F32.PACK_AB R105, R110, R105 ;  /* 0x000000696e69723e */ /* 0x008fe200000000ff */
[----:B------:R-:W-:-:S06]  /*1a3d0*/  FFMA.FTZ R94, R98, R21, -R138 ;  /* 0x00000015625e7223 */ /* 0x000fcc000001088a */
[----:B------:R-:W0:Y:S01]  /*1a3e0*/  MUFU.EX2 R135, R135 ;  /* 0x0000008700877308 */ /* 0x000e220000000800 */
[----:B------:R-:W-:-:S07]  /*1a3f0*/  FFMA.FTZ R98, R115, R21, -R138 ;  /* 0x0000001573627223 */ /* 0x000fce000001088a */
[----:B------:R-:W2:Y:S01]  /*1a400*/  MUFU.EX2 R134, R134 ;  /* 0x0000008600867308 */ /* 0x000ea20000000800 */
[----:B------:R-:W-:-:S07]  /*1a410*/  FFMA.FTZ R99, R114, R21, -R138 ;  /* 0x0000001572637223 */ /* 0x000fce000001088a */
[----:B------:R-:W3:Y:S01]  /*1a420*/  MUFU.EX2 R133, R133 ;  /* 0x0000008500857308 */ /* 0x000ee20000000800 */
[----:B0-----:R-:W-:-:S07]  /*1a430*/  FADD.FTZ R141, R135, R141 ;  /* 0x0000008d878d7221 */ /* 0x001fce0000010000 */
[----:B------:R-:W-:Y:S08]  /*1a440*/  MUFU.EX2 R136, R76 ;  /* 0x0000004c00887308 */ /* 0x000ff00000000800 */
[----:B------:R-:W-:Y:S08]  /*1a450*/  MUFU.EX2 R76, R95 ;  /* 0x0000005f004c7308 */ /* 0x000ff00000000800 */
[----:B------:R-:W0:Y:S01]  /*1a460*/  MUFU.EX2 R132, R132 ;  /* 0x0000008400847308 */ /* 0x000e220000000800 */
[----:B------:R-:W-:Y:S01]  /*1a470*/  FFMA.FTZ R102, R154, R21, -R138 ;  /* 0x000000159a667223 */ /* 0x000fe2000001088a */
[----:B--2---:R-:W-:-:S06]  /*1a480*/  FADD.FTZ R141, R134, R141 ;  /* 0x0000008d868d7221 */ /* 0x004fcc0000010000 */
        /* <DEDUP_REMOVED lines=12> */
[----:B------:R-:W-:Y:S02]  /*1a550*/  @!P0 SYNCS.ARRIVE.TRANS64.RED.A1T0 RZ, [R112+URZ], RZ ;  /* 0x000000ff70ff89a7 */ /* 0x000fe4000810043f */
[----:B------:R2:W-:Y:S01]  /*1a560*/  @!P0 SYNCS.ARRIVE.TRANS64.RED.A1T0 RZ, [R110+URZ], RZ ;  /* 0x000000ff6eff89a7 */ /* 0x0005e2000810043f */
[----:B------:R4:W-:Y:S01]  /*1a570*/  STSM.16.M88.4 [R17+0x24300], R104 ;  /* 0x0243006811007844 */ /* 0x0009e20000000200 */
[----:B------:R-:W-:Y:S08]  /*1a580*/  MUFU.EX2 R131, R131 ;  /* 0x0000008300837308 */ /* 0x000ff00000000800 */
[----:B----4-:R-:W-:Y:S08]  /*1a590*/  MUFU.EX2 R105, R100 ;  /* 0x0000006400697308 */ /* 0x010ff00000000800 */
[----:B------:R-:W-:Y:S08]  /*1a5a0*/  MUFU.EX2 R100, R93 ;  /* 0x0000005d00647308 */ /* 0x000ff00000000800 */
[----:B------:R-:W4:Y:S01]  /*1a5b0*/  MUFU.EX2 R93, R94 ;  /* 0x0000005e005d7308 */ /* 0x000f220000000800 */
[----:B------:R-:W-:Y:S01]  /*1a5c0*/  FADD.FTZ R124, R124, R14 ;  /* 0x0000000e7c7c7221 */ /* 0x000fe20000010000 */
[-CC-:B------:R-:W-:Y:S01]  /*1a5d0*/  FFMA.FTZ R108, R108, R21.reuse, -R138.reuse ;  /* 0x000000156c6c7223 */ /* 0x180fe2000001088a */
[-CC-:B------:R-:W-:Y:S01]  /*1a5e0*/  FFMA.FTZ R114, R157, R21.reuse, -R138.reuse ;  /* 0x000000159d727223 */ /* 0x180fe2000001088a */
[-CC-:B------:R-:W-:Y:S01]  /*1a5f0*/  FFMA.FTZ R115, R139, R21.reuse, -R138.reuse ;  /* 0x000000158b737223 */ /* 0x180fe2000001088a */
[----:B------:R-:W-:-:S03]  /*1a600*/  FFMA.FTZ R116, R116, R21, -R138 ;  /* 0x0000001574747223 */ /* 0x000fc6000001088a */
[----:B------:R-:W1:Y:S01]  /*1a610*/  MUFU.EX2 R99, R99 ;  /* 0x0000006300637308 */ /* 0x000e620000000800 */
[-CC-:B------:R-:W-:Y:S01]  /*1a620*/  FFMA.FTZ R117, R117, R21.reuse, -R138.reuse ;  /* 0x0000001575757223 */ /* 0x180fe2000001088a */
[-CC-:B------:R-:W-:Y:S01]  /*1a630*/  FFMA.FTZ R118, R118, R21.reuse, -R138.reuse ;  /* 0x0000001576767223 */ /* 0x180fe2000001088a */
[-CC-:B------:R-:W-:Y:S01]  /*1a640*/  FFMA.FTZ R119, R119, R21.reuse, -R138.reuse ;  /* 0x0000001577777223 */ /* 0x180fe2000001088a */
[-CC-:B------:R-:W-:Y:S01]  /*1a650*/  FFMA.FTZ R120, R120, R21.reuse, -R138.reuse ;  /* 0x0000001578787223 */ /* 0x180fe2000001088a */
[-CC-:B------:R-:W-:Y:S01]  /*1a660*/  FFMA.FTZ R121, R121, R21.reuse, -R138.reuse ;  /* 0x0000001579797223 */ /* 0x180fe2000001088a */
[-CC-:B------:R-:W-:Y:S02]  /*1a670*/  FFMA.FTZ R122, R122, R21.reuse, -R138.reuse ;  /* 0x000000157a7a7223 */ /* 0x180fe4000001088a */
[----:B------:R-:W2:Y:S01]  /*1a680*/  MUFU.EX2 R130, R130 ;  /* 0x0000008200827308 */ /* 0x000ea20000000800 */
        /* <DEDUP_REMOVED lines=8> */
[----:B------:R-:W-:Y:S01]  /*1a710*/  MUFU.EX2 R107, R77 ;  /* 0x0000004d006b7308 */ /* 0x000fe20000000800 */
[----:B---3--:R-:W-:-:S07]  /*1a720*/  FADD.FTZ R141, R133, R141 ;  /* 0x0000008d858d7221 */ /* 0x008fce0000010000 */
[----:B------:R4:W-:Y:S01]  /*1a730*/  MUFU.EX2 R138, R88 ;  /* 0x00000058008a7308 */ /* 0x0009e20000000800 */
[----:B0-----:R-:W-:-:S07]  /*1a740*/  FADD.FTZ R141, R132, R141 ;  /* 0x0000008d848d7221 */ /* 0x001fce0000010000 */
[----:B------:R-:W0:Y:S01]  /*1a750*/  MUFU.EX2 R77, R101 ;  /* 0x00000065004d7308 */ /* 0x000e220000000800 */
[----:B----4-:R-:W-:-:S07]  /*1a760*/  FADD.FTZ R88, R93, R124 ;  /* 0x0000007c5d587221 */ /* 0x010fce0000010000 */
[----:B------:R-:W3:Y:S01]  /*1a770*/  MUFU.EX2 R129, R129 ;  /* 0x0000008100817308 */ /* 0x000ee20000000800 */
[----:B------:R-:W-:Y:S01]  /*1a780*/  FADD.FTZ R88, R76, R88 ;  /* 0x000000584c587221 */ /* 0x000fe20000010000 */
[----:B------:R-:W-:-:S06]  /*1a790*/  FADD.FTZ R141, R131, R141 ;  /* 0x0000008d838d7221 */ /* 0x000fcc0000010000 */
[----:B------:R-:W4:Y:S01]  /*1a7a0*/  MUFU.EX2 R102, R102 ;  /* 0x0000006600667308 */ /* 0x000f220000000800 */
[----:B------:R-:W-:-:S07]  /*1a7b0*/  FADD.FTZ R88, R95, R88 ;  /* 0x000000585f587221 */ /* 0x000fce0000010000 */
[----:B------:R-:W4:Y:S01]  /*1a7c0*/  MUFU.EX2 R128, R128 ;  /* 0x0000008000807308 */ /* 0x000f220000000800 */
[----:B-1----:R-:W-:Y:S01]  /*1a7d0*/  FADD.FTZ R88, R99, R88 ;  /* 0x0000005863587221 */ /* 0x002fe20000010000 */
[----:B--2---:R-:W-:-:S06]  /*1a7e0*/  FADD.FTZ R141, R130, R141 ;  /* 0x0000008d828d7221 */ /* 0x004fcc0000010000 */
[----:B------:R-:W1:Y:S08]  /*1a7f0*/  MUFU.EX2 R103, R103 ;  /* 0x0000006700677308 */ /* 0x000e700000000800 */
[----:B------:R-:W-:Y:S01]  /*1a800*/  MUFU.EX2 R127, R127 ;  /* 0x0000007f007f7308 */ /* 0x000fe20000000800 */
[----:B0-----:R-:W-:Y:S01]  /*1a810*/  FADD.FTZ R88, R77, R88 ;  /* 0x000000584d587221 */ /* 0x001fe20000010000 */
[----:B---3--:R-:W-:-:S06]  /*1a820*/  FADD.FTZ R141, R129, R141 ;  /* 0x0000008d818d7221 */ /* 0x008fcc0000010000 */
[----:B------:R-:W0:Y:S08]  /*1a830*/  MUFU.EX2 R108, R108 ;  /* 0x0000006c006c7308 */ /* 0x000e300000000800 */
[----:B------:R-:W2:Y:S01]  /*1a840*/  MUFU.EX2 R126, R126 ;  /* 0x0000007e007e7308 */ /* 0x000ea20000000800 */
[----:B----4-:R-:W-:-:S07]  /*1a850*/  FADD.FTZ R88, R102, R88 ;  /* 0x0000005866587221 */ /* 0x010fce0000010000 */
[----:B------:R-:W-:Y:S01]  /*1a860*/  MUFU.EX2 R110, R89 ;  /* 0x00000059006e7308 */ /* 0x000fe20000000800 */
[----:B------:R-:W-:-:S07]  /*1a870*/  FADD.FTZ R141, R128, R141 ;  /* 0x0000008d808d7221 */ /* 0x000fce0000010000 */
[----:B------:R-:W3:Y:S08]  /*1a880*/  MUFU.EX2 R89, R109 ;  /* 0x0000006d00597308 */ /* 0x000ef00000000800 */
[----:B------:R-:W4:Y:S01]  /*1a890*/  MUFU.EX2 R125, R125 ;  /* 0x0000007d007d7308 */ /* 0x000f220000000800 */
[----:B-1----:R-:W-:-:S07]  /*1a8a0*/  FADD.FTZ R88, R103, R88 ;  /* 0x0000005867587221 */ /* 0x002fce0000010000 */
[----:B------:R-:W-:Y:S08]  /*1a8b0*/  MUFU.EX2 R112, R84 ;  /* 0x0000005400707308 */ /* 0x000ff00000000800 */
[----:B------:R-:W1:Y:S01]  /*1a8c0*/  MUFU.EX2 R114, R114 ;  /* 0x0000007200727308 */ /* 0x000e620000000800 */
[----:B0-----:R-:W-:Y:S01]  /*1a8d0*/  FADD.FTZ R88, R108, R88 ;  /* 0x000000586c587221 */ /* 0x001fe20000010000 */
[----:B------:R-:W-:-:S06]  /*1a8e0*/  F2FP.F16.F32.PACK_AB R95, R99, R95 ;  /* 0x0000005f635f723e */ /* 0x000fcc00000000ff */
[----:B------:R-:W0:Y:S08]  /*1a8f0*/  MUFU.EX2 R115, R115 ;  /* 0x0000007300737308 */ /* 0x000e300000000800 */
[----:B------:R2:W-:Y:S02]  /*1a900*/  MUFU.EX2 R98, R90 ;  /* 0x0000005a00627308 */ /* 0x0005e40000000800 */
[----:B--2---:R-:W-:-:S06]  /*1a910*/  FADD.FTZ R90, R127, R141 ;  /* 0x0000008d7f5a7221 */ /* 0x004fcc0000010000 */
[----:B------:R-:W-:Y:S01]  /*1a920*/  MUFU.EX2 R113, R81 ;  /* 0x0000005100717308 */ /* 0x000fe20000000800 */
[----:B------:R-:W-:-:S07]  /*1a930*/  FADD.FTZ R90, R126, R90 ;  /* 0x0000005a7e5a7221 */ /* 0x000fce0000010000 */
[----:B------:R-:W2:Y:S08]  /*1a940*/  MUFU.EX2 R116, R116 ;  /* 0x0000007400747308 */ /* 0x000eb00000000800 */
[----:B------:R-:W-:Y:S08]  /*1a950*/  MUFU.EX2 R99, R75 ;  /* 0x0000004b00637308 */ /* 0x000ff00000000800 */
[----:B------:R3:W-:Y:S08]  /*1a960*/  MUFU.EX2 R75, R78 ;  /* 0x0000004e004b7308 */ /* 0x0007f00000000800 */
[----:B------:R-:W-:Y:S01]  /*1a970*/  MUFU.EX2 R106, R92 ;  /* 0x0000005c006a7308 */ /* 0x000fe20000000800 */
[----:B---3--:R-:W-:Y:S01]  /*1a980*/  FADD.FTZ R78, R89, R88 ;  /* 0x00000058594e7221 */ /* 0x008fe20000010000 */
[----:B----4-:R-:W-:-:S06]  /*1a990*/  FADD.FTZ R88, R125, R90 ;  /* 0x0000005a7d587221 */ /* 0x010fcc0000010000 */
[----:B------:R-:W3:Y:S01]  /*1a9a0*/  MUFU.EX2 R117, R117 ;  /* 0x0000007500757308 */ /* 0x000ee20000000800 */
[----:B-1----:R-:W-:Y:S01]  /*1a9b0*/  FADD.FTZ R78, R114, R78 ;  /* 0x0000004e724e7221 */ /* 0x002fe20000010000 */
[----:B------:R-:W-:-:S06]  /*1a9c0*/  FADD.FTZ R88, R112, R88 ;  /* 0x0000005870587221 */ /* 0x000fcc0000010000 */
[----:B------:R-:W-:Y:S01]  /*1a9d0*/  MUFU.EX2 R123, R80 ;  /* 0x00000050007b7308 */ /* 0x000fe20000000800 */
[----:B0-----:R-:W-:-:S07]  /*1a9e0*/  FADD.FTZ R78, R115, R78 ;  /* 0x0000004e734e7221 */ /* 0x001fce0000010000 */
[----:B------:R-:W0:Y:S08]  /*1a9f0*/  MUFU.EX2 R118, R118 ;  /* 0x0000007600767308 */ /* 0x000e300000000800 */
[----:B------:R-:W1:Y:S08]  /*1aa00*/  MUFU.EX2 R119, R119 ;  /* 0x0000007700777308 */ /* 0x000e700000000800 */
[----:B------:R4:W-:Y:S02]  /*1aa10*/  MUFU.EX2 R101, R79 ;  /* 0x0000004f00657308 */ /* 0x0009e40000000800 */
[----:B----4-:R-:W-:-:S06]  /*1aa20*/  FADD.FTZ R79, R107, R88 ;  /* 0x000000586b4f7221 */ /* 0x010fcc0000010000 */
[----:B------:R-:W4:Y:S01]  /*1aa30*/  MUFU.EX2 R120, R120 ;  /* 0x0000007800787308 */ /* 0x000f220000000800 */
[----:B--2---:R-:W-:Y:S01]  /*1aa40*/  FADD.FTZ R88, R116, R78 ;  /* 0x0000004e74587221 */ /* 0x004fe20000010000 */
[----:B------:R-:W-:-:S03]  /*1aa50*/  FADD.FTZ R79, R113, R79 ;  /* 0x0000004f714f7221 */ /* 0x000fc60000010000 */
[----:B---3--:R-:W-:Y:S01]  /*1aa60*/  FADD.FTZ R88, R117, R88 ;  /* 0x0000005875587221 */ /* 0x008fe20000010000 */
[----:B------:R-:W-:Y:S02]  /*1aa70*/  FADD.FTZ R90, R106, R79 ;  /* 0x0000004f6a5a7221 */ /* 0x000fe40000010000 */
[----:B------:R-:W-:Y:S01]  /*1aa80*/  MUFU.EX2 R104, R97 ;  /* 0x0000006100687308 */ /* 0x000fe20000000800 */
[----:B0-----:R-:W-:Y:S01]  /*1aa90*/  FADD.FTZ R88, R118, R88 ;  /* 0x0000005876587221 */ /* 0x001fe20000010000 */
[----:B------:R-:W-:Y:S01]  /*1aaa0*/  F2FP.F16.F32.PACK_AB R92, R134, R135 ;  /* 0x00000087865c723e */ /* 0x000fe200000000ff */
[----:B------:R-:W-:-:S05]  /*1aab0*/  FADD.FTZ R90, R123, R90 ;  /* 0x0000005a7b5a7221 */ /* 0x000fca0000010000 */
[----:B------:R-:W0:Y:S01]  /*1aac0*/  MUFU.EX2 R121, R121 ;  /* 0x0000007900797308 */ /* 0x000e220000000800 */
[----:B------:R-:W-:Y:S02]  /*1aad0*/  F2FP.F16.F32.PACK_AB R93, R76, R93 ;  /* 0x0000005d4c5d723e */ /* 0x000fe400000000ff */
[----:B------:R-:W-:Y:S02]  /*1aae0*/  F2FP.F16.F32.PACK_AB R94, R132, R133 ;  /* 0x00000085845e723e */ /* 0x000fe400000000ff */
[----:B------:R-:W-:-:S03]  /*1aaf0*/  F2FP.F16.F32.PACK_AB R76, R130, R131 ;  /* 0x00000083824c723e */ /* 0x000fc600000000ff */
[----:B------:R-:W-:Y:S01]  /*1ab00*/  MUFU.EX2 R137, R73 ;  /* 0x0000004900897308 */ /* 0x000fe20000000800 */
[----:B------:R-:W-:Y:S02]  /*1ab10*/  F2FP.F16.F32.PACK_AB R77, R102, R77 ;  /* 0x0000004d664d723e */ /* 0x000fe400000000ff */
[----:B------:R-:W-:Y:S02]  /*1ab20*/  F2FP.F16.F32.PACK_AB R78, R128, R129 ;  /* 0x00000081804e723e */ /* 0x000fe400000000ff */
[----:B------:R-:W-:-:S03]  /*1ab30*/  F2FP.F16.F32.PACK_AB R79, R108, R103 ;  /* 0x000000676c4f723e */ /* 0x000fc600000000ff */
[----:B------:R-:W2:Y:S01]  /*1ab40*/  MUFU.EX2 R122, R122 ;  /* 0x0000007a007a7308 */ /* 0x000ea20000000800 */
[----:B------:R-:W-:Y:S01]  /*1ab50*/  FADD.FTZ R90, R105, R90 ;  /* 0x0000005a695a7221 */ /* 0x000fe20000010000 */
[----:B------:R-:W-:Y:S06]  /*1ab60*/  STSM.16.M88.4 [R17+0x25b00], R92 ;  /* 0x025b005c11007844 */ /* 0x000fec0000000200 */
[----:B------:R1:W3:Y:S01]  /*1ab70*/  MUFU.EX2 R14, R91 ;  /* 0x0000005b000e7308 */ /* 0x0002e20000000800 */
[----:B------:R0:W-:Y:S01]  /*1ab80*/  STSM.16.M88.4 [R17+0x27300], R76 ;  /* 0x0273004c11007844 */ /* 0x0001e20000000200 */
[----:B-1----:R-:W-:-:S06]  /*1ab90*/  FADD.FTZ R91, R119, R88 ;  /* 0x00000058775b7221 */ /* 0x002fcc0000010000 */
[----:B------:R-:W-:Y:S01]  /*1aba0*/  MUFU.EX2 R97, R96 ;  /* 0x0000006000617308 */ /* 0x000fe20000000800 */
[----:B----4-:R-:W-:Y:S01]  /*1abb0*/  FADD.FTZ R91, R120, R91 ;  /* 0x0000005b785b7221 */ /* 0x010fe20000010000 */
[----:B0-----:R-:W-:-:S06]  /*1abc0*/  FADD.FTZ R76, R136, R90 ;  /* 0x0000005a884c7221 */ /* 0x001fcc0000010000 */
[----:B------:R-:W0:Y:S01]  /*1abd0*/  MUFU.EX2 R74, R74 ;  /* 0x0000004a004a7308 */ /* 0x000e220000000800 */
[----:B------:R-:W-:Y:S01]  /*1abe0*/  FADD.FTZ R77, R121, R91 ;  /* 0x0000005b794d7221 */ /* 0x000fe20000010000 */
[----:B------:R-:W-:-:S03]  /*1abf0*/  FADD.FTZ R76, R104, R76 ;  /* 0x0000004c684c7221 */ /* 0x000fc60000010000 */
[----:B--2---:R-:W-:Y:S01]  /*1ac00*/  FADD.FTZ R77, R122, R77 ;  /* 0x0000004d7a4d7221 */ /* 0x004fe20000010000 */
[----:B------:R-:W-:Y:S02]  /*1ac10*/  FADD.FTZ R76, R137, R76 ;  /* 0x0000004c894c7221 */ /* 0x000fe40000010000 */
[----:B------:R-:W1:Y:S01]  /*1ac20*/  MUFU.EX2 R139, R85 ;  /* 0x00000055008b7308 */ /* 0x000e620000000800 */
[----:B---3--:R-:W-:Y:S01]  /*1ac30*/  FADD.FTZ R77, R14, R77 ;  /* 0x0000004d0e4d7221 */ /* 0x008fe20000010000 */
[----:B------:R-:W-:-:S03]  /*1ac40*/  FADD.FTZ R76, R100, R76 ;  /* 0x0000004c644c7221 */ /* 0x000fc60000010000 */
[----:B------:R-:W-:Y:S01]  /*1ac50*/  FADD.FTZ R77, R98, R77 ;  /* 0x0000004d624d7221 */ /* 0x000fe20000010000 */
[----:B------:R-:W-:Y:S02]  /*1ac60*/  FADD.FTZ R76, R138, R76 ;  /* 0x0000004c8a4c7221 */ /* 0x000fe40000010000 */
[----:B------:R-:W2:Y:S01]  /*1ac70*/  MUFU.EX2 R111, R140 ;  /* 0x0000008c006f7308 */ /* 0x000ea20000000800 */
[----:B0-----:R-:W-:Y:S01]  /*1ac80*/  FADD.FTZ R77, R74, R77 ;  /* 0x0000004d4a4d7221 */ /* 0x001fe20000010000 */
[----:B------:R-:W-:-:S06]  /*1ac90*/  FADD.FTZ R78, R97, R76 ;  /* 0x0000004c614e7221 */ /* 0x000fcc0000010000 */
[----:B------:R-:W-:Y:S01]  /*1aca0*/  MUFU.EX2 R85, R143 ;  /* 0x0000008f00557308 */ /* 0x000fe20000000800 */
[----:B------:R-:W-:Y:S01]  /*1acb0*/  FADD.FTZ R102, R99, R77 ;  /* 0x0000004d63667221 */ /* 0x000fe20000010000 */
[----:B-1----:R-:W-:-:S06]  /*1acc0*/  FADD.FTZ R79, R139, R78 ;  /* 0x0000004e8b4f7221 */ /* 0x002fcc0000010000 */
[----:B------:R-:W0:Y:S01]  /*1acd0*/  MUFU.EX2 R82, R82 ;  /* 0x0000005200527308 */ /* 0x000e220000000800 */
[----:B------:R-:W-:Y:S02]  /*1ace0*/  F2FP.F16.F32.PACK_AB R88, R126, R127 ;  /* 0x0000007f7e58723e */ /* 0x000fe400000000ff */
[----:B------:R-:W-:Y:S02]  /*1acf0*/  F2FP.F16.F32.PACK_AB R89, R114, R89 ;  /* 0x000000597259723e */ /* 0x000fe400000000ff */
[----:B------:R-:W-:-:S03]  /*1ad00*/  F2FP.F16.F32.PACK_AB R90, R112, R125 ;  /* 0x0000007d705a723e */ /* 0x000fc600000000ff */
[----:B------:R-:W-:Y:S01]  /*1ad10*/  MUFU.EX2 R96, R146 ;  /* 0x0000009200607308 */ /* 0x000fe20000000800 */
[----:B------:R-:W-:Y:S01]  /*1ad20*/  F2FP.F16.F32.PACK_AB R91, R116, R115 ;  /* 0x00000073745b723e */ /* 0x000fe200000000ff */
[----:B------:R-:W-:Y:S01]  /*1ad30*/  FADD.FTZ R102, R75, R102 ;  /* 0x000000664b667221 */ /* 0x000fe20000010000 */
[----:B------:R-:W-:-:S05]  /*1ad40*/  F2FP.F16.F32.PACK_AB R94, R123, R106 ;  /* 0x0000006a7b5e723e */ /* 0x000fca00000000ff */
[----:B------:R-:W1:Y:S01]  /*1ad50*/  MUFU.EX2 R83, R83 ;  /* 0x0000005300537308 */ /* 0x000e620000000800 */
[----:B------:R-:W-:Y:S01]  /*1ad60*/  FADD.FTZ R106, R110, R79 ;  /* 0x0000004f6e6a7221 */ /* 0x000fe20000010000 */
[----:B------:R-:W-:Y:S01]  /*1ad70*/  F2FP.F16.F32.PACK_AB R92, R113, R107 ;  /* 0x0000006b715c723e */ /* 0x000fe200000000ff */
[----:B------:R3:W-:Y:S01]  /*1ad80*/  STSM.16.M88.4 [R17+0x28b00], R88 ;  /* 0x028b005811007844 */ /* 0x0007e20000000200 */
[----:B------:R-:W-:-:S04]  /*1ad90*/  F2FP.F16.F32.PACK_AB R93, R118, R117 ;  /* 0x00000075765d723e */ /* 0x000fc800000000ff */
[----:B------:R-:W-:Y:S01]  /*1ada0*/  MUFU.EX2 R81, R149 ;  /* 0x0000009500517308 */ /* 0x000fe20000000800 */
[----:B------:R-:W-:Y:S01]  /*1adb0*/  F2FP.F16.F32.PACK_AB R95, R120, R119 ;  /* 0x00000077785f723e */ /* 0x000fe200000000ff */
[----:B--2---:R-:W-:-:S06]  /*1adc0*/  FADD.FTZ R106, R111, R106 ;  /* 0x0000006a6f6a7221 */ /* 0x004fcc0000010000 */
[----:B------:R-:W2:Y:S01]  /*1add0*/  MUFU.EX2 R86, R86 ;  /* 0x0000005600567308 */ /* 0x000ea20000000800 */
[----:B---3--:R-:W-:Y:S01]  /*1ade0*/  FADD.FTZ R89, R101, R102 ;  /* 0x0000006665597221 */ /* 0x008fe20000010000 */
[----:B------:R3:W-:Y:S06]  /*1adf0*/  STSM.16.M88.4 [R17+0x2a300], R92 ;  /* 0x02a3005c11007844 */ /* 0x0007ec0000000200 */
[----:B------:R-:W-:Y:S01]  /*1ae00*/  MUFU.EX2 R84, R150 ;  /* 0x0000009600547308 */ /* 0x000fe20000000800 */
[----:B------:R-:W-:Y:S01]  /*1ae10*/  F2FP.F16.F32.PACK_AB R79, R98, R14 ;  /* 0x0000000e624f723e */ /* 0x000fe200000000ff */
[----:B0-----:R-:W-:-:S06]  /*1ae20*/  FADD.FTZ R14, R82, R89 ;  /* 0x00000059520e7221 */ /* 0x001fcc0000010000 */
[----:B------:R-:W0:Y:S01]  /*1ae30*/  MUFU.EX2 R87, R87 ;  /* 0x0000005700577308 */ /* 0x000e220000000800 */
[----:B------:R-:W-:Y:S01]  /*1ae40*/  F2FP.F16.F32.PACK_AB R89, R99, R74 ;  /* 0x0000004a6359723e */ /* 0x000fe200000000ff */
[----:B---3--:R-:W-:-:S06]  /*1ae50*/  FADD.FTZ R93, R85, R106 ;  /* 0x0000006a555d7221 */ /* 0x008fcc0000010000 */
[----:B------:R-:W3:Y:S01]  /*1ae60*/  MUFU.EX2 R142, R142 ;  /* 0x0000008e008e7308 */ /* 0x000ee20000000800 */
[----:B-1----:R-:W-:Y:S01]  /*1ae70*/  FADD.FTZ R91, R83, R14 ;  /* 0x0000000e535b7221 */ /* 0x002fe20000010000 */
[----:B------:R-:W-:-:S06]  /*1ae80*/  FADD.FTZ R74, R96, R93 ;  /* 0x0000005d604a7221 */ /* 0x000fcc0000010000 */
[----:B------:R-:W1:Y:S01]  /*1ae90*/  MUFU.EX2 R73, R151 ;  /* 0x0000009700497308 */ /* 0x000e620000000800 */
[----:B--2---:R-:W-:Y:S01]  /*1aea0*/  FADD.FTZ R14, R86, R91 ;  /* 0x0000005b560e7221 */ /* 0x004fe20000010000 */
[----:B------:R-:W-:Y:S01]  /*1aeb0*/  FADD.FTZ R95, R81, R74 ;  /* 0x0000004a515f7221 */ /* 0x000fe20000010000 */
[----:B------:R-:W-:Y:S02]  /*1aec0*/  F2FP.F16.F32.PACK_AB R91, R101, R75 ;  /* 0x0000004b655b723e */ /* 0x000fe400000000ff */
[----:B0-----:R-:W-:Y:S01]  /*1aed0*/  FADD.FTZ R75, R87, R14 ;  /* 0x0000000e574b7221 */ /* 0x001fe20000010000 */
[C---:B------:R-:W-:Y:S01]  /*1aee0*/  FADD.FTZ R74, R84.reuse, R95 ;  /* 0x0000005f544a7221 */ /* 0x040fe20000010000 */
[----:B------:R-:W-:Y:S02]  /*1aef0*/  F2FP.F16.F32.PACK_AB R84, R84, R81 ;  /* 0x000000515454723e */ /* 0x000fe400000000ff */
[----:B---3--:R-:W-:Y:S01]  /*1af00*/  FADD.FTZ R14, R142, R75 ;  /* 0x0000004b8e0e7221 */ /* 0x008fe20000010000 */
[----:B------:R-:W2:Y:S01]  /*1af10*/  LDL R81, [R1+0x8c] ;  /* 0x00008c0001517983 */ /* 0x000ea20000100800 */
[----:B-1----:R-:W-:-:S03]  /*1af20*/  FADD.FTZ R75, R73, R74 ;  /* 0x0000004a494b7221 */ /* 0x002fc60000010000 */
[----:B------:R-:W2:Y:S01]  /*1af30*/  LDL.LU R74, [R1+0x14] ;  /* 0x00001400014a7983 */ /* 0x000ea20000300800 */
[----:B------:R-:W-:Y:S08]  /*1af40*/  MUFU.EX2 R80, R152 ;  /* 0x0000009800507308 */ /* 0x000ff00000000800 */
[----:B------:R-:W0:Y:S08]  /*1af50*/  MUFU.EX2 R145, R145 ;  /* 0x0000009100917308 */ /* 0x000e300000000800 */
[----:B------:R-:W-:Y:S08]  /*1af60*/  MUFU.EX2 R147, R147 ;  /* 0x0000009300937308 */ /* 0x000ff00000000800 */
[----:B------:R-:W1:Y:S01]  /*1af70*/  MUFU.EX2 R148, R148 ;  /* 0x0000009400947308 */ /* 0x000e620000000800 */
        /* <DEDUP_REMOVED lines=9> */
[C---:B0-----:R-:W-:Y:S02]  /*1b010*/  F2FP.F16.F32.PACK_AB R85, R145.reuse, R142 ;  /* 0x0000008e9155723e */ /* 0x041fe400000000ff */
[----:B------:R-:W-:Y:S02]  /*1b020*/  F2FP.F16.F32.PACK_AB R86, R80, R73 ;  /* 0x000000495056723e */ /* 0x000fe400000000ff */
[----:B-1----:R-:W-:Y:S01]  /*1b030*/  F2FP.F16.F32.PACK_AB R87, R148, R147 ;  /* 0x000000939457723e */ /* 0x002fe200000000ff */
[----:B------:R-:W-:Y:S04]  /*1b040*/  STSM.16.M88.4 [R17+0x2bb00], R76 ;  /* 0x02bb004c11007844 */ /* 0x000fe80000000200 */
[----:B------:R-:W-:Y:S04]  /*1b050*/  STSM.16.M88.4 [R17+0x2d300], R88 ;  /* 0x02d3005811007844 */ /* 0x000fe80000000200 */
[----:B------:R-:W-:Y:S04]  /*1b060*/  STSM.16.M88.4 [R17+0x2eb00], R92 ;  /* 0x02eb005c11007844 */ /* 0x000fe80000000200 */
[----:B------:R-:W-:Y:S01]  /*1b070*/  STSM.16.M88.4 [R17+0x30300], R84 ;  /* 0x0303005411007844 */ /* 0x000fe20000000200 */
[----:B------:R-:W-:Y:S01]  /*1b080*/  @!PT LDS RZ, [RZ] ;  /* 0x00000000fffff984 */ /* 0x000fe20000000800 */
[----:B------:R-:W-:Y:S01]  /*1b090*/  @!PT LDS RZ, [RZ] ;  /* 0x00000000fffff984 */ /* 0x000fe20000000800 */
[----:B------:R-:W-:Y:S01]  /*1b0a0*/  @!PT LDS RZ, [RZ] ;  /* 0x00000000fffff984 */ /* 0x000fe20000000800 */
[----:B------:R-:W-:Y:S01]  /*1b0b0*/  @!PT LDS RZ, [RZ] ;  /* 0x00000000fffff984 */ /* 0x000fe20000000800 */
[----:B------:R0:W-:Y:S06]  /*1b0c0*/  MEMBAR.ALL.CTA ;  /* 0x0000000000007992 */ /* 0x0001ec0000008000 */
[----:B0-----:R-:W0:Y:S01]  /*1b0d0*/  FENCE.VIEW.ASYNC.S ;  /* 0x00000000000073c6 */ /* 0x001e220000000000 */
[----:B------:R-:W-:Y:S01]  /*1b0e0*/  FADD.FTZ R14, R145, R14 ;  /* 0x0000000e910e7221 */ /* 0x000fe20000010000 */
[----:B------:R-:W-:-:S03]  /*1b0f0*/  FADD.FTZ R75, R80, R75 ;  /* 0x0000004b504b7221 */ /* 0x000fc60000010000 */
[----:B------:R-:W-:Y:S01]  /*1b100*/  FADD.FTZ R147, R147, R14 ;  /* 0x0000000e93937221 */ /* 0x000fe20000010000 */
[-C--:B------:R-:W-:Y:S01]  /*1b110*/  FMUL.FTZ R24, R24, R0.reuse ;  /* 0x0000000018187220 */ /* 0x080fe20000410000 */
        /* <DEDUP_REMOVED lines=24> */
[----:B------:R-:W-:Y:S01]  /*1b2a0*/  STL [R1+0x18], R75 ;  /* 0x0000184b01007387 */ /* 0x000fe20000100800 */
[-C--:B------:R-:W-:Y:S01]  /*1b2b0*/  FMUL.FTZ R26, R26, R15.reuse ;  /* 0x0000000f1a1a7220 */ /* 0x080fe20000410000 */
[----:B------:R-:W-:-:S02]  /*1b2c0*/  FMUL.FTZ R27, R27, R15 ;  /* 0x0000000f1b1b7220 */ /* 0x000fc40000410000 */
[----:B------:R1:W-:Y:S01]  /*1b2d0*/  STL [R1+0x38], R14 ;  /* 0x0000380e01007387 */ /* 0x0003e20000100800 */
[-C--:B------:R-:W-:Y:S01]  /*1b2e0*/  FMUL.FTZ R30, R30, R15.reuse ;  /* 0x0000000f1e1e7220 */ /* 0x080fe20000410000 */
[-C--:B------:R-:W-:Y:S01]  /*1b2f0*/  FMUL.FTZ R31, R31, R15.reuse ;  /* 0x0000000f1f1f7220 */ /* 0x080fe20000410000 */
[-C--:B------:R-:W-:Y:S01]  /*1b300*/  FMUL.FTZ R34, R34, R15.reuse ;  /* 0x0000000f22227220 */ /* 0x080fe20000410000 */
        /* <DEDUP_REMOVED lines=20> */
[----:B-1----:R-:W-:-:S02]  /*1b450*/  IMAD.MOV.U32 R14, RZ, RZ, R19 ;  /* 0x000000ffff0e7224 */ /* 0x002fc400078e0013 */
[----:B------:R-:W-:Y:S01]  /*1b460*/  IMAD.MOV.U32 R15, RZ, RZ, R72 ;  /* 0x000000ffff0f7224 */ /* 0x000fe200078e0048 */
[C---:B--2---:R-:W-:Y:S01]  /*1b470*/  ISETP.GT.AND P2, PT, R74.reuse, R81, PT ;  /* 0x000000514a00720c */ /* 0x044fe20003f44270 */
[----:B------:R-:W-:-:S05]  /*1b480*/  VIADD R0, R74, 0xffffffff ;  /* 0xffffffff4a007836 */ /* 0x000fca0000000000 */
[----:B------:R1:W-:Y:S02]  /*1b490*/  STL [R1+0x14], R0 ;  /* 0x0000140001007387 */ /* 0x0003e40000100800 */
[----:B-1----:R-:W-:Y:S01]  /*1b4a0*/  IMAD.MOV.U32 R0, RZ, RZ, R20 ;  /* 0x000000ffff007224 */ /* 0x002fe200078e0014 */
[----:B0-----:R-:W-:-:S04]  /*1b4b0*/  NOP ;  /* 0x0000000000007918 */ /* 0x001fc80000000000 */
[----:B---3--:R-:W-:Y:S05]  /*1b4c0*/  @P2 BRA `(.L_x_2466) ;  /* 0xffffffac00942947 */ /* 0x008fea000383ffff */
.L_x_2455:
[----:B------:R-:W-:Y:S05]  /*1b4d0*/  WARPSYNC.ALL ;  /* 0x0000000000007948 */ /* 0x000fea0003800000 */
[----:B------:R-:W-:Y:S06]  /*1b4e0*/  BAR.ARV 0x8, 0x200 ;  /* 0x0208000000007b1d */ /* 0x000fec0000002000 */
[----:B------:R-:W-:Y:S05]  /*1b4f0*/  @!P1 BRA `(.L_x_2467) ;  /* 0x0000000000049947 */ /* 0x000fea0003800000 */
[----:B------:R-:W-:Y:S01]  /*1b500*/  BPT.TRAP 0x1 ;  /* 0x000000040000795c */ /* 0x000fe20000300000 */
.L_x_2467:
[----:B-----5:R-:W2:Y:S01]  /*1b510*/  LDL R2, [R1+0x3c] ;  /* 0x00003c0001027983 */ /* 0x020ea20000100800 */
[----:B------:R-:W-:Y:S01]  /*1b520*/  IMAD R0, R19, 0x8, R16 ;  /* 0x0000000813007824 */ /* 0x000fe200078e0210 */
[----:B--2---:R-:W-:-:S04]  /*1b530*/  SHF.L.U32 R3, R2, 0x1f, RZ ;  /* 0x0000001f02037819 */ /* 0x004fc800000006ff */
[----:B------:R0:W1:Y:S01]  /*1b540*/  SYNCS.PHASECHK.TRANS64.TRYWAIT P2, [R0+URZ+0x31c50], R3 ;  /* 0x031c5003000075a7 */ /* 0x000062000804017f */
[----:B------:R-:W-:Y:S05]  /*1b550*/  @!P1 BRA `(.L_x_2468) ;  /* 0x0000000000049947 */ /* 0x000fea0003800000 */
[----:B------:R-:W-:Y:S01]  /*1b560*/  BPT.TRAP 0x1 ;  /* 0x000000040000795c */ /* 0x000fe20000300000 */
.L_x_2468:
[----:B------:R-:W2:Y:S01]  /*1b570*/  LDL.LU R2, [R1+0x7c] ;  /* 0x00007c0001027983 */ /* 0x000ea20000300800 */
[----:B------:R-:W-:Y:S02]  /*1b580*/  VIADD R16, R16, 0x200 ;  /* 0x0000020010107836 */ /* 0x000fe40000000000 */
[----:B------:R-:W-:-:S03]  /*1b590*/  IMAD.MOV.U32 R5, RZ, RZ, -0x3ffffff0 ;  /* 0xc0000010ff057424 */ /* 0x000fc600078e00ff */
[----:B------:R-:W-:-:S04]  /*1b5a0*/  SHF.R.U32.HI R16, RZ, 0x4, R16 ;  /* 0x00000004ff107819 */ /* 0x000fc80000011610 */
[----:B------:R-:W-:-:S04]  /*1b5b0*/  LOP3.LUT R16, R16, 0x3fff, RZ, 0xc0, !PT ;  /* 0x00003fff10107812 */ /* 0x000fc800078ec0ff */
[----:B------:R-:W-:Y:S02]  /*1b5c0*/  LOP3.LUT R16, R16, 0x2400000, RZ, 0xfc, !PT ;  /* 0x0240000010107812 */ /* 0x000fe400078efcff */
[----:B--2---:R-:W-:Y:S01]  /*1b5d0*/  LOP3.LUT R4, R2, 0x10000, RZ, 0xfc, !PT ;  /* 0x0001000002047812 */ /* 0x004fe200078efcff */
[----:B-1----:R-:W-:Y:S06]  /*1b5e0*/  @P2 BRA `(.L_x_2469) ;  /* 0x0000000000082947 */ /* 0x002fec0003800000 */
[----:B------:R-:W1:Y:S02]  /*1b5f0*/  SYNCS.PHASECHK.TRANS64.TRYWAIT P1, [R0+URZ+0x31c50], R3 ;  /* 0x031c5003000075a7 */ /* 0x000e64000802017f */
[----:B-1----:R-:W-:Y:S05]  /*1b600*/  @!P1 BRA `(.L_x_2470) ;  /* 0x000000c800b09947 */ /* 0x002fea0003800000 */
.L_x_2469:
[----:B------:R-:W-:Y:S01]  /*1b610*/  IMAD R2, R19, 0x6c0, R16 ;  /* 0x000006c013027824 */ /* 0x000fe200078e0210 */
[----:B------:R-:W2:Y:S01]  /*1b620*/  LDL.LU R11, [R1+0x18] ;  /* 0x00001800010b7983 */ /* 0x000ea20000300800 */
[----:B01----:R-:W-:Y:S01]  /*1b630*/  IMAD.MOV.U32 R3, RZ, RZ, -0x7fffffe0 ;  /* 0x80000020ff037424 */ /* 0x003fe200078e00ff */
        /* <DEDUP_REMOVED lines=10> */
[----:B------:R-:W3:Y:S01]  /*1b6e0*/  LDL.LU R10, [R1+0x38] ;  /* 0x00003800010a7983 */ /* 0x000ee20000300800 */
[----:B------:R-:W-:-:S02]  /*1b6f0*/  IMAD.MOV.U32 R3, RZ, RZ, -0x7fffffe0 ;  /* 0x80000020ff037424 */ /* 0x000fc400078e00ff */
[----:B------:R-:W-:Y:S01]  /*1b700*/  IMAD.MOV.U32 R5, RZ, RZ, -0x3ffffff0 ;  /* 0xc0000010ff057424 */ /* 0x000fe200078e00ff */
[----:B------:R-:W4:Y:S01]  /*1b710*/  LDL.LU R12, [R1+0x3c] ;  /* 0x00003c00010c7983 */ /* 0x000f220000300800 */
[----:B------:R-:W-:-:S05]  /*1b720*/  VIADD R19, R19, 0x1 ;  /* 0x0000000113137836 */ /* 0x000fca0000000000 */
        /* <DEDUP_REMOVED lines=62> */
[C---:B------:R-:W-:Y:S01]  /*1bb10*/  VIADD R8, R2.reuse, 0x1c0 ;  /* 0x000001c002087836 */ /* 0x040fe20000000000 */
        /* <DEDUP_REMOVED lines=15> */
[----:B--2---:R-:W0:Y:S01]  /*1bc10*/  SHFL.BFLY PT, R2, R11, 0x2, 0x1f ;  /* 0x0c401f000b027f89 */ /* 0x004e2200000e0000 */
[----:B------:R-:W-:Y:S02]  /*1bc20*/  R2UR UR7, R3 ;  /* 0x00000000030772ca */ /* 0x000fe400000e0000 */
[----:B------:R-:W-:Y:S01]  /*1bc30*/  R2UR UR4, R4 ;  /* 0x00000000040472ca */ /* 0x000fe200000e0000 */
[----:B---3--:R-:W1:Y:S01]  /*1bc40*/  SHFL.BFLY PT, R3, R10, 0x2, 0x1f ;  /* 0x0c401f000a037f89 */ /* 0x008e6200000e0000 */
[----:B------:R-:W-:Y:S01]  /*1bc50*/  R2UR UR5, R5 ;  /* 0x00000000050572ca */ /* 0x000fe200000e0000 */
[----:B0-----:R-:W-:Y:S01]  /*1bc60*/  FADD.FTZ R2, R2, R11 ;  /* 0x0000000b02027221 */ /* 0x001fe20000010000 */
[----:B-1----:R-:W-:-:S04]  /*1bc70*/  FADD.FTZ R4, R3, R10 ;  /* 0x0000000a03047221 */ /* 0x002fc80000010000 */
[----:B------:R-:W0:Y:S04]  /*1bc80*/  SHFL.BFLY PT, R3, R2, 0x1, 0x1f ;  /* 0x0c201f0002037f89 */ /* 0x000e2800000e0000 */
[----:B------:R-:W1:Y:S01]  /*1bc90*/  SHFL.BFLY PT, R5, R4, 0x1, 0x1f ;  /* 0x0c201f0004057f89 */ /* 0x000e6200000e0000 */
[----:B0-----:R-:W-:Y:S01]  /*1bca0*/  FADD.FTZ R10, R2, R3 ;  /* 0x00000003020a7221 */ /* 0x001fe20000010000 */
[----:B------:R-:W-:Y:S01]  /*1bcb0*/  SEL R2, RZ, 0x1, P1 ;  /* 0x00000001ff027807 */ /* 0x000fe20000800000 */
[----:B-1----:R-:W-:-:S03]  /*1bcc0*/  FADD.FTZ R11, R4, R5 ;  /* 0x00000005040b7221 */ /* 0x002fc60000010000 */
[----:B------:R-:W-:Y:S01]  /*1bcd0*/  FSETP.NE.FTZ.AND P2, PT, R10, RZ, PT ;  /* 0x000000ff0a00720b */ /* 0x000fe20003f55000 */
[----:B------:R-:W-:Y:S01]  /*1bce0*/  IMAD.MOV.U32 R5, RZ, RZ, RZ ;  /* 0x000000ffff057224 */ /* 0x000fe200078e00ff */
[----:B----4-:R-:W-:Y:S02]  /*1bcf0*/  LOP3.LUT R12, R12, R2, RZ, 0x3c, !PT ;  /* 0x000000020c0c7212 */ /* 0x010fe400078e3cff */
[----:B------:R-:W-:-:S09]  /*1bd00*/  FSETP.NE.FTZ.AND P3, PT, R11, RZ, PT ;  /* 0x000000ff0b00720b */ /* 0x000fd20003f75000 */
[----:B------:R-:W0:Y:S08]  /*1bd10*/  @P2 MUFU.LG2 R6, R10 ;  /* 0x0000000a00062308 */ /* 0x000e300000000c00 */
[----:B------:R1:W-:Y:S01]  /*1bd20*/  @P2 MUFU.RCP R5, R10 ;  /* 0x0000000a00052308 */ /* 0x0003e20000001000 */
[----:B------:R-:W-:Y:S02]  /*1bd30*/  WARPGROUP.DEPBAR.LE gsb0, 0x0 ;  /* 0x00008000000079c5 */ /* 0x000fe40000010000 */
[----:B-1----:R-:W2:Y:S01]  /*1bd40*/  LDL.LU R10, [R1+0xac] ;  /* 0x0000ac00010a7983 */ /* 0x002ea20000300800 */
[----:B------:R-:W-:Y:S01]  /*1bd50*/  WARPGROUP.ARRIVE ;  /* 0x00000000000079c5 */ /* 0x000fe20000000000 */
[----:B------:R-:W-:-:S03]  /*1bd60*/  IMAD.MOV.U32 R3, RZ, RZ, RZ ;  /* 0x000000ffff037224 */ /* 0x000fc600078e00ff */
[----:B------:R-:W1:Y:S02]  /*1bd70*/  @P3 MUFU.LG2 R8, R11 ;  /* 0x0000000b00083308 */ /* 0x000e640000000c00 */
[----:B------:R-:W-:Y:S01]  /*1bd80*/  HGMMA.64x96x16.F32 R24, gdesc[UR4].tnspB, R24, gsb0 ;  /* 0x41600000041879f0 */ /* 0x000fe20008000818 */
[----:B------:R3:W-:Y:S05]  /*1bd90*/  STL [R1+0x3c], R12 ;  /* 0x00003c0c01007387 */ /* 0x0007ea0000100800 */
[----:B------:R-:W4:Y:S01]  /*1bda0*/  @P3 MUFU.RCP R3, R11 ;  /* 0x0000000b00033308 */ /* 0x000f220000001000 */
[----:B------:R-:W-:Y:S02]  /*1bdb0*/  @!P0 VIADD R4, R0, 0x31c60 ;  /* 0x00031c6000048836 */ /* 0x000fe40000000000 */
[----:B------:R-:W-:Y:S01]  /*1bdc0*/  @P2 FMUL.FTZ R7, R21, 0.69314718246459960938 ;  /* 0x3f31721815072820 */ /* 0x000fe20000410000 */
[----:B0-----:R-:W-:-:S02]  /*1bdd0*/  @P2 FMUL.FTZ R6, R6, 0.69314718246459960938 ;  /* 0x3f31721806062820 */ /* 0x001fc40000410000 */
[----:B------:R-:W-:Y:S01]  /*1bde0*/  @!P0 PRMT R4, RZ, 0x654, R4 ;  /* 0x00000654ff048816 */ /* 0x000fe20000000004 */
[----:B---3--:R-:W-:Y:S01]  /*1bdf0*/  @P3 FMUL.FTZ R12, R21, 0.69314718246459960938 ;  /* 0x3f317218150c3820 */ /* 0x008fe20000410000 */
[----:B-1----:R-:W-:Y:S01]  /*1be00*/  @P3 FMUL.FTZ R9, R8, 0.69314718246459960938 ;  /* 0x3f31721808093820 */ /* 0x002fe20000410000 */
[----:B------:R-:W-:Y:S02]  /*1be10*/  IMAD.MOV.U32 R0, RZ, RZ, -0x800000 ;  /* 0xff800000ff007424 */ /* 0x000fe400078e00ff */
[----:B------:R-:W-:Y:S01]  /*1be20*/  @P2 FFMA.FTZ R0, R7, R20, R6 ;  /* 0x0000001407002223 */ /* 0x000fe20000010006 */
[----:B------:R-:W-:Y:S02]  /*1be30*/  IMAD.MOV.U32 R2, RZ, RZ, -0x800000 ;  /* 0xff800000ff027424 */ /* 0x000fe400078e00ff */
[----:B------:R-:W-:Y:S01]  /*1be40*/  @P3 FFMA.FTZ R2, R12, R72, R9 ;  /* 0x000000480c023223 */ /* 0x000fe20000010009 */
[----:B------:R-:W-:Y:S01]  /*1be50*/  SEL R19, R19, RZ, P1 ;  /* 0x000000ff13137207 */ /* 0x000fe20000800000 */
[----:B------:R-:W-:-:S02]  /*1be60*/  WARPGROUP.DEPBAR.LE gsb0, 0x0 ;  /* 0x00008000000079c5 */ /* 0x000fc40000010000 */
        /* <DEDUP_REMOVED lines=25> */
[----:B------:R-:W-:Y:S01]  /*1c000*/  PLOP3.LUT P0, PT, PT, PT, PT, 0x8, 0x0 ;  /* 0x000000000000781c */ /* 0x000fe20003f0e170 */
[-C--:B----4-:R-:W-:Y:S01]  /*1c010*/  FMUL.FTZ R26, R26, R3.reuse ;  /* 0x000000031a1a7220 */ /* 0x090fe20000410000 */
        /* <DEDUP_REMOVED lines=23> */
[----:B--2---:R-:W-:-:S05]  /*1c190*/  VIADD R10, R10, 0x1 ;  /* 0x000000010a0a7836 */ /* 0x004fca0000000000 */
[----:B------:R0:W-:Y:S02]  /*1c1a0*/  STL [R1+0xac], R10 ;  /* 0x0000ac0a01007387 */ /* 0x0001e40000100800 */
.L_x_2402:
[----:B------:R-:W-:Y:S05]  /*1c1b0*/  WARPSYNC.ALL ;  /* 0x0000000000007948 */ /* 0x000fea0003800000 */
[----:B------:R-:W1:Y:S08]  /*1c1c0*/  S2UR UR5, SR_CgaCtaId ;  /* 0x00000000000579c3 */ /* 0x000e700000008800 */
[----:B------:R-:W-:Y:S06]  /*1c1d0*/  BAR.SYNC.DEFER_BLOCKING 0x5, 0x200 ;  /* 0x0148000000007b1d */ /* 0x000fec0000010000 */
[----:B------:R-:W-:Y:S01]  /*1c1e0*/  UMOV UR4, 0x400 ;  /* 0x0000040000047882 */ /* 0x000fe20000000000 */
[----:B------:R-:W-:Y:S01]  /*1c1f0*/  BSSY B0, `(.L_x_2471) ;  /* 0x00002c9000007945 */ /* 0x000fe20003800000 */
[----:B-1----:R-:W-:-:S06]  /*1c200*/  ULEA UR4, UR5, UR4, 0x18 ;  /* 0x0000000405047291 */ /* 0x002fcc000f8ec03f */
[----:B------:R-:W-:-:S05]  /*1c210*/  IMAD.U32 R16, RZ, RZ, UR4 ;  /* 0x00000004ff107e24 */ /* 0x000fca000f8e00ff */
[----:B------:R1:W2:Y:S01]  /*1c220*/  LDS.128 R108, [R16+0x31cd0] ;  /* 0x031cd000106c7984 */ /* 0x0002a20000000c00 */
[----:B------:R-:W-:Y:S06]  /*1c230*/  BAR.ARV 0x4, 0x200 ;  /* 0x0108000000007b1d */ /* 0x000fec0000002000 */
[----:B------:R-:W-:Y:S05]  /*1c240*/  @P0 BRA `(.L_x_2472) ;  /* 0x0000002000180947 */ /* 0x000fea0003800000 */
[----:B0-----:R-:W3:Y:S01]  /*1c250*/  LDL R4, [R1+0xe8] ;  /* 0x0000e80001047983 */ /* 0x001ee20000100800 */
[----:B------:R-:W-:-:S03]  /*1c260*/  ULDC UR4, c[0x0][0xad4] ;  /* 0x0002b50000047ab9 */ /* 0x000fc60000000800 */
[----:B------:R-:W4:Y:S04]  /*1c270*/  LDL.LU R76, [R1+0x9c] ;  /* 0x00009c00014c7983 */ /* 0x000f280000300800 */
[----:B------:R-:W2:Y:S04]  /*1c280*/  LDL.LU R82, [R1+0xa4] ;  /* 0x0000a40001527983 */ /* 0x000ea80000300800 */
[----:B------:R-:W2:Y:S01]  /*1c290*/  LDL.LU R81, [R1+0xa8] ;  /* 0x0000a80001517983 */ /* 0x000ea20000300800 */
[----:B------:R-:W0:Y:S01]  /*1c2a0*/  S2R R3, SR_SWINHI ;  /* 0x0000000000037919 */ /* 0x000e220000002f00 */
[----:B------:R-:W-:-:S02]  /*1c2b0*/  MOV R74, R16 ;  /* 0x00000010004a7202 */ /* 0x000fc40000000f00 */
[----:B0-----:R-:W-:-:S03]  /*1c2c0*/  MOV R75, R3 ;  /* 0x00000003004b7202 */ /* 0x001fc60000000f00 */
[----:B---3--:R-:W-:-:S03]  /*1c2d0*/  IMAD.WIDE R4, R4, 0x2, R74 ;  /* 0x0000000204047825 */ /* 0x008fc600078e024a */
[C---:B------:R-:W-:Y:S02]  /*1c2e0*/  IADD3 R77, P0, R4.reuse, 0x6020, RZ ;  /* 0x00006020044d7810 */ /* 0x040fe40007f1e0ff */
[----:B------:R-:W-:-:S03]  /*1c2f0*/  LOP3.LUT R3, R4, 0x180, RZ, 0xc0, !PT ;  /* 0x0000018004037812 */ /* 0x000fc600078ec0ff */
[----:B------:R-:W-:Y:S01]  /*1c300*/  IMAD.X R11, RZ, RZ, R5, P0 ;  /* 0x000000ffff0b7224 */ /* 0x000fe200000e0605 */
[----:B----4-:R-:W-:Y:S02]  /*1c310*/  ISETP.NE.AND P0, PT, R76, RZ, PT ;  /* 0x000000ff4c00720c */ /* 0x010fe40003f05270 */
[----:B------:R-:W-:Y:S02]  /*1c320*/  IADD3 R8, P4, R4, 0x20, RZ ;  /* 0x0000002004087810 */ /* 0x000fe40007f9e0ff */
[----:B------:R-:W-:Y:S01]  /*1c330*/  SEL R80, R76, UR4, P0 ;  /* 0x000000044c507c07 */ /* 0x000fe20008000000 */
[----:B------:R-:W-:Y:S05]  /*1c340*/  WARPSYNC.ALL ;  /* 0x0000000000007948 */ /* 0x000fea0003800000 */
[----:B------:R-:W-:-:S02]  /*1c350*/  SHF.R.U64 R3, R3, 0x3, RZ ;  /* 0x0000000303037819 */ /* 0x000fc400000012ff */
[----:B------:R-:W-:Y:S02]  /*1c360*/  LOP3.LUT R6, R8, 0x180, RZ, 0xc0, !PT ;  /* 0x0000018008067812 */ /* 0x000fe400078ec0ff */
        /* <DEDUP_REMOVED lines=18> */
[--C-:B------:R-:W-:Y:S01]  /*1c490*/  IMAD.X R41, RZ, RZ, R5.reuse, P2 ;  /* 0x000000ffff297224 */ /* 0x100fe200010e0605 */
[----:B------:R-:W-:Y:S01]  /*1c4a0*/  SHF.R.U64 R42, R42, 0x3, RZ ;  /* 0x000000032a2a7819 */ /* 0x000fe200000012ff */
[----:B------:R-:W-:Y:S01]  /*1c4b0*/  IMAD.X R9, RZ, RZ, R5, P1 ;  /* 0x000000ffff097224 */ /* 0x000fe200008e0605 */
[----:B------:R-:W-:-:S02]  /*1c4c0*/  LOP3.LUT R40, R6, R7, RZ, 0x3c, !PT ;  /* 0x0000000706287212 */ /* 0x000fc400078e3cff */
[----:B------:R-:W-:Y:S02]  /*1c4d0*/  MOV R43, R4 ;  /* 0x00000004002b7202 */ /* 0x000fe40000000f00 */
[----:B------:R-:W-:Y:S02]  /*1c4e0*/  LOP3.LUT R14, R3, R10, RZ, 0x3c, !PT ;  /* 0x0000000a030e7212 */ /* 0x000fe400078e3cff */
[----:B------:R-:W-:Y:S02]  /*1c4f0*/  F2FP.F16.F32.PACK_AB R4, R25, R24 ;  /* 0x000000181904723e */ /* 0x000fe400000000ff */
[----:B------:R-:W-:Y:S02]  /*1c500*/  F2FP.F16.F32.PACK_AB R5, R27, R26 ;  /* 0x0000001a1b05723e */ /* 0x000fe400000000ff */
[----:B------:R-:W-:Y:S02]  /*1c510*/  F2FP.F16.F32.PACK_AB R6, R29, R28 ;  /* 0x0000001c1d06723e */ /* 0x000fe400000000ff */
[----:B------:R-:W-:Y:S01]  /*1c520*/  F2FP.F16.F32.PACK_AB R7, R31, R30 ;  /* 0x0000001e1f07723e */ /* 0x000fe200000000ff */
[----:B------:R-:W-:Y:S01]  /*1c530*/  BAR.SYNC.DEFER_BLOCKING 0x1, 0x180 ;  /* 0x0046000000007b1d */ /* 0x000fe20000010000 */
[----:B------:R-:W-:-:S02]  /*1c540*/  LOP3.LUT R10, R42, R77, RZ, 0x3c, !PT ;  /* 0x0000004d2a0a7212 */ /* 0x000fc400078e3cff */
[----:B------:R-:W-:Y:S02]  /*1c550*/  MOV R79, R12 ;  /* 0x0000000c004f7202 */ /* 0x000fe40000000f00 */
[----:B------:R-:W-:Y:S02]  /*1c560*/  MOV R3, R14 ;  /* 0x0000000e00037202 */ /* 0x000fe40000000f00 */
[----:B------:R-:W-:Y:S02]  /*1c570*/  MOV R77, R40 ;  /* 0x00000028004d7202 */ /* 0x000fe40000000f00 */
[----:B------:R-:W-:Y:S02]  /*1c580*/  F2FP.F16.F32.PACK_AB R12, R33, R32 ;  /* 0x00000020210c723e */ /* 0x000fe400000000ff */
[----:B------:R-:W-:Y:S02]  /*1c590*/  F2FP.F16.F32.PACK_AB R13, R35, R34 ;  /* 0x00000022230d723e */ /* 0x000fe400000000ff */
[----:B------:R-:W-:-:S02]  /*1c5a0*/  F2FP.F16.F32.PACK_AB R14, R37, R36 ;  /* 0x00000024250e723e */ /* 0x000fc400000000ff */
[----:B------:R-:W-:Y:S02]  /*1c5b0*/  F2FP.F16.F32.PACK_AB R15, R39, R38 ;  /* 0x00000026270f723e */ /* 0x000fe400000000ff */
[----:B------:R-:W-:Y:S02]  /*1c5c0*/  F2FP.F16.F32.PACK_AB R40, R21, R20 ;  /* 0x000000141528723e */ /* 0x000fe400000000ff */
[----:B------:R-:W-:Y:S02]  /*1c5d0*/  F2FP.F16.F32.PACK_AB R41, R73, R72 ;  /* 0x000000484929723e */ /* 0x000fe400000000ff */
[----:B------:R-:W-:Y:S01]  /*1c5e0*/  F2FP.F16.F32.PACK_AB R42, R45, R44 ;  /* 0x0000002c2d2a723e */ /* 0x000fe200000000ff */
[----:B------:R0:W-:Y:S01]  /*1c5f0*/  STSM.16.M88.4 [R43], R4 ;  /* 0x000000042b007844 */ /* 0x0001e20000000200 */
[----:B------:R-:W-:Y:S02]  /*1c600*/  MOV R78, R8 ;  /* 0x00000008004e7202 */ /* 0x000fe40000000f00 */
[----:B------:R-:W-:-:S02]  /*1c610*/  MOV R76, R10 ;  /* 0x0000000a004c7202 */ /* 0x000fc40000000f00 */
[----:B------:R-:W-:Y:S02]  /*1c620*/  F2FP.F16.F32.PACK_AB R8, R57, R56 ;  /* 0x000000383908723e */ /* 0x000fe400000000ff */
[----:B------:R-:W-:Y:S02]  /*1c630*/  F2FP.F16.F32.PACK_AB R9, R59, R58 ;  /* 0x0000003a3b09723e */ /* 0x000fe400000000ff */
[----:B------:R-:W-:Y:S02]  /*1c640*/  F2FP.F16.F32.PACK_AB R10, R61, R60 ;  /* 0x0000003c3d0a723e */ /* 0x000fe400000000ff */
[----:B------:R-:W-:Y:S01]  /*1c650*/  F2FP.F16.F32.PACK_AB R11, R63, R62 ;  /* 0x0000003e3f0b723e */ /* 0x000fe200000000ff */
[----:B------:R-:W-:Y:S01]  /*1c660*/  STSM.16.M88.4 [R79], R12 ;  /* 0x0000000c4f007844 */ /* 0x000fe20000000200 */
[----:B0-----:R-:W-:Y:S02]  /*1c670*/  F2FP.F16.F32.PACK_AB R43, R47, R46 ;  /* 0x0000002e2f2b723e */ /* 0x001fe400000000ff */
[----:B------:R-:W-:-:S02]  /*1c680*/  F2FP.F16.F32.PACK_AB R4, R49, R48 ;  /* 0x000000303104723e */ /* 0x000fc400000000ff */
[----:B------:R-:W-:Y:S02]  /*1c690*/  F2FP.F16.F32.PACK_AB R5, R51, R50 ;  /* 0x000000323305723e */ /* 0x000fe400000000ff */
[----:B------:R-:W-:Y:S02]  /*1c6a0*/  F2FP.F16.F32.PACK_AB R6, R53, R52 ;  /* 0x000000343506723e */ /* 0x000fe400000000ff */
[----:B------:R-:W-:Y:S01]  /*1c6b0*/  F2FP.F16.F32.PACK_AB R7, R55, R54 ;  /* 0x000000363707723e */ /* 0x000fe200000000ff */
[----:B------:R-:W-:Y:S01]  /*1c6c0*/  STSM.16.M88.4 [R3], R40 ;  /* 0x0000002803007844 */ /* 0x000fe20000000200 */
[----:B------:R-:W-:-:S03]  /*1c6d0*/  ISETP.GT.AND P2, PT, R80, 0x1, PT ;  /* 0x000000015000780c */ /* 0x000fc60003f44270 */
[----:B------:R-:W-:Y:S04]  /*1c6e0*/  STSM.16.M88.4 [R77], R4 ;  /* 0x000000044d007844 */ /* 0x000fe80000000200 */
[----:B------:R0:W-:Y:S02]  /*1c6f0*/  STSM.16.M88.4 [R78], R8 ;  /* 0x000000084e007844 */ /* 0x0001e40000000200 */
[----:B0-----:R-:W-:-:S05]  /*1c700*/  IMAD.MOV.U32 R10, RZ, RZ, 0x9b8 ;  /* 0x000009b8ff0a7424 */ /* 0x001fca00078e00ff */
[----:B------:R-:W-:-:S04]  /*1c710*/  SEL R10, R10, 0x978, P2 ;  /* 0x000009780a0a7807 */ /* 0x000fc80001000000 */
[----:B------:R0:W3:Y:S08]  /*1c720*/  LDC.64 R4, c[0x0][R10+0x220] ;  /* 0x000088000a047b82 */ /* 0x0000f00000000a00 */
[----:B------:R0:W4:Y:S08]  /*1c730*/  LDC.64 R6, c[0x0][R10+0x218] ;  /* 0x000086000a067b82 */ /* 0x0001300000000a00 */
[----:B------:R0:W0:Y:S01]  /*1c740*/  LDC.64 R8, c[0x0][R10+0x228] ;  /* 0x00008a000a087b82 */ /* 0x0000220000000a00 */
[----:B------:R-:W-:-:S02]  /*1c750*/  F2FP.F16.F32.PACK_AB R12, R65, R64 ;  /* 0x00000040410c723e */ /* 0x000fc400000000ff */
[----:B------:R-:W-:Y:S02]  /*1c760*/  F2FP.F16.F32.PACK_AB R13, R67, R66 ;  /* 0x00000042430d723e */ /* 0x000fe400000000ff */
[----:B------:R-:W-:Y:S02]  /*1c770*/  F2FP.F16.F32.PACK_AB R14, R69, R68 ;  /* 0x00000044450e723e */ /* 0x000fe400000000ff */
[----:B------:R-:W-:Y:S02]  /*1c780*/  F2FP.F16.F32.PACK_AB R15, R71, R70 ;  /* 0x00000046470f723e */ /* 0x000fe400000000ff */
[----:B------:R-:W-:-:S03]  /*1c790*/  ISETP.NE.U32.AND P3, PT, RZ, UR6, PT ;  /* 0x00000006ff007c0c */ /* 0x000fc6000bf65070 */
[----:B------:R1:W-:Y:S01]  /*1c7a0*/  STSM.16.M88.4 [R76], R12 ;  /* 0x0000000c4c007844 */ /* 0x0003e20000000200 */
[----:B------:R-:W-:Y:S01]  /*1c7b0*/  BAR.SYNC.DEFER_BLOCKING 0x1, 0x180 ;  /* 0x0046000000007b1d */ /* 0x000fe20000010000 */
[----:B------:R-:W-:Y:S02]  /*1c7c0*/  ISETP.NE.AND.EX P3, PT, RZ, UR7, PT, P3 ;  /* 0x00000007ff007c0c */ /* 0x000fe4000bf65330 */
[----:B------:R-:W-:Y:S02]  /*1c7d0*/  ISETP.NE.U32.AND P0, PT, RZ, UR4, PT ;  /* 0x00000004ff007c0c */ /* 0x000fe4000bf05070 */
[----:B--2---:R-:W-:-:S03]  /*1c7e0*/  IADD3 R40, P1, R82, UR4, RZ ;  /* 0x0000000452287c10 */ /* 0x004fc6000ff3e0ff */
[----:B-1----:R-:W1:Y:S01]  /*1c7f0*/  LDC R14, c[0x0][0xbe8] ;  /* 0x0002fa00ff0e7b82 */ /* 0x002e620000000800 */
[----:B------:R-:W-:Y:S02]  /*1c800*/  ISETP.NE.AND.EX P0, PT, RZ, UR5, PT, P0 ;  /* 0x00000005ff007c0c */ /* 0x000fe4000bf05300 */
[----:B------:R-:W-:-:S03]  /*1c810*/  IADD3.X R41, R81, UR5, RZ, P1, !PT ;  /* 0x0000000551297c10 */ /* 0x000fc60008ffe4ff */
[----:B------:R-:W-:Y:S01]  /*1c820*/  @P3 IADD3 R42, P1, R82, UR6, RZ ;  /* 0x00000006522a3c10 */ /* 0x000fe2000ff3e0ff */
[----:B------:R-:W-:Y:S01]  /*1c830*/  ULDC UR6, c[0x0][0xa88] ;  /* 0x0002a20000067ab9 */ /* 0x000fe20000000800 */
[----:B------:R-:W-:Y:S02]  /*1c840*/  IMAD.MOV.U32 R3, RZ, RZ, RZ ;  /* 0x000000ffff037224 */ /* 0x000fe400078e00ff */
[----:B------:R-:W-:Y:S01]  /*1c850*/  IMAD.U32 R77, RZ, RZ, UR6 ;  /* 0x00000006ff4d7e24 */ /* 0x000fe2000f8e00ff */
[----:B------:R-:W-:Y:S01]  /*1c860*/  @P3 IADD3.X R43, R81, UR7, RZ, P1, !PT ;  /* 0x00000007512b3c10 */ /* 0x000fe20008ffe4ff */
[----:B------:R-:W-:Y:S02]  /*1c870*/  ULDC.64 UR8, c[0x0][0x208] ;  /* 0x0000820000087ab9 */ /* 0x000fe40000000a00 */
[----:B------:R2:W5:Y:S04]  /*1c880*/  @P0 LDG.E R3, desc[UR8][R40.64] ;  /* 0x0000000828030981 */ /* 0x000568000c1e1900 */
[----:B------:R2:W5:Y:S01]  /*1c890*/  @P3 LDG.E R77, desc[UR8][R42.64] ;  /* 0x000000082a4d3981 */ /* 0x000562000c1e1900 */
[----:B-1----:R-:W-:Y:S01]  /*1c8a0*/  ISETP.NE.AND P1, PT, R14, 0x1, PT ;  /* 0x000000010e00780c */ /* 0x002fe20003f25270 */
[----:B0-234-:R-:W-:-:S12]  /*1c8b0*/  @P3 BRA `(.L_x_2473) ;  /* 0x0000000000143947 */ /* 0x01dfd80003800000 */
[----:B------:R-:W-:Y:S05]  /*1c8c0*/  @!P0 BRA `(.L_x_2473) ;  /* 0x0000000000108947 */ /* 0x000fea0003800000 */
[----:B------:R-:W-:Y:S02]  /*1c8d0*/  ULDC.64 UR6, c[0x0][0x208] ;  /* 0x0000820000067ab9 */ /* 0x000fe40000000a00 */
[----:B------:R-:W2:Y:S04]  /*1c8e0*/  LDG.E R12, desc[UR6][R40.64] ;  /* 0x00000006280c7981 */ /* 0x000ea8000c1e1900 */
[----:B-----5:R-:W2:Y:S02]  /*1c8f0*/  LDG.E R77, desc[UR6][R40.64+0x4] ;  /* 0x00000406284d7981 */ /* 0x020ea4000c1e1900 */
[----:B--2---:R-:W-:-:S07]  /*1c900*/  IMAD.IADD R77, R77, 0x1, -R12 ;  /* 0x000000014d4d7824 */ /* 0x004fce00078e0a0c */
.L_x_2473:
[----:B------:R-:W2:Y:S01]  /*1c910*/  LDL.LU R12, [R1+0xa0] ;  /* 0x0000a000010c7983 */ /* 0x000ea20000300800 */
[----:B------:R-:W-:Y:S01]  /*1c920*/  ISETP.NE.U32.AND P0, PT, RZ, UR4, PT ;  /* 0x00000004ff007c0c */ /* 0x000fe2000bf05070 */
[----:B------:R-:W0:Y:S02]  /*1c930*/  LDC.64 R10, c[0x0][R10+0x210] ;  /* 0x000084000a0a7b82 */ /* 0x000e240000000a00 */
[----:B------:R-:W3:Y:S04]  /*1c940*/  LDL.LU R41, [R1+0xc8] ;  /* 0x0000c80001297983 */ /* 0x000ee80000300800 */
[----:B------:R-:W4:Y:S02]  /*1c950*/  LDL R42, [R1+0x94] ;  /* 0x00009400012a7983 */ /* 0x000f240000100800 */
[----:B------:R-:W1:Y:S02]  /*1c960*/  @P1 LDC R40, c[0x0][0xbec] ;  /* 0x0002fb00ff281b82 */ /* 0x000e640000000800 */
[----:B------:R-:W4:Y:S04]  /*1c970*/  LDL R82, [R1+0x88] ;  /* 0x0000880001527983 */ /* 0x000f280000100800 */
[----:B------:R-:W4:Y:S02]  /*1c980*/  LDL R80, [R1+0x98] ;  /* 0x0000980001507983 */ /* 0x000f240000100800 */
[----:B------:R-:W0:Y:S02]  /*1c990*/  @P1 LDC R83, c[0x0][0xbf0] ;  /* 0x0002fc00ff531b82 */ /* 0x000e240000000800 */
[----:B------:R-:W4:Y:S01]  /*1c9a0*/  LDL R78, [R1+0xb4] ;  /* 0x0000b400014e7983 */ /* 0x000f220000100800 */
[----:B------:R-:W-:-:S03]  /*1c9b0*/  ISETP.NE.AND.EX P0, PT, RZ, UR5, PT, P0 ;  /* 0x00000005ff007c0c */ /* 0x000fc6000bf05300 */
[----:B------:R-:W4:Y:S01]  /*1c9c0*/  LDL R84, [R1+0xe4] ;  /* 0x0000e40001547983 */ /* 0x000f220000100800 */
[----:B-----5:R-:W-:Y:S02]  /*1c9d0*/  SHF.R.S32.HI R76, RZ, 0x1f, R3 ;  /* 0x0000001fff4c7819 */ /* 0x020fe40000011403 */
[----:B--2---:R-:W-:Y:S02]  /*1c9e0*/  SEL R15, R12, RZ, !P0 ;  /* 0x000000ff0c0f7207 */ /* 0x004fe40004000000 */
[----:B------:R-:W2:Y:S01]  /*1c9f0*/  LDC.64 R12, c[0x0][0xba8] ;  /* 0x0002ea00ff0c7b82 */ /* 0x000ea20000000a00 */
[----:B---3--:R-:W-:Y:S02]  /*1ca00*/  SEL R41, R41, RZ, !P0 ;  /* 0x000000ff29297207 */ /* 0x008fe40004000000 */
[----:B------:R-:W-:-:S04]  /*1ca10*/  IMAD R5, R5, R15, RZ ;  /* 0x0000000f05057224 */ /* 0x000fc800078e02ff */
[C---:B------:R-:W-:Y:S02]  /*1ca20*/  IMAD R81, R4.reuse, R41, R5 ;  /* 0x0000002904517224 */ /* 0x040fe400078e0205 */
[----:B------:R-:W-:-:S04]  /*1ca30*/  IMAD.WIDE.U32 R4, R4, R15, RZ ;  /* 0x0000000f04047225 */ /* 0x000fc800078e00ff */
[----:B----4-:R-:W-:Y:S02]  /*1ca40*/  IMAD.IADD R41, R42, 0x1, R82 ;  /* 0x000000012a297824 */ /* 0x010fe400078e0252 */
[----:B------:R-:W3:Y:S01]  /*1ca50*/  LDL R42, [R1+0xd0] ;  /* 0x0000d000012a7983 */ /* 0x000ee20000100800 */
[-C--:B------:R-:W-:Y:S02]  /*1ca60*/  IMAD R79, R7, R80.reuse, RZ ;  /* 0x00000050074f7224 */ /* 0x080fe400078e02ff */
[----:B------:R-:W-:Y:S01]  /*1ca70*/  IMAD.WIDE.U32 R6, R6, R80, RZ ;  /* 0x0000005006067225 */ /* 0x000fe200078e00ff */
[----:B------:R-:W-:Y:S02]  /*1ca80*/  SEL R43, R78, RZ, P2 ;  /* 0x000000ff4e2b7207 */ /* 0x000fe40001000000 */
[----:B------:R-:W-:Y:S01]  /*1ca90*/  IADD3 R6, P0, P3, R4, R6, R3 ;  /* 0x0000000604067210 */ /* 0x000fe20007b1e003 */
[----:B-1----:R-:W-:Y:S01]  /*1caa0*/  @P1 IMAD.HI.U32 R4, R41, R40, RZ ;  /* 0x0000002829041227 */ /* 0x002fe200078e00ff */
[----:B--2---:R-:W1:Y:S03]  /*1cab0*/  @!P2 LDC R12, c[0x0][0xb50] ;  /* 0x0002d400ff0cab82 */ /* 0x004e660000000800 */
[----:B------:R-:W-:-:S02]  /*1cac0*/  IMAD.IADD R81, R5, 0x1, R81 ;  /* 0x0000000105517824 */ /* 0x000fc400078e0251 */
[----:B------:R-:W-:Y:S01]  /*1cad0*/  IMAD.MOV.U32 R5, RZ, RZ, R41 ;  /* 0x000000ffff057224 */ /* 0x000fe200078e0029 */
[----:B0-----:R-:W-:Y:S01]  /*1cae0*/  @P1 SHF.R.U32.HI R5, RZ, R83, R4 ;  /* 0x00000053ff051219 */ /* 0x001fe20000011604 */
[----:B------:R-:W-:Y:S01]  /*1caf0*/  IMAD.IADD R7, R7, 0x1, R79 ;  /* 0x0000000107077824 */ /* 0x000fe200078e024f */
[----:B------:R-:W0:Y:S01]  /*1cb00*/  @!P2 LDC R13, c[0x0][0xb54] ;  /* 0x0002d500ff0dab82 */ /* 0x000e220000000800 */
        /* <DEDUP_REMOVED lines=17> */
[----:B------:R-:W-:-:S03]  /*1cc20*/  IMAD.IADD R43, R84, 0x1, R82 ;  /* 0x00000001542b7824 */ /* 0x000fc600078e0252 */
[----:B------:R-:W-:Y:S04]  /*1cc30*/  SHFL.IDX PT, R4, R12, RZ, 0x1c1f ;  /* 0x001c1fff0c047589 */ /* 0x000fe800000e0000 */
[----:B------:R-:W0:Y:S04]  /*1cc40*/  SHFL.IDX PT, R5, R13, RZ, 0x1c1f ;  /* 0x001c1fff0d057589 */ /* 0x000e2800000e0000 */
[----:B------:R-:W1:Y:S01]  /*1cc50*/  SHFL.IDX PT, R7, R13, 0x1, 0x1c1f ;  /* 0x003c1f000d077f89 */ /* 0x000e6200000e0000 */
[----:B------:R-:W-:Y:S02]  /*1cc60*/  IMAD R8, R77, R14, RZ ;  /* 0x0000000e4d087224 */ /* 0x000fe400078e02ff */
[----:B------:R-:W-:Y:S01]  /*1cc70*/  VIADD R9, R43, 0x8 ;  /* 0x000000082b097836 */ /* 0x000fe20000000000 */
[----:B------:R-:W-:Y:S01]  /*1cc80*/  ULDC.64 UR6, c[0x0][0x208] ;  /* 0x0000820000067ab9 */ /* 0x000fe20000000a00 */
[----:B---3--:R-:W-:-:S04]  /*1cc90*/  LOP3.LUT P0, RZ, R42, 0x3, RZ, 0xc0, !PT ;  /* 0x000000032aff7812 */ /* 0x008fc8000780c0ff */
        /* <DEDUP_REMOVED lines=19> */
[C---:B------:R-:W-:Y:S02]  /*1cdd0*/  IADD3 R29, P2, R74.reuse, 0x3000, RZ ;  /* 0x000030004a1d7810 */ /* 0x040fe40007f5e0ff */
[C---:B------:R-:W-:Y:S02]  /*1cde0*/  IADD3 R33, P3, R74.reuse, 0x4800, RZ ;  /* 0x000048004a217810 */ /* 0x040fe40007f7e0ff */
[C---:B------:R-:W-:Y:S02]  /*1cdf0*/  IADD3 R37, P4, R74.reuse, 0x6000, RZ ;  /* 0x000060004a257810 */ /* 0x040fe40007f9e0ff */
[----:B------:R-:W-:Y:S02]  /*1ce00*/  IADD3 R5, P5, R74, 0x7800, RZ ;  /* 0x000078004a057810 */ /* 0x000fe40007fbe0ff */
[----:B------:R-:W-:-:S02]  /*1ce10*/  LOP3.LUT R24, R25, 0x180, RZ, 0xc0, !PT ;  /* 0x0000018019187812 */ /* 0x000fc400078ec0ff */
[----:B------:R-:W-:Y:S01]  /*1ce20*/  LOP3.LUT R28, R29, 0x180, RZ, 0xc0, !PT ;  /* 0x000001801d1c7812 */ /* 0x000fe200078ec0ff */
[----:B------:R-:W-:Y:S01]  /*1ce30*/  IMAD.X R41, RZ, RZ, R75, P5 ;  /* 0x000000ffff297224 */ /* 0x000fe200028e064b */
[----:B------:R-:W-:Y:S02]  /*1ce40*/  LOP3.LUT R32, R33, 0x180, RZ, 0xc0, !PT ;  /* 0x0000018021207812 */ /* 0x000fe400078ec0ff */
[----:B------:R-:W-:Y:S02]  /*1ce50*/  LOP3.LUT R36, R37, 0x180, RZ, 0xc0, !PT ;  /* 0x0000018025247812 */ /* 0x000fe400078ec0ff */
[----:B------:R-:W-:Y:S02]  /*1ce60*/  LOP3.LUT R0, R5, 0x180, RZ, 0xc0, !PT ;  /* 0x0000018005007812 */ /* 0x000fe400078ec0ff */
[----:B------:R-:W-:Y:S02]  /*1ce70*/  LOP3.LUT R7, R74, 0x180, RZ, 0xc0, !PT ;  /* 0x000001804a077812 */ /* 0x000fe400078ec0ff */
[----:B------:R-:W-:-:S02]  /*1ce80*/  SHF.R.U64 R24, R24, 0x3, RZ ;  /* 0x0000000318187819 */ /* 0x000fc400000012ff */
[----:B------:R-:W-:Y:S02]  /*1ce90*/  SHF.R.U64 R28, R28, 0x3, RZ ;  /* 0x000000031c1c7819 */ /* 0x000fe400000012ff */
[----:B------:R-:W-:Y:S02]  /*1cea0*/  SHF.R.U64 R32, R32, 0x3, RZ ;  /* 0x0000000320207819 */ /* 0x000fe400000012ff */
[----:B------:R-:W-:Y:S02]  /*1ceb0*/  SHF.R.U64 R36, R36, 0x3, RZ ;  /* 0x0000000324247819 */ /* 0x000fe400000012ff */
[----:B------:R-:W-:Y:S02]  /*1cec0*/  SHF.R.U64 R0, R0, 0x3, RZ ;  /* 0x0000000300007819 */ /* 0x000fe400000012ff */
[----:B------:R-:W-:Y:S02]  /*1ced0*/  SHF.R.U64 R7, R7, 0x3, RZ ;  /* 0x0000000307077819 */ /* 0x000fe400000012ff */
        /* <DEDUP_REMOVED lines=8> */
[----:B------:R-:W-:Y:S01]  /*1cf60*/  LOP3.LUT R40, R0, R5, RZ, 0x3c, !PT ;  /* 0x0000000500287212 */ /* 0x000fe200078e3cff */
[----:B------:R-:W5:Y:S01]  /*1cf70*/  LD.E.128 R24, desc[UR4][R24.64] ;  /* 0x0000000418187980 */ /* 0x000f62000c101d00 */
[----:B------:R-:W-:-:S03]  /*1cf80*/  LOP3.LUT R74, R7, R74, RZ, 0x3c, !PT ;  /* 0x0000004a074a7212 */ /* 0x000fc600078e3cff */
[----:B------:R-:W5:Y:S04]  /*1cf90*/  LD.E.128 R28, desc[UR4][R28.64] ;  /* 0x000000041c1c7980 */ /* 0x000f68000c101d00 */
[----:B------:R0:W5:Y:S04]  /*1cfa0*/  LD.E.128 R4, desc[UR4][R74.64] ;  /* 0x000000044a047980 */ /* 0x000168000c101d00 */
[----:B------:R-:W5:Y:S04]  /*1cfb0*/  LD.E.128 R32, desc[UR4][R32.64] ;  /* 0x0000000420207980 */ /* 0x000f68000c101d00 */
[----:B------:R-:W5:Y:S04]  /*1cfc0*/  LD.E.128 R36, desc[UR4][R36.64] ;  /* 0x0000000424247980 */ /* 0x000f68000c101d00 */
[----:B------:R-:W5:Y:S01]  /*1cfd0*/  LD.E.128 R40, desc[UR4][R40.64] ;  /* 0x0000000428287980 */ /* 0x000f62000c101d00 */
[----:B------:R-:W-:-:S02]  /*1cfe0*/  ULDC.64 UR4, c[0x0][0xaa0] ;  /* 0x0002a80000047ab9 */ /* 0x000fc40000000a00 */
[----:B------:R-:W-:Y:S01]  /*1cff0*/  IMAD R76, R76, UR4, RZ ;  /* 0x000000044c4c7c24 */ /* 0x000fe2000f8e02ff */
[----:B------:R-:W-:Y:S01]  /*1d000*/  SHF.R.S32.HI R12, RZ, 0x1f, R15 ;  /* 0x0000001fff0c7819 */ /* 0x000fe2000001140f */
[----:B------:R-:W-:Y:S01]  /*1d010*/  IMAD R0, R45, 0x60, R10 ;  /* 0x000000602d007824 */ /* 0x000fe200078e020a */
[----:B------:R-:W-:Y:S01]  /*1d020*/  @!PT LDS RZ, [RZ] ;  /* 0x00000000fffff984 */ /* 0x000fe20000000800 */
[----:B------:R-:W-:Y:S01]  /*1d030*/  @!PT LDS RZ, [RZ] ;  /* 0x00000000fffff984 */ /* 0x000fe20000000800 */
[----:B------:R-:W-:Y:S01]  /*1d040*/  @!PT LDS RZ, [RZ] ;  /* 0x00000000fffff984 */ /* 0x000fe20000000800 */
[----:B------:R-:W-:Y:S01]  /*1d050*/  @!PT LDS RZ, [RZ] ;  /* 0x00000000fffff984 */ /* 0x000fe20000000800 */
[----:B------:R3:W-:Y:S06]  /*1d060*/  MEMBAR.ALL.CTA ;  /* 0x0000000000007992 */ /* 0x0007ec0000008000 */
[----:B---3--:R-:W3:Y:S01]  /*1d070*/  FENCE.VIEW.ASYNC.S ;  /* 0x00000000000073c6 */ /* 0x008ee20000000000 */
[----:B------:R-:W-:-:S02]  /*1d080*/  IMAD R11, R3, UR5, R76 ;  /* 0x00000005030b7c24 */ /* 0x000fc4000f8e024c */
[----:B------:R-:W-:Y:S01]  /*1d090*/  IMAD.WIDE.U32 R2, R3, UR4, RZ ;  /* 0x0000000403027c25 */ /* 0x000fe2000f8e00ff */
[----:B------:R-:W-:-:S03]  /*1d0a0*/  ULDC.64 UR4, c[0x0][0xae8] ;  /* 0x0002ba0000047ab9 */ /* 0x000fc60000000a00 */
[----:B------:R-:W-:Y:S02]  /*1d0b0*/  IMAD.IADD R3, R3, 0x1, R11 ;  /* 0x0000000103037824 */ /* 0x000fe400078e020b */
[----:B------:R-:W-:Y:S02]  /*1d0c0*/  IMAD.IADD R20, R82, 0x1, R0 ;  /* 0x0000000152147824 */ /* 0x000fe400078e0200 */
[----:B------:R-:W-:-:S04]  /*1d0d0*/  IMAD.WIDE.U32 R2, R80, UR4, R2 ;  /* 0x0000000450027c25 */ /* 0x000fc8000f8e0002 */
[----:B-1----:R-:W-:-:S04]  /*1d0e0*/  @P1 IMAD.HI.U32 R0, R20, R13, RZ ;  /* 0x0000000d14001227 */ /* 0x002fc800078e00ff */
[----:B------:R-:W-:Y:S01]  /*1d0f0*/  IMAD R3, R80, UR5, R3 ;  /* 0x0000000550037c24 */ /* 0x000fe2000f8e0203 */
[----:B------:R-:W-:Y:S01]  /*1d100*/  ULDC.64 UR4, c[0x0][0xaf0] ;  /* 0x0002bc0000047ab9 */ /* 0x000fe20000000a00 */
[----:B------:R-:W-:Y:S01]  /*1d110*/  IMAD.MOV.U32 R11, RZ, RZ, R20 ;  /* 0x000000ffff0b7224 */ /* 0x000fe200078e0014 */
[----:B--2---:R-:W-:Y:S01]  /*1d120*/  @P1 SHF.R.U32.HI R11, RZ, R21, R0 ;  /* 0x00000015ff0b1219 */ /* 0x004fe20000011600 */
[----:B------:R-:W-:Y:S02]  /*1d130*/  IMAD R12, R12, UR4, RZ ;  /* 0x000000040c0c7c24 */ /* 0x000fe4000f8e02ff */
[----:B------:R-:W-:Y:S01]  /*1d140*/  IMAD.WIDE.U32 R2, R15, UR4, R2 ;  /* 0x000000040f027c25 */ /* 0x000fe2000f8e0002 */
[----:B------:R-:W-:-:S03]  /*1d150*/  SHF.R.S32.HI R0, RZ, 0x1f, R11 ;  /* 0x0000001fff007819 */ /* 0x000fc6000001140b */
[----:B------:R-:W-:Y:S01]  /*1d160*/  IMAD R13, R15, UR5, R12 ;  /* 0x000000050f0d7c24 */ /* 0x000fe2000f8e020c */
[----:B------:R-:W-:Y:S01]  /*1d170*/  ULDC.64 UR4, c[0x0][0xae0] ;  /* 0x0002b80000047ab9 */ /* 0x000fe20000000a00 */
[----:B------:R-:W-:Y:S02]  /*1d180*/  IMAD.MOV R15, RZ, RZ, -R11 ;  /* 0x000000ffff0f7224 */ /* 0x000fe400078e0a0b */
[----:B------:R-:W-:Y:S02]  /*1d190*/  IMAD.IADD R3, R3, 0x1, R13 ;  /* 0x0000000103037824 */ /* 0x000fe400078e020d */
[----:B------:R-:W-:Y:S02]  /*1d1a0*/  IMAD R0, R0, UR4, RZ ;  /* 0x0000000400007c24 */ /* 0x000fe4000f8e02ff */
        /* <DEDUP_REMOVED lines=9> */
[----:B------:R-:W-:-:S03]  /*1d240*/  IMAD.WIDE.U32 R2, R13, UR4, R2 ;  /* 0x000000040d027c25 */ /* 0x000fc6000f8e0002 */
[----:B---3--:R1:W-:Y:S01]  /*1d250*/  SYNCS.ARRIVE.TRANS64.RED.A1T0 RZ, [R0+URZ], RZ ;  /* 0x000000ff00ff79a7 */ /* 0x0083e2000810043f */
[----:B------:R-:W-:Y:S01]  /*1d260*/  IMAD R11, R13, UR5, R12 ;  /* 0x000000050d0b7c24 */ /* 0x000fe2000f8e020c */
[----:B------:R-:W-:-:S03]  /*1d270*/  ULDC.64 UR4, c[0x0][0xa80] ;  /* 0x0002a00000047ab9 */ /* 0x000fc60000000a00 */
[----:B------:R-:W-:Y:S01]  /*1d280*/  IMAD.IADD R3, R3, 0x1, R11 ;  /* 0x0000000103037824 */ /* 0x000fe200078e020b */
[C---:B-1----:R-:W-:Y:S01]  /*1d290*/  LEA R0, P0, R2.reuse, UR4, 0x1 ;  /* 0x0000000402007c11 */ /* 0x042fe2000f8008ff */
[C---:B------:R-:W-:Y:S01]  /*1d2a0*/  VIADD R44, R9.reuse, 0x20 ;  /* 0x00000020092c7836 */ /* 0x040fe20000000000 */
[----:B------:R-:W-:Y:S01]  /*1d2b0*/  UMOV UR4, 0xffffffff ;  /* 0xffffffff00047882 */ /* 0x000fe20000000000 */
[----:B------:R-:W-:Y:S01]  /*1d2c0*/  VIADD R47, R9, 0x40 ;  /* 0x00000040092f7836 */ /* 0x000fe20000000000 */
[----:B------:R-:W-:Y:S02]  /*1d2d0*/  LEA.HI.X R2, R2, UR5, R3, 0x1, P0 ;  /* 0x0000000502027c11 */ /* 0x000fe400080f0c03 */
[----:B------:R-:W-:Y:S02]  /*1d2e0*/  SHF.R.S32.HI R46, RZ, 0x1f, R44 ;  /* 0x0000001fff2e7819 */ /* 0x000fe4000001142c */
[----:B------:R-:W-:Y:S01]  /*1d2f0*/  SHF.R.S32.HI R48, RZ, 0x1f, R47 ;  /* 0x0000001fff307819 */ /* 0x000fe2000001142f */
[----:B0-----:R-:W-:Y:S06]  /*1d300*/  BRA.DIV UR4, `(.L_x_2475) ;  /* 0x000000ae04847947 */ /* 0x001fec000b800000 */
[----:B------:R0:W1:Y:S04]  /*1d310*/  SHFL.IDX PT, R3, R2, RZ, 0x1c1f ;  /* 0x001c1fff02037589 */ /* 0x00006800000e0000 */
[----:B------:R0:W2:Y:S02]  /*1d320*/  SHFL.IDX PT, R14, R0, RZ, 0x1c1f ;  /* 0x001c1fff000e7589 */ /* 0x0000a400000e0000 */
.L_x_2683:
[----:B------:R-:W-:Y:S01]  /*1d330*/  IMAD.IADD R45, R10, 0x1, R82 ;  /* 0x000000010a2d7824 */ /* 0x000fe200078e0252 */
[----:B------:R-:W-:Y:S04]  /*1d340*/  BSSY B1, `(.L_x_2476) ;  /* 0x0000011000017945 */ /* 0x000fe80003800000 */
[----:B------:R-:W-:-:S13]  /*1d350*/  ISETP.GE.AND P0, PT, R45, R8, PT ;  /* 0x000000082d00720c */ /* 0x000fda0003f06270 */
[----:B------:R-:W-:Y:S05]  /*1d360*/  @P0 BRA `(.L_x_2477) ;  /* 0x0000000000380947 */ /* 0x000fea0003800000 */
[----:B------:R-:W-:Y:S01]  /*1d370*/  ULDC UR4, c[0x0][0xac8] ;  /* 0x0002b20000047ab9 */ /* 0x000fe20000000800 */
[----:B------:R-:W-:Y:S01]  /*1d380*/  ULDC.64 UR6, c[0x0][0x208] ;  /* 0x0000820000067ab9 */ /* 0x000fe20000000a00 */
        /* <DEDUP_REMOVED lines=12> */
.L_x_2477:
[----:B------:R-:W-:Y:S05]  /*1d450*/  BSYNC B1 ;  /* 0x0000000000017941 */ /* 0x000fea0003800000 */
.L_x_2476:
[----:B------:R-:W-:-:S03]  /*1d460*/  UMOV UR4, 0xffffffff ;  /* 0xffffffff00047882 */ /* 0x000fc60000000000 */
[----:B------:R-:W-:Y:S05]  /*1d470*/  BRA.DIV UR4, `(.L_x_2478) ;  /* 0x000000ae045c7947 */ /* 0x000fea000b800000 */
[----:B-1----:R1:W4:Y:S04]  /*1d480*/  SHFL.IDX PT, R3, R2, 0x1, 0x1c1f ;  /* 0x003c1f0002037f89 */ /* 0x00232800000e0000 */
[----:B--2---:R1:W2:Y:S02]  /*1d490*/  SHFL.IDX PT, R14, R0, 0x1, 0x1c1f ;  /* 0x003c1f00000e7f89 */ /* 0x0042a400000e0000 */
.L_x_2687:
[----:B---3-5:R-:W-:-:S05]  /*1d4a0*/  VIADD R5, R45, 0x60 ;  /* 0x000000602d057836 */ /* 0x028fca0000000000 */
[----:B------:R-:W-:-:S13]  /*1d4b0*/  ISETP.GE.AND P0, PT, R5, R8, PT ;  /* 0x000000080500720c */ /* 0x000fda0003f06270 */
[----:B------:R-:W-:Y:S05]  /*1d4c0*/  @P0 BRA `(.L_x_2479) ;  /* 0x00000018006c0947 */ /* 0x000fea0003800000 */
[----:B------:R-:W-:Y:S01]  /*1d4d0*/  ULDC UR4, c[0x0][0xac8] ;  /* 0x0002b20000047ab9 */ /* 0x000fe20000000800 */
[----:B------:R-:W-:Y:S01]  /*1d4e0*/  ULDC.64 UR6, c[0x0][0x208] ;  /* 0x0000820000067ab9 */ /* 0x000fe20000000a00 */
[----:B------:R-:W-:Y:S02]  /*1d4f0*/  ISETP.GE.AND P2, PT, R44, UR4, PT ;  /* 0x000000042c007c0c */ /* 0x000fe4000bf46270 */
[----:B------:R-:W-:-:S11]  /*1d500*/  ISETP.GE.AND P1, PT, R9, UR4, PT ;  /* 0x0000000409007c0c */ /* 0x000fd6000bf26270 */
[C---:B--2---:R-:W-:Y:S02]  /*1d510*/  @!P2 LEA R6, P0, R44.reuse, R14, 0x1 ;  /* 0x0000000e2c06a211 */ /* 0x044fe400078008ff */
[----:B01----:R-:W-:Y:S02]  /*1d520*/  @!P1 IMAD.MOV.U32 R2, RZ, RZ, R14 ;  /* 0x000000ffff029224 */ /* 0x003fe400078e000e */
[----:B----4-:R-:W-:Y:S02]  /*1d530*/  @!P2 LEA.HI.X R7, R44, R3, R46, 0x1, P0 ;  /* 0x000000032c07a211 */ /* 0x010fe400000f0c2e */
[----:B------:R-:W-:Y:S01]  /*1d540*/  ISETP.GE.AND P0, PT, R47, UR4, PT ;  /* 0x000000042f007c0c */ /* 0x000fe2000bf06270 */
[----:B------:R-:W-:-:S05]  /*1d550*/  @!P1 IMAD.WIDE R4, R9, 0x2, R2 ;  /* 0x0000000209049825 */ /* 0x000fca00078e0202 */
[----:B------:R3:W-:Y:S04]  /*1d560*/  @!P1 ST.E.128 desc[UR6][R4.64], R24 ;  /* 0x0000001804009985 */ /* 0x0007e8000c101d06 */
[----:B------:R3:W-:Y:S03]  /*1d570*/  @!P2 ST.E.128 desc[UR6][R6.64], R32 ;  /* 0x000000200600a985 */ /* 0x0007e6000c101d06 */
[----:B------:R-:W-:Y:S05]  /*1d580*/  @P0 BRA `(.L_x_2479) ;  /* 0x00000018003c0947 */ /* 0x000fea0003800000 */
[----:B------:R-:W-:Y:S01]  /*1d590*/  LEA R14, P0, R47, R14, 0x1 ;  /* 0x0000000e2f0e7211 */ /* 0x000fe200078008ff */
[----:B------:R-:W-:-:S03]  /*1d5a0*/  ULDC.64 UR4, c[0x0][0x208] ;  /* 0x0000820000047ab9 */ /* 0x000fc60000000a00 */
[----:B------:R-:W-:-:S05]  /*1d5b0*/  LEA.HI.X R15, R47, R3, R48, 0x1, P0 ;  /* 0x000000032f0f7211 */ /* 0x000fca00000f0c30 */
[----:B------:R0:W-:Y:S01]  /*1d5c0*/  ST.E.128 desc[UR4][R14.64], R40 ;  /* 0x000000280e007985 */ /* 0x0001e2000c101d04 */
[----:B------:R-:W-:Y:S05]  /*1d5d0*/  BRA `(.L_x_2479) ;  /* 0x0000001800287947 */ /* 0x000fea0003800000 */
.L_x_2474:
[----:B------:R-:W-:Y:S01]  /*1d5e0*/  ULDC.64 UR4, c[0x0][0xb08] ;  /* 0x0002c20000047ab9 */ /* 0x000fe20000000a00 */
[----:B0-----:R-:W0:Y:S01]  /*1d5f0*/  @P1 LDC R6, c[0x0][0xbec] ;  /* 0x0002fb00ff061b82 */ /* 0x001e220000000800 */
[----:B------:R-:W-:Y:S01]  /*1d600*/  IMAD R76, R76, UR4, RZ ;  /* 0x000000044c4c7c24 */ /* 0x000fe2000f8e02ff */
[----:B------:R-:W-:Y:S01]  /*1d610*/  SHF.R.S32.HI R0, RZ, 0x1f, R15 ;  /* 0x0000001fff007819 */ /* 0x000fe2000001140f */
[----:B------:R-:W-:-:S04]  /*1d620*/  IMAD.WIDE.U32 R4, R3, UR4, RZ ;  /* 0x0000000403047c25 */ /* 0x000fc8000f8e00ff */
[----:B------:R-:W-:Y:S01]  /*1d630*/  IMAD R3, R3, UR5, R76 ;  /* 0x0000000503037c24 */ /* 0x000fe2000f8e024c */
[----:B------:R-:W1:Y:S01]  /*1d640*/  @P1 LDC R11, c[0x0][0xbf0] ;  /* 0x0002fc00ff0b1b82 */ /* 0x000e620000000800 */
[----:B------:R-:W-:Y:S02]  /*1d650*/  ULDC.64 UR4, c[0x0][0xb38] ;  /* 0x0002ce0000047ab9 */ /* 0x000fe40000000a00 */
        /* <DEDUP_REMOVED lines=38> */
.L_x_2690:
        /* <DEDUP_REMOVED lines=14> */
[----:B------:R-:W-:Y:S01]  /*1d9a0*/  ULDC.64 UR6, c[0x0][0x208] ;  /* 0x0000820000067ab9 */ /* 0x000fe20000000a00 */
[----:B---3--:R-:W-:-:S02]  /*1d9b0*/  ISETP.GE.AND P1, PT, R76, UR4, PT ;  /* 0x000000044c007c0c */ /* 0x008fc4000bf26270 */
[----:B----4-:R-:W-:Y:S02]  /*1d9c0*/  ISETP.GE.AND P0, PT, R75, UR4, PT ;  /* 0x000000044b007c0c */ /* 0x010fe4000bf06270 */
[----:B-----5:R-:W-:-:S09]  /*1d9d0*/  ISETP.GE.AND P3, PT, R42, UR4, PT ;  /* 0x000000042a007c0c */ /* 0x020fd2000bf66270 */
[----:B-1----:R-:W-:Y:S01]  /*1d9e0*/  @!P1 IMAD.MOV.U32 R15, RZ, RZ, R3 ;  /* 0x000000ffff0f9224 */ /* 0x002fe200078e0003 */
[----:B--2---:R-:W-:Y:S01]  /*1d9f0*/  ISETP.GE.AND P4, PT, R40, UR4, PT ;  /* 0x0000000428007c0c */ /* 0x004fe2000bf86270 */
[----:B------:R-:W-:Y:S01]  /*1da00*/  @!P1 IMAD.WIDE R4, R76, 0x4, R14 ;  /* 0x000000044c049825 */ /* 0x000fe200078e020e */
[----:B------:R-:W-:-:S04]  /*1da10*/  @!P0 LEA R6, P2, R75, R14, 0x2 ;  /* 0x0000000e4b068211 */ /* 0x000fc800078410ff */
[----:B------:R1:W-:Y:S01]  /*1da20*/  @!P1 ST.E.64 desc[UR6][R4.64], R24 ;  /* 0x0000001804009985 */ /* 0x0003e2000c101b06 */
[-C--:B------:R-:W-:Y:S02]  /*1da30*/  @!P3 LEA R10, P1, R42, R14.reuse, 0x2 ;  /* 0x0000000e2a0ab211 */ /* 0x080fe400078210ff */
[-C--:B------:R-:W-:Y:S01]  /*1da40*/  @!P0 LEA.HI.X R7, R75, R3.reuse, R80, 0x2, P2 ;  /* 0x000000034b078211 */ /* 0x080fe200010f1450 */
[----:B------:R-:W-:Y:S01]  /*1da50*/  VIADD R15, R76, 0x30 ;  /* 0x000000304c0f7836 */ /* 0x000fe20000000000 */
[----:B------:R-:W-:Y:S02]  /*1da60*/  ISETP.GE.AND P2, PT, R78, UR4, PT ;  /* 0x000000044e007c0c */ /* 0x000fe4000bf46270 */
[----:B------:R-:W-:Y:S02]  /*1da70*/  @!P3 LEA.HI.X R11, R42, R3, R74, 0x2, P1 ;  /* 0x000000032a0bb211 */ /* 0x000fe400008f144a */
[----:B------:R-:W-:Y:S01]  /*1da80*/  ISETP.GE.AND P1, PT, R77, UR4, PT ;  /* 0x000000044d007c0c */ /* 0x000fe2000bf26270 */
[----:B------:R-:W-:Y:S01]  /*1da90*/  @!P0 ST.E.64 desc[UR6][R6.64], R28 ;  /* 0x0000001c06008985 */ /* 0x000fe2000c101b06 */
[----:B------:R-:W-:Y:S01]  /*1daa0*/  @!P4 LEA R12, P5, R40, R14, 0x2 ;  /* 0x0000000e280cc211 */ /* 0x000fe200078a10ff */
[----:B------:R-:W-:Y:S01]  /*1dab0*/  VIADD R43, R76, 0x38 ;  /* 0x000000384c2b7836 */ /* 0x000fe20000000000 */
[----:B------:R-:W-:-:S02]  /*1dac0*/  ISETP.GE.AND P0, PT, R15, UR4, PT ;  /* 0x000000040f007c0c */ /* 0x000fc4000bf06270 */
[-C--:B------:R-:W-:Y:S01]  /*1dad0*/  @!P4 LEA.HI.X R13, R40, R3.reuse, R41, 0x2, P5 ;  /* 0x00000003280dc211 */ /* 0x080fe200028f1429 */
[----:B------:R-:W-:Y:S01]  /*1dae0*/  @!P3 ST.E.64 desc[UR6][R10.64], R32 ;  /* 0x000000200a00b985 */ /* 0x000fe2000c101b06 */
[----:B------:R-:W-:Y:S01]  /*1daf0*/  ISETP.GE.AND P3, PT, R43, UR4, PT ;  /* 0x000000042b007c0c */ /* 0x000fe2000bf66270 */
[----:B------:R-:W-:Y:S01]  /*1db00*/  VIADD R75, R76, 0x40 ;  /* 0x000000404c4b7836 */ /* 0x000fe20000000000 */
[CC--:B-1----:R-:W-:Y:S01]  /*1db10*/  @!P2 LEA R24, P5, R78.reuse, R14.reuse, 0x2 ;  /* 0x0000000e4e18a211 */ /* 0x0c2fe200078a10ff */
[----:B------:R1:W-:Y:S01]  /*1db20*/  @!P4 ST.E.64 desc[UR6][R12.64], R36 ;  /* 0x000000240c00c985 */ /* 0x0003e2000c101b06 */
[----:B------:R-:W-:Y:S02]  /*1db30*/  SHF.R.S32.HI R42, RZ, 0x1f, R77 ;  /* 0x0000001fff2a7819 */ /* 0x000fe4000001144d */
[----:B------:R-:W-:Y:S02]  /*1db40*/  @!P1 LEA R40, P4, R77, R14, 0x2 ;  /* 0x0000000e4d289211 */ /* 0x000fe400078810ff */
[----:B------:R-:W-:-:S02]  /*1db50*/  @!P2 LEA.HI.X R25, R78, R3, R79, 0x2, P5 ;  /* 0x000000034e19a211 */ /* 0x000fc400028f144f */
[-C--:B------:R-:W-:Y:S02]  /*1db60*/  @!P1 LEA.HI.X R41, R77, R3.reuse, R42, 0x2, P4 ;  /* 0x000000034d299211 */ /* 0x080fe400020f142a */
[----:B------:R-:W-:Y:S02]  /*1db70*/  SHF.R.S32.HI R74, RZ, 0x1f, R15 ;  /* 0x0000001fff4a7819 */ /* 0x000fe4000001140f */
[----:B------:R-:W-:Y:S02]  /*1db80*/  @!P0 LEA R4, P5, R15, R14, 0x2 ;  /* 0x0000000e0f048211 */ /* 0x000fe400078a10ff */
[----:B------:R-:W-:Y:S01]  /*1db90*/  ISETP.GE.AND P4, PT, R75, UR4, PT ;  /* 0x000000044b007c0c */ /* 0x000fe2000bf86270 */
[C---:B-1----:R-:W-:Y:S01]  /*1dba0*/  VIADD R13, R76.reuse, 0x48 ;  /* 0x000000484c0d7836 */ /* 0x042fe20000000000 */
[----:B------:R1:W-:Y:S01]  /*1dbb0*/  @!P2 ST.E.64 desc[UR6][R24.64], R20 ;  /* 0x000000141800a985 */ /* 0x0003e2000c101b06 */
[----:B------:R-:W-:Y:S01]  /*1dbc0*/  @!P0 LEA.HI.X R5, R15, R3, R74, 0x2, P5 ;  /* 0x000000030f058211 */ /* 0x000fe200028f144a */
[----:B------:R-:W-:Y:S01]  /*1dbd0*/  VIADD R15, R76, 0x50 ;  /* 0x000000504c0f7836 */ /* 0x000fe20000000000 */
[----:B------:R-:W-:Y:S01]  /*1dbe0*/  SHF.R.S32.HI R12, RZ, 0x1f, R43 ;  /* 0x0000001fff0c7819 */ /* 0x000fe2000001142b */
[----:B------:R3:W-:Y:S01]  /*1dbf0*/  @!P1 ST.E.64 desc[UR6][R40.64], R44 ;  /* 0x0000002c28009985 */ /* 0x0007e2000c101b06 */
[----:B------:R-:W-:-:S02]  /*1dc00*/  ISETP.GE.AND P2, PT, R13, UR4, PT ;  /* 0x000000040d007c0c */ /* 0x000fc4000bf46270 */
[----:B------:R-:W-:Y:S01]  /*1dc10*/  @!P3 LEA R10, P1, R43, R14, 0x2 ;  /* 0x0000000e2b0ab211 */ /* 0x000fe200078210ff */
[----:B------:R-:W-:-:S03]  /*1dc20*/  VIADD R29, R76, 0x58 ;  /* 0x000000584c1d7836 */ /* 0x000fc60000000000 */
[-C--:B------:R-:W-:Y:S02]  /*1dc30*/  @!P3 LEA.HI.X R11, R43, R3.reuse, R12, 0x2, P1 ;  /* 0x000000032b0bb211 */ /* 0x080fe400008f140c */
[----:B------:R-:W-:Y:S01]  /*1dc40*/  ISETP.GE.AND P1, PT, R15, UR4, PT ;  /* 0x000000040f007c0c */ /* 0x000fe2000bf26270 */
[----:B------:R3:W-:Y:S01]  /*1dc50*/  @!P0 ST.E.64 desc[UR6][R4.64], R48 ;  /* 0x0000003004008985 */ /* 0x0007e2000c101b06 */
[----:B------:R-:W-:Y:S02]  /*1dc60*/  SHF.R.S32.HI R28, RZ, 0x1f, R75 ;  /* 0x0000001fff1c7819 */ /* 0x000fe4000001144b */
[----:B------:R-:W-:Y:S02]  /*1dc70*/  @!P4 LEA R6, P5, R75, R14, 0x2 ;  /* 0x0000000e4b06c211 */ /* 0x000fe400078a10ff */
[----:B------:R-:W-:Y:S02]  /*1dc80*/  ISETP.GE.AND P0, PT, R29, UR4, PT ;  /* 0x000000041d007c0c */ /* 0x000fe4000bf06270 */
[----:B------:R-:W-:-:S02]  /*1dc90*/  @!P4 LEA.HI.X R7, R75, R3, R28, 0x2, P5 ;  /* 0x000000034b07c211 */ /* 0x000fc400028f141c */
[----:B-1----:R-:W-:Y:S02]  /*1dca0*/  SHF.R.S32.HI R20, RZ, 0x1f, R13 ;  /* 0x0000001fff147819 */ /* 0x002fe4000001140d */
[CC--:B------:R-:W-:Y:S02]  /*1dcb0*/  @!P2 LEA R12, P5, R13.reuse, R14.reuse, 0x2 ;  /* 0x0000000e0d0ca211 */ /* 0x0c0fe400078a10ff */
        /* <DEDUP_REMOVED lines=12> */
.L_x_2482:
[----:B------:R-:W-:Y:S05]  /*1dd80*/  BSYNC B1 ;  /* 0x0000000000017941 */ /* 0x000fea0003800000 */
.L_x_2481:
[----:B------:R-:W-:-:S03]  /*1dd90*/  UMOV UR4, 0xffffffff ;  /* 0xffffffff00047882 */ /* 0x000fc60000000000 */
[----:B------:R-:W-:Y:S05]  /*1dda0*/  BRA.DIV UR4, `(.L_x_2483) ;  /* 0x000000a6048c7947 */ /* 0x000fea000b800000 */
[----:B-1----:R1:W4:Y:S04]  /*1ddb0*/  SHFL.IDX PT, R3, R2, 0x1, 0x1c1f ;  /* 0x003c1f0002037f89 */ /* 0x00232800000e0000 */
[----:B--23--:R1:W2:Y:S02]  /*1ddc0*/  SHFL.IDX PT, R14, R0, 0x1, 0x1c1f ;  /* 0x003c1f00000e7f89 */ /* 0x00c2a400000e0000 */
.L_x_2694:
[----:B------:R-:W-:-:S13]  /*1ddd0*/  ISETP.GE.AND P0, PT, R9, R8, PT ;  /* 0x000000080900720c */ /* 0x000fda0003f06270 */
[----:B------:R-:W-:Y:S05]  /*1dde0*/  @P0 BRA `(.L_x_2479) ;  /* 0x0000001000240947 */ /* 0x000fea0003800000 */
[----:B------:R-:W3:Y:S01]  /*1ddf0*/  LDL R10, [R1+0xc4] ;  /* 0x0000c400010a7983 */ /* 0x000ee20000100800 */
[----:B------:R-:W-:-:S03]  /*1de00*/  ULDC UR4, c[0x0][0xac8] ;  /* 0x0002b20000047ab9 */ /* 0x000fc60000000800 */
[----:B------:R-:W5:Y:S04]  /*1de10*/  LDL R28, [R1+0x84] ;  /* 0x00008400011c7983 */ /* 0x000f680000100800 */
[----:B------:R-:W4:Y:S04]  /*1de20*/  LDL R12, [R1+0xc0] ;  /* 0x0000c000010c7983 */ /* 0x000f280000100800 */
[----:B------:R-:W2:Y:S04]  /*1de30*/  LDL R11, [R1+0xe0] ;  /* 0x0000e000010b7983 */ /* 0x000ea80000100800 */
[----:B------:R-:W2:Y:S04]  /*1de40*/  LDL R24, [R1+0xbc] ;  /* 0x0000bc0001187983 */ /* 0x000ea80000100800 */
[----:B01----:R-:W2:Y:S04]  /*1de50*/  LDL R0, [R1+0xb8] ;  /* 0x0000b80001007983 */ /* 0x003ea80000100800 */
[----:B------:R-:W2:Y:S04]  /*1de60*/  LDL R13, [R1+0xdc] ;  /* 0x0000dc00010d7983 */ /* 0x000ea80000100800 */
[----:B------:R-:W2:Y:S04]  /*1de70*/  LDL R29, [R1+0xb0] ;  /* 0x0000b000011d7983 */ /* 0x000ea80000100800 */
[----:B------:R-:W2:Y:S04]  /*1de80*/  LDL R25, [R1+0xd8] ;  /* 0x0000d80001197983 */ /* 0x000ea80000100800 */
[----:B------:R-:W2:Y:S01]  /*1de90*/  LDL R20, [R1+0xd4] ;  /* 0x0000d40001147983 */ /* 0x000ea20000100800 */
[----:B------:R-:W-:Y:S01]  /*1dea0*/  ULDC.64 UR6, c[0x0][0x208] ;  /* 0x0000820000067ab9 */ /* 0x000fe20000000a00 */
[----:B---3--:R-:W-:-:S02]  /*1deb0*/  ISETP.GE.AND P1, PT, R10, UR4, PT ;  /* 0x000000040a007c0c */ /* 0x008fc4000bf26270 */
[----:B-----5:R-:W-:Y:S02]  /*1dec0*/  ISETP.GE.AND P5, PT, R28, UR4, PT ;  /* 0x000000041c007c0c */ /* 0x020fe4000bfa6270 */
[----:B----4-:R-:W-:-:S09]  /*1ded0*/  ISETP.GE.AND P0, PT, R12, UR4, PT ;  /* 0x000000040c007c0c */ /* 0x010fd2000bf06270 */
[-C--:B--2---:R-:W-:Y:S02]  /*1dee0*/  @!P1 LEA R6, P2, R10, R14.reuse, 0x2 ;  /* 0x0000000e0a069211 */ /* 0x084fe400078410ff */
        /* <DEDUP_REMOVED lines=14> */
[-C--:B------:R-:W-:Y:S02]  /*1dfd0*/  @!P3 LEA R10, P5, R24, R14.reuse, 0x2 ;  /* 0x0000000e180ab211 */ /* 0x080fe400078a10ff */
[-C--:B------:R-:W-:Y:S02]  /*1dfe0*/  @!P4 LEA R12, P2, R0, R14.reuse, 0x2 ;  /* 0x0000000e000cc211 */ /* 0x080fe400078410ff */
[-C--:B------:R-:W-:Y:S01]  /*1dff0*/  @!P3 LEA.HI.X R11, R24, R3.reuse, R25, 0x2, P5 ;  /* 0x00000003180bb211 */ /* 0x080fe200028f1419 */
[----:B------:R-:W-:Y:S01]  /*1e000*/  VIADD R2, R28, 0x40 ;  /* 0x000000401c027836 */ /* 0x000fe20000000000 */
[----:B------:R-:W-:Y:S02]  /*1e010*/  @!P4 LEA.HI.X R13, R0, R3, R20, 0x2, P2 ;  /* 0x00000003000dc211 */ /* 0x000fe400010f1414 */
[----:B------:R-:W-:Y:S01]  /*1e020*/  ISETP.GE.AND P2, PT, R15, UR4, PT ;  /* 0x000000040f007c0c */ /* 0x000fe2000bf46270 */
[----:B------:R3:W-:Y:S01]  /*1e030*/  @!P3 ST.E.64 desc[UR6][R10.64], R38 ;  /* 0x000000260a00b985 */ /* 0x0007e2000c101b06 */
[----:B------:R-:W-:Y:S01]  /*1e040*/  SHF.R.S32.HI R0, RZ, 0x1f, R29 ;  /* 0x0000001fff007819 */ /* 0x000fe2000001141d */
[----:B------:R-:W-:Y:S01]  /*1e050*/  VIADD R25, R28, 0x48 ;  /* 0x000000481c197836 */ /* 0x000fe20000000000 */
[----:B------:R-:W-:Y:S01]  /*1e060*/  ISETP.GE.AND P3, PT, R2, UR4, PT ;  /* 0x0000000402007c0c */ /* 0x000fe2000bf66270 */
[----:B------:R4:W-:Y:S01]  /*1e070*/  @!P4 ST.E.64 desc[UR6][R12.64], R72 ;  /* 0x000000480c00c985 */ /* 0x0009e2000c101b06 */
[----:B0-----:R-:W-:-:S02]  /*1e080*/  @!P1 LEA R4, P4, R29, R14, 0x2 ;  /* 0x0000000e1d049211 */ /* 0x001fc400078810ff */
[----:B------:R-:W-:Y:S02]  /*1e090*/  SHF.R.S32.HI R24, RZ, 0x1f, R21 ;  /* 0x0000001fff187819 */ /* 0x000fe40000011415 */
[----:B-1----:R-:W-:Y:S02]  /*1e0a0*/  @!P0 LEA R6, P5, R21, R14, 0x2 ;  /* 0x0000000e15068211 */ /* 0x002fe400078a10ff */
[-C--:B------:R-:W-:Y:S01]  /*1e0b0*/  @!P1 LEA.HI.X R5, R29, R3.reuse, R0, 0x2, P4 ;  /* 0x000000031d059211 */ /* 0x080fe200020f1400 */
[----:B------:R-:W-:Y:S01]  /*1e0c0*/  VIADD R0, R28, 0x50 ;  /* 0x000000501c007836 */ /* 0x000fe20000000000 */
[----:B------:R-:W-:Y:S02]  /*1e0d0*/  @!P0 LEA.HI.X R7, R21, R3, R24, 0x2, P5 ;  /* 0x0000000315078211 */ /* 0x000fe400028f1418 */
[----:B------:R-:W-:Y:S01]  /*1e0e0*/  ISETP.GE.AND P5, PT, R25, UR4, PT ;  /* 0x0000000419007c0c */ /* 0x000fe2000bfa6270 */
[----:B------:R0:W-:Y:S01]  /*1e0f0*/  @!P1 ST.E.64 desc[UR6][R4.64], R46 ;  /* 0x0000002e04009985 */ /* 0x0001e2000c101b06 */
[----:B------:R-:W-:-:S02]  /*1e100*/  SHF.R.S32.HI R20, RZ, 0x1f, R15 ;  /* 0x0000001fff147819 */ /* 0x000fc4000001140f */
[CC--:B--2---:R-:W-:Y:S02]  /*1e110*/  @!P2 LEA R8, P4, R15.reuse, R14.reuse, 0x2 ;  /* 0x0000000e0f08a211 */ /* 0x0c4fe400078810ff */
[----:B------:R-:W-:Y:S02]  /*1e120*/  ISETP.GE.AND P1, PT, R0, UR4, PT ;  /* 0x0000000400007c0c */ /* 0x000fe4000bf26270 */
[----:B------:R-:W-:Y:S02]  /*1e130*/  @!P2 LEA.HI.X R9, R15, R3, R20, 0x2, P4 ;  /* 0x000000030f09a211 */ /* 0x000fe400020f1414 */
[----:B---3--:R-:W-:Y:S02]  /*1e140*/  SHF.R.S32.HI R11, RZ, 0x1f, R2 ;  /* 0x0000001fff0b7819 */ /* 0x008fe40000011402 */
[----:B------:R-:W-:-:S04]  /*1e150*/  @!P3 LEA R10, P4, R2, R14, 0x2 ;  /* 0x0000000e020ab211 */ /* 0x000fc800078810ff */
[----:B------:R-:W-:Y:S02]  /*1e160*/  @!P3 LEA.HI.X R11, R2, R3, R11, 0x2, P4 ;  /* 0x00000003020bb211 */ /* 0x000fe400020f140b */
[----:B------:R-:W-:Y:S02]  /*1e170*/  SHF.R.S32.HI R2, RZ, 0x1f, R25 ;  /* 0x0000001fff027819 */ /* 0x000fe40000011419 */
[----:B----4-:R-:W-:-:S04]  /*1e180*/  @!P5 LEA R12, P4, R25, R14, 0x2 ;  /* 0x0000000e190cd211 */ /* 0x010fc800078810ff */
[----:B------:R-:W-:Y:S02]  /*1e190*/  @!P5 LEA.HI.X R13, R25, R3, R2, 0x2, P4 ;  /* 0x00000003190dd211 */ /* 0x000fe400020f1402 */
[----:B------:R-:W-:Y:S02]  /*1e1a0*/  SHF.R.S32.HI R2, RZ, 0x1f, R0 ;  /* 0x0000001fff027819 */ /* 0x000fe40000011400 */
[----:B------:R-:W-:-:S04]  /*1e1b0*/  @!P1 LEA R20, P4, R0, R14, 0x2 ;  /* 0x0000000e00149211 */ /* 0x000fc800078810ff */
[----:B------:R-:W-:Y:S01]  /*1e1c0*/  @!P1 LEA.HI.X R21, R0, R3, R2, 0x2, P4 ;  /* 0x0000000300159211 */ /* 0x000fe200020f1402 */
[----:B------:R-:W-:Y:S01]  /*1e1d0*/  VIADD R0, R28, 0x58 ;  /* 0x000000581c007836 */ /* 0x000fe20000000000 */
[----:B------:R0:W-:Y:S04]  /*1e1e0*/  @!P0 ST.E.64 desc[UR6][R6.64], R50 ;  /* 0x0000003206008985 */ /* 0x0001e8000c101b06 */
[----:B------:R-:W-:Y:S01]  /*1e1f0*/  ISETP.GE.AND P0, PT, R0, UR4, PT ;  /* 0x0000000400007c0c */ /* 0x000fe2000bf06270 */
[----:B------:R0:W-:Y:S04]  /*1e200*/  @!P2 ST.E.64 desc[UR6][R8.64], R54 ;  /* 0x000000360800a985 */ /* 0x0001e8000c101b06 */
[----:B------:R0:W-:Y:S04]  /*1e210*/  @!P3 ST.E.64 desc[UR6][R10.64], R58 ;  /* 0x0000003a0a00b985 */ /* 0x0001e8000c101b06 */
[----:B------:R0:W-:Y:S04]  /*1e220*/  @!P5 ST.E.64 desc[UR6][R12.64], R62 ;  /* 0x0000003e0c00d985 */ /* 0x0001e8000c101b06 */
[----:B------:R0:W-:Y:S01]  /*1e230*/  @!P1 ST.E.64 desc[UR6][R20.64], R66 ;  /* 0x0000004214009985 */ /* 0x0001e2000c101b06 */
[----:B------:R-:W-:Y:S05]  /*1e240*/  @P0 BRA `(.L_x_2479) ;  /* 0x0000000c000c0947 */ /* 0x000fea0003800000 */
[----:B------:R-:W-:Y:S01]  /*1e250*/  LEA R14, P0, R0, R14, 0x2 ;  /* 0x0000000e000e7211 */ /* 0x000fe200078010ff */
[----:B------:R-:W-:Y:S01]  /*1e260*/  ULDC.64 UR4, c[0x0][0x208] ;  /* 0x0000820000047ab9 */ /* 0x000fe20000000a00 */
[----:B------:R-:W-:-:S04]  /*1e270*/  SHF.R.S32.HI R2, RZ, 0x1f, R0 ;  /* 0x0000001fff027819 */ /* 0x000fc80000011400 */
[----:B------:R-:W-:-:S05]  /*1e280*/  LEA.HI.X R15, R0, R3, R2, 0x2, P0 ;  /* 0x00000003000f7211 */ /* 0x000fca00000f1402 */
[----:B------:R1:W-:Y:S01]  /*1e290*/  ST.E.64 desc[UR4][R14.64], R70 ;  /* 0x000000460e007985 */ /* 0x0003e2000c101b04 */
[----:B------:R-:W-:Y:S05]  /*1e2a0*/  BRA `(.L_x_2479) ;  /* 0x0000000800f47947 */ /* 0x000fea0003800000 */
.L_x_2472:
[----:B0-----:R-:W3:Y:S01]  /*1e2b0*/  LDL.LU R4, [R1+0xa4] ;  /* 0x0000a40001047983 */ /* 0x001ee20000300800 */
[----:B------:R-:W-:Y:S01]  /*1e2c0*/  ULDC.64 UR6, c[0x0][0xc08] ;  /* 0x0003020000067ab9 */ /* 0x000fe20000000a00 */
[----:B------:R-:W-:Y:S02]  /*1e2d0*/  ULDC.64 UR4, c[0x0][0xc00] ;  /* 0x0003000000047ab9 */ /* 0x000fe40000000a00 */
[----:B------:R-:W4:Y:S04]  /*1e2e0*/  LDL.LU R0, [R1+0xa8] ;  /* 0x0000a80001007983 */ /* 0x000f280000300800 */
[----:B------:R-:W2:Y:S01]  /*1e2f0*/  LDL R8, [R1+0x9c] ;  /* 0x00009c0001087983 */ /* 0x000ea20000100800 */
[----:B------:R-:W-:Y:S01]  /*1e300*/  ISETP.NE.U32.AND P1, PT, RZ, UR6, PT ;  /* 0x00000006ff007c0c */ /* 0x000fe2000bf25070 */
[----:B------:R-:W-:Y:S01]  /*1e310*/  IMAD.MOV.U32 R7, RZ, RZ, RZ ;  /* 0x000000ffff077224 */ /* 0x000fe200078e00ff */
[----:B------:R-:W-:Y:S01]  /*1e320*/  ISETP.NE.U32.AND P0, PT, RZ, UR4, PT ;  /* 0x00000004ff007c0c */ /* 0x000fe2000bf05070 */
[----:B------:R-:W-:Y:S01]  /*1e330*/  ULDC.64 UR8, c[0x0][0x208] ;  /* 0x0000820000087ab9 */ /* 0x000fe20000000a00 */
[----:B------:R-:W-:Y:S01]  /*1e340*/  ISETP.NE.AND.EX P1, PT, RZ, UR7, PT, P1 ;  /* 0x00000007ff007c0c */ /* 0x000fe2000bf25310 */
[----:B------:R-:W0:Y:S01]  /*1e350*/  S2R R9, SR_TID.X ;  /* 0x0000000000097919 */ /* 0x000e220000002100 */
[----:B------:R-:W-:Y:S01]  /*1e360*/  ISETP.NE.AND.EX P0, PT, RZ, UR5, PT, P0 ;  /* 0x00000005ff007c0c */ /* 0x000fe2000bf05300 */
[----:B0-----:R-:W-:-:S05]  /*1e370*/  VIADD R28, R9, 0xffffff80 ;  /* 0xffffff80091c7836 */ /* 0x001fca0000000000 */
[----:B------:R-:W-:Y:S02]  /*1e380*/  ISETP.GT.AND P3, PT, R28, 0xbf, PT ;  /* 0x000000bf1c00780c */ /* 0x000fe40003f64270 */
[----:B---3--:R-:W-:-:S04]  /*1e390*/  IADD3 R2, P2, R4, UR4, RZ ;  /* 0x0000000404027c10 */ /* 0x008fc8000ff5e0ff */
[----:B----4-:R-:W-:Y:S02]  /*1e3a0*/  IADD3.X R3, R0, UR5, RZ, P2, !PT ;  /* 0x0000000500037c10 */ /* 0x010fe400097fe4ff */
[----:B------:R-:W-:Y:S01]  /*1e3b0*/  @P1 IADD3 R4, P2, R4, UR6, RZ ;  /* 0x0000000604041c10 */ /* 0x000fe2000ff5e0ff */
[----:B------:R-:W-:Y:S02]  /*1e3c0*/  ULDC UR4, c[0x0][0xa88] ;  /* 0x0002a20000047ab9 */ /* 0x000fe40000000800 */
[----:B------:R0:W5:Y:S01]  /*1e3d0*/  @P0 LDG.E R7, desc[UR8][R2.64] ;  /* 0x0000000802070981 */ /* 0x000162000c1e1900 */
[----:B------:R-:W-:Y:S01]  /*1e3e0*/  @P1 IADD3.X R5, R0, UR7, RZ, P2, !PT ;  /* 0x0000000700051c10 */ /* 0x000fe200097fe4ff */
[----:B------:R-:W-:Y:S01]  /*1e3f0*/  IMAD.U32 R6, RZ, RZ, UR4 ;  /* 0x00000004ff067e24 */ /* 0x000fe2000f8e00ff */
[----:B--2---:R-:W-:-:S05]  /*1e400*/  ISETP.NE.AND P2, PT, R8, RZ, PT ;  /* 0x000000ff0800720c */ /* 0x004fca0003f45270 */
[----:B------:R0:W5:Y:S08]  /*1e410*/  @P1 LDG.E R6, desc[UR8][R4.64] ;  /* 0x0000000804061981 */ /* 0x000170000c1e1900 */
[----:B------:R-:W2:Y:S02]  /*1e420*/  @!P2 LDC R8, c[0x0][0xad4] ;  /* 0x0002b500ff08ab82 */ /* 0x000ea40000000800 */
[----:B--2---:R0:W-:Y:S01]  /*1e430*/  @!P2 STL [R1+0x9c], R8 ;  /* 0x00009c080100a387 */ /* 0x0041e20000100800 */
[----:B------:R-:W-:Y:S01]  /*1e440*/  ISETP.GT.AND P2, PT, R8, 0x1, PT ;  /* 0x000000010800780c */ /* 0x000fe20003f44270 */
[----:B------:R-:W-:-:S12]  /*1e450*/  @P1 BRA `(.L_x_2484) ;  /* 0x0000000000141947 */ /* 0x000fd80003800000 */
[----:B------:R-:W-:Y:S05]  /*1e460*/  @!P0 BRA `(.L_x_2484) ;  /* 0x0000000000108947 */ /* 0x000fea0003800000 */
[----:B------:R-:W-:Y:S02]  /*1e470*/  ULDC.64 UR4, c[0x0][0x208] ;  /* 0x0000820000047ab9 */ /* 0x000fe40000000a00 */
[----:B0-----:R-:W2:Y:S04]  /*1e480*/  LDG.E R5, desc[UR4][R2.64] ;  /* 0x0000000402057981 */ /* 0x001ea8000c1e1900 */
[----:B-----5:R-:W2:Y:S02]  /*1e490*/  LDG.E R6, desc[UR4][R2.64+0x4] ;  /* 0x0000040402067981 */ /* 0x020ea4000c1e1900 */
[----:B--2---:R-:W-:-:S07]  /*1e4a0*/  IMAD.IADD R6, R6, 0x1, -R5 ;  /* 0x0000000106067824 */ /* 0x004fce00078e0a05 */
.L_x_2484:
[----:B------:R-:W2:Y:S04]  /*1e4b0*/  LDL.LU R0, [R1+0xc8] ;  /* 0x0000c80001007983 */ /* 0x000ea80000300800 */
[----:B0-----:R-:W3:Y:S01]  /*1e4c0*/  LDL.LU R2, [R1+0xa0] ;  /* 0x0000a00001027983 */ /* 0x001ee20000300800 */
[----:B------:R-:W-:Y:S01]  /*1e4d0*/  BSSY B1, `(.L_x_2485) ;  /* 0x0000039000017945 */ /* 0x000fe20003800000 */
[----:B-----5:R-:W-:Y:S02]  /*1e4e0*/  SHF.R.S32.HI R24, RZ, 0x1f, R7 ;  /* 0x0000001fff187819 */ /* 0x020fe40000011407 */
[----:B--2---:R-:W-:Y:S02]  /*1e4f0*/  SEL R26, R0, RZ, !P0 ;  /* 0x000000ff001a7207 */ /* 0x004fe40004000000 */
[----:B---3--:R-:W-:Y:S01]  /*1e500*/  SEL R29, R2, RZ, !P0 ;  /* 0x000000ff021d7207 */ /* 0x008fe20004000000 */
[----:B------:R-:W-:Y:S06]  /*1e510*/  @P3 BRA `(.L_x_2486) ;  /* 0x0000000000d03947 */ /* 0x000fec0003800000 */
[----:B------:R-:W2:Y:S01]  /*1e520*/  LDL R2, [R1+0x88] ;  /* 0x0000880001027983 */ /* 0x000ea20000100800 */
        /* <DEDUP_REMOVED lines=12> */
[----:B------:R-:W-:Y:S01]  /*1e5f0*/  SEL R20, R20, 0x978, P0 ;  /* 0x0000097814147807 */ /* 0x000fe20000000000 */
[----:B------:R-:W-:-:S03]  /*1e600*/  ULDC.64 UR4, c[0x0][0x208] ;  /* 0x0000820000047ab9 */ /* 0x000fc60000000a00 */
        /* <DEDUP_REMOVED lines=37> */
.L_x_2486:
[----:B------:R-:W-:Y:S05]  /*1e860*/  BSYNC B1 ;  /* 0x0000000000017941 */ /* 0x000fea0003800000 */
.L_x_2485:
        /* <DEDUP_REMOVED lines=23> */
[----:B----4-:R-:W-:Y:S02]  /*1e9e0*/  IMAD.IADD R9, R20, 0x1, R0 ;  /* 0x0000000114097824 */ /* 0x010fe400078e0200 */
[----:B------:R-:W-:Y:S01]  /*1e9f0*/  IMAD R3, R10, UR5, R3 ;  /* 0x000000050a037c24 */ /* 0x000fe2000f8e0203 */
[----:B------:R-:W-:Y:S01]  /*1ea00*/  ULDC.64 UR4, c[0x0][0xae0] ;  /* 0x0002b80000047ab9 */ /* 0x000fe20000000a00 */
[----:B0-----:R-:W-:-:S04]  /*1ea10*/  @P0 IMAD.HI.U32 R0, R9, R8, RZ ;  /* 0x0000000809000227 */ /* 0x001fc800078e00ff */
[----:B------:R-:W-:Y:S01]  /*1ea20*/  IMAD.MOV.U32 R5, RZ, RZ, R9 ;  /* 0x000000ffff057224 */ /* 0x000fe200078e0009 */
[----:B---3--:R-:W-:Y:S01]  /*1ea30*/  @P0 SHF.R.U32.HI R5, RZ, R11, R0 ;  /* 0x0000000bff050219 */ /* 0x008fe20000011600 */
        /* <DEDUP_REMOVED lines=27> */
.L_x_2697:
[----:B------:R-:W-:Y:S01]  /*1ebf0*/  IMAD R21, R6, R21, RZ ;  /* 0x0000001506157224 */ /* 0x000fe200078e02ff */
[----:B------:R-:W-:Y:S01]  /*1ec00*/  BSSY B1, `(.L_x_2488) ;  /* 0x0000012000017945 */ /* 0x000fe20003800000 */
[----:B------:R-:W-:-:S05]  /*1ec10*/  IMAD.IADD R4, R25, 0x1, R20 ;  /* 0x0000000119047824 */ /* 0x000fca00078e0214 */
[----:B------:R-:W-:-:S13]  /*1ec20*/  ISETP.GE.AND P0, PT, R4, R21, PT ;  /* 0x000000150400720c */ /* 0x000fda0003f06270 */
[----:B------:R-:W-:Y:S05]  /*1ec30*/  @P0 BRA `(.L_x_2489) ;  /* 0x0000000000380947 */ /* 0x000fea0003800000 */
[----:B------:R-:W-:Y:S01]  /*1ec40*/  ULDC UR4, c[0x0][0xac8] ;  /* 0x0002b20000047ab9 */ /* 0x000fe20000000800 */
[----:B------:R-:W-:Y:S01]  /*1ec50*/  ULDC.64 UR6, c[0x0][0x208] ;  /* 0x0000820000067ab9 */ /* 0x000fe20000000a00 */
        /* <DEDUP_REMOVED lines=12> */
.L_x_2489:
[----:B------:R-:W-:Y:S05]  /*1ed20*/  BSYNC B1 ;  /* 0x0000000000017941 */ /* 0x000fea0003800000 */
.L_x_2488:
[----:B------:R-:W-:-:S03]  /*1ed30*/  UMOV UR4, 0xffffffff ;  /* 0xffffffff00047882 */ /* 0x000fc60000000000 */
[----:B------:R-:W-:Y:S05]  /*1ed40*/  BRA.DIV UR4, `(.L_x_2490) ;  /* 0x0000009a04207947 */ /* 0x000fea000b800000 */
[----:B--2---:R2:W0:Y:S04]  /*1ed50*/  SHFL.IDX PT, R3, R2, 0x1, 0x1c1f ;  /* 0x003c1f0002037f89 */ /* 0x00442800000e0000 */
[----:B---3--:R2:W3:Y:S02]  /*1ed60*/  SHFL.IDX PT, R14, R0, 0x1, 0x1c1f ;  /* 0x003c1f00000e7f89 */ /* 0x0084e400000e0000 */
.L_x_2701:
[----:B0-2---:R-:W-:-:S05]  /*1ed70*/  VIADD R0, R4, 0x60 ;  /* 0x0000006004007836 */ /* 0x005fca0000000000 */
[----:B------:R-:W-:-:S13]  /*1ed80*/  ISETP.GE.AND P0, PT, R0, R21, PT ;  /* 0x000000150000720c */ /* 0x000fda0003f06270 */
[----:B------:R-:W-:Y:S05]  /*1ed90*/  @P0 BRA `(.L_x_2479) ;  /* 0x0000000000380947 */ /* 0x000fea0003800000 */
[----:B------:R-:W-:Y:S01]  /*1eda0*/  ULDC UR4, c[0x0][0xac8] ;  /* 0x0002b20000047ab9 */ /* 0x000fe20000000800 */
[----:B------:R-:W-:Y:S01]  /*1edb0*/  ULDC.64 UR6, c[0x0][0x208] ;  /* 0x0000820000067ab9 */ /* 0x000fe20000000a00 */
[----:B------:R-:W-:Y:S02]  /*1edc0*/  ISETP.GE.AND P2, PT, R5, UR4, PT ;  /* 0x0000000405007c0c */ /* 0x000fe4000bf46270 */
[----:B------:R-:W-:Y:S02]  /*1edd0*/  ISETP.GE.AND P3, PT, R9, UR4, PT ;  /* 0x0000000409007c0c */ /* 0x000fe4000bf66270 */
[----:B------:R-:W-:-:S09]  /*1ede0*/  ISETP.GE.AND P4, PT, R8, UR4, PT ;  /* 0x0000000408007c0c */ /* 0x000fd2000bf86270 */
[----:B------:R-:W-:Y:S02]  /*1edf0*/  @!P2 IMAD.MOV.U32 R15, RZ, RZ, R3 ;  /* 0x000000ffff0fa224 */ /* 0x000fe400078e0003 */
[-C--:B---34-:R-:W-:Y:S02]  /*1ee00*/  @!P3 LEA R12, P0, R9, R14.reuse, 0x1 ;  /* 0x0000000e090cb211 */ /* 0x098fe400078008ff */
[C---:B------:R-:W-:Y:S01]  /*1ee10*/  @!P4 LEA R2, P1, R8.reuse, R14, 0x1 ;  /* 0x0000000e0802c211 */ /* 0x040fe200078208ff */
[----:B------:R-:W-:Y:S01]  /*1ee20*/  @!P2 IMAD.WIDE R4, R5, 0x2, R14 ;  /* 0x000000020504a825 */ /* 0x000fe200078e020e */
[-C--:B------:R-:W-:Y:S02]  /*1ee30*/  @!P3 LEA.HI.X R13, R9, R3.reuse, R10, 0x1, P0 ;  /* 0x00000003090db211 */ /* 0x080fe400000f0c0a */
[----:B------:R-:W-:Y:S02]  /*1ee40*/  @!P4 LEA.HI.X R3, R8, R3, R7, 0x1, P1 ;  /* 0x000000030803c211 */ /* 0x000fe400008f0c07 */
[----:B------:R0:W-:Y:S04]  /*1ee50*/  @!P2 ST.E.128 desc[UR6][R4.64], RZ ;  /* 0x000000ff0400a985 */ /* 0x0001e8000c101d06 */
[----:B------:R0:W-:Y:S04]  /*1ee60*/  @!P3 ST.E.128 desc[UR6][R12.64], RZ ;  /* 0x000000ff0c00b985 */ /* 0x0001e8000c101d06 */
[----:B------:R0:W-:Y:S02]  /*1ee70*/  @!P4 ST.E.128 desc[UR6][R2.64], RZ ;  /* 0x000000ff0200c985 */ /* 0x0001e4000c101d06 */
.L_x_2479:
[----:B------:R-:W-:Y:S05]  /*1ee80*/  BSYNC B0 ;  /* 0x0000000000007941 */ /* 0x000fea0003800000 */
.L_x_2471:
[----:B------:R-:W-:Y:S02]  /*1ee90*/  ULDC UR4, c[0x0][0xc3c] ;  /* 0x00030f0000047ab9 */ /* 0x000fe40000000800 */
[----:B------:R-:W-:-:S13]  /*1eea0*/  ISETP.GE.AND P0, PT, R111, UR4, PT ;  /* 0x000000046f007c0c */ /* 0x000fda000bf06270 */
[----:B------:R-:W-:Y:S05]  /*1eeb0*/  @!P0 BRA `(.L_x_2491) ;  /* 0xfffffe2400248947 */ /* 0x000fea000383ffff */
[----:B------:R-:W-:Y:S05]  /*1eec0*/  BRA `(.L_x_2332) ;  /* 0x0000008800907947 */ /* 0x000fea0003800000 */
.L_x_2330:
        /* <DEDUP_REMOVED lines=18> */
.L_x_2492:
[----:B------:R-:W1:Y:S01]  /*1eff0*/  S2R R0, SR_TID.X ;  /* 0x0000000000007919 */ /* 0x000e620000002100 */
[----:B------:R-:W-:Y:S01]  /*1f000*/  ULDC UR4, c[0x0][0xc3c] ;  /* 0x00030f0000047ab9 */ /* 0x000fe20000000800 */
[----:B------:R-:W-:Y:S01]  /*1f010*/  IMAD.MOV.U32 R6, RZ, RZ, RZ ;  /* 0x000000ffff067224 */ /* 0x000fe200078e00ff */
[----:B------:R-:W-:Y:S01]  /*1f020*/  ULDC.64 UR6, c[0x0][0x208] ;  /* 0x0000820000067ab9 */ /* 0x000fe20000000a00 */
[----:B------:R-:W-:Y:S01]  /*1f030*/  ULDC UR5, c[0x0][0xc38] ;  /* 0x00030e0000057ab9 */ /* 0x000fe20000000800 */
[----:B-1----:R-:W-:-:S04]  /*1f040*/  LOP3.LUT R0, R0, 0x1f, RZ, 0xc0, !PT ;  /* 0x0000001f00007812 */ /* 0x002fc800078ec0ff */
[----:B------:R-:W-:-:S04]  /*1f050*/  ISETP.NE.AND P0, PT, R0, 0x1f, PT ;  /* 0x0000001f0000780c */ /* 0x000fc80003f05270 */
[----:B------:R-:W-:-:S13]  /*1f060*/  ISETP.GE.OR P1, PT, R0, UR4, !P0 ;  /* 0x0000000400007c0c */ /* 0x000fda000c726670 */
[----:B------:R-:W1:Y:S08]  /*1f070*/  @!P1 LDC.64 R4, c[0x0][0xc80] ;  /* 0x00032000ff049b82 */ /* 0x000e700000000a00 */
[----:B0-----:R-:W0:Y:S01]  /*1f080*/  @!P1 LDC.64 R2, c[0x0][0xc78] ;  /* 0x00031e00ff029b82 */ /* 0x001e220000000a00 */
[----:B-1----:R-:W-:-:S05]  /*1f090*/  @!P1 IMAD.WIDE.U32 R4, R0, 0x4, R4 ;  /* 0x0000000400049825 */ /* 0x002fca00078e0004 */
[----:B------:R-:W2:Y:S01]  /*1f0a0*/  @!P1 LDG.E R25, desc[UR6][R4.64] ;  /* 0x0000000604199981 */ /* 0x000ea2000c1e1900 */
[----:B0-----:R-:W-:-:S05]  /*1f0b0*/  @!P1 IMAD.WIDE.U32 R2, R0, 0x4, R2 ;  /* 0x0000000400029825 */ /* 0x001fca00078e0002 */
        /* <DEDUP_REMOVED lines=32> */
.L_x_2496:
        /* <DEDUP_REMOVED lines=38> */
.L_x_2494:
        /* <DEDUP_REMOVED lines=13> */
.L_x_2497:
        /* <DEDUP_REMOVED lines=17> */
[----:B------:R-:W-:Y:S02]  /*1f700*/  IMAD.MOV R11, RZ, RZ, -R10 ;  /* 0x000000ffff0b7224 */ /* 0x000fe400078e0a0a */
[----:B------:R-:W-:-:S04]  /*1f710*/  IMAD.HI.U32 R2, R3, R8, RZ ;  /* 0x0000000803027227 */ /* 0x000fc800078e00ff */
[----:B------:R-:W-:-:S05]  /*1f720*/  IMAD R8, R2, R11, R8 ;  /* 0x0000000b02087224 */ /* 0x000fca00078e0208 */
        /* <DEDUP_REMOVED lines=14> */
[----:B0-----:R-:W-:-:S04]  /*1f810*/  IMAD.MOV R8, RZ, RZ, -R3 ;  /* 0x000000ffff087224 */ /* 0x001fc800078e0a03 */
[----:B------:R-:W-:Y:S01]  /*1f820*/  IMAD.MOV.U32 R2, RZ, RZ, R8 ;  /* 0x000000ffff027224 */ /* 0x000fe200078e0008 */
[----:B------:R-:W-:-:S03]  /*1f830*/  IABS R8, R6 ;  /* 0x0000000600087213 */ /* 0x000fc60000000000 */
[----:B------:R-:W-:Y:S02]  /*1f840*/  IMAD R9, R2, R5, RZ ;  /* 0x0000000502097224 */ /* 0x000fe400078e02ff */
[----:B------:R-:W-:Y:S02]  /*1f850*/  IMAD.MOV.U32 R2, RZ, RZ, RZ ;  /* 0x000000ffff027224 */ /* 0x000fe400078e00ff */
[----:B------:R-:W-:Y:S02]  /*1f860*/  IMAD.MOV R8, RZ, RZ, -R8 ;  /* 0x000000ffff087224 */ /* 0x000fe400078e0a08 */
[----:B------:R-:W-:Y:S01]  /*1f870*/  IMAD.HI.U32 R2, R3, R9, R2 ;  /* 0x0000000903027227 */ /* 0x000fe200078e0002 */
[----:B------:R-:W-:-:S05]  /*1f880*/  IABS R3, R7 ;  /* 0x0000000700037213 */ /* 0x000fca0000000000 */
        /* <DEDUP_REMOVED lines=19> */
.L_x_2498:
[----:B0-----:R-:W0:Y:S01]  /*1f9c0*/  LDC.64 R2, c[0x0][0xc90] ;  /* 0x00032400ff027b82 */ /* 0x001e220000000a00 */
[----:B------:R-:W-:Y:S01]  /*1f9d0*/  ULDC.64 UR6, c[0x0][0x208] ;  /* 0x0000820000067ab9 */ /* 0x000fe20000000a00 */
[----:B0-----:R-:W-:-:S05]  /*1f9e0*/  IMAD.WIDE R2, R27, 0x4, R2 ;  /* 0x000000041b027825 */ /* 0x001fca00078e0202 */
[----:B------:R0:W2:Y:S02]  /*1f9f0*/  LDG.E R8, desc[UR6][R2.64] ;  /* 0x0000000602087981 */ /* 0x0000a4000c1e1900 */
[----:B0-----:R-:W-:Y:S02]  /*1fa00*/  IMAD.MOV.U32 R2, RZ, RZ, RZ ;  /* 0x000000ffff027224 */ /* 0x001fe400078e00ff */
[----:B--2---:R-:W-:-:S05]  /*1fa10*/  IMAD R5, R25, R8, RZ ;  /* 0x0000000819057224 */ /* 0x004fca00078e02ff */
[----:B------:R-:W-:-:S04]  /*1fa20*/  IABS R10, R5 ;  /* 0x00000005000a7213 */ /* 0x000fc80000000000 */
[----:B------:R-:W0:Y:S08]  /*1fa30*/  I2F.RP R6, R10 ;  /* 0x0000000a00067306 */ /* 0x000e300000209400 */
[----:B0-----:R-:W0:Y:S02]  /*1fa40*/  MUFU.RCP R6, R6 ;  /* 0x0000000600067308 */ /* 0x001e240000001000 */
[----:B0-----:R-:W-:-:S06]  /*1fa50*/  VIADD R7, R6, 0xffffffe ;  /* 0x0ffffffe06077836 */ /* 0x001fcc0000000000 */
[----:B------:R-:W0:Y:S02]  /*1fa60*/  F2I.FTZ.U32.TRUNC.NTZ R3, R7 ;  /* 0x0000000700037305 */ /* 0x000e24000021f000 */
[----:B0-----:R-:W-:-:S04]  /*1fa70*/  IMAD.MOV R9, RZ, RZ, -R3 ;  /* 0x000000ffff097224 */ /* 0x001fc800078e0a03 */
[----:B------:R-:W-:-:S04]  /*1fa80*/  IMAD R9, R9, R10, RZ ;  /* 0x0000000a09097224 */ /* 0x000fc800078e02ff */
        /* <DEDUP_REMOVED lines=21> */
[----:B------:R-:W-:-:S04]  /*1fbe0*/  VIADDMNMX R7, R7, UR5, R8, PT ;  /* 0x0000000507077c46 */ /* 0x000fc8000b800108 */
[----:B------:R-:W-:Y:S01]  /*1fbf0*/  IABS R8, R7 ;  /* 0x0000000700087213 */ /* 0x000fe20000000000 */
[----:B------:R-:W-:-:S03]  /*1fc00*/  IMAD.MOV R26, RZ, RZ, -R7 ;  /* 0x000000ffff1a7224 */ /* 0x000fc600078e0a07 */
[----:B------:R-:W0:Y:S08]  /*1fc10*/  I2F.RP R9, R8 ;  /* 0x0000000800097306 */ /* 0x000e300000209400 */
[----:B0-----:R-:W0:Y:S02]  /*1fc20*/  MUFU.RCP R9, R9 ;  /* 0x0000000900097308 */ /* 0x001e240000001000 */
[----:B0-----:R-:W-:Y:S01]  /*1fc30*/  VIADD R3, R9, 0xffffffe ;  /* 0x0ffffffe09037836 */ /* 0x001fe20000000000 */
[----:B------:R-:W-:-:S05]  /*1fc40*/  IABS R9, R7 ;  /* 0x0000000700097213 */ /* 0x000fca0000000000 */
[----:B------:R-:W0:Y:S02]  /*1fc50*/  F2I.FTZ.U32.TRUNC.NTZ R3, R3 ;  /* 0x0000000300037305 */ /* 0x000e24000021f000 */
[----:B0-----:R-:W-:-:S04]  /*1fc60*/  IMAD.MOV R11, RZ, RZ, -R3 ;  /* 0x000000ffff0b7224 */ /* 0x001fc800078e0a03 */
[----:B------:R-:W-:-:S04]  /*1fc70*/  IMAD R5, R11, R8, RZ ;  /* 0x000000080b057224 */ /* 0x000fc800078e02ff */
        /* <DEDUP_REMOVED lines=17> */
.L_x_2499:
[----:B------:R-:W-:-:S05]  /*1fd90*/  LOP3.LUT R2, RZ, R2, RZ, 0x33, !PT ;  /* 0x00000002ff027212 */ /* 0x000fca00078e33ff */
[----:B------:R-:W-:Y:S01]  /*1fda0*/  IMAD.IADD R25, R25, 0x1, R2 ;  /* 0x0000000119197824 */ /* 0x000fe200078e0202 */
[----:B------:R-:W-:Y:S06]  /*1fdb0*/  BRA `(.L_x_2500) ;  /* 0x00000000000c7947 */ /* 0x000fec0003800000 */
.L_x_2495:
[----:B------:R-:W-:Y:S02]  /*1fdc0*/  IMAD.MOV.U32 R25, RZ, RZ, RZ ;  /* 0x000000ffff197224 */ /* 0x000fe400078e00ff */
[----:B------:R-:W-:Y:S02]  /*1fdd0*/  IMAD.U32 R24, RZ, RZ, UR6 ;  /* 0x00000006ff187e24 */ /* 0x000fe4000f8e00ff */
[----:B------:R-:W-:-:S07]  /*1fde0*/  IMAD.MOV.U32 R26, RZ, RZ, RZ ;  /* 0x000000ffff1a7224 */ /* 0x000fce00078e00ff */
.L_x_2500:
[----:B------:R-:W-:-:S13]  /*1fdf0*/  ISETP.NE.AND P0, PT, R0, RZ, PT ;  /* 0x000000ff0000720c */ /* 0x000fda0003f05270 */
[----:B------:R-:W0:Y:S01]  /*1fe00*/  @!P0 S2R R3, SR_CgaCtaId ;  /* 0x0000000000038919 */ /* 0x000e220000008800 */
[----:B------:R-:W-:-:S04]  /*1fe10*/  @!P0 MOV R0, 0x400 ;  /* 0x0000040000008802 */ /* 0x000fc80000000f00 */
[----:B0-----:R-:W-:-:S05]  /*1fe20*/  @!P0 LEA R0, R3, R0, 0x18 ;  /* 0x0000000003008211 */ /* 0x001fca00078ec0ff */
[----:B------:R2:W-:Y:S01]  /*1fe30*/  @!P0 STS.128 [R0+0x31cd0], R24 ;  /* 0x031cd01800008388 */ /* 0x0005e20000000c00 */
[----:B------:R-:W-:Y:S06]  /*1fe40*/  BAR.ARV 0x5, 0x200 ;  /* 0x0148000000007b1d */ /* 0x000fec0000002000 */
.L_x_2493:
        /* <DEDUP_REMOVED lines=36> */
.L_x_2649:
[----:B------:R-:W0:Y:S01]  /*20090*/  LDC.64 R2, c[0x0][0xc88] ;  /* 0x00032200ff027b82 */ /* 0x000e220000000a00 */
[----:B------:R-:W-:Y:S01]  /*200a0*/  ULDC.64 UR4, c[0x0][0x208] ;  /* 0x0000820000047ab9 */ /* 0x000fe20000000a00 */
[----:B0-----:R-:W-:-:S05]  /*200b0*/  IMAD.WIDE R2, R27, 0x4, R2 ;  /* 0x000000041b027825 */ /* 0x001fca00078e0202 */
[----:B--2---:R-:W2:Y:S01]  /*200c0*/  LDG.E R14, desc[UR4][R2.64] ;  /* 0x00000004020e7981 */ /* 0x004ea2000c1e1900 */
[----:B------:R-:W-:Y:S05]  /*200d0*/  YIELD ;  /* 0x0000000000007946 */ /* 0x000fea0003800000 */
[----:B------:R-:W-:Y:S01]  /*200e0*/  ULDC.64 UR4, c[0x0][0xa28] ;  /* 0x00028a0000047ab9 */ /* 0x000fe20000000a00 */
[----:B------:R-:W-:Y:S02]  /*200f0*/  CS2R R8, SRZ ;  /* 0x0000000000087805 */ /* 0x000fe4000001ff00 */
[----:B------:R-:W-:Y:S01]  /*20100*/  ISETP.NE.U32.AND P0, PT, RZ, UR4, PT ;  /* 0x00000004ff007c0c */ /* 0x000fe2000bf05070 */
[----:B------:R-:W-:Y:S01]  /*20110*/  ULDC.64 UR6, c[0x0][0xa00] ;  /* 0x0002800000067ab9 */ /* 0x000fe20000000a00 */
[----:B------:R-:W-:-:S02]  /*20120*/  ULDC.64 UR8, c[0x0][0x208] ;  /* 0x0000820000087ab9 */ /* 0x000fc40000000a00 */
[----:B------:R-:W-:Y:S02]  /*20130*/  ISETP.NE.AND.EX P0, PT, RZ, UR5, PT, P0 ;  /* 0x00000005ff007c0c */ /* 0x000fe4000bf05300 */
[----:B--2---:R-:W-:Y:S01]  /*20140*/  SHF.R.S32.HI R0, RZ, 0x1f, R14 ;  /* 0x0000001fff007819 */ /* 0x004fe2000001140e */
[----:B------:R-:W-:-:S10]  /*20150*/  IMAD.SHL.U32 R19, R14, 0x4, RZ ;  /* 0x000000040e137824 */ /* 0x000fd400078e00ff */
[C---:B------:R-:W-:Y:S01]  /*20160*/  @P0 LEA R4, P1, R14.reuse, UR4, 0x2 ;  /* 0x000000040e040c11 */ /* 0x040fe2000f8210ff */
[----:B------:R-:W-:Y:S01]  /*20170*/  STL [R1+0x10], R14 ;  /* 0x0000100e01007387 */ /* 0x000fe20000100800 */
[C-C-:B------:R-:W-:Y:S02]  /*20180*/  SHF.L.U64.HI R22, R14.reuse, 0x2, R0.reuse ;  /* 0x000000020e167819 */ /* 0x140fe40000010200 */
[----:B---3--:R-:W-:Y:S01]  /*20190*/  @P0 LEA.HI.X R5, R14, UR5, R0, 0x2, P1 ;  /* 0x000000050e050c11 */ /* 0x008fe200088f1400 */
[----:B------:R-:W-:Y:S01]  /*201a0*/  ULDC.64 UR4, c[0x0][0xa08] ;  /* 0x0002820000047ab9 */ /* 0x000fe20000000a00 */
[----:B------:R-:W-:Y:S01]  /*201b0*/  ISETP.NE.U32.AND P1, PT, RZ, UR6, PT ;  /* 0x00000006ff007c0c */ /* 0x000fe2000bf25070 */
[----:B------:R0:W-:Y:S01]  /*201c0*/  STL [R1+0x2c], R0 ;  /* 0x00002c0001007387 */ /* 0x0001e20000100800 */
[----:B------:R-:W-:-:S03]  /*201d0*/  IADD3 R2, P2, R19, UR6, RZ ;  /* 0x0000000613027c10 */ /* 0x000fc6000ff5e0ff */
[----:B-1----:R1:W5:Y:S01]  /*201e0*/  @P0 LDG.E R9, desc[UR8][R4.64] ;  /* 0x0000000804090981 */ /* 0x002362000c1e1900 */
        /* <DEDUP_REMOVED lines=34> */
[----:B--2---:R0:W-:Y:S01]  /*20410*/  STL [R1+0x28], R8 ;  /* 0x0000280801007387 */ /* 0x0041e20000100800 */
[----:B------:R-:W-:Y:S02]  /*20420*/  IMAD.MOV.U32 R13, RZ, RZ, R8 ;  /* 0x000000ffff0d7224 */ /* 0x000fe400078e0008 */
[----:B0-----:R-:W-:Y:S01]  /*20430*/  IMAD.U32 R8, RZ, RZ, UR5 ;  /* 0x00000005ff087e24 */ /* 0x001fe2000f8e00ff */
[----:B----4-:R-:W-:Y:S06]  /*20440*/  @P3 BRA `(.L_x_2502) ;  /* 0x0000000000183947 */ /* 0x010fec0003800000 */
[----:B------:R-:W-:Y:S05]  /*20450*/  @!P0 BRA `(.L_x_2502) ;  /* 0x0000000000148947 */ /* 0x000fea0003800000 */
[----:B------:R-:W-:Y:S02]  /*20460*/  ULDC.64 UR4, c[0x0][0x208] ;  /* 0x0000820000047ab9 */ /* 0x000fe40000000a00 */
[----:B------:R-:W2:Y:S04]  /*20470*/  LDG.E R11, desc[UR4][R2.64] ;  /* 0x00000004020b7981 */ /* 0x000ea8000c1e1900 */
[----:B------:R-:W2:Y:S02]  /*20480*/  LDG.E R2, desc[UR4][R2.64+0x4] ;  /* 0x0000040402027981 */ /* 0x000ea4000c1e1900 */
[----:B--2---:R-:W-:-:S05]  /*20490*/  IMAD.IADD R13, R2, 0x1, -R11 ;  /* 0x00000001020d7824 */ /* 0x004fca00078e0a0b */
[----:B------:R0:W-:Y:S02]  /*204a0*/  STL [R1+0x28], R13 ;  /* 0x0000280d01007387 */ /* 0x0001e40000100800 */
.L_x_2502:
[----:B------:R-:W-:Y:S01]  /*204b0*/  ULDC.64 UR4, c[0x0][0xa20] ;  /* 0x0002880000047ab9 */ /* 0x000fe20000000a00 */
[C---:B------:R-:W-:Y:S01]  /*204c0*/  LOP3.LUT R2, R26.reuse, 0xff000000, RZ, 0xc0, !PT ;  /* 0xff0000001a027812 */ /* 0x040fe200078ec0ff */
[----:B------:R-:W-:Y:S01]  /*204d0*/  IMAD.MOV.U32 R23, RZ, RZ, R14 ;  /* 0x000000ffff177224 */ /* 0x000fe200078e000e */
        /* <DEDUP_REMOVED lines=13> */
.L_x_2503:
[----:B------:R-:W-:Y:S05]  /*205b0*/  @!P1 BRA `(.L_x_2504) ;  /* 0x0000000000109947 */ /* 0x000fea0003800000 */
[----:B------:R-:W-:Y:S02]  /*205c0*/  ULDC.64 UR4, c[0x0][0x208] ;  /* 0x0000820000047ab9 */ /* 0x000fe40000000a00 */
[----:B------:R-:W2:Y:S04]  /*205d0*/  LDG.E R10, desc[UR4][R6.64] ;  /* 0x00000004060a7981 */ /* 0x000ea8000c1e1900 */
[----:B------:R-:W2:Y:S02]  /*205e0*/  LDG.E R6, desc[UR4][R6.64+0x4] ;  /* 0x0000040406067981 */ /* 0x000ea4000c1e1900 */
[----:B--2---:R-:W-:-:S07]  /*205f0*/  IMAD.IADD R10, R6, 0x1, -R10 ;  /* 0x00000001060a7824 */ /* 0x004fce00078e0a0a */
.L_x_2504:
[----:B------:R-:W-:Y:S02]  /*20600*/  ULDC.64 UR4, c[0x0][0x208] ;  /* 0x0000820000047ab9 */ /* 0x000fe40000000a00 */
[----:B------:R-:W2:Y:S04]  /*20610*/  @P2 LDG.E R3, desc[UR4][R4.64] ;  /* 0x0000000404032981 */ /* 0x000ea8000c1e1900 */
[----:B------:R3:W2:Y:S01]  /*20620*/  @P2 LDG.E R5, desc[UR4][R4.64+0x4] ;  /* 0x0000040404052981 */ /* 0x0006a2000c1e1900 */
[----:B-----5:R-:W-:Y:S01]  /*20630*/  IMAD.IADD R10, R10, 0x1, -R9 ;  /* 0x000000010a0a7824 */ /* 0x020fe200078e0a09 */
[----:B------:R-:W-:Y:S01]  /*20640*/  LOP3.LUT R12, R2, 0xff, RZ, 0xc0, !PT ;  /* 0x000000ff020c7812 */ /* 0x000fe200078ec0ff */
[----:B------:R-:W-:Y:S04]  /*20650*/  BSSY B0, `(.L_x_2505) ;  /* 0x0000037000007945 */ /* 0x000fe80003800000 */
[----:B------:R4:W-:Y:S01]  /*20660*/  STL [R1+0x3c], R12 ;  /* 0x00003c0c01007387 */ /* 0x0009e20000100800 */
[----:B---3--:R-:W3:Y:S02]  /*20670*/  LDC R4, c[0x0][0x448] ;  /* 0x00011200ff047b82 */ /* 0x008ee40000000800 */
[----:B---3--:R-:W-:-:S13]  /*20680*/  ISETP.NE.AND P0, PT, R4, 0x1, PT ;  /* 0x000000010400780c */ /* 0x008fda0003f05270 */
[----:B------:R-:W3:Y:S08]  /*20690*/  @P0 LDC R6, c[0x0][0x44c] ;  /* 0x00011300ff060b82 */ /* 0x000ef00000000800 */
[----:B------:R-:W0:Y:S01]  /*206a0*/  @P0 LDC R4, c[0x0][0x450] ;  /* 0x00011400ff040b82 */ /* 0x000e220000000800 */
[----:B--2---:R-:W-:Y:S02]  /*206b0*/  @P2 IMAD.IADD R8, R5, 0x1, -R3 ;  /* 0x0000000105082824 */ /* 0x004fe400078e0a03 */
[----:B------:R-:W-:-:S02]  /*206c0*/  IMAD R3, R25, 0xc0, RZ ;  /* 0x000000c019037824 */ /* 0x000fc400078e02ff */
[----:B------:R-:W-:Y:S02]  /*206d0*/  IMAD.IADD R20, R10, 0x1, R8 ;  /* 0x000000010a147824 */ /* 0x000fe400078e0208 */
[----:B------:R-:W-:Y:S02]  /*206e0*/  VIADD R3, R3, 0xbf ;  /* 0x000000bf03037836 */ /* 0x000fe40000000000 */
[C---:B------:R-:W-:Y:S01]  /*206f0*/  VIADD R21, R20.reuse, 0x8f ;  /* 0x0000008f14157836 */ /* 0x040fe20000000000 */
[----:B------:R-:W-:Y:S01]  /*20700*/  IADD3 R20, R20, 0x90, -R13 ;  /* 0x0000009014147810 */ /* 0x000fe20007ffe80d */
[----:B---3--:R-:W-:-:S04]  /*20710*/  @P0 IMAD.HI.U32 R6, R3, R6, RZ ;  /* 0x0000000603060227 */ /* 0x008fc800078e00ff */
[----:B------:R-:W-:Y:S01]  /*20720*/  IMAD.HI R21, R21, 0x38e38e39, RZ ;  /* 0x38e38e3915157827 */ /* 0x000fe200078e02ff */
[----:B0-----:R-:W-:-:S04]  /*20730*/  @P0 SHF.R.U32.HI R3, RZ, R4, R6 ;  /* 0x00000004ff030219 */ /* 0x001fc80000011606 */
[----:B------:R-:W-:Y:S01]  /*20740*/  SHF.R.U32.HI R4, RZ, 0x1f, R21 ;  /* 0x0000001fff047819 */ /* 0x000fe20000011615 */
[----:B------:R-:W-:-:S03]  /*20750*/  IMAD.IADD R3, R20, 0x1, R3 ;  /* 0x0000000114037824 */ /* 0x000fc600078e0203 */
[----:B------:R-:W-:Y:S01]  /*20760*/  LEA.HI.SX32 R21, R21, R4, 0x1b ;  /* 0x0000000415157211 */ /* 0x000fe200078fdaff */
[----:B------:R-:W-:-:S05]  /*20770*/  IMAD.HI R3, R3, 0x38e38e39, RZ ;  /* 0x38e38e3903037827 */ /* 0x000fca00078e02ff */
[----:B------:R-:W-:-:S04]  /*20780*/  SHF.R.U32.HI R4, RZ, 0x1f, R3 ;  /* 0x0000001fff047819 */ /* 0x000fc80000011603 */
[----:B------:R-:W-:-:S04]  /*20790*/  LEA.HI.SX32 R4, R3, R4, 0x1b ;  /* 0x0000000403047211 */ /* 0x000fc800078fdaff */
[----:B------:R-:W-:Y:S02]  /*207a0*/  VIMNMX R5, R21, R4, PT ;  /* 0x0000000415057248 */ /* 0x000fe40003fe0100 */
[----:B------:R-:W-:Y:S01]  /*207b0*/  SHF.R.U32.HI R4, RZ, 0x10, R2 ;  /* 0x00000010ff047819 */ /* 0x000fe20000011602 */
[----:B------:R-:W-:Y:S01]  /*207c0*/  IMAD.MOV.U32 R2, RZ, RZ, RZ ;  /* 0x000000ffff027224 */ /* 0x000fe200078e00ff */
[----:B------:R-:W-:-:S13]  /*207d0*/  ISETP.GE.AND P0, PT, R5, 0x1, PT ;  /* 0x000000010500780c */ /* 0x000fda0003f06270 */
[----:B----4-:R-:W-:Y:S05]  /*207e0*/  @!P0 BRA `(.L_x_2506) ;  /* 0x0000000000748947 */ /* 0x010fea0003800000 */
[----:B------:R-:W-:Y:S01]  /*207f0*/  ISETP.NE.AND P0, PT, R4, RZ, PT ;  /* 0x000000ff0400720c */ /* 0x000fe20003f05270 */
[----:B------:R-:W-:-:S03]  /*20800*/  ULDC UR4, c[0x0][0x9f0] ;  /* 0x00027c0000047ab9 */ /* 0x000fc60000000800 */
[----:B------:R-:W-:-:S04]  /*20810*/  SEL R6, R4, UR4, P0 ;  /* 0x0000000404067c07 */ /* 0x000fc80008000000 */
[----:B------:R-:W-:Y:S02]  /*20820*/  IABS R7, R6 ;  /* 0x0000000600077213 */ /* 0x000fe40000000000 */
[----:B------:R-:W-:Y:S02]  /*20830*/  IADD3 R9, R6, -0x1, R5 ;  /* 0xffffffff06097810 */ /* 0x000fe40007ffe005 */
[----:B------:R-:W0:Y:S08]  /*20840*/  I2F.RP R2, R7 ;  /* 0x0000000700027306 */ /* 0x000e300000209400 */
[----:B0-----:R-:W0:Y:S02]  /*20850*/  MUFU.RCP R2, R2 ;  /* 0x0000000200027308 */ /* 0x001e240000001000 */
[----:B0-----:R-:W-:-:S06]  /*20860*/  VIADD R2, R2, 0xffffffe ;  /* 0x0ffffffe02027836 */ /* 0x001fcc0000000000 */
[----:B------:R0:W2:Y:S02]  /*20870*/  F2I.FTZ.U32.TRUNC.NTZ R3, R2 ;  /* 0x0000000200037305 */ /* 0x0000a4000021f000 */
[----:B0-----:R-:W-:-:S04]  /*20880*/  LOP3.LUT R2, R9, R6, RZ, 0x3c, !PT ;  /* 0x0000000609027212 */ /* 0x001fc800078e3cff */
[----:B------:R-:W-:Y:S01]  /*20890*/  ISETP.GE.AND P3, PT, R2, RZ, PT ;  /* 0x000000ff0200720c */ /* 0x000fe20003f66270 */
[----:B--2---:R-:W-:-:S04]  /*208a0*/  IMAD.MOV R2, RZ, RZ, -R3 ;  /* 0x000000ffff027224 */ /* 0x004fc800078e0a03 */
[----:B-1----:R-:W-:Y:S02]  /*208b0*/  IMAD R11, R2, R7, RZ ;  /* 0x00000007020b7224 */ /* 0x002fe400078e02ff */
        /* <DEDUP_REMOVED lines=16> */
.L_x_2506:
[----:B------:R-:W-:Y:S05]  /*209c0*/  BSYNC B0 ;  /* 0x0000000000007941 */ /* 0x000fea0003800000 */
.L_x_2505:
        /* <DEDUP_REMOVED lines=24> */
[----:B------:R0:W2:Y:S02]  /*20b50*/  SHFL.IDX PT, R14, R6, RZ, 0x1f ;  /* 0x00001fff060e7589 */ /* 0x0000a400000e0000 */
.L_x_2704:
[----:B--2---:R-:W-:Y:S02]  /*20b60*/  ISETP.NE.AND P0, PT, R14, RZ, PT ;  /* 0x000000ff0e00720c */ /* 0x004fe40003f05270 */
[----:B------:R-:W-:-:S11]  /*20b70*/  PLOP3.LUT P6, PT, PT, PT, PT, 0x8, 0x0 ;  /* 0x000000000000781c */ /* 0x000fd60003fce170 */
[----:B------:R-:W-:Y:S05]  /*20b80*/  @P0 BRA `(.L_x_2510) ;  /* 0x00000000000c0947 */ /* 0x000fea0003800000 */
[----:B------:R-:W-:-:S03]  /*20b90*/  UMOV UR4, 0xffffffff ;  /* 0xffffffff00047882 */ /* 0x000fc60000000000 */
[----:B------:R-:W-:Y:S05]  /*20ba0*/  BRA.DIV UR4, `(.L_x_2511) ;  /* 0x0000007e04047947 */ /* 0x000fea000b800000 */
[----:B------:R-:W-:-:S13]  /*20bb0*/  ELECT P6, URZ, PT ;  /* 0x00000000003f782f */ /* 0x000fda00038c0000 */
.L_x_2510:
        /* <DEDUP_REMOVED lines=9> */
.L_x_2707:
[----:B------:R-:W-:Y:S05]  /*20c50*/  BSYNC B1 ;  /* 0x0000000000017941 */ /* 0x000fea0003800000 */
.L_x_2512:
[----:B------:R-:W-:Y:S04]  /*20c60*/  BSSY B1, `(.L_x_2514) ;  /* 0x000008c000017945 */ /* 0x000fe80003800000 */
[----:B------:R-:W-:Y:S05]  /*20c70*/  @!P6 BRA `(.L_x_2515) ;  /* 0x000000080028e947 */ /* 0x000fea0003800000 */
[----:B------:R-:W1:Y:S01]  /*20c80*/  LDL R8, [R1] ;  /* 0x0000000001087983 */ /* 0x000e620000100800 */
[----:B------:R-:W-:Y:S01]  /*20c90*/  IMAD R9, R29, 0x8, R16 ;  /* 0x000000081d097824 */ /* 0x000fe200078e0210 */
[----:B------:R-:W2:Y:S01]  /*20ca0*/  S2R R7, SR_TID.X ;  /* 0x0000000000077919 */ /* 0x000ea20000002100 */
[----:B------:R-:W-:Y:S01]  /*20cb0*/  BSSY B2, `(.L_x_2516) ;  /* 0x0000006000027945 */ /* 0x000fe20003800000 */
[----:B--2---:R-:W-:-:S04]  /*20cc0*/  LOP3.LUT R7, R7, 0x7f, RZ, 0xc0, !PT ;  /* 0x0000007f07077812 */ /* 0x004fc800078ec0ff */
[----:B------:R-:W-:Y:S02]  /*20cd0*/  ISETP.NE.AND P1, PT, R7, RZ, PT ;  /* 0x000000ff0700720c */ /* 0x000fe40003f25270 */
[----:B-1----:R-:W-:-:S04]  /*20ce0*/  SHF.L.U32 R11, R8, 0x1f, RZ ;  /* 0x0000001f080b7819 */ /* 0x002fc800000006ff */
[----:B------:R-:W1:Y:S02]  /*20cf0*/  SYNCS.PHASECHK.TRANS64.TRYWAIT P0, [R9+URZ+0x31ca0], R11 ;  /* 0x031ca00b090075a7 */ /* 0x000e64000800017f */
[----:B-1----:R-:W-:Y:S05]  /*20d00*/  @!P0 BRA `(.L_x_2517) ;  /* 0x0000007800e08947 */ /* 0x002fea0003800000 */
.L_x_2708:
[----:B------:R-:W-:Y:S05]  /*20d10*/  BSYNC B2 ;  /* 0x0000000000027941 */ /* 0x000fea0003800000 */
.L_x_2516:
        /* <DEDUP_REMOVED lines=9> */
.L_x_2519:
[----:B------:R-:W-:Y:S05]  /*20db0*/  BSYNC B2 ;  /* 0x0000000000027941 */ /* 0x000fea0003800000 */
.L_x_2518:
        /* <DEDUP_REMOVED lines=12> */
.L_x_2520:
        /* <DEDUP_REMOVED lines=16> */
.L_x_2521:
        /* <DEDUP_REMOVED lines=16> */
.L_x_2522:
        /* <DEDUP_REMOVED lines=13> */
.L_x_2709:
[----:B------:R-:W-:Y:S05]  /*21150*/  BSYNC B2 ;  /* 0x0000000000027941 */ /* 0x000fea0003800000 */
.L_x_2523:
[----:B------:R-:W-:Y:S01]  /*21160*/  BSSY B2, `(.L_x_2525) ;  /* 0x000000b000027945 */ /* 0x000fe20003800000 */
[----:B------:R-:W-:Y:S02]  /*21170*/  IMAD.MOV.U32 R10, RZ, RZ, 0x0 ;  /* 0x00000000ff0a7424 */ /* 0x000fe400078e00ff */
[----:B01----:R-:W-:Y:S01]  /*21180*/  IMAD.MOV.U32 R11, RZ, RZ, 0x12f00000 ;  /* 0x12f00000ff0b7424 */ /* 0x003fe200078e00ff */
        /* <DEDUP_REMOVED lines=8> */
.L_x_2526:
[----:B------:R-:W-:Y:S05]  /*21210*/  BSYNC B2 ;  /* 0x0000000000027941 */ /* 0x000fea0003800000 */
.L_x_2525:
        /* <DEDUP_REMOVED lines=8> */
.L_x_2527:
        /* <DEDUP_REMOVED lines=15> */
.L_x_2528:
        /* <DEDUP_REMOVED lines=15> */
.L_x_2529:
        /* <DEDUP_REMOVED lines=10> */
.L_x_2515:
[----:B------:R-:W-:Y:S05]  /*21520*/  BSYNC B1 ;  /* 0x0000000000017941 */ /* 0x000fea0003800000 */
.L_x_2514:
[----:B0-----:R-:W2:Y:S01]  /*21530*/  LDL.LU R6, [R1] ;  /* 0x0000000001067983 */ /* 0x001ea20000300800 */
        /* <DEDUP_REMOVED lines=10> */
.L_x_2546:
[----:B------:R-:W-:Y:S05]  /*215e0*/  YIELD ;  /* 0x0000000000007946 */ /* 0x000fea0003800000 */
[----:B------:R-:W-:Y:S04]  /*215f0*/  BSSY B1, `(.L_x_2530) ;  /* 0x000008c000017945 */ /* 0x000fe80003800000 */
[----:B--2---:R-:W-:Y:S05]  /*21600*/  @!P6 BRA `(.L_x_2531) ;  /* 0x000000080028e947 */ /* 0x004fea0003800000 */
        /* <DEDUP_REMOVED lines=9> */
.L_x_2710:
[----:B------:R-:W-:Y:S05]  /*216a0*/  BSYNC B2 ;  /* 0x0000000000027941 */ /* 0x000fea0003800000 */
.L_x_2532:
        /* <DEDUP_REMOVED lines=9> */
.L_x_2535:
[----:B------:R-:W-:Y:S05]  /*21740*/  BSYNC B2 ;  /* 0x0000000000027941 */ /* 0x000fea0003800000 */
.L_x_2534:
        /* <DEDUP_REMOVED lines=10> */
[----:B------:R-:W-:-:S10]  /*217f0*/  UMOV UR7, 0x12f00000 ;  /* 0x12f0000000077882 */ /* 0x000fd40000000000 */
.L_x_2536:
        /* <DEDUP_REMOVED lines=12> */
[----:B------:R-:W-:Y:S01]  /*218c0*/  UMOV UR6, 0x0 ;  /* 0x0000000000067882 */ /* 0x000fe20000000000 */
[----:B------:R-:W-:Y:S02]  /*218d0*/  UMOV UR7, 0x12f00000 ;  /* 0x12f0000000077882 */ /* 0x000fe40000000000 */
[----:B------:R-:W-:Y:S01]  /*218e0*/  R2UR UR10, R11 ;  /* 0x000000000b0a72ca */ /* 0x000fe200000e0000 */
[----:B------:R-:W-:-:S14]  /*218f0*/  VIADD R11, R7, 0x18e00 ;  /* 0x00018e00070b7836 */ /* 0x000fdc0000000000 */
.L_x_2537:
        /* <DEDUP_REMOVED lines=16> */
.L_x_2538:
        /* <DEDUP_REMOVED lines=13> */
.L_x_2711:
[----:B------:R-:W-:Y:S05]  /*21ad0*/  BSYNC B2 ;  /* 0x0000000000027941 */ /* 0x000fea0003800000 */
.L_x_2539:
        /* <DEDUP_REMOVED lines=11> */
.L_x_2542:
[----:B------:R-:W-:Y:S05]  /*21b90*/  BSYNC B2 ;  /* 0x0000000000027941 */ /* 0x000fea0003800000 */
.L_x_2541:
        /* <DEDUP_REMOVED lines=8> */
.L_x_2543:
        /* <DEDUP_REMOVED lines=11> */
[----:B------:R-:W-:Y:S01]  /*21cd0*/  R2UR UR6, R12 ;  /* 0x000000000c0672ca */ /* 0x000fe200000e0000 */
[----:B------:R-:W-:Y:S01]  /*21ce0*/  VIADD R5, R7, 0x2600 ;  /* 0x0000260007057836 */ /* 0x000fe20000000000 */
[----:B------:R-:W-:Y:S02]  /*21cf0*/  R2UR UR7, R13 ;  /* 0x000000000d0772ca */ /* 0x000fe400000e0000 */
[----:B------:R-:W-:Y:S02]  /*21d00*/  R2UR UR10, R8 ;  /* 0x00000000080a72ca */ /* 0x000fe400000e0000 */
[----:B------:R-:W-:-:S13]  /*21d10*/  PLOP3.LUT P1, PT, PT, PT, PT, 0x80, 0x0 ;  /* 0x000000000000781c */ /* 0x000fda0003f2f070 */
.L_x_2544:
        /* <DEDUP_REMOVED lines=15> */
.L_x_2545:
        /* <DEDUP_REMOVED lines=10> */
.L_x_2531:
[----:B------:R-:W-:Y:S05]  /*21eb0*/  BSYNC B1 ;  /* 0x0000000000017941 */ /* 0x000fea0003800000 */
.L_x_2530:
        /* <DEDUP_REMOVED lines=10> */
.L_x_2508:
[----:B------:R-:W-:Y:S05]  /*21f60*/  BSYNC B0 ;  /* 0x0000000000007941 */ /* 0x000fea0003800000 */
.L_x_2507:
[----:B------:R-:W3:Y:S01]  /*21f70*/  LDC R0, c[0x0][0x448] ;  /* 0x00011200ff007b82 */ /* 0x000ee20000000800 */
[----:B------:R-:W-:Y:S01]  /*21f80*/  IMAD.MOV.U32 R2, RZ, RZ, 0xc0 ;  /* 0x000000c0ff027424 */ /* 0x000fe200078e00ff */
[----:B------:R-:W-:Y:S01]  /*21f90*/  ISETP.NE.AND P2, PT, R4, RZ, PT ;  /* 0x000000ff0400720c */ /* 0x000fe20003f45270 */
[----:B------:R-:W-:Y:S05]  /*21fa0*/  @!P0 WARPSYNC.ALL ;  /* 0x0000000000008948 */ /* 0x000fea0003800000 */
[----:B------:R-:W-:Y:S01]  /*21fb0*/  IMAD R2, R25, R2, 0xbf ;  /* 0x000000bf19027424 */ /* 0x000fe200078e0202 */
[----:B------:R-:W-:Y:S06]  /*21fc0*/  BSSY B0, `(.L_x_2547) ;  /* 0x000002b000007945 */ /* 0x000fec0003800000 */
[----:B------:R-:W4:Y:S08]  /*21fd0*/  @!P2 LDC R4, c[0x0][0x9f0] ;  /* 0x00027c00ff04ab82 */ /* 0x000f300000000800 */
[----:B------:R-:W-:Y:S01]  /*21fe0*/  @!P0 BAR.SYNC.DEFER_BLOCKING 0xc, 0x200 ;  /* 0x0308000000008b1d */ /* 0x000fe20000010000 */
[----:B---3--:R-:W-:-:S13]  /*21ff0*/  ISETP.NE.AND P1, PT, R0, 0x1, PT ;  /* 0x000000010000780c */ /* 0x008fda0003f25270 */
[----:B------:R-:W3:Y:S08]  /*22000*/  @P1 LDC R3, c[0x0][0x44c] ;  /* 0x00011300ff031b82 */ /* 0x000ef00000000800 */
[----:B------:R-:W5:Y:S01]  /*22010*/  @P1 LDC R0, c[0x0][0x450] ;  /* 0x00011400ff001b82 */ /* 0x000f620000000800 */
[----:B---3--:R-:W-:-:S05]  /*22020*/  @P1 IMAD.HI.U32 R3, R2, R3, RZ ;  /* 0x0000000302031227 */ /* 0x008fca00078e00ff */
[----:B-----5:R-:W-:-:S05]  /*22030*/  @P1 SHF.R.U32.HI R2, RZ, R0, R3 ;  /* 0x00000000ff021219 */ /* 0x020fca0000011603 */
[----:B------:R-:W-:-:S04]  /*22040*/  IMAD.IADD R0, R20, 0x1, R2 ;  /* 0x0000000114007824 */ /* 0x000fc800078e0202 */
[----:B------:R-:W-:-:S05]  /*22050*/  IMAD.HI R0, R0, 0x38e38e39, RZ ;  /* 0x38e38e3900007827 */ /* 0x000fca00078e02ff */
[----:B------:R-:W-:-:S04]  /*22060*/  SHF.R.U32.HI R2, RZ, 0x1f, R0 ;  /* 0x0000001fff027819 */ /* 0x000fc80000011600 */
[----:B------:R-:W-:-:S04]  /*22070*/  LEA.HI.SX32 R2, R0, R2, 0x1b ;  /* 0x0000000200027211 */ /* 0x000fc800078fdaff */
[----:B------:R-:W-:-:S04]  /*22080*/  VIMNMX R7, R21, R2, PT ;  /* 0x0000000215077248 */ /* 0x000fc80003fe0100 */
[----:B------:R-:W-:Y:S01]  /*22090*/  ISETP.GE.AND P1, PT, R7, 0x1, PT ;  /* 0x000000010700780c */ /* 0x000fe20003f26270 */
[----:B------:R3:W-:Y:S04]  /*220a0*/  STL [R1+0x1c], R7 ;  /* 0x00001c0701007387 */ /* 0x0007e80000100800 */
[----:B------:R3:W-:Y:S08]  /*220b0*/  STL [R1+0x24], RZ ;  /* 0x000024ff01007387 */ /* 0x0007f00000100800 */
[----:B---34-:R-:W-:Y:S05]  /*220c0*/  @!P1 BRA `(.L_x_2548) ;  /* 0x0000000000689947 */ /* 0x018fea0003800000 */
[-C--:B------:R-:W-:Y:S02]  /*220d0*/  IABS R0, R4.reuse ;  /* 0x0000000400007213 */ /* 0x080fe40000000000 */
[----:B0-----:R-:W-:Y:S02]  /*220e0*/  IABS R6, R4 ;  /* 0x0000000400067213 */ /* 0x001fe40000000000 */
        /* <DEDUP_REMOVED lines=24> */
.L_x_2548:
[----:B------:R-:W-:Y:S05]  /*22270*/  BSYNC B0 ;  /* 0x0000000000007941 */ /* 0x000fea0003800000 */
.L_x_2547:
[----:B------:R-:W4:Y:S04]  /*22280*/  LDL R0, [R1+0x24] ;  /* 0x0000240001007983 */ /* 0x000f280000100800 */
[----:B------:R-:W4:Y:S01]  /*22290*/  LDL R2, [R1+0x3c] ;  /* 0x00003c0001027983 */ /* 0x000f220000100800 */
[----:B------:R-:W-:Y:S01]  /*222a0*/  BSSY B7, `(.L_x_2549) ;  /* 0x0000427000077945 */ /* 0x000fe20003800000 */
[----:B----4-:R-:W-:-:S05]  /*222b0*/  IMAD R2, R2, R0, RZ ;  /* 0x0000000002027224 */ /* 0x010fca00078e02ff */
[----:B------:R-:W-:Y:S01]  /*222c0*/  VIADDMNMX R0, R2, R0, R7, PT ;  /* 0x0000000002007246 */ /* 0x000fe20003800107 */
        /* <DEDUP_REMOVED lines=11> */
[----:B------:R-:W3:Y:S01]  /*22380*/  FLO.U32 R0, UR4 ;  /* 0x0000000400007d00 */ /* 0x000ee200080e0000 */
[----:B------:R-:W-:Y:S01]  /*22390*/  ULDC.64 UR6, c[0x0][0x208] ;  /* 0x0000820000067ab9 */ /* 0x000fe20000000a00 */
        /* <DEDUP_REMOVED lines=9> */
.L_x_2550:
        /* <DEDUP_REMOVED lines=9> */
[----:B------:R-:W4:Y:S01]  /*224c0*/  LDC.64 R2, c[0x4][R2] ;  /* 0x0100000002027b82 */ /* 0x000f220000000a00 */
[----:B---3--:R-:W-:Y:S02]  /*224d0*/  IMAD.U32 R5, RZ, RZ, UR7 ;  /* 0x00000007ff057e24 */ /* 0x008fe4000f8e00ff */
[----:B0-----:R-:W-:Y:S02]  /*224e0*/  IMAD.U32 R6, RZ, RZ, UR8 ;  /* 0x00000008ff067e24 */ /* 0x001fe4000f8e00ff */
[----:B------:R-:W-:-:S02]  /*224f0*/  IMAD.U32 R7, RZ, RZ, UR9 ;  /* 0x00000009ff077e24 */ /* 0x000fc4000f8e00ff */
[----:B------:R-:W-:Y:S02]  /*22500*/  IMAD.U32 R10, RZ, RZ, UR4 ;  /* 0x00000004ff0a7e24 */ /* 0x000fe4000f8e00ff */
[----:B-1----:R-:W-:Y:S02]  /*22510*/  IMAD.U32 R11, RZ, RZ, UR5 ;  /* 0x00000005ff0b7e24 */ /* 0x002fe4000f8e00ff */
[----:B--2---:R-:W-:Y:S02]  /*22520*/  IMAD.MOV.U32 R8, RZ, RZ, 0x70 ;  /* 0x00000070ff087424 */ /* 0x004fe400078e00ff */
[----:B------:R-:W-:Y:S02]  /*22530*/  IMAD.MOV.U32 R12, RZ, RZ, 0x1 ;  /* 0x00000001ff0c7424 */ /* 0x000fe400078e00ff */
[----:B------:R-:W-:-:S07]  /*22540*/  IMAD.MOV.U32 R13, RZ, RZ, RZ ;  /* 0x000000ffff0d7224 */ /* 0x000fce00078e00ff */
[----:B------:R-:W-:-:S07]  /*22550*/  LEPC R20, `(.L_x_2553) ;  /* 0x000000001014794e */ /* 0x000fce0000000000 */
[----:B----4-:R-:W-:Y:S05]  /*22560*/  CALL.ABS.NOINC R2 ;  /* 0x0000000002007343 */ /* 0x010fea0003c00000 */
.L_x_2553:
[----:B------:R-:W-:Y:S05]  /*22570*/  BSYNC B6 ;  /* 0x0000000000067941 */ /* 0x000fea0003800000 */
.L_x_2552:
        /* <DEDUP_REMOVED lines=20> */
.L_x_2556:
        /* <DEDUP_REMOVED lines=16> */
.L_x_2555:
[----:B------:R-:W-:Y:S05]  /*227c0*/  BSYNC B6 ;  /* 0x0000000000067941 */ /* 0x000fea0003800000 */
.L_x_2554:
[----:B------:R-:W-:Y:S01]  /*227d0*/  ULDC.64 UR4, c[0x0][0x9f8] ;  /* 0x00027e0000047ab9 */ /* 0x000fe20000000a00 */
[----:B------:R-:W4:Y:S01]  /*227e0*/  LDL R20, [R1+0x20] ;  /* 0x0000200001147983 */ /* 0x000f220000100800 */
[----:B------:R-:W-:Y:S01]  /*227f0*/  ISETP.NE.U32.AND P0, PT, RZ, UR4, PT ;  /* 0x00000004ff007c0c */ /* 0x000fe2000bf05070 */
[----:B------:R-:W-:-:S03]  /*22800*/  ULDC.64 UR6, c[0x0][0x208] ;  /* 0x0000820000067ab9 */ /* 0x000fc60000000a00 */
        /* <DEDUP_REMOVED lines=18> */
.L_x_2714:
        /* <DEDUP_REMOVED lines=10> */
.L_x_2717:
[----:B------:R-:W-:Y:S05]  /*229d0*/  @!P6 BRA `(.L_x_2558) ;  /* 0x000000040018e947 */ /* 0x000fea0003800000 */
[----:B------:R-:W-:-:S04]  /*229e0*/  ISETP.NE.U32.AND P0, PT, R2, RZ, PT ;  /* 0x000000ff0200720c */ /* 0x000fc80003f05070 */
[----:B------:R-:W-:-:S13]  /*229f0*/  ISETP.NE.AND.EX P0, PT, R3, RZ, PT, P0 ;  /* 0x000000ff0300720c */ /* 0x000fda0003f05300 */
[----:B------:R-:W-:Y:S05]  /*22a00*/  @!P0 BRA `(.L_x_2560) ;  /* 0x00000000004c8947 */ /* 0x000fea0003800000 */
[----:B------:R-:W4:Y:S01]  /*22a10*/  LDC R6, c[0x0][0x43c] ;  /* 0x00010f00ff067b82 */ /* 0x000f220000000800 */
[----:B0-----:R-:W-:Y:S01]  /*22a20*/  IMAD.MOV.U32 R0, RZ, RZ, R22 ;  /* 0x000000ffff007224 */ /* 0x001fe200078e0016 */
[----:B------:R-:W-:Y:S01]  /*22a30*/  ULDC.64 UR4, c[0x0][0x428] ;  /* 0x00010a0000047ab9 */ /* 0x000fe20000000a00 */
[----:B------:R-:W-:Y:S01]  /*22a40*/  ULDC.64 UR6, c[0x0][0x208] ;  /* 0x0000820000067ab9 */ /* 0x000fe20000000a00 */
[----:B----4-:R-:W-:-:S13]  /*22a50*/  ISETP.NE.AND P0, PT, R6, 0x1, PT ;  /* 0x000000010600780c */ /* 0x010fda0003f05270 */
        /* <DEDUP_REMOVED lines=14> */
.L_x_2560:
[----:B0-----:R-:W-:Y:S01]  /*22b40*/  IMAD R0, R18, 0x8, R16 ;  /* 0x0000000812007824 */ /* 0x001fe200078e0210 */
[----:B----4-:R-:W-:-:S04]  /*22b50*/  SHF.L.U32 R2, R28, 0x1f, RZ ;  /* 0x0000001f1c027819 */ /* 0x010fc800000006ff */
[----:B------:R-:W0:Y:S02]  /*22b60*/  SYNCS.PHASECHK.TRANS64.TRYWAIT P0, [R0+URZ+0x31c40], R2 ;  /* 0x031c4002000075a7 */ /* 0x000e24000800017f */
[----:B0-----:R-:W-:Y:S05]  /*22b70*/  @!P0 BRA `(.L_x_2561) ;  /* 0x0000005c00e88947 */ /* 0x001fea0003800000 */
.L_x_2718:
        /* <DEDUP_REMOVED lines=11> */
.L_x_2562:
        /* <DEDUP_REMOVED lines=33> */
.L_x_2558:
[----:B------:R-:W4:Y:S04]  /*22e40*/  LDL.LU R4, [R1+0x18] ;  /* 0x0000180001047983 */ /* 0x000f280000300800 */
[----:B------:R-:W5:Y:S04]  /*22e50*/  LDL.LU R6, [R1+0x10] ;  /* 0x0000100001067983 */ /* 0x000f680000300800 */
        /* <DEDUP_REMOVED lines=32> */
[----:B-1----:R-:W-:Y:S02]  /*23060*/  IMAD.U32 R11, RZ, RZ, UR9 ;  /* 0x00000009ff0b7e24 */ /* 0x002fe4000f8e00ff */
[----:B------:R-:W-:Y:S02]  /*23070*/  IMAD.MOV.U32 R8, RZ, RZ, 0x70 ;  /* 0x00000070ff087424 */ /* 0x000fe400078e00ff */
[----:B------:R-:W-:Y:S02]  /*23080*/  IMAD.MOV.U32 R12, RZ, RZ, 0x1 ;  /* 0x00000001ff0c7424 */ /* 0x000fe400078e00ff */
[----:B------:R-:W-:-:S07]  /*23090*/  IMAD.MOV.U32 R13, RZ, RZ, RZ ;  /* 0x000000ffff0d7224 */ /* 0x000fce00078e00ff */
[----:B------:R-:W-:-:S07]  /*230a0*/  LEPC R20, `(.L_x_2564) ;  /* 0x000000001014794e */ /* 0x000fce0000000000 */
[----:B0-----:R-:W-:Y:S05]  /*230b0*/  CALL.ABS.NOINC R2 ;  /* 0x0000000002007343 */ /* 0x001fea0003c00000 */
.L_x_2564:
[----:B------:R-:W-:Y:S05]  /*230c0*/  BSYNC B6 ;  /* 0x0000000000067941 */ /* 0x000fea0003800000 */
.L_x_2563:
        /* <DEDUP_REMOVED lines=9> */
[----:B-1----:R-:W1:Y:S01]  /*23160*/  S2R R11, SR_TID.X ;  /* 0x00000000000b7919 */ /* 0x002e620000002100 */
[----:B---3--:R-:W-:-:S13]  /*23170*/  ISETP.NE.AND P1, PT, R10, 0x1, PT ;  /* 0x000000010a00780c */ /* 0x008fda0003f25270 */
        /* <DEDUP_REMOVED lines=26> */
[--C-:B------:R-:W-:Y:S01]  /*23320*/  SHF.R.S32.HI R5, RZ, 0x1f, R4.reuse ;  /* 0x0000001fff057819 */ /* 0x100fe20000011404 */
[----:B------:R-:W-:-:S04]  /*23330*/  IMAD.MOV R8, RZ, RZ, -R4 ;  /* 0x000000ffff087224 */ /* 0x000fc800078e0a04 */
[----:B------:R-:W-:Y:S02]  /*23340*/  IMAD R5, R5, UR4, RZ ;  /* 0x0000000405057c24 */ /* 0x000fe4000f8e02ff */
[----:B------:R-:W-:Y:S02]  /*23350*/  IMAD R8, R10, R8, R0 ;  /* 0x000000080a087224 */ /* 0x000fe400078e0200 */
[C---:B------:R-:W-:Y:S02]  /*23360*/  IMAD R6, R4.reuse, UR5, R5 ;  /* 0x0000000504067c24 */ /* 0x040fe4000f8e0205 */
[----:B------:R-:W-:-:S04]  /*23370*/  IMAD.WIDE.U32 R4, R4, UR4, R2 ;  /* 0x0000000404047c25 */ /* 0x000fc8000f8e0002 */
[----:B------:R-:W-:Y:S01]  /*23380*/  IMAD.IADD R5, R5, 0x1, R6 ;  /* 0x0000000105057824 */ /* 0x000fe200078e0206 */
[----:B------:R-:W-:Y:S01]  /*23390*/  SHF.R.S32.HI R6, RZ, 0x1f, R8 ;  /* 0x0000001fff067819 */ /* 0x000fe20000011408 */
[----:B------:R-:W-:-:S04]  /*233a0*/  VIADD R0, R0, 0x80 ;  /* 0x0000008000007836 */ /* 0x000fc80000000000 */
[----:B------:R-:W-:Y:S02]  /*233b0*/  IMAD R9, R6, UR6, RZ ;  /* 0x0000000606097c24 */ /* 0x000fe4000f8e02ff */
[----:B------:R-:W-:-:S04]  /*233c0*/  IMAD.WIDE.U32 R6, R8, UR6, R4 ;  /* 0x0000000608067c25 */ /* 0x000fc8000f8e0004 */
[----:B------:R-:W-:Y:S01]  /*233d0*/  IMAD R5, R8, UR7, R9 ;  /* 0x0000000708057c24 */ /* 0x000fe2000f8e0209 */
[----:B------:R-:W-:Y:S01]  /*233e0*/  LEA R4, P0, R6, UR8, 0x1 ;  /* 0x0000000806047c11 */ /* 0x000fe2000f8008ff */
[----:B------:R-:W0:Y:S02]  /*233f0*/  @P1 LDC R8, c[0x0][0x450] ;  /* 0x00011400ff081b82 */ /* 0x000e240000000800 */
[----:B------:R-:W-:-:S05]  /*23400*/  IMAD.IADD R5, R7, 0x1, R5 ;  /* 0x0000000107057824 */ /* 0x000fca00078e0205 */
[----:B------:R-:W-:Y:S01]  /*23410*/  LEA.HI.X R5, R6, UR9, R5, 0x1, P0 ;  /* 0x0000000906057c11 */ /* 0x000fe200080f0c05 */
[----:B------:R-:W1:Y:S01]  /*23420*/  @P1 LDC R7, c[0x0][0x44c] ;  /* 0x00011300ff071b82 */ /* 0x000e620000000800 */
[----:B------:R-:W-:Y:S02]  /*23430*/  IMAD.MOV.U32 R6, RZ, RZ, R0 ;  /* 0x000000ffff067224 */ /* 0x000fe400078e0000 */
[----:B-1----:R-:W-:-:S05]  /*23440*/  @P1 IMAD.HI.U32 R7, R0, R7, RZ ;  /* 0x0000000700071227 */ /* 0x002fca00078e00ff */
[----:B0-----:R-:W-:Y:S02]  /*23450*/  @P1 SHF.R.U32.HI R6, RZ, R8, R7 ;  /* 0x00000008ff061219 */ /* 0x001fe40000011607 */
[----:B------:R0:W5:Y:S03]  /*23460*/  LDL R8, [R1+0xc] ;  /* 0x00000c0001087983 */ /* 0x0001660000100800 */
        /* <DEDUP_REMOVED lines=81> */
.L_x_2731:
[----:B------:R-:W-:Y:S01]  /*23980*/  VIADD R25, R25, 0xa0 ;  /* 0x000000a019197836 */ /* 0x000fe20000000000 */
[----:B------:R-:W-:-:S04]  /*23990*/  ULDC.64 UR4, c[0x0][0x208] ;  /* 0x0000820000047ab9 */ /* 0x000fc80000000a00 */
[----:B------:R-:W-:-:S13]  /*239a0*/  ISETP.GE.AND P3, PT, R25, R0, PT ;  /* 0x000000001900720c */ /* 0x000fda0003f66270 */
[----:B-1----:R-:W-:-:S05]  /*239b0*/  @!P3 LEA R2, P4, R20, R2, 0x1 ;  /* 0x000000021402b211 */ /* 0x002fca00078808ff */
[----:B------:R-:W-:-:S05]  /*239c0*/  @!P3 IMAD.X R3, RZ, RZ, R6, P4 ;  /* 0x000000ffff03b224 */ /* 0x000fca00020e0606 */
[----:B------:R-:W-:Y:S01]  /*239d0*/  @!PT LDS RZ, [RZ] ;  /* 0x00000000fffff984 */ /* 0x000fe20000000800 */
[----:B------:R-:W-:Y:S01]  /*239e0*/  @!PT LDS RZ, [RZ] ;  /* 0x00000000fffff984 */ /* 0x000fe20000000800 */
[----:B------:R-:W-:Y:S01]  /*239f0*/  @!PT LDS RZ, [RZ] ;  /* 0x00000000fffff984 */ /* 0x000fe20000000800 */
[----:B------:R-:W-:Y:S04]  /*23a00*/  @!P3 LDGSTS.E.BYPASS.LTC128B.128 [R8+0x10200], desc[UR4][R2.64], !P2 ;  /* 0x102000000208bfae */ /* 0x000fe8000d101d44 */
[----:B------:R-:W-:Y:S04]  /*23a10*/  @!P3 LDGSTS.E.BYPASS.LTC128B.128 [R8+0x13200], desc[UR4][R2.64+0x40], !P1 ;  /* 0x132000400208bfae */ /* 0x000fe8000c901d44 */
[----:B------:R1:W-:Y:S01]  /*23a20*/  @!P3 LDGSTS.E.BYPASS.LTC128B.128 [R8+0x16200], desc[UR4][R2.64+0x80], !P0 ;  /* 0x162000800208bfae */ /* 0x0003e2000c101d44 */
[----:B------:R-:W-:Y:S01]  /*23a30*/  PLOP3.LUT P0, PT, PT, PT, PT, 0x80, 0x0 ;  /* 0x000000000000781c */ /* 0x000fe20003f0f070 */
[----:B------:R-:W-:Y:S01]  /*23a40*/  NOP ;  /* 0x0000000000007918 */ /* 0x000fe20000000000 */
[----:B-1----:R-:W-:-:S11]  /*23a50*/  VIADD R8, R16, 0x31c00 ;  /* 0x00031c0010087836 */ /* 0x002fd60000000000 */
.L_x_2566:
[----:B------:R-:W-:Y:S02]  /*23a60*/  PLOP3.LUT P1, PT, P1, P0, PT, 0xa2, 0x0 ;  /* 0x000000000000781c */ /* 0x000fe40000f21472 */
[----:B------:R-:W-:-:S08]  /*23a70*/  @P0 R2UR P1, UR4, R16 ;  /* 0x00000000100402ca */ /* 0x000fd00000020000 */
[----:B------:R-:W-:-:S05]  /*23a80*/  @P0 PLOP3.LUT P0, PT, P1, PT, PT, 0x80, 0x0 ;  /* 0x000000000000081c */ /* 0x000fca0000f0f070 */
[----:B------:R-:W-:Y:S01]  /*23a90*/  @!P1 SYNCS.ARRIVE.TRANS64.RED.A0T1 RZ, [UR4+0x31c00], RZ ;  /* 0x031c00ffffff99a7 */ /* 0x000fe20008200404 */
[----:B------:R-:W-:Y:S07]  /*23aa0*/  @!P1 ARRIVES.LDGSTSBAR.64.TRANSCNT [UR4+0x31c00] ;  /* 0x031c0000ff0099b0 */ /* 0x000fee0008000a84 */
[----:B------:R-:W-:Y:S05]  /*23ab0*/  @P0 BRA.U.ANY `(.L_x_2566) ;  /* 0xfffffffd00e80947 */ /* 0x000fea000393ffff */
[----:B------:R-:W2:Y:S02]  /*23ac0*/  LDL.LU R2, [R1+0x38] ;  /* 0x0000380001027983 */ /* 0x000ea40000300800 */
        /* <DEDUP_REMOVED lines=11> */
.L_x_2732:
[----:B------:R-:W-:Y:S05]  /*23b80*/  BSYNC B0 ;  /* 0x0000000000007941 */ /* 0x000fea0003800000 */
.L_x_2567:
        /* <DEDUP_REMOVED lines=53> */
.L_x_2575:
[----:B------:R-:W-:Y:S01]  /*23ee0*/  IMAD R3, R5, 0x8, R16 ;  /* 0x0000000805037824 */ /* 0x000fe200078e0210 */
[----:B------:R-:W-:Y:S01]  /*23ef0*/  SHF.L.U32 R2, R10, 0x1f, RZ ;  /* 0x0000001f0a027819 */ /* 0x000fe200000006ff */
[----:B------:R-:W-:Y:S03]  /*23f00*/  BSSY B3, `(.L_x_2576) ;  /* 0x0000003000037945 */ /* 0x000fe60003800000 */
[----:B------:R-:W1:Y:S02]  /*23f10*/  SYNCS.PHASECHK.TRANS64.TRYWAIT P0, [R3+URZ+0x31c40], R2 ;  /* 0x031c4002030075a7 */ /* 0x000e64000800017f */
[----:B-1----:R-:W-:Y:S05]  /*23f20*/  @!P0 BRA `(.L_x_2577) ;  /* 0x00000054003c8947 */ /* 0x002fea0003800000 */
.L_x_2733:
[----:B------:R-:W-:Y:S05]  /*23f30*/  BSYNC B3 ;  /* 0x0000000000037941 */ /* 0x000fea0003800000 */
.L_x_2576:
        /* <DEDUP_REMOVED lines=12> */
.L_x_2579:
[----:B------:R-:W-:Y:S05]  /*24000*/  BSYNC B3 ;  /* 0x0000000000037941 */ /* 0x000fea0003800000 */
.L_x_2578:
        /* <DEDUP_REMOVED lines=11> */
.L_x_2580:
        /* <DEDUP_REMOVED lines=16> */
.L_x_2581:
        /* <DEDUP_REMOVED lines=16> */
.L_x_2582:
        /* <DEDUP_REMOVED lines=15> */
.L_x_2734:
[----:B------:R-:W-:Y:S05]  /*243b0*/  BSYNC B3 ;  /* 0x0000000000037941 */ /* 0x000fea0003800000 */
.L_x_2583:
        /* <DEDUP_REMOVED lines=12> */
.L_x_2586:
[----:B------:R-:W-:Y:S05]  /*24480*/  BSYNC B3 ;  /* 0x0000000000037941 */ /* 0x000fea0003800000 */
.L_x_2585:
        /* <DEDUP_REMOVED lines=11> */
.L_x_2587:
        /* <DEDUP_REMOVED lines=15> */
.L_x_2588:
        /* <DEDUP_REMOVED lines=15> */
.L_x_2589:
        /* <DEDUP_REMOVED lines=12> */
.L_x_2574:
[----:B------:R-:W-:Y:S05]  /*247e0*/  BSYNC B1 ;  /* 0x0000000000017941 */ /* 0x000fea0003800000 */
.L_x_2573:
[----:B------:R-:W2:Y:S01]  /*247f0*/  LDL.LU R0, [R1+0x20] ;  /* 0x0000200001007983 */ /* 0x000ea20000300800 */
[----:B------:R-:W-:Y:S02]  /*24800*/  IMAD.MOV.U32 R18, RZ, RZ, R5 ;  /* 0x000000ffff127224 */ /* 0x000fe400078e0005 */
[----:B------:R-:W-:Y:S02]  /*24810*/  IMAD.MOV.U32 R28, RZ, RZ, R10 ;  /* 0x000000ffff1c7224 */ /* 0x000fe400078e000a */
[----:B--2---:R-:W-:-:S07]  /*24820*/  VIADD R0, R0, 0xfffffffd ;  /* 0xfffffffd00007836 */ /* 0x004fce0000000000 */
.L_x_2572:
[----:B------:R-:W-:Y:S05]  /*24830*/  BSYNC B2 ;  /* 0x0000000000027941 */ /* 0x000fea0003800000 */
.L_x_2571:
[----:B------:R-:W-:Y:S01]  /*24840*/  VIADD R9, R9, 0xfffffffe ;  /* 0xfffffffe09097836 */ /* 0x000fe20000000000 */
[----:B------:R-:W-:-:S04]  /*24850*/  LOP3.LUT R4, RZ, R4, RZ, 0x33, !PT ;  /* 0x00000004ff047212 */ /* 0x000fc800078e33ff */
[----:B------:R-:W-:-:S13]  /*24860*/  ISETP.NE.AND P0, PT, R9, R4, PT ;  /* 0x000000040900720c */ /* 0x000fda0003f05270 */
[----:B------:R-:W-:Y:S05]  /*24870*/  @!P0 BRA `(.L_x_2570) ;  /* 0x0000001400a08947 */ /* 0x000fea0003800000 */
[----:B------:R-:W-:-:S07]  /*24880*/  IMAD.MOV.U32 R4, RZ, RZ, R19 ;  /* 0x000000ffff047224 */ /* 0x000fce00078e0013 */
.L_x_2624:
        /* <DEDUP_REMOVED lines=34> */
.L_x_2592:
[----:B------:R-:W-:Y:S01]  /*24ab0*/  IMAD R3, R6, 0x8, R16 ;  /* 0x0000000806037824 */ /* 0x000fe200078e0210 */
[----:B------:R-:W-:Y:S01]  /*24ac0*/  SHF.L.U32 R2, R7, 0x1f, RZ ;  /* 0x0000001f07027819 */ /* 0x000fe200000006ff */
[----:B------:R-:W-:Y:S03]  /*24ad0*/  BSSY B2, `(.L_x_2593) ;  /* 0x0000003000027945 */ /* 0x000fe60003800000 */
[----:B------:R-:W1:Y:S02]  /*24ae0*/  SYNCS.PHASECHK.TRANS64.TRYWAIT P0, [R3+URZ+0x31c40], R2 ;  /* 0x031c4002030075a7 */ /* 0x000e64000800017f */
[----:B-1----:R-:W-:Y:S05]  /*24af0*/  @!P0 BRA `(.L_x_2594) ;  /* 0x0000004800708947 */ /* 0x002fea0003800000 */
.L_x_2735:
[----:B------:R-:W-:Y:S05]  /*24b00*/  BSYNC B2 ;  /* 0x0000000000027941 */ /* 0x000fea0003800000 */
.L_x_2593:
        /* <DEDUP_REMOVED lines=12> */
.L_x_2596:
[----:B------:R-:W-:Y:S05]  /*24bd0*/  BSYNC B2 ;  /* 0x0000000000027941 */ /* 0x000fea0003800000 */
.L_x_2595:
        /* <DEDUP_REMOVED lines=11> */
.L_x_2597:
        /* <DEDUP_REMOVED lines=16> */
.L_x_2598:
        /* <DEDUP_REMOVED lines=16> */
.L_x_2599:
        /* <DEDUP_REMOVED lines=15> */
.L_x_2736:
[----:B------:R-:W-:Y:S05]  /*24f80*/  BSYNC B2 ;  /* 0x0000000000027941 */ /* 0x000fea0003800000 */
.L_x_2600:
        /* <DEDUP_REMOVED lines=11> */
.L_x_2603:
[----:B------:R-:W-:Y:S05]  /*25040*/  BSYNC B2 ;  /* 0x0000000000027941 */ /* 0x000fea0003800000 */
.L_x_2602:
        /* <DEDUP_REMOVED lines=10> */
.L_x_2604:
        /* <DEDUP_REMOVED lines=15> */
.L_x_2605:
        /* <DEDUP_REMOVED lines=15> */
.L_x_2606:
        /* <DEDUP_REMOVED lines=12> */
.L_x_2591:
[----:B------:R-:W-:Y:S05]  /*25390*/  BSYNC B1 ;  /* 0x0000000000017941 */ /* 0x000fea0003800000 */
.L_x_2590:
        /* <DEDUP_REMOVED lines=34> */
.L_x_2609:
[----:B------:R-:W-:Y:S01]  /*255c0*/  IMAD R2, R18, 0x8, R16 ;  /* 0x0000000812027824 */ /* 0x000fe200078e0210 */
[----:B------:R-:W-:Y:S01]  /*255d0*/  SHF.L.U32 R3, R28, 0x1f, RZ ;  /* 0x0000001f1c037819 */ /* 0x000fe200000006ff */
[----:B------:R-:W-:Y:S03]  /*255e0*/  BSSY B2, `(.L_x_2610) ;  /* 0x0000003000027945 */ /* 0x000fe60003800000 */
[----:B------:R-:W1:Y:S02]  /*255f0*/  SYNCS.PHASECHK.TRANS64.TRYWAIT P0, [R2+URZ+0x31c40], R3 ;  /* 0x031c4003020075a7 */ /* 0x000e64000800017f */
[----:B-1----:R-:W-:Y:S05]  /*25600*/  @!P0 BRA `(.L_x_2611) ;  /* 0x0000003c00d48947 */ /* 0x002fea0003800000 */
.L_x_2737:
[----:B------:R-:W-:Y:S05]  /*25610*/  BSYNC B2 ;  /* 0x0000000000027941 */ /* 0x000fea0003800000 */
.L_x_2610:
        /* <DEDUP_REMOVED lines=12> */
.L_x_2613:
[----:B------:R-:W-:Y:S05]  /*256e0*/  BSYNC B2 ;  /* 0x0000000000027941 */ /* 0x000fea0003800000 */
.L_x_2612:
        /* <DEDUP_REMOVED lines=12> */
.L_x_2614:
        /* <DEDUP_REMOVED lines=16> */
.L_x_2615:
        /* <DEDUP_REMOVED lines=16> */
.L_x_2616:
        /* <DEDUP_REMOVED lines=15> */
.L_x_2738:
[----:B------:R-:W-:Y:S05]  /*25aa0*/  BSYNC B2 ;  /* 0x0000000000027941 */ /* 0x000fea0003800000 */
.L_x_2617:
        /* <DEDUP_REMOVED lines=11> */
.L_x_2620:
[----:B------:R-:W-:Y:S05]  /*25b60*/  BSYNC B2 ;  /* 0x0000000000027941 */ /* 0x000fea0003800000 */
.L_x_2619:
        /* <DEDUP_REMOVED lines=10> */
.L_x_2621:
        /* <DEDUP_REMOVED lines=15> */
.L_x_2622:
        /* <DEDUP_REMOVED lines=15> */
.L_x_2623:
        /* <DEDUP_REMOVED lines=12> */
.L_x_2608:
[----:B------:R-:W-:Y:S05]  /*25eb0*/  BSYNC B1 ;  /* 0x0000000000017941 */ /* 0x000fea0003800000 */
.L_x_2607:
[----:B------:R-:W2:Y:S01]  /*25ec0*/  LDL R2, [R1+0x8] ;  /* 0x0000080001027983 */ /* 0x000ea20000100800 */
[----:B------:R-:W-:Y:S01]  /*25ed0*/  VIADD R0, R0, 0xfffffffe ;  /* 0xfffffffe00007836 */ /* 0x000fe20000000000 */
[----:B--2---:R-:W-:-:S13]  /*25ee0*/  ISETP.GT.AND P0, PT, R9, R2, PT ;  /* 0x000000020900720c */ /* 0x004fda0003f04270 */
[----:B------:R-:W-:Y:S05]  /*25ef0*/  @P0 BRA `(.L_x_2624) ;  /* 0xffffffe800640947 */ /* 0x000fea000383ffff */
.L_x_2570:
[----:B------:R-:W-:Y:S05]  /*25f00*/  BSYNC B0 ;  /* 0x0000000000007941 */ /* 0x000fea0003800000 */
.L_x_2569:
        /* <DEDUP_REMOVED lines=18> */
.L_x_2626:
[----:B------:R-:W-:Y:S05]  /*26030*/  BSYNC B0 ;  /* 0x0000000000007941 */ /* 0x000fea0003800000 */
.L_x_2625:
        /* <DEDUP_REMOVED lines=10> */
.L_x_2739:
[----:B------:R-:W-:Y:S05]  /*260e0*/  BSYNC B1 ;  /* 0x0000000000017941 */ /* 0x000fea0003800000 */
.L_x_2629:
        /* <DEDUP_REMOVED lines=9> */
.L_x_2632:
[----:B------:R-:W-:Y:S05]  /*26180*/  BSYNC B1 ;  /* 0x0000000000017941 */ /* 0x000fea0003800000 */
.L_x_2631:
        /* <DEDUP_REMOVED lines=10> */
.L_x_2633:
        /* <DEDUP_REMOVED lines=15> */
.L_x_2634:
        /* <DEDUP_REMOVED lines=15> */
.L_x_2635:
        /* <DEDUP_REMOVED lines=10> */
.L_x_2628:
[----:B------:R-:W-:Y:S05]  /*264b0*/  BSYNC B0 ;  /* 0x0000000000007941 */ /* 0x000fea0003800000 */
.L_x_2627:
[----:B------:R-:W-:-:S05]  /*264c0*/  VIADD R18, R18, 0x1 ;  /* 0x0000000112127836 */ /* 0x000fca0000000000 */
[----:B------:R-:W-:-:S04]  /*264d0*/  ISETP.NE.AND P0, PT, R18, 0x2, PT ;  /* 0x000000021200780c */ /* 0x000fc80003f05270 */
[----:B------:R-:W-:Y:S02]  /*264e0*/  SEL R3, RZ, 0x1, P0 ;  /* 0x00000001ff037807 */ /* 0x000fe40000000000 */
[----:B------:R-:W-:Y:S02]  /*264f0*/  SEL R18, R18, RZ, P0 ;  /* 0x000000ff12127207 */ /* 0x000fe40000000000 */
[----:B------:R-:W-:-:S07]  /*26500*/  LOP3.LUT R28, R28, R3, RZ, 0x3c, !PT ;  /* 0x000000031c1c7212 */ /* 0x000fce00078e3cff */
.L_x_2551:
[----:B------:R-:W-:Y:S05]  /*26510*/  BSYNC B7 ;  /* 0x0000000000077941 */ /* 0x000fea0003800000 */
.L_x_2549:
        /* <DEDUP_REMOVED lines=8> */
[----:B------:R-:W-:-:S05]  /*265a0*/  IMAD.U32 R16, RZ, RZ, UR4 ;  /* 0x00000004ff107e24 */ /* 0x000fca000f8e00ff */
[----:B------:R4:W0:Y:S01]  /*265b0*/  LDS.128 R24, [R16+0x31cd0] ;  /* 0x031cd00010187984 */ /* 0x0008220000000c00 */
[----:B------:R-:W-:Y:S06]  /*265c0*/  BAR.ARV 0x4, 0x200 ;  /* 0x0108000000007b1d */ /* 0x000fec0000002000 */
[----:B------:R-:W-:Y:S05]  /*265d0*/  BRA `(.L_x_2637) ;  /* 0x0000000c00e07947 */ /* 0x000fea0003800000 */
.L_x_2636:
[----:B------:R-:W2:Y:S01]  /*265e0*/  S2R R0, SR_TID.X ;  /* 0x0000000000007919 */ /* 0x000ea20000002100 */
[----:B------:R-:W-:Y:S01]  /*265f0*/  UMOV UR4, 0xffffffff ;  /* 0xffffffff00047882 */ /* 0x000fe20000000000 */
[----:B--2---:R-:W-:-:S04]  /*26600*/  LOP3.LUT R8, R0, 0x1f, RZ, 0xc0, !PT ;  /* 0x0000001f00087812 */ /* 0x004fc800078ec0ff */
[----:B------:R-:W-:Y:S01]  /*26610*/  ISETP.NE.AND P0, PT, R8, 0x1f, PT ;  /* 0x0000001f0800780c */ /* 0x000fe20003f05270 */
[----:B------:R-:W-:-:S12]  /*26620*/  BRA.DIV UR4, `(.L_x_2638) ;  /* 0x0000003204087947 */ /* 0x000fd8000b800000 */
[----:B------:R-:W-:Y:S01]  /*26630*/  IMAD.IADD R9, R27, 0x1, R8 ;  /* 0x000000011b097824 */ /* 0x000fe200078e0208 */
[----:B------:R-:W-:Y:S01]  /*26640*/  ULDC UR4, c[0x0][0xc3c] ;  /* 0x00030f0000047ab9 */ /* 0x000fe20000000800 */
[----:B------:R-:W-:-:S03]  /*26650*/  ULDC.64 UR6, c[0x0][0x208] ;  /* 0x0000820000067ab9 */ /* 0x000fc60000000a00 */
[----:B------:R-:W-:-:S13]  /*26660*/  ISETP.GE.OR P1, PT, R9, UR4, !P0 ;  /* 0x0000000409007c0c */ /* 0x000fda000c726670 */
[----:B------:R-:W2:Y:S08]  /*26670*/  @!P1 LDC.64 R2, c[0x0][0xc80] ;  /* 0x00032000ff029b82 */ /* 0x000eb00000000a00 */
[----:B---3--:R-:W3:Y:S01]  /*26680*/  @!P1 LDC.64 R4, c[0x0][0xc78] ;  /* 0x00031e00ff049b82 */ /* 0x008ee20000000a00 */
[----:B--2---:R-:W-:-:S05]  /*26690*/  @!P1 IMAD.WIDE R2, R9, 0x4, R2 ;  /* 0x0000000409029825 */ /* 0x004fca00078e0202 */
[----:B0-----:R3:W2:Y:S02]  /*266a0*/  @!P1 LDG.E R7, desc[UR6][R2.64] ;  /* 0x0000000602079981 */ /* 0x0016a4000c1e1900 */
        /* <DEDUP_REMOVED lines=30> */
[----:B------:R0:W2:Y:S02]  /*26890*/  SHFL.IDX PT, R14, R2, 0x1f, 0x1f ;  /* 0x03e01f00020e7f89 */ /* 0x0000a400000e0000 */
.L_x_2749:
[----:B------:R-:W-:Y:S02]  /*268a0*/  ULDC UR4, c[0x0][0xc38] ;  /* 0x00030e0000047ab9 */ /* 0x000fe40000000800 */
[----:B------:R-:W-:-:S04]  /*268b0*/  IMAD.U32 R4, RZ, RZ, UR4 ;  /* 0x00000004ff047e24 */ /* 0x000fc8000f8e00ff */
[----:B--2---:R-:W-:-:S04]  /*268c0*/  IMAD R3, R14, R4, RZ ;  /* 0x000000040e037224 */ /* 0x004fc800078e02ff */
[----:B------:R-:W-:-:S05]  /*268d0*/  IMAD.IADD R6, R6, 0x1, R3 ;  /* 0x0000000106067824 */ /* 0x000fca00078e0203 */
[----:B------:R-:W-:-:S13]  /*268e0*/  ISETP.GT.AND P6, PT, R6, R0, PT ;  /* 0x000000000600720c */ /* 0x000fda0003fc4270 */
[----:B------:R-:W-:Y:S05]  /*268f0*/  @P6 BRA `(.L_x_2639) ;  /* 0x0000000000a86947 */ /* 0x000fea0003800000 */
.L_x_2642:
        /* <DEDUP_REMOVED lines=11> */
[----:B------:R-:W2:Y:S01]  /*269b0*/  @!P6 LDC.64 R4, c[0x0][0xc78] ;  /* 0x00031e00ff04eb82 */ /* 0x000ea20000000a00 */
[----:B0-----:R-:W-:-:S05]  /*269c0*/  @!P6 IMAD.WIDE R2, R7, 0x4, R2 ;  /* 0x000000040702e825 */ /* 0x001fca00078e0202 */
[----:B------:R2:W3:Y:S02]  /*269d0*/  @!P6 LDG.E R25, desc[UR4][R2.64] ;  /* 0x000000040219e981 */ /* 0x0004e4000c1e1900 */
[----:B--2---:R-:W-:-:S04]  /*269e0*/  @!P6 IMAD.WIDE R2, R7, 0x4, R4 ;  /* 0x000000040702e825 */ /* 0x004fc800078e0204 */
        /* <DEDUP_REMOVED lines=21> */
.L_x_2757:
[----:B------:R-:W-:Y:S02]  /*26b40*/  ULDC UR4, c[0x0][0xc38] ;  /* 0x00030e0000047ab9 */ /* 0x000fe40000000800 */
[----:B------:R-:W-:-:S04]  /*26b50*/  IMAD.U32 R4, RZ, RZ, UR4 ;  /* 0x00000004ff047e24 */ /* 0x000fc8000f8e00ff */
[----:B--2---:R-:W-:-:S04]  /*26b60*/  IMAD R3, R14, R4, RZ ;  /* 0x000000040e037224 */ /* 0x004fc800078e02ff */
[----:B------:R-:W-:-:S05]  /*26b70*/  IMAD.IADD R6, R3, 0x1, R6 ;  /* 0x0000000103067824 */ /* 0x000fca00078e0206 */
[----:B------:R-:W-:-:S13]  /*26b80*/  ISETP.GT.AND P6, PT, R6, R0, PT ;  /* 0x000000000600720c */ /* 0x000fda0003fc4270 */
[----:B------:R-:W-:Y:S05]  /*26b90*/  @!P6 BRA `(.L_x_2642) ;  /* 0xfffffffc0058e947 */ /* 0x000fea000383ffff */
.L_x_2639:
[----:B------:R-:W-:Y:S01]  /*26ba0*/  IMAD.IADD R6, R6, 0x1, -R3 ;  /* 0x0000000106067824 */ /* 0x000fe200078e0a03 */
[----:B------:R-:W-:-:S03]  /*26bb0*/  UMOV UR4, 0xffffffff ;  /* 0xffffffff00047882 */ /* 0x000fc60000000000 */
[----:B------:R-:W-:-:S05]  /*26bc0*/  IMAD R3, R2, R4, R6 ;  /* 0x0000000402037224 */ /* 0x000fca00078e0206 */
[----:B------:R-:W-:Y:S01]  /*26bd0*/  ISETP.GT.AND P6, PT, R3, R0, PT ;  /* 0x000000000300720c */ /* 0x000fe20003fc4270 */
[----:B------:R-:W-:-:S12]  /*26be0*/  BRA.DIV UR4, `(.L_x_2643) ;  /* 0x00000032048c7947 */ /* 0x000fd8000b800000 */
[----:B------:R-:W-:-:S04]  /*26bf0*/  VOTE.ANY R3, PT, !P6 ;  /* 0x0000000000037806 */ /* 0x000fc800070e0100 */
[----:B------:R-:W2:Y:S02]  /*26c00*/  POPC R7, R3 ;  /* 0x0000000300077309 */ /* 0x000ea40000000000 */
[----:B--2---:R2:W3:Y:S01]  /*26c10*/  SHFL.IDX PT, R25, R25, R7, 0x1f ;  /* 0x00001f0719197589 */ /* 0x0044e200000e0000 */
[----:B------:R-:W-:-:S03]  /*26c20*/  IMAD.IADD R27, R7, 0x1, R27 ;  /* 0x00000001071b7824 */ /* 0x000fc600078e021b */
[----:B------:R2:W4:Y:S04]  /*26c30*/  SHFL.IDX PT, R5, R5, R7, 0x1f ;  /* 0x00001f0705057589 */ /* 0x00052800000e0000 */
.L_x_2762:
[----:B------:R-:W-:-:S13]  /*26c40*/  ISETP.NE.AND P0, PT, R3, RZ, PT ;  /* 0x000000ff0300720c */ /* 0x000fda0003f05270 */
[----:B------:R-:W-:Y:S05]  /*26c50*/  @!P0 BRA `(.L_x_2644) ;  /* 0x0000000000108947 */ /* 0x000fea0003800000 */
[----:B------:R-:W-:Y:S01]  /*26c60*/  UMOV UR4, 0xffffffff ;  /* 0xffffffff00047882 */ /* 0x000fe20000000000 */
[----:B------:R-:W-:Y:S02]  /*26c70*/  VIADD R12, R7, 0xffffffff ;  /* 0xffffffff070c7836 */ /* 0x000fe40000000000 */
[----:B------:R-:W-:Y:S05]  /*26c80*/  BRA.DIV UR4, `(.L_x_2645) ;  /* 0x0000003204c47947 */ /* 0x000fea000b800000 */
[----:B------:R0:W0:Y:S02]  /*26c90*/  SHFL.IDX PT, R24, R2, R12, 0x1f ;  /* 0x00001f0c02187589 */ /* 0x00002400000e0000 */
.L_x_2644:
[----:B----4-:R-:W-:Y:S01]  /*26ca0*/  ISETP.NE.AND P0, PT, R5, 0x1, PT ;  /* 0x000000010500780c */ /* 0x010fe20003f05270 */
[----:B0-----:R-:W-:-:S04]  /*26cb0*/  IMAD R24, R24, R4, R6 ;  /* 0x0000000418187224 */ /* 0x001fc800078e0206 */
[----:B------:R-:W-:-:S08]  /*26cc0*/  IMAD.IADD R0, R0, 0x1, -R24 ;  /* 0x0000000100007824 */ /* 0x000fd000078e0a18 */
[----:B------:R-:W-:Y:S05]  /*26cd0*/  @!P0 BRA `(.L_x_2646) ;  /* 0x0000000000dc8947 */ /* 0x000fea0003800000 */
[-C--:B---3--:R-:W-:Y:S01]  /*26ce0*/  IABS R4, R25.reuse ;  /* 0x0000001900047213 */ /* 0x088fe20000000000 */
[----:B------:R-:W-:Y:S01]  /*26cf0*/  IMAD.MOV.U32 R2, RZ, RZ, RZ ;  /* 0x000000ffff027224 */ /* 0x000fe200078e00ff */
[----:B------:R-:W-:Y:S02]  /*26d00*/  IABS R8, R25 ;  /* 0x0000001900087213 */ /* 0x000fe40000000000 */
[----:B------:R-:W0:Y:S08]  /*26d10*/  I2F.RP R6, R4 ;  /* 0x0000000400067306 */ /* 0x000e300000209400 */
[----:B0-----:R-:W2:Y:S02]  /*26d20*/  MUFU.RCP R6, R6 ;  /* 0x0000000600067308 */ /* 0x001ea40000001000 */
[----:B--2---:R-:W-:Y:S01]  /*26d30*/  VIADD R7, R6, 0xffffffe ;  /* 0x0ffffffe06077836 */ /* 0x004fe20000000000 */
[----:B------:R-:W-:-:S05]  /*26d40*/  IABS R6, R5 ;  /* 0x0000000500067213 */ /* 0x000fca0000000000 */
[----:B------:R-:W0:Y:S02]  /*26d50*/  F2I.FTZ.U32.TRUNC.NTZ R3, R7 ;  /* 0x0000000700037305 */ /* 0x000e24000021f000 */
[----:B0-----:R-:W-:-:S04]  /*26d60*/  IMAD.MOV R9, RZ, RZ, -R3 ;  /* 0x000000ffff097224 */ /* 0x001fc800078e0a03 */
[----:B------:R-:W-:-:S04]  /*26d70*/  IMAD R9, R9, R4, RZ ;  /* 0x0000000409097224 */ /* 0x000fc800078e02ff */
[----:B------:R-:W-:Y:S01]  /*26d80*/  IMAD.HI.U32 R3, R3, R9, R2 ;  /* 0x0000000903037227 */ /* 0x000fe200078e0002 */
[----:B------:R-:W-:-:S03]  /*26d90*/  IABS R2, R0 ;  /* 0x0000000000027213 */ /* 0x000fc60000000000 */
[----:B------:R-:W-:Y:S02]  /*26da0*/  IMAD.MOV R9, RZ, RZ, -R8 ;  /* 0x000000ffff097224 */ /* 0x000fe400078e0a08 */
[----:B------:R-:W0:Y:S01]  /*26db0*/  I2F.RP R8, R6 ;  /* 0x0000000600087306 */ /* 0x000e220000209400 */
[----:B------:R-:W-:-:S04]  /*26dc0*/  IMAD.HI.U32 R7, R3, R2, RZ ;  /* 0x0000000203077227 */ /* 0x000fc800078e00ff */
[----:B------:R-:W-:Y:S02]  /*26dd0*/  IMAD R9, R7, R9, R2 ;  /* 0x0000000907097224 */ /* 0x000fe400078e0202 */
[----:B------:R-:W-:-:S03]  /*26de0*/  IMAD.MOV.U32 R2, RZ, RZ, RZ ;  /* 0x000000ffff027224 */ /* 0x000fc600078e00ff */
[----:B------:R-:W-:Y:S01]  /*26df0*/  ISETP.GT.U32.AND P1, PT, R4, R9, PT ;  /* 0x000000090400720c */ /* 0x000fe20003f24070 */
[----:B0-----:R-:W0:-:S12]  /*26e00*/  MUFU.RCP R8, R8 ;  /* 0x0000000800087308 */ /* 0x001e180000001000 */
[----:B------:R-:W-:Y:S02]  /*26e10*/  @!P1 IMAD.IADD R9, R9, 0x1, -R4 ;  /* 0x0000000109099824 */ /* 0x000fe400078e0a04 */
[----:B------:R-:W-:Y:S01]  /*26e20*/  @!P1 VIADD R7, R7, 0x1 ;  /* 0x0000000107079836 */ /* 0x000fe20000000000 */
[----:B------:R-:W-:Y:S02]  /*26e30*/  ISETP.NE.AND P1, PT, R25, RZ, PT ;  /* 0x000000ff1900720c */ /* 0x000fe40003f25270 */
[----:B------:R-:W-:Y:S02]  /*26e40*/  ISETP.GE.U32.AND P0, PT, R9, R4, PT ;  /* 0x000000040900720c */ /* 0x000fe40003f06070 */
[----:B------:R-:W-:Y:S01]  /*26e50*/  IABS R4, R5 ;  /* 0x0000000500047213 */ /* 0x000fe20000000000 */
[----:B0-----:R-:W-:-:S04]  /*26e60*/  VIADD R10, R8, 0xffffffe ;  /* 0x0ffffffe080a7836 */ /* 0x001fc80000000000 */
[----:B------:R-:W-:Y:S01]  /*26e70*/  IMAD.MOV R4, RZ, RZ, -R4 ;  /* 0x000000ffff047224 */ /* 0x000fe200078e0a04 */
[----:B------:R-:W0:Y:S05]  /*26e80*/  F2I.FTZ.U32.TRUNC.NTZ R3, R10 ;  /* 0x0000000a00037305 */ /* 0x000e2a000021f000 */
[----:B------:R-:W-:Y:S02]  /*26e90*/  @P0 VIADD R7, R7, 0x1 ;  /* 0x0000000107070836 */ /* 0x000fe40000000000 */
[----:B0-----:R-:W-:-:S04]  /*26ea0*/  IMAD.MOV R9, RZ, RZ, -R3 ;  /* 0x000000ffff097224 */ /* 0x001fc800078e0a03 */
[----:B------:R-:W-:-:S04]  /*26eb0*/  IMAD R9, R9, R6, RZ ;  /* 0x0000000609097224 */ /* 0x000fc800078e02ff */
[----:B------:R-:W-:Y:S01]  /*26ec0*/  IMAD.HI.U32 R2, R3, R9, R2 ;  /* 0x0000000903027227 */ /* 0x000fe200078e0002 */
[----:B------:R-:W-:-:S04]  /*26ed0*/  LOP3.LUT R3, R0, R25, RZ, 0x3c, !PT ;  /* 0x0000001900037212 */ /* 0x000fc800078e3cff */
        /* <DEDUP_REMOVED lines=23> */
.L_x_2646:
[----:B------:R-:W0:Y:S01]  /*27050*/  LDC.64 R2, c[0x0][0xc90] ;  /* 0x00032400ff027b82 */ /* 0x000e220000000a00 */
[----:B------:R-:W-:Y:S01]  /*27060*/  ULDC.64 UR4, c[0x0][0x208] ;  /* 0x0000820000047ab9 */ /* 0x000fe20000000a00 */
[----:B0-----:R-:W-:-:S05]  /*27070*/  IMAD.WIDE R2, R27, 0x4, R2 ;  /* 0x000000041b027825 */ /* 0x001fca00078e0202 */
[----:B--2---:R0:W3:Y:S02]  /*27080*/  LDG.E R7, desc[UR4][R2.64] ;  /* 0x0000000402077981 */ /* 0x0040e4000c1e1900 */
[----:B0-----:R-:W-:Y:S02]  /*27090*/  IMAD.MOV.U32 R2, RZ, RZ, RZ ;  /* 0x000000ffff027224 */ /* 0x001fe400078e00ff */
[----:B---3--:R-:W-:-:S05]  /*270a0*/  IMAD R5, R25, R7, RZ ;  /* 0x0000000719057224 */ /* 0x008fca00078e02ff */
[-C--:B------:R-:W-:Y:S02]  /*270b0*/  IABS R6, R5.reuse ;  /* 0x0000000500067213 */ /* 0x080fe40000000000 */
[----:B------:R-:W-:Y:S02]  /*270c0*/  IABS R10, R5 ;  /* 0x00000005000a7213 */ /* 0x000fe40000000000 */
[----:B------:R-:W0:Y:S08]  /*270d0*/  I2F.RP R8, R6 ;  /* 0x0000000600087306 */ /* 0x000e300000209400 */
[----:B0-----:R-:W0:Y:S02]  /*270e0*/  MUFU.RCP R8, R8 ;  /* 0x0000000800087308 */ /* 0x001e240000001000 */
[----:B0-----:R-:W-:-:S02]  /*270f0*/  VIADD R9, R8, 0xffffffe ;  /* 0x0ffffffe08097836 */ /* 0x001fc40000000000 */
[----:B------:R-:W-:-:S04]  /*27100*/  IMAD.MOV R8, RZ, RZ, -R10 ;  /* 0x000000ffff087224 */ /* 0x000fc800078e0a0a */
[----:B------:R-:W1:Y:S02]  /*27110*/  F2I.FTZ.U32.TRUNC.NTZ R3, R9 ;  /* 0x0000000900037305 */ /* 0x000e64000021f000 */
[----:B-1----:R-:W-:-:S04]  /*27120*/  IMAD.MOV R11, RZ, RZ, -R3 ;  /* 0x000000ffff0b7224 */ /* 0x002fc800078e0a03 */
[----:B------:R-:W-:-:S04]  /*27130*/  IMAD R11, R11, R6, RZ ;  /* 0x000000060b0b7224 */ /* 0x000fc800078e02ff */
[----:B------:R-:W-:Y:S01]  /*27140*/  IMAD.HI.U32 R2, R3, R11, R2 ;  /* 0x0000000b03027227 */ /* 0x000fe200078e0002 */
        /* <DEDUP_REMOVED lines=18> */
[----:B------:R-:W-:Y:S02]  /*27270*/  VIADDMNMX R4, R3, R4, R7, PT ;  /* 0x0000000403047246 */ /* 0x000fe40003800107 */
[----:B------:R-:W-:-:S02]  /*27280*/  IADD3 R6, R6, 0x1000000, R5 ;  /* 0x0100000006067810 */ /* 0x000fc40007ffe005 */
        /* <DEDUP_REMOVED lines=9> */
[----:B------:R-:W-:-:S05]  /*27320*/  IABS R2, R4 ;  /* 0x0000000400027213 */ /* 0x000fca0000000000 */
        /* <DEDUP_REMOVED lines=12> */
[----:B------:R-:W-:Y:S01]  /*273f0*/  @!P1 LOP3.LUT R3, RZ, R4, RZ, 0x33, !PT ;  /* 0x00000004ff039212 */ /* 0x000fe200078e33ff */
[----:B------:R-:W-:-:S04]  /*27400*/  IMAD.MOV R4, RZ, RZ, -R4 ;  /* 0x000000ffff047224 */ /* 0x000fc800078e0a04 */
[----:B------:R-:W-:-:S07]  /*27410*/  IMAD R26, R3, R4, R6 ;  /* 0x00000004031a7224 */ /* 0x000fce00078e0206 */
.L_x_2647:
[----:B------:R-:W-:-:S05]  /*27420*/  LOP3.LUT R0, RZ, R3, RZ, 0x33, !PT ;  /* 0x00000003ff007212 */ /* 0x000fca00078e33ff */
[----:B------:R-:W-:Y:S01]  /*27430*/  IMAD.IADD R25, R25, 0x1, R0 ;  /* 0x0000000119197824 */ /* 0x000fe200078e0200 */
[----:B------:R-:W-:Y:S06]  /*27440*/  BRA `(.L_x_2648) ;  /* 0x00000000001c7947 */ /* 0x000fec0003800000 */
.L_x_2640:
[----:B------:R-:W-:Y:S01]  /*27450*/  UMOV UR4, URZ ;  /* 0x0000003f00047c82 */ /* 0x000fe20008000000 */
[----:B------:R-:W-:Y:S01]  /*27460*/  UMOV UR5, URZ ;  /* 0x0000003f00057c82 */ /* 0x000fe20008000000 */
[----:B------:R-:W-:Y:S01]  /*27470*/  ULDC UR6, c[0x0][0xc3c] ;  /* 0x00030f0000067ab9 */ /* 0x000fe20000000800 */
[----:B------:R-:W-:Y:S02]  /*27480*/  IMAD.MOV.U32 R24, RZ, RZ, R0 ;  /* 0x000000ffff187224 */ /* 0x000fe400078e0000 */
[----:B------:R-:W-:Y:S02]  /*27490*/  IMAD.U32 R25, RZ, RZ, UR4 ;  /* 0x00000004ff197e24 */ /* 0x000fe4000f8e00ff */
[----:B------:R-:W-:Y:S02]  /*274a0*/  IMAD.U32 R26, RZ, RZ, UR5 ;  /* 0x00000005ff1a7e24 */ /* 0x000fe4000f8e00ff */
[----:B------:R-:W-:-:S07]  /*274b0*/  IMAD.U32 R27, RZ, RZ, UR6 ;  /* 0x00000006ff1b7e24 */ /* 0x000fce000f8e00ff */
.L_x_2648:
        /* <DEDUP_REMOVED lines=10> */
.L_x_2637:
[----:B------:R-:W-:Y:S02]  /*27560*/  ULDC UR4, c[0x0][0xc3c] ;  /* 0x00030f0000047ab9 */ /* 0x000fe40000000800 */
[----:B0-----:R-:W-:-:S13]  /*27570*/  ISETP.GE.AND P0, PT, R27, UR4, PT ;  /* 0x000000041b007c0c */ /* 0x001fda000bf06270 */
[----:B------:R-:W-:Y:S05]  /*27580*/  @!P0 BRA `(.L_x_2649) ;  /* 0xffffff8800c08947 */ /* 0x000fea000383ffff */
[----:B------:R-:W-:Y:S05]  /*27590*/  BSYNC B8 ;  /* 0x0000000000087941 */ /* 0x000fea0003800000 */
.L_x_2501:
[----:B--2---:R-:W2:Y:S01]  /*275a0*/  LDL.LU R0, [R1+0x38] ;  /* 0x0000380001007983 */ /* 0x004ea20000300800 */
[----:B------:R-:W-:Y:S01]  /*275b0*/  BSSY B0, `(.L_x_2650) ;  /* 0x000000b000007945 */ /* 0x000fe20003800000 */
[----:B---3--:R-:W3:Y:S01]  /*275c0*/  S2R R5, SR_CgaCtaId ;  /* 0x0000000000057919 */ /* 0x008ee20000008800 */
[----:B--2---:R-:W-:-:S05]  /*275d0*/  VIADD R0, R0, 0x1 ;  /* 0x0000000100007836 */ /* 0x004fca0000000000 */
[----:B0-----:R-:W-:-:S04]  /*275e0*/  LEA.HI R2, R0, R0, RZ, 0x1 ;  /* 0x0000000000027211 */ /* 0x001fc800078f08ff */
[----:B------:R-:W-:Y:S02]  /*275f0*/  LOP3.LUT R3, R2, 0xfffffffe, RZ, 0xc0, !PT ;  /* 0xfffffffe02037812 */ /* 0x000fe400078ec0ff */
[----:B------:R-:W-:-:S03]  /*27600*/  MOV R2, 0x400 ;  /* 0x0000040000027802 */ /* 0x000fc60000000f00 */
[----:B------:R-:W-:Y:S01]  /*27610*/  IMAD.IADD R0, R0, 0x1, -R3 ;  /* 0x0000000100007824 */ /* 0x000fe200078e0a03 */
[----:B---3--:R-:W-:-:S04]  /*27620*/  LEA R9, R5, R2, 0x18 ;  /* 0x0000000205097211 */ /* 0x008fc800078ec0ff */
[----:B------:R-:W-:-:S04]  /*27630*/  SHF.L.U32 R0, R0, 0x1f, RZ ;  /* 0x0000001f00007819 */ /* 0x000fc800000006ff */
[----:B------:R-:W0:Y:S02]  /*27640*/  SYNCS.PHASECHK.TRANS64.TRYWAIT P0, [R9+URZ+0x31c20], R0 ;  /* 0x031c2000090075a7 */ /* 0x000e24000800017f */
[----:B0-----:R-:W-:Y:S05]  /*27650*/  @!P0 BRA `(.L_x_2651) ;  /* 0x0000002800788947 */ /* 0x001fea0003800000 */
.L_x_2765:
[----:B------:R-:W-:Y:S05]  /*27660*/  BSYNC B0 ;  /* 0x0000000000007941 */ /* 0x000fea0003800000 */
.L_x_2650:
[----:B------:R-:W-:-:S03]  /*27670*/  UMOV UR4, 0xffffffff ;  /* 0xffffffff00047882 */ /* 0x000fc60000000000 */
[----:B------:R-:W-:Y:S05]  /*27680*/  BRA.DIV UR4, `(.L_x_2652) ;  /* 0x0000002a04807947 */ /* 0x000fea000b800000 */
[----:B0-----:R-:W0:Y:S02]  /*27690*/  S2R R0, SR_TID.X ;  /* 0x0000000000007919 */ /* 0x001e240000002100 */
[----:B0-----:R-:W-:-:S04]  /*276a0*/  SHF.R.U32.HI R0, RZ, 0x5, R0 ;  /* 0x00000005ff007819 */ /* 0x001fc80000011600 */
[----:B------:R-:W-:-:S05]  /*276b0*/  LOP3.LUT R0, R0, 0x3, RZ, 0xc0, !PT ;  /* 0x0000000300007812 */ /* 0x000fca00078ec0ff */
[----:B------:R0:W2:Y:S02]  /*276c0*/  SHFL.IDX PT, R14, R0, RZ, 0x1f ;  /* 0x00001fff000e7589 */ /* 0x0000a400000e0000 */
.L_x_2768:
[----:B--2---:R-:W-:-:S13]  /*276d0*/  ISETP.NE.AND P0, PT, R14, RZ, PT ;  /* 0x000000ff0e00720c */ /* 0x004fda0003f05270 */
[----:B------:R-:W-:Y:S05]  /*276e0*/  @P0 BRA `(.L_x_2332) ;  /* 0x0000000000880947 */ /* 0x000fea0003800000 */
[----:B------:R-:W-:-:S03]  /*276f0*/  UMOV UR4, 0xffffffff ;  /* 0xffffffff00047882 */ /* 0x000fc60000000000 */
[----:B------:R-:W-:Y:S05]  /*27700*/  BRA.DIV UR4, `(.L_x_2653) ;  /* 0x0000002a04947947 */ /* 0x000fea000b800000 */
[----:B------:R-:W-:-:S13]  /*27710*/  ELECT P6, URZ, PT ;  /* 0x00000000003f782f */ /* 0x000fda00038c0000 */
.L_x_2771:
[----:B------:R-:W-:Y:S05]  /*27720*/  @!P6 BRA `(.L_x_2332) ;  /* 0x000000000078e947 */ /* 0x000fea0003800000 */
[----:B0-----:R-:W2:Y:S02]  /*27730*/  LDL.LU R0, [R1+0x58] ;  /* 0x0000580001007983 */ /* 0x001ea40000300800 */
[----:B--2---:R-:W-:-:S04]  /*27740*/  LOP3.LUT R0, R0, 0x2, RZ, 0xfc, !PT ;  /* 0x0000000200007812 */ /* 0x004fc800078efcff */
[----:B------:R-:W-:-:S13]  /*27750*/  ISETP.NE.AND P2, PT, R0, 0x3, PT ;  /* 0x000000030000780c */ /* 0x000fda0003f45270 */
[----:B------:R-:W-:Y:S05]  /*27760*/  @!P2 BRA `(.L_x_2654) ;  /* 0x000000000004a947 */ /* 0x000fea0003800000 */
[----:B------:R-:W-:Y:S01]  /*27770*/  BPT.TRAP 0x1 ;  /* 0x000000040000795c */ /* 0x000fe20000300000 */
.L_x_2654:
        /* <DEDUP_REMOVED lines=12> */
.L_x_2772:
[----:B------:R-:W2:Y:S02]  /*27840*/  SYNCS.PHASECHK.TRANS64.TRYWAIT P0, [R3+URZ], R0 ;  /* 0x00000000030075a7 */ /* 0x000ea4000800017f */
[----:B--2---:R-:W-:Y:S05]  /*27850*/  @!P0 BRA `(.L_x_2656) ;  /* 0x0000002800748947 */ /* 0x004fea0003800000 */
.L_x_2773:
[----:B------:R-:W-:Y:S05]  /*27860*/  @!P2 BRA `(.L_x_2657) ;  /* 0x000000000004a947 */ /* 0x000fea0003800000 */
[----:B------:R-:W-:Y:S01]  /*27870*/  BPT.TRAP 0x1 ;  /* 0x000000040000795c */ /* 0x000fe20000300000 */
.L_x_2657:
[----:B--2---:R-:W-:-:S04]  /*27880*/  VIADD R3, R9, 0x31c60 ;  /* 0x00031c6009037836 */ /* 0x004fc80000000000 */
[----:B------:R-:W-:-:S04]  /*27890*/  IMAD R5, R18, 0x8, R3 ;  /* 0x0000000812057824 */ /* 0x000fc800078e0203 */
[----:B------:R-:W2:Y:S02]  /*278a0*/  SYNCS.PHASECHK.TRANS64.TRYWAIT P0, [R5+URZ], R2 ;  /* 0x00000002050075a7 */ /* 0x000ea4000800017f */
[----:B--2---:R-:W-:Y:S05]  /*278b0*/  @!P0 BRA `(.L_x_2658) ;  /* 0x0000002800708947 */ /* 0x004fea0003800000 */
.L_x_2774:
[----:B------:R-:W-:-:S07]  /*278c0*/  IMAD R3, R4, 0x8, R3 ;  /* 0x0000000804037824 */ /* 0x000fce00078e0203 */
.L_x_2659:
[----:B---3--:R3:W0:Y:S02]  /*278d0*/  SYNCS.PHASECHK.TRANS64.TRYWAIT P0, [R3+URZ], R0 ;  /* 0x00000000030075a7 */ /* 0x008624000800017f */
[----:B0-----:R-:W-:Y:S05]  /*278e0*/  @!P0 NANOSLEEP.SYNCS 0x989680 ;  /* 0x009896800000895d */ /* 0x001fea0003900000 */
[----:B------:R-:W0:Y:S02]  /*278f0*/  @!P0 SYNCS.PHASECHK.TRANS64 P0, [R3+URZ], R0 ;  /* 0x00000000030085a7 */ /* 0x000e24000800007f */
[----:B0-----:R-:W-:Y:S05]  /*27900*/  @!P0 BRA `(.L_x_2659) ;  /* 0xfffffffc00f08947 */ /* 0x001fea000383ffff */
.L_x_2332:
[----:B------:R-:W-:Y:S05]  /*27910*/  BSYNC B9 ;  /* 0x0000000000097941 */ /* 0x000fea0003800000 */
.L_x_2329:
[----:B------:R-:W-:Y:S05]  /*27920*/  EXIT ;  /* 0x000000000000794d */ /* 0x000fea0003800000 */
.L_x_2350:
[----:B0-----:R0:W1:Y:S02]  /*27930*/  SYNCS.PHASECHK.TRANS64.TRYWAIT P5, [R26+URZ+0x31c90], R92 ;  /* 0x031c905c1a0075a7 */ /* 0x00106400080a017f */
[----:B-1----:R-:W-:Y:S05]  /*27940*/  @!P5 NANOSLEEP.SYNCS 0x989680 ;  /* 0x009896800000d95d */ /* 0x002fea0003900000 */
[----:B------:R-:W1:Y:S02]  /*27950*/  @!P5 SYNCS.PHASECHK.TRANS64 P5, [R26+URZ+0x31c90], R92 ;  /* 0x031c905c1a00d5a7 */ /* 0x000e6400080a007f */
[----:B-1----:R-:W-:Y:S05]  /*27960*/  @!P5 BRA `(.L_x_2350) ;  /* 0xfffffffc00f0d947 */ /* 0x002fea000383ffff */
[----:B------:R-:W-:Y:S05]  /*27970*/  BRA `(.L_x_2660) ;  /* 0xfffffdb800fc7947 */ /* 0x000fea000383ffff */
.L_x_2378:
[----:B0-----:R0:W1:Y:S02]  /*27980*/  SYNCS.PHASECHK.TRANS64.TRYWAIT P5, [R26+URZ+0x31c90], R92 ;  /* 0x031c905c1a0075a7 */ /* 0x00106400080a017f */
[----:B-1----:R-:W-:Y:S05]  /*27990*/  @!P5 NANOSLEEP.SYNCS 0x989680 ;  /* 0x009896800000d95d */ /* 0x002fea0003900000 */
[----:B------:R-:W1:Y:S02]  /*279a0*/  @!P5 SYNCS.PHASECHK.TRANS64 P5, [R26+URZ+0x31c90], R92 ;  /* 0x031c905c1a00d5a7 */ /* 0x000e6400080a007f */
[----:B-1----:R-:W-:Y:S05]  /*279b0*/  @!P5 BRA `(.L_x_2378) ;  /* 0xfffffffc00f0d947 */ /* 0x002fea000383ffff */
[----:B------:R-:W-:Y:S05]  /*279c0*/  BRA `(.L_x_2661) ;  /* 0xfffffdd400907947 */ /* 0x000fea000383ffff */
.L_x_2391:
[----:B0-----:R0:W1:Y:S02]  /*279d0*/  SYNCS.PHASECHK.TRANS64.TRYWAIT P4, [R26+URZ+0x31c90], R92 ;  /* 0x031c905c1a0075a7 */ /* 0x001064000808017f */
[----:B-1----:R-:W-:Y:S05]  /*279e0*/  @!P4 NANOSLEEP.SYNCS 0x989680 ;  /* 0x009896800000c95d */ /* 0x002fea0003900000 */
[----:B------:R-:W1:Y:S02]  /*279f0*/  @!P4 SYNCS.PHASECHK.TRANS64 P4, [R26+URZ+0x31c90], R92 ;  /* 0x031c905c1a00c5a7 */ /* 0x000e64000808007f */
[----:B-1----:R-:W-:Y:S05]  /*27a00*/  @!P4 BRA `(.L_x_2391) ;  /* 0xfffffffc00f0c947 */ /* 0x002fea000383ffff */
[----:B------:R-:W-:Y:S05]  /*27a10*/  BRA `(.L_x_2662) ;  /* 0xfffffdf0001c7947 */ /* 0x000fea000383ffff */
.L_x_2395:
[----:B--2---:R2:W3:Y:S02]  /*27a20*/  SYNCS.PHASECHK.TRANS64.TRYWAIT P3, [R26+URZ+0x31cb0], R92 ;  /* 0x031cb05c1a0075a7 */ /* 0x0044e4000806017f */
[----:B---3--:R-:W-:Y:S05]  /*27a30*/  @!P3 NANOSLEEP.SYNCS 0x989680 ;  /* 0x009896800000b95d */ /* 0x008fea0003900000 */
[----:B------:R-:W3:Y:S02]  /*27a40*/  @!P3 SYNCS.PHASECHK.TRANS64 P3, [R26+URZ+0x31cb0], R92 ;  /* 0x031cb05c1a00b5a7 */ /* 0x000ee4000806007f */
[----:B---3--:R-:W-:Y:S05]  /*27a50*/  @!P3 BRA `(.L_x_2395) ;  /* 0xfffffffc00f0b947 */ /* 0x008fea000383ffff */
[----:B------:R-:W-:Y:S05]  /*27a60*/  BRA `(.L_x_2663) ;  /* 0xfffffdf000b87947 */ /* 0x000fea000383ffff */
.L_x_2403:
[----:B------:R-:W-:Y:S01]  /*27a70*/  BSSY B0, `(.L_x_2664) ;  /* 0x0000007000007945 */ /* 0x000fe20003800000 */
[----:B------:R-:W-:Y:S02]  /*27a80*/  IMAD.MOV.U32 R12, RZ, RZ, RZ ;  /* 0x000000ffff0c7224 */ /* 0x000fe400078e00ff */
[----:B------:R-:W-:Y:S02]  /*27a90*/  IMAD.MOV.U32 R11, RZ, RZ, 0x1f ;  /* 0x0000001fff0b7424 */ /* 0x000fe400078e00ff */
[----:B------:R-:W-:-:S07]  /*27aa0*/  IMAD.MOV.U32 R15, RZ, RZ, -0x1 ;  /* 0xffffffffff0f7424 */ /* 0x000fce00078e00ff */
[----:B-----5:R-:W-:Y:S05]  /*27ab0*/  WARPSYNC.COLLECTIVE R15, `(.L_x_2665) ;  /* 0x000000000f087348 */ /* 0x020fea0003c00000 */
[----:B------:R0:W1:Y:S02]  /*27ac0*/  SHFL.IDX P6, R14, R13, R12, R11 ;  /* 0x0000000c0d0e7389 */ /* 0x00006400000c000b */
[----:B01---5:R-:W-:Y:S01]  /*27ad0*/  ENDCOLLECTIVE ;  /* 0x000000000000791b */ /* 0x023fe20003800000 */
.L_x_2665:
[----:B------:R-:W-:Y:S05]  /*27ae0*/  BSYNC B0 ;  /* 0x0000000000007941 */ /* 0x000fea0003800000 */
.L_x_2664:
[----:B------:R0:W-:Y:S01]  /*27af0*/  STL [R1+0x64], R14 ;  /* 0x0000640e01007387 */ /* 0x0001e20000100800 */
[----:B------:R-:W-:Y:S05]  /*27b00*/  BRA `(.L_x_2666) ;  /* 0xfffffdfc00047947 */ /* 0x000fea000383ffff */
.L_x_2414:
[----:B------:R-:W-:Y:S01]  /*27b10*/  BSSY B1, `(.L_x_2667) ;  /* 0x0000007000017945 */ /* 0x000fe20003800000 */
[----:B------:R-:W-:Y:S02]  /*27b20*/  IMAD.MOV.U32 R12, RZ, RZ, RZ ;  /* 0x000000ffff0c7224 */ /* 0x000fe400078e00ff */
[----:B------:R-:W-:Y:S02]  /*27b30*/  IMAD.MOV.U32 R11, RZ, RZ, 0x1e1f ;  /* 0x00001e1fff0b7424 */ /* 0x000fe400078e00ff */
[----:B------:R-:W-:-:S07]  /*27b40*/  IMAD.MOV.U32 R15, RZ, RZ, -0x1 ;  /* 0xffffffffff0f7424 */ /* 0x000fce00078e00ff */
[----:B0-----:R-:W-:Y:S05]  /*27b50*/  WARPSYNC.COLLECTIVE R15, `(.L_x_2668) ;  /* 0x000000000f087348 */ /* 0x001fea0003c00000 */
[----:B0-----:R0:W1:Y:S02]  /*27b60*/  SHFL.IDX P6, R14, R13, R12, R11 ;  /* 0x0000000c0d0e7389 */ /* 0x00106400000c000b */
[----:B01----:R-:W-:Y:S01]  /*27b70*/  ENDCOLLECTIVE ;  /* 0x000000000000791b */ /* 0x003fe20003800000 */
.L_x_2668:
[----:B------:R-:W-:Y:S05]  /*27b80*/  BSYNC B1 ;  /* 0x0000000000017941 */ /* 0x000fea0003800000 */
.L_x_2667:
        /* <DEDUP_REMOVED lines=8> */
.L_x_2669:
[----:B------:R-:W-:Y:S02]  /*27c10*/  IMAD.MOV.U32 R13, RZ, RZ, R5 ;  /* 0x000000ffff0d7224 */ /* 0x000fe400078e0005 */
[----:B------:R-:W-:-:S07]  /*27c20*/  IMAD.MOV.U32 R0, RZ, RZ, R14 ;  /* 0x000000ffff007224 */ /* 0x000fce00078e000e */
[----:B------:R-:W-:Y:S05]  /*27c30*/  WARPSYNC.COLLECTIVE R15, `(.L_x_2670) ;  /* 0x000000000f087348 */ /* 0x000fea0003c00000 */
[----:B------:R0:W1:Y:S02]  /*27c40*/  SHFL.IDX P6, R14, R13, R12, R11 ;  /* 0x0000000c0d0e7389 */ /* 0x00006400000c000b */
[----:B01----:R-:W-:Y:S01]  /*27c50*/  ENDCOLLECTIVE ;  /* 0x000000000000791b */ /* 0x003fe20003800000 */
.L_x_2670:
[----:B------:R-:W-:Y:S02]  /*27c60*/  IMAD.MOV.U32 R13, RZ, RZ, R4 ;  /* 0x000000ffff0d7224 */ /* 0x000fe400078e0004 */
[----:B------:R-:W-:-:S07]  /*27c70*/  IMAD.MOV.U32 R5, RZ, RZ, R14 ;  /* 0x000000ffff057224 */ /* 0x000fce00078e000e */
[----:B------:R-:W-:Y:S05]  /*27c80*/  WARPSYNC.COLLECTIVE R15, `(.L_x_2671) ;  /* 0x000000000f087348 */ /* 0x000fea0003c00000 */
[----:B------:R0:W1:Y:S02]  /*27c90*/  SHFL.IDX P6, R14, R13, R12, R11 ;  /* 0x0000000c0d0e7389 */ /* 0x00006400000c000b */
[----:B01----:R-:W-:Y:S01]  /*27ca0*/  ENDCOLLECTIVE ;  /* 0x000000000000791b */ /* 0x003fe20003800000 */
.L_x_2671:
[----:B------:R-:W-:Y:S01]  /*27cb0*/  IMAD.MOV.U32 R4, RZ, RZ, R14 ;  /* 0x000000ffff047224 */ /* 0x000fe200078e000e */
[----:B------:R-:W-:Y:S06]  /*27cc0*/  BRA `(.L_x_2672) ;  /* 0xfffffe00006c7947 */ /* 0x000fec000383ffff */
.L_x_2418:
[----:B0-----:R0:W1:Y:S02]  /*27cd0*/  SYNCS.PHASECHK.TRANS64.TRYWAIT P1, [R16+URZ+0x31c00], R3 ;  /* 0x031c0003100075a7 */ /* 0x001064000802017f */
[----:B-1----:R-:W-:Y:S05]  /*27ce0*/  @!P1 NANOSLEEP.SYNCS 0x989680 ;  /* 0x009896800000995d */ /* 0x002fea0003900000 */
[----:B------:R-:W1:Y:S02]  /*27cf0*/  @!P1 SYNCS.PHASECHK.TRANS64 P1, [R16+URZ+0x31c00], R3 ;  /* 0x031c0003100095a7 */ /* 0x000e64000802007f */
[----:B-1----:R-:W-:Y:S05]  /*27d00*/  @!P1 BRA `(.L_x_2418) ;  /* 0xfffffffc00f09947 */ /* 0x002fea000383ffff */
[----:B------:R-:W-:Y:S05]  /*27d10*/  BRA `(.L_x_2673) ;  /* 0xfffffe08009c7947 */ /* 0x000fea000383ffff */
.L_x_2430:
[----:B------:R-:W-:Y:S01]  /*27d20*/  BSSY B1, `(.L_x_2674) ;  /* 0x0000007000017945 */ /* 0x000fe20003800000 */
[----:B------:R-:W-:Y:S02]  /*27d30*/  IMAD.MOV.U32 R12, RZ, RZ, RZ ;  /* 0x000000ffff0c7224 */ /* 0x000fe400078e00ff */
[----:B------:R-:W-:Y:S02]  /*27d40*/  IMAD.MOV.U32 R11, RZ, RZ, 0x1e1f ;  /* 0x00001e1fff0b7424 */ /* 0x000fe400078e00ff */
[----:B------:R-:W-:-:S07]  /*27d50*/  IMAD.MOV.U32 R15, RZ, RZ, -0x1 ;  /* 0xffffffffff0f7424 */ /* 0x000fce00078e00ff */
[----:B0-----:R-:W-:Y:S05]  /*27d60*/  WARPSYNC.COLLECTIVE R15, `(.L_x_2675) ;  /* 0x000000000f087348 */ /* 0x001fea0003c00000 */
[----:B0-----:R0:W1:Y:S02]  /*27d70*/  SHFL.IDX P6, R14, R13, R12, R11 ;  /* 0x0000000c0d0e7389 */ /* 0x00106400000c000b */
[----:B01----:R-:W-:Y:S01]  /*27d80*/  ENDCOLLECTIVE ;  /* 0x000000000000791b */ /* 0x003fe20003800000 */
.L_x_2675:
[----:B------:R-:W-:Y:S05]  /*27d90*/  BSYNC B1 ;  /* 0x0000000000017941 */ /* 0x000fea0003800000 */
.L_x_2674:
        /* <DEDUP_REMOVED lines=8> */
.L_x_2676:
[----:B------:R-:W-:Y:S02]  /*27e20*/  IMAD.MOV.U32 R21, RZ, RZ, R3 ;  /* 0x000000ffff157224 */ /* 0x000fe400078e0003 */
[----:B------:R-:W-:Y:S02]  /*27e30*/  IMAD.MOV.U32 R13, RZ, RZ, R5 ;  /* 0x000000ffff0d7224 */ /* 0x000fe400078e0005 */
[----:B------:R-:W-:-:S07]  /*27e40*/  IMAD.MOV.U32 R0, RZ, RZ, R14 ;  /* 0x000000ffff007224 */ /* 0x000fce00078e000e */
[----:B------:R-:W-:Y:S05]  /*27e50*/  WARPSYNC.COLLECTIVE R15, `(.L_x_2677) ;  /* 0x000000000f087348 */ /* 0x000fea0003c00000 */
[----:B------:R0:W1:Y:S02]  /*27e60*/  SHFL.IDX P6, R14, R13, R12, R11 ;  /* 0x0000000c0d0e7389 */ /* 0x00006400000c000b */
[----:B01----:R-:W-:Y:S01]  /*27e70*/  ENDCOLLECTIVE ;  /* 0x000000000000791b */ /* 0x003fe20003800000 */
.L_x_2677:
[----:B------:R-:W-:Y:S02]  /*27e80*/  IMAD.MOV.U32 R20, RZ, RZ, R0 ;  /* 0x000000ffff147224 */ /* 0x000fe400078e0000 */
[----:B------:R-:W-:Y:S02]  /*27e90*/  IMAD.MOV.U32 R13, RZ, RZ, R4 ;  /* 0x000000ffff0d7224 */ /* 0x000fe400078e0004 */
[----:B------:R-:W-:-:S07]  /*27ea0*/  IMAD.MOV.U32 R5, RZ, RZ, R14 ;  /* 0x000000ffff057224 */ /* 0x000fce00078e000e */
[----:B------:R-:W-:Y:S05]  /*27eb0*/  WARPSYNC.COLLECTIVE R15, `(.L_x_2678) ;  /* 0x000000000f087348 */ /* 0x000fea0003c00000 */
[----:B------:R0:W1:Y:S02]  /*27ec0*/  SHFL.IDX P6, R14, R13, R12, R11 ;  /* 0x0000000c0d0e7389 */ /* 0x00006400000c000b */
[----:B01----:R-:W-:Y:S01]  /*27ed0*/  ENDCOLLECTIVE ;  /* 0x000000000000791b */ /* 0x003fe20003800000 */
.L_x_2678:
[----:B------:R-:W-:Y:S05]  /*27ee0*/  BRA `(.L_x_2679) ;  /* 0xfffffe1c00587947 */ /* 0x000fea000383ffff */
.L_x_2434:
[----:B0-----:R0:W1:Y:S02]  /*27ef0*/  SYNCS.PHASECHK.TRANS64.TRYWAIT P1, [R16+URZ+0x31c00], R3 ;  /* 0x031c0003100075a7 */ /* 0x001064000802017f */
[----:B-1----:R-:W-:Y:S05]  /*27f00*/  @!P1 NANOSLEEP.SYNCS 0x989680 ;  /* 0x009896800000995d */ /* 0x002fea0003900000 */
[----:B------:R-:W1:Y:S02]  /*27f10*/  @!P1 SYNCS.PHASECHK.TRANS64 P1, [R16+URZ+0x31c00], R3 ;  /* 0x031c0003100095a7 */ /* 0x000e64000802007f */
[----:B-1----:R-:W-:Y:S05]  /*27f20*/  @!P1 BRA `(.L_x_2434) ;  /* 0xfffffffc00f09947 */ /* 0x002fea000383ffff */
[----:B------:R-:W-:Y:S05]  /*27f30*/  BRA `(.L_x_2680) ;  /* 0xfffffe2400107947 */ /* 0x000fea000383ffff */
.L_x_2442:
[----:B-1----:R1:W2:Y:S02]  /*27f40*/  SYNCS.PHASECHK.TRANS64.TRYWAIT P2, [R0+URZ+0x31c30], R3 ;  /* 0x031c3003000075a7 */ /* 0x0022a4000804017f */
[----:B--2---:R-:W-:Y:S05]  /*27f50*/  @!P2 NANOSLEEP.SYNCS 0x989680 ;  /* 0x009896800000a95d */ /* 0x004fea0003900000 */
[----:B------:R-:W2:Y:S02]  /*27f60*/  @!P2 SYNCS.PHASECHK.TRANS64 P2, [R0+URZ+0x31c30], R3 ;  /* 0x031c30030000a5a7 */ /* 0x000ea4000804007f */
[----:B--2---:R-:W-:Y:S05]  /*27f70*/  @!P2 BRA `(.L_x_2442) ;  /* 0xfffffffc00f0a947 */ /* 0x004fea000383ffff */
[----:B------:R-:W-:Y:S05]  /*27f80*/  BRA `(.L_x_2441) ;  /* 0xfffffe38009c7947 */ /* 0x000fea000383ffff */
.L_x_2448:
[----:B-1----:R1:W2:Y:S02]  /*27f90*/  SYNCS.PHASECHK.TRANS64.TRYWAIT P3, [R20+URZ+0x31c30], R21 ;  /* 0x031c3015140075a7 */ /* 0x0022a4000806017f */
[----:B--2---:R-:W-:Y:S05]  /*27fa0*/  @!P3 NANOSLEEP.SYNCS 0x989680 ;  /* 0x009896800000b95d */ /* 0x004fea0003900000 */
[----:B------:R-:W2:Y:S02]  /*27fb0*/  @!P3 SYNCS.PHASECHK.TRANS64 P3, [R20+URZ+0x31c30], R21 ;  /* 0x031c30151400b5a7 */ /* 0x000ea4000806007f */
[----:B--2---:R-:W-:Y:S05]  /*27fc0*/  @!P3 BRA `(.L_x_2448) ;  /* 0xfffffffc00f0b947 */ /* 0x004fea000383ffff */
[----:B------:R-:W-:Y:S05]  /*27fd0*/  BRA `(.L_x_2447) ;  /* 0xfffffe8400f87947 */ /* 0x000fea000383ffff */
.L_x_2453:
[----:B-1----:R1:W2:Y:S02]  /*27fe0*/  SYNCS.PHASECHK.TRANS64.TRYWAIT P2, [R21+URZ+0x31c50], R20 ;  /* 0x031c5014150075a7 */ /* 0x0022a4000804017f */
[----:B--2---:R-:W-:Y:S05]  /*27ff0*/  @!P2 NANOSLEEP.SYNCS 0x989680 ;  /* 0x009896800000a95d */ /* 0x004fea0003900000 */
[----:B------:R-:W2:Y:S02]  /*28000*/  @!P2 SYNCS.PHASECHK.TRANS64 P2, [R21+URZ+0x31c50], R20 ;  /* 0x031c50141500a5a7 */ /* 0x000ea4000804007f */
[----:B--2---:R-:W-:Y:S05]  /*28010*/  @!P2 BRA `(.L_x_2453) ;  /* 0xfffffffc00f0a947 */ /* 0x004fea000383ffff */
[----:B------:R-:W-:Y:S05]  /*28020*/  BRA `(.L_x_2452) ;  /* 0xfffffeac00107947 */ /* 0x000fea000383ffff */
.L_x_2460:
[----:B--2---:R2:W3:Y:S02]  /*28030*/  SYNCS.PHASECHK.TRANS64.TRYWAIT P3, [R20+URZ+0x31c30], R21 ;  /* 0x031c3015140075a7 */ /* 0x0044e4000806017f */
[----:B---3--:R-:W-:Y:S05]  /*28040*/  @!P3 NANOSLEEP.SYNCS 0x989680 ;  /* 0x009896800000b95d */ /* 0x008fea0003900000 */
[----:B------:R-:W3:Y:S02]  /*28050*/  @!P3 SYNCS.PHASECHK.TRANS64 P3, [R20+URZ+0x31c30], R21 ;  /* 0x031c30151400b5a7 */ /* 0x000ee4000806007f */
[----:B---3--:R-:W-:Y:S05]  /*28060*/  @!P3 BRA `(.L_x_2460) ;  /* 0xfffffffc00f0b947 */ /* 0x008fea000383ffff */
[----:B------:R-:W-:Y:S05]  /*28070*/  BRA `(.L_x_2459) ;  /* 0xfffffee000fc7947 */ /* 0x000fea000383ffff */
.L_x_2465:
[----:B--2---:R2:W3:Y:S02]  /*28080*/  SYNCS.PHASECHK.TRANS64.TRYWAIT P2, [R21+URZ+0x31c50], R20 ;  /* 0x031c5014150075a7 */ /* 0x0044e4000804017f */
[----:B---3--:R-:W-:Y:S05]  /*28090*/  @!P2 NANOSLEEP.SYNCS 0x989680 ;  /* 0x009896800000a95d */ /* 0x008fea0003900000 */
[----:B------:R-:W3:Y:S02]  /*280a0*/  @!P2 SYNCS.PHASECHK.TRANS64 P2, [R21+URZ+0x31c50], R20 ;  /* 0x031c50141500a5a7 */ /* 0x000ee4000804007f */
[----:B---3--:R-:W-:Y:S05]  /*280b0*/  @!P2 BRA `(.L_x_2465) ;  /* 0xfffffffc00f0a947 */ /* 0x008fea000383ffff */
[----:B------:R-:W-:Y:S05]  /*280c0*/  BRA `(.L_x_2464) ;  /* 0xffffff08000c7947 */ /* 0x000fea000383ffff */
.L_x_2470:
[----:B-1----:R1:W2:Y:S02]  /*280d0*/  SYNCS.PHASECHK.TRANS64.TRYWAIT P1, [R0+URZ+0x31c50], R3 ;  /* 0x031c5003000075a7 */ /* 0x0022a4000802017f */
[----:B--2---:R-:W-:Y:S05]  /*280e0*/  @!P1 NANOSLEEP.SYNCS 0x989680 ;  /* 0x009896800000995d */ /* 0x004fea0003900000 */
[----:B------:R-:W2:Y:S02]  /*280f0*/  @!P1 SYNCS.PHASECHK.TRANS64 P1, [R0+URZ+0x31c50], R3 ;  /* 0x031c5003000095a7 */ /* 0x000ea4000802007f */
[----:B--2---:R-:W-:Y:S05]  /*28100*/  @!P1 BRA `(.L_x_2470) ;  /* 0xfffffffc00f09947 */ /* 0x004fea000383ffff */
[----:B------:R-:W-:Y:S05]  /*28110*/  BRA `(.L_x_2469) ;  /* 0xffffff34003c7947 */ /* 0x000fea000383ffff */
.L_x_2475:
[----:B------:R-:W-:Y:S02]  /*28120*/  IMAD.MOV.U32 R13, RZ, RZ, R2 ;  /* 0x000000ffff0d7224 */ /* 0x000fe400078e0002 */
[----:B------:R-:W-:Y:S02]  /*28130*/  IMAD.MOV.U32 R12, RZ, RZ, RZ ;  /* 0x000000ffff0c7224 */ /* 0x000fe400078e00ff */
[----:B------:R-:W-:Y:S02]  /*28140*/  IMAD.MOV.U32 R11, RZ, RZ, 0x1c1f ;  /* 0x00001c1fff0b7424 */ /* 0x000fe400078e00ff */
[----:B------:R-:W-:-:S07]  /*28150*/  IMAD.MOV.U32 R15, RZ, RZ, -0x1 ;  /* 0xffffffffff0f7424 */ /* 0x000fce00078e00ff */
[----:B-----5:R-:W-:Y:S05]  /*28160*/  WARPSYNC.COLLECTIVE R15, `(.L_x_2681) ;  /* 0x000000000f087348 */ /* 0x020fea0003c00000 */
[----:B------:R0:W1:Y:S02]  /*28170*/  SHFL.IDX P6, R14, R13, R12, R11 ;  /* 0x0000000c0d0e7389 */ /* 0x00006400000c000b */
[----:B01---5:R-:W-:Y:S01]  /*28180*/  ENDCOLLECTIVE ;  /* 0x000000000000791b */ /* 0x023fe20003800000 */
.L_x_2681:
[----:B------:R-:W-:Y:S02]  /*28190*/  IMAD.MOV.U32 R13, RZ, RZ, R0 ;  /* 0x000000ffff0d7224 */ /* 0x000fe400078e0000 */
[----:B------:R-:W-:-:S07]  /*281a0*/  IMAD.MOV.U32 R3, RZ, RZ, R14 ;  /* 0x000000ffff037224 */ /* 0x000fce00078e000e */
[----:B------:R-:W-:Y:S05]  /*281b0*/  WARPSYNC.COLLECTIVE R15, `(.L_x_2682) ;  /* 0x000000000f087348 */ /* 0x000fea0003c00000 */
[----:B------:R0:W1:Y:S02]  /*281c0*/  SHFL.IDX P6, R14, R13, R12, R11 ;  /* 0x0000000c0d0e7389 */ /* 0x00006400000c000b */
[----:B01----:R-:W-:Y:S01]  /*281d0*/  ENDCOLLECTIVE ;  /* 0x000000000000791b */ /* 0x003fe20003800000 */
.L_x_2682:
[----:B------:R-:W-:Y:S05]  /*281e0*/  BRA `(.L_x_2683) ;  /* 0xffffff5000507947 */ /* 0x000fea000383ffff */
.L_x_2478:
        /* <DEDUP_REMOVED lines=8> */
.L_x_2685:
[----:B------:R-:W-:Y:S05]  /*28270*/  BSYNC B1 ;  /* 0x0000000000017941 */ /* 0x000fea0003800000 */
.L_x_2684:
        /* <DEDUP_REMOVED lines=8> */
.L_x_2686:
[----:B------:R-:W-:Y:S05]  /*28300*/  BRA `(.L_x_2687) ;  /* 0xffffff5000647947 */ /* 0x000fea000383ffff */
.L_x_2480:
[----:B------:R-:W-:Y:S02]  /*28310*/  IMAD.MOV.U32 R13, RZ, RZ, R2 ;  /* 0x000000ffff0d7224 */ /* 0x000fe400078e0002 */
[----:B------:R-:W-:Y:S02]  /*28320*/  IMAD.MOV.U32 R12, RZ, RZ, RZ ;  /* 0x000000ffff0c7224 */ /* 0x000fe400078e00ff */
[----:B------:R-:W-:Y:S02]  /*28330*/  IMAD.MOV.U32 R11, RZ, RZ, 0x1c1f ;  /* 0x00001c1fff0b7424 */ /* 0x000fe400078e00ff */
[----:B------:R-:W-:-:S07]  /*28340*/  IMAD.MOV.U32 R15, RZ, RZ, -0x1 ;  /* 0xffffffffff0f7424 */ /* 0x000fce00078e00ff */
[----:B------:R-:W-:Y:S05]  /*28350*/  WARPSYNC.COLLECTIVE R15, `(.L_x_2688) ;  /* 0x000000000f087348 */ /* 0x000fea0003c00000 */
[----:B------:R0:W1:Y:S02]  /*28360*/  SHFL.IDX P6, R14, R13, R12, R11 ;  /* 0x0000000c0d0e7389 */ /* 0x00006400000c000b */
[----:B01----:R-:W-:Y:S01]  /*28370*/  ENDCOLLECTIVE ;  /* 0x000000000000791b */ /* 0x003fe20003800000 */
.L_x_2688:
[----:B------:R-:W-:Y:S02]  /*28380*/  IMAD.MOV.U32 R13, RZ, RZ, R0 ;  /* 0x000000ffff0d7224 */ /* 0x000fe400078e0000 */
[----:B------:R-:W-:-:S07]  /*28390*/  IMAD.MOV.U32 R3, RZ, RZ, R14 ;  /* 0x000000ffff037224 */ /* 0x000fce00078e000e */
[----:B------:R-:W-:Y:S05]  /*283a0*/  WARPSYNC.COLLECTIVE R15, `(.L_x_2689) ;  /* 0x000000000f087348 */ /* 0x000fea0003c00000 */
[----:B------:R0:W1:Y:S02]  /*283b0*/  SHFL.IDX P6, R14, R13, R12, R11 ;  /* 0x0000000c0d0e7389 */ /* 0x00006400000c000b */
[----:B01----:R-:W-:Y:S01]  /*283c0*/  ENDCOLLECTIVE ;  /* 0x000000000000791b */ /* 0x003fe20003800000 */
.L_x_2689:
[----:B------:R-:W-:Y:S05]  /*283d0*/  BRA `(.L_x_2690) ;  /* 0xffffff5400387947 */ /* 0x000fea000383ffff */
.L_x_2483:
        /* <DEDUP_REMOVED lines=8> */
.L_x_2692:
[----:B------:R-:W-:Y:S05]  /*28460*/  BSYNC B1 ;  /* 0x0000000000017941 */ /* 0x000fea0003800000 */
.L_x_2691:
        /* <DEDUP_REMOVED lines=8> */
.L_x_2693:
[----:B------:R-:W-:Y:S05]  /*284f0*/  BRA `(.L_x_2694) ;  /* 0xffffff5800347947 */ /* 0x000fea000383ffff */
.L_x_2487:
[----:B------:R-:W-:Y:S02]  /*28500*/  IMAD.MOV.U32 R13, RZ, RZ, R2 ;  /* 0x000000ffff0d7224 */ /* 0x000fe400078e0002 */
[----:B------:R-:W-:Y:S02]  /*28510*/  IMAD.MOV.U32 R12, RZ, RZ, RZ ;  /* 0x000000ffff0c7224 */ /* 0x000fe400078e00ff */
[----:B------:R-:W-:Y:S02]  /*28520*/  IMAD.MOV.U32 R11, RZ, RZ, 0x1c1f ;  /* 0x00001c1fff0b7424 */ /* 0x000fe400078e00ff */
[----:B------:R-:W-:-:S07]  /*28530*/  IMAD.MOV.U32 R15, RZ, RZ, -0x1 ;  /* 0xffffffffff0f7424 */ /* 0x000fce00078e00ff */
[----:B-1----:R-:W-:Y:S05]  /*28540*/  WARPSYNC.COLLECTIVE R15, `(.L_x_2695) ;  /* 0x000000000f087348 */ /* 0x002fea0003c00000 */
[----:B------:R0:W2:Y:S02]  /*28550*/  SHFL.IDX P6, R14, R13, R12, R11 ;  /* 0x0000000c0d0e7389 */ /* 0x0000a400000c000b */
[----:B012---:R-:W-:Y:S01]  /*28560*/  ENDCOLLECTIVE ;  /* 0x000000000000791b */ /* 0x007fe20003800000 */
.L_x_2695:
[----:B------:R-:W-:Y:S02]  /*28570*/  IMAD.MOV.U32 R13, RZ, RZ, R0 ;  /* 0x000000ffff0d7224 */ /* 0x000fe400078e0000 */
[----:B------:R-:W-:-:S07]  /*28580*/  IMAD.MOV.U32 R3, RZ, RZ, R14 ;  /* 0x000000ffff037224 */ /* 0x000fce00078e000e */
[----:B------:R-:W-:Y:S05]  /*28590*/  WARPSYNC.COLLECTIVE R15, `(.L_x_2696) ;  /* 0x000000000f087348 */ /* 0x000fea0003c00000 */
[----:B------:R0:W1:Y:S02]  /*285a0*/  SHFL.IDX P6, R14, R13, R12, R11 ;  /* 0x0000000c0d0e7389 */ /* 0x00006400000c000b */
[----:B01----:R-:W-:Y:S01]  /*285b0*/  ENDCOLLECTIVE ;  /* 0x000000000000791b */ /* 0x003fe20003800000 */
.L_x_2696:
[----:B------:R-:W-:Y:S05]  /*285c0*/  BRA `(.L_x_2697) ;  /* 0xffffff6400887947 */ /* 0x000fea000383ffff */
.L_x_2490:
        /* <DEDUP_REMOVED lines=8> */
.L_x_2699:
[----:B------:R-:W-:Y:S05]  /*28650*/  BSYNC B1 ;  /* 0x0000000000017941 */ /* 0x000fea0003800000 */
.L_x_2698:
        /* <DEDUP_REMOVED lines=8> */
.L_x_2700:
[----:B------:R-:W-:Y:S05]  /*286e0*/  BRA `(.L_x_2701) ;  /* 0xffffff6400a07947 */ /* 0x000fea000383ffff */
.L_x_2509:
[----:B------:R-:W0:Y:S01]  /*286f0*/  S2R R7, SR_TID.X ;  /* 0x0000000000077919 */ /* 0x000e220000002100 */
[----:B------:R-:W-:Y:S01]  /*28700*/  BSSY B1, `(.L_x_2702) ;  /* 0x000000a000017945 */ /* 0x000fe20003800000 */
[----:B------:R-:W-:Y:S02]  /*28710*/  IMAD.MOV.U32 R12, RZ, RZ, RZ ;  /* 0x000000ffff0c7224 */ /* 0x000fe400078e00ff */
[----:B-1----:R-:W-:Y:S02]  /*28720*/  IMAD.MOV.U32 R11, RZ, RZ, 0x1f ;  /* 0x0000001fff0b7424 */ /* 0x002fe400078e00ff */
[----:B------:R-:W-:Y:S01]  /*28730*/  IMAD.MOV.U32 R15, RZ, RZ, -0x1 ;  /* 0xffffffffff0f7424 */ /* 0x000fe200078e00ff */
[----:B0-----:R-:W-:-:S04]  /*28740*/  SHF.R.U32.HI R7, RZ, 0x5, R7 ;  /* 0x00000005ff077819 */ /* 0x001fc80000011607 */
[----:B------:R-:W-:-:S05]  /*28750*/  LOP3.LUT R7, R7, 0x3, RZ, 0xc0, !PT ;  /* 0x0000000307077812 */ /* 0x000fca00078ec0ff */
[----:B------:R-:W-:-:S07]  /*28760*/  IMAD.MOV.U32 R13, RZ, RZ, R7 ;  /* 0x000000ffff0d7224 */ /* 0x000fce00078e0007 */
[----:B------:R-:W-:Y:S05]  /*28770*/  WARPSYNC.COLLECTIVE R15, `(.L_x_2703) ;  /* 0x000000000f087348 */ /* 0x000fea0003c00000 */
[----:B------:R0:W1:Y:S02]  /*28780*/  SHFL.IDX P6, R14, R13, R12, R11 ;  /* 0x0000000c0d0e7389 */ /* 0x00006400000c000b */
[----:B01----:R-:W-:Y:S01]  /*28790*/  ENDCOLLECTIVE ;  /* 0x000000000000791b */ /* 0x003fe20003800000 */
.L_x_2703:
[----:B------:R-:W-:Y:S05]  /*287a0*/  BSYNC B1 ;  /* 0x0000000000017941 */ /* 0x000fea0003800000 */
.L_x_2702:
[----:B------:R-:W-:Y:S05]  /*287b0*/  BRA `(.L_x_2704) ;  /* 0xffffff8000e87947 */ /* 0x000fea000383ffff */
.L_x_2511:
[----:B------:R-:W-:Y:S01]  /*287c0*/  BSSY B1, `(.L_x_2705) ;  /* 0x0000006000017945 */ /* 0x000fe20003800000 */
[----:B------:R-:W-:-:S07]  /*287d0*/  IMAD.MOV.U32 R15, RZ, RZ, -0x1 ;  /* 0xffffffffff0f7424 */ /* 0x000fce00078e00ff */
[----:B01----:R-:W-:Y:S05]  /*287e0*/  WARPSYNC.COLLECTIVE R15, `(.L_x_2706) ;  /* 0x000000000f0c7348 */ /* 0x003fea0003c00000 */
[----:B------:R-:W-:Y:S02]  /*287f0*/  ELECT P6, UR62, PT ;  /* 0x00000000003e782f */ /* 0x000fe400038c0000 */
[----:B------:R-:W-:Y:S01]  /*28800*/  MOV R14, UR62 ;  /* 0x0000003e000e7c02 */ /* 0x000fe20008000f00 */
[----:B01----:R-:W-:Y:S10]  /*28810*/  ENDCOLLECTIVE ;  /* 0x000000000000791b */ /* 0x003ff40003800000 */
.L_x_2706:
[----:B------:R-:W-:Y:S05]  /*28820*/  BSYNC B1 ;  /* 0x0000000000017941 */ /* 0x000fea0003800000 */
.L_x_2705:
[----:B------:R-:W-:Y:S05]  /*28830*/  BRA `(.L_x_2510) ;  /* 0xffffff8000e07947 */ /* 0x000fea000383ffff */
.L_x_2513:
[----:B0-----:R0:W2:Y:S02]  /*28840*/  SYNCS.PHASECHK.TRANS64.TRYWAIT P0, [R16+URZ+0x31c20], R6 ;  /* 0x031c2006100075a7 */ /* 0x0010a4000800017f */
[----:B--2---:R-:W-:Y:S05]  /*28850*/  @!P0 NANOSLEEP.SYNCS 0x989680 ;  /* 0x009896800000895d */ /* 0x004fea0003900000 */
[----:B------:R-:W2:Y:S02]  /*28860*/  @!P0 SYNCS.PHASECHK.TRANS64 P0, [R16+URZ+0x31c20], R6 ;  /* 0x031c2006100085a7 */ /* 0x000ea4000800007f */
[----:B--2---:R-:W-:Y:S05]  /*28870*/  @!P0 BRA `(.L_x_2513) ;  /* 0xfffffffc00f08947 */ /* 0x004fea000383ffff */
[----:B------:R-:W-:Y:S05]  /*28880*/  BRA `(.L_x_2707) ;  /* 0xffffff8000f07947 */ /* 0x000fea000383ffff */
.L_x_2517:
[----:B-1----:R1:W2:Y:S02]  /*28890*/  SYNCS.PHASECHK.TRANS64.TRYWAIT P0, [R9+URZ+0x31ca0], R11 ;  /* 0x031ca00b090075a7 */ /* 0x0022a4000800017f */
[----:B--2---:R-:W-:Y:S05]  /*288a0*/  @!P0 NANOSLEEP.SYNCS 0x989680 ;  /* 0x009896800000895d */ /* 0x004fea0003900000 */
[----:B------:R-:W2:Y:S02]  /*288b0*/  @!P0 SYNCS.PHASECHK.TRANS64 P0, [R9+URZ+0x31ca0], R11 ;  /* 0x031ca00b090085a7 */ /* 0x000ea4000800007f */
[----:B--2---:R-:W-:Y:S05]  /*288c0*/  @!P0 BRA `(.L_x_2517) ;  /* 0xfffffffc00f08947 */ /* 0x004fea000383ffff */
[----:B------:R-:W-:Y:S05]  /*288d0*/  BRA `(.L_x_2708) ;  /* 0xffffff84000c7947 */ /* 0x000fea000383ffff */
.L_x_2524:
[----:B0-----:R0:W2:Y:S02]  /*288e0*/  SYNCS.PHASECHK.TRANS64.TRYWAIT P0, [R9+URZ+0x31cc0], R11 ;  /* 0x031cc00b090075a7 */ /* 0x0010a4000800017f */
[----:B--2---:R-:W-:Y:S05]  /*288f0*/  @!P0 NANOSLEEP.SYNCS 0x989680 ;  /* 0x009896800000895d */ /* 0x004fea0003900000 */
[----:B------:R-:W2:Y:S02]  /*28900*/  @!P0 SYNCS.PHASECHK.TRANS64 P0, [R9+URZ+0x31cc0], R11 ;  /* 0x031cc00b090085a7 */ /* 0x000ea4000800007f */
[----:B--2---:R-:W-:Y:S05]  /*28910*/  @!P0 BRA `(.L_x_2524) ;  /* 0xfffffffc00f08947 */ /* 0x004fea000383ffff */
[----:B------:R-:W-:Y:S05]  /*28920*/  BRA `(.L_x_2709) ;  /* 0xffffff8800087947 */ /* 0x000fea000383ffff */
.L_x_2533:
[----:B0-----:R0:W2:Y:S02]  /*28930*/  SYNCS.PHASECHK.TRANS64.TRYWAIT P1, [R9+URZ+0x31ca0], R8 ;  /* 0x031ca008090075a7 */ /* 0x0010a4000802017f */
[----:B--2---:R-:W-:Y:S05]  /*28940*/  @!P1 NANOSLEEP.SYNCS 0x989680 ;  /* 0x009896800000995d */ /* 0x004fea0003900000 */
[----:B------:R-:W2:Y:S02]  /*28950*/  @!P1 SYNCS.PHASECHK.TRANS64 P1, [R9+URZ+0x31ca0], R8 ;  /* 0x031ca008090095a7 */ /* 0x000ea4000802007f */
[----:B--2---:R-:W-:Y:S05]  /*28960*/  @!P1 BRA `(.L_x_2533) ;  /* 0xfffffffc00f09947 */ /* 0x004fea000383ffff */
[----:B------:R-:W-:Y:S05]  /*28970*/  BRA `(.L_x_2710) ;  /* 0xffffff8c00487947 */ /* 0x000fea000383ffff */
.L_x_2540:
[----:B-1----:R1:W2:Y:S02]  /*28980*/  SYNCS.PHASECHK.TRANS64.TRYWAIT P1, [R9+URZ+0x31cc0], R8 ;  /* 0x031cc008090075a7 */ /* 0x0022a4000802017f */
[----:B--2---:R-:W-:Y:S05]  /*28990*/  @!P1 NANOSLEEP.SYNCS 0x989680 ;  /* 0x009896800000995d */ /* 0x004fea0003900000 */
[----:B------:R-:W2:Y:S02]  /*289a0*/  @!P1 SYNCS.PHASECHK.TRANS64 P1, [R9+URZ+0x31cc0], R8 ;  /* 0x031cc008090095a7 */ /* 0x000ea4000802007f */
[----:B--2---:R-:W-:Y:S05]  /*289b0*/  @!P1 BRA `(.L_x_2540) ;  /* 0xfffffffc00f09947 */ /* 0x004fea000383ffff */
[----:B------:R-:W-:Y:S05]  /*289c0*/  BRA `(.L_x_2711) ;  /* 0xffffff9000407947 */ /* 0x000fea000383ffff */
.L_x_2557:
[----:B------:R-:W4:Y:S01]  /*289d0*/  S2R R20, SR_TID.X ;  /* 0x0000000000147919 */ /* 0x000f220000002100 */
[----:B------:R-:W-:Y:S01]  /*289e0*/  BSSY B0, `(.L_x_2712) ;  /* 0x000000a000007945 */ /* 0x000fe20003800000 */
[----:B------:R-:W-:Y:S02]  /*289f0*/  IMAD.MOV.U32 R12, RZ, RZ, RZ ;  /* 0x000000ffff0c7224 */ /* 0x000fe400078e00ff */
[----:B-1----:R-:W-:Y:S02]  /*28a00*/  IMAD.MOV.U32 R11, RZ, RZ, 0x1f ;  /* 0x0000001fff0b7424 */ /* 0x002fe400078e00ff */
[----:B------:R-:W-:Y:S01]  /*28a10*/  IMAD.MOV.U32 R15, RZ, RZ, -0x1 ;  /* 0xffffffffff0f7424 */ /* 0x000fe200078e00ff */
[----:B----4-:R-:W-:-:S04]  /*28a20*/  SHF.R.U32.HI R20, RZ, 0x5, R20 ;  /* 0x00000005ff147819 */ /* 0x010fc80000011614 */
[----:B------:R-:W-:-:S05]  /*28a30*/  LOP3.LUT R20, R20, 0x3, RZ, 0xc0, !PT ;  /* 0x0000000314147812 */ /* 0x000fca00078ec0ff */
[----:B------:R-:W-:-:S07]  /*28a40*/  IMAD.MOV.U32 R13, RZ, RZ, R20 ;  /* 0x000000ffff0d7224 */ /* 0x000fce00078e0014 */
[----:B0-23--:R-:W-:Y:S05]  /*28a50*/  WARPSYNC.COLLECTIVE R15, `(.L_x_2713) ;  /* 0x000000000f087348 */ /* 0x00dfea0003c00000 */
[----:B------:R1:W4:Y:S02]  /*28a60*/  SHFL.IDX P6, R14, R13, R12, R11 ;  /* 0x0000000c0d0e7389 */ /* 0x00032400000c000b */
[----:B01234-:R-:W-:Y:S01]  /*28a70*/  ENDCOLLECTIVE ;  /* 0x000000000000791b */ /* 0x01ffe20003800000 */
.L_x_2713:
[----:B------:R-:W-:Y:S05]  /*28a80*/  BSYNC B0 ;  /* 0x0000000000007941 */ /* 0x000fea0003800000 */
.L_x_2712:
[----:B------:R-:W-:Y:S05]  /*28a90*/  BRA `(.L_x_2714) ;  /* 0xffffff9c00a47947 */ /* 0x000fea000383ffff */
.L_x_2559:
[----:B------:R-:W-:Y:S01]  /*28aa0*/  BSSY B0, `(.L_x_2715) ;  /* 0x0000006000007945 */ /* 0x000fe20003800000 */
[----:B------:R-:W-:-:S07]  /*28ab0*/  IMAD.MOV.U32 R15, RZ, RZ, -0x1 ;  /* 0xffffffffff0f7424 */ /* 0x000fce00078e00ff */
[----:B0123--:R-:W-:Y:S05]  /*28ac0*/  WARPSYNC.COLLECTIVE R15, `(.L_x_2716) ;  /* 0x000000000f0c7348 */ /* 0x00ffea0003c00000 */
[----:B------:R-:W-:Y:S02]  /*28ad0*/  ELECT P6, UR62, PT ;  /* 0x00000000003e782f */ /* 0x000fe400038c0000 */
[----:B------:R-:W-:Y:S01]  /*28ae0*/  MOV R14, UR62 ;  /* 0x0000003e000e7c02 */ /* 0x000fe20008000f00 */
[----:B0123--:R-:W-:Y:S10]  /*28af0*/  ENDCOLLECTIVE ;  /* 0x000000000000791b */ /* 0x00fff40003800000 */
.L_x_2716:
[----:B------:R-:W-:Y:S05]  /*28b00*/  BSYNC B0 ;  /* 0x0000000000007941 */ /* 0x000fea0003800000 */
.L_x_2715:
[----:B------:R-:W-:Y:S05]  /*28b10*/  BRA `(.L_x_2717) ;  /* 0xffffff9c00ac7947 */ /* 0x000fea000383ffff */
.L_x_2561:
[----:B0-----:R0:W4:Y:S02]  /*28b20*/  SYNCS.PHASECHK.TRANS64.TRYWAIT P0, [R0+URZ+0x31c40], R2 ;  /* 0x031c4002000075a7 */ /* 0x001124000800017f */
[----:B----4-:R-:W-:Y:S05]  /*28b30*/  @!P0 NANOSLEEP.SYNCS 0x989680 ;  /* 0x009896800000895d */ /* 0x010fea0003900000 */
[----:B------:R-:W4:Y:S02]  /*28b40*/  @!P0 SYNCS.PHASECHK.TRANS64 P0, [R0+URZ+0x31c40], R2 ;  /* 0x031c4002000085a7 */ /* 0x000f24000800007f */
[----:B----4-:R-:W-:Y:S05]  /*28b50*/  @!P0 BRA `(.L_x_2561) ;  /* 0xfffffffc00f08947 */ /* 0x010fea000383ffff */
[----:B------:R-:W-:Y:S05]  /*28b60*/  BRA `(.L_x_2718) ;  /* 0xffffffa000047947 */ /* 0x000fea000383ffff */
.L_x_2565:
        /* <DEDUP_REMOVED lines=12> */
.L_x_2719:
[----:B------:R-:W-:Y:S02]  /*28c30*/  IMAD.MOV.U32 R13, RZ, RZ, R4 ;  /* 0x000000ffff0d7224 */ /* 0x000fe400078e0004 */
[----:B------:R-:W-:-:S07]  /*28c40*/  IMAD.MOV.U32 R3, RZ, RZ, R14 ;  /* 0x000000ffff037224 */ /* 0x000fce00078e000e */
[----:B------:R-:W-:Y:S05]  /*28c50*/  WARPSYNC.COLLECTIVE R15, `(.L_x_2720) ;  /* 0x000000000f087348 */ /* 0x000fea0003c00000 */
[----:B------:R0:W1:Y:S02]  /*28c60*/  SHFL.IDX P6, R14, R13, R12, R11 ;  /* 0x0000000c0d0e7389 */ /* 0x00006400000c000b */
[----:B01----:R-:W-:Y:S01]  /*28c70*/  ENDCOLLECTIVE ;  /* 0x000000000000791b */ /* 0x003fe20003800000 */
.L_x_2720:
[----:B------:R-:W-:Y:S01]  /*28c80*/  ULDC.64 UR4, c[0x0][0x208] ;  /* 0x0000820000047ab9 */ /* 0x000fe20000000a00 */
[----:B------:R-:W-:Y:S02]  /*28c90*/  IMAD.MOV.U32 R13, RZ, RZ, R5 ;  /* 0x000000ffff0d7224 */ /* 0x000fe400078e0005 */
[----:B------:R-:W-:Y:S02]  /*28ca0*/  IMAD.MOV.U32 R12, RZ, RZ, 0x1 ;  /* 0x00000001ff0c7424 */ /* 0x000fe400078e00ff */
[----:B------:R-:W-:-:S05]  /*28cb0*/  IMAD.MOV.U32 R2, RZ, RZ, R14 ;  /* 0x000000ffff027224 */ /* 0x000fca00078e000e */
[----:B------:R-:W-:-:S05]  /*28cc0*/  @!P4 LEA R2, P3, R20, R2, 0x1 ;  /* 0x000000021402c211 */ /* 0x000fca00078608ff */
[----:B------:R-:W-:Y:S01]  /*28cd0*/  @!P4 IMAD.X R3, RZ, RZ, R3, P3 ;  /* 0x000000ffff03c224 */ /* 0x000fe200018e0603 */
[----:B------:R-:W-:-:S04]  /*28ce0*/  ISETP.GE.AND P3, PT, R9, R0, PT ;  /* 0x000000000900720c */ /* 0x000fc80003f66270 */
        /* <DEDUP_REMOVED lines=9> */
.L_x_2721:
[----:B------:R-:W-:Y:S02]  /*28d80*/  IMAD.MOV.U32 R13, RZ, RZ, R4 ;  /* 0x000000ffff0d7224 */ /* 0x000fe400078e0004 */
[----:B------:R-:W-:-:S07]  /*28d90*/  IMAD.MOV.U32 R2, RZ, RZ, R14 ;  /* 0x000000ffff027224 */ /* 0x000fce00078e000e */
[----:B------:R-:W-:Y:S05]  /*28da0*/  WARPSYNC.COLLECTIVE R15, `(.L_x_2722) ;  /* 0x000000000f087348 */ /* 0x000fea0003c00000 */
[----:B------:R0:W1:Y:S02]  /*28db0*/  SHFL.IDX P6, R14, R13, R12, R11 ;  /* 0x0000000c0d0e7389 */ /* 0x00006400000c000b */
[----:B01----:R-:W-:Y:S01]  /*28dc0*/  ENDCOLLECTIVE ;  /* 0x000000000000791b */ /* 0x003fe20003800000 */
.L_x_2722:
        /* <DEDUP_REMOVED lines=18> */
.L_x_2723:
[----:B------:R-:W-:-:S05]  /*28ef0*/  VIADD R2, R25, 0x40 ;  /* 0x0000004019027836 */ /* 0x000fca0000000000 */
[----:B------:R-:W-:Y:S01]  /*28f00*/  ISETP.GE.AND P3, PT, R2, R0, PT ;  /* 0x000000000200720c */ /* 0x000fe20003f66270 */
[----:B------:R-:W-:Y:S02]  /*28f10*/  IMAD.MOV.U32 R13, RZ, RZ, R4 ;  /* 0x000000ffff0d7224 */ /* 0x000fe400078e0004 */
[----:B------:R-:W-:-:S10]  /*28f20*/  IMAD.MOV.U32 R2, RZ, RZ, R14 ;  /* 0x000000ffff027224 */ /* 0x000fd400078e000e */
[----:B------:R-:W-:Y:S05]  /*28f30*/  WARPSYNC.COLLECTIVE R15, `(.L_x_2724) ;  /* 0x000000000f087348 */ /* 0x000fea0003c00000 */
[----:B------:R0:W1:Y:S02]  /*28f40*/  SHFL.IDX P6, R14, R13, R12, R11 ;  /* 0x0000000c0d0e7389 */ /* 0x00006400000c000b */
[----:B01----:R-:W-:Y:S01]  /*28f50*/  ENDCOLLECTIVE ;  /* 0x000000000000791b */ /* 0x003fe20003800000 */
.L_x_2724:
        /* <DEDUP_REMOVED lines=18> */
.L_x_2725:
[----:B------:R-:W-:-:S05]  /*29080*/  VIADD R3, R25, 0x60 ;  /* 0x0000006019037836 */ /* 0x000fca0000000000 */
[----:B------:R-:W-:Y:S01]  /*29090*/  ISETP.GE.AND P3, PT, R3, R0, PT ;  /* 0x000000000300720c */ /* 0x000fe20003f66270 */
[----:B------:R-:W-:Y:S02]  /*290a0*/  IMAD.MOV.U32 R13, RZ, RZ, R4 ;  /* 0x000000ffff0d7224 */ /* 0x000fe400078e0004 */
[----:B------:R-:W-:-:S10]  /*290b0*/  IMAD.MOV.U32 R5, RZ, RZ, R14 ;  /* 0x000000ffff057224 */ /* 0x000fd400078e000e */
[----:B------:R-:W-:Y:S05]  /*290c0*/  WARPSYNC.COLLECTIVE R15, `(.L_x_2726) ;  /* 0x000000000f087348 */ /* 0x000fea0003c00000 */
[----:B------:R0:W1:Y:S02]  /*290d0*/  SHFL.IDX P6, R14, R13, R12, R11 ;  /* 0x0000000c0d0e7389 */ /* 0x00006400000c000b */
[----:B01----:R-:W-:Y:S01]  /*290e0*/  ENDCOLLECTIVE ;  /* 0x000000000000791b */ /* 0x003fe20003800000 */
.L_x_2726:
        /* <DEDUP_REMOVED lines=15> */
.L_x_2727:
[----:B------:R-:W-:-:S05]  /*291e0*/  VIADD R2, R25, 0x80 ;  /* 0x0000008019027836 */ /* 0x000fca0000000000 */
[----:B------:R-:W-:Y:S01]  /*291f0*/  ISETP.GE.AND P3, PT, R2, R0, PT ;  /* 0x000000000200720c */ /* 0x000fe20003f66270 */
[----:B------:R-:W-:Y:S02]  /*29200*/  IMAD.MOV.U32 R13, RZ, RZ, R7 ;  /* 0x000000ffff0d7224 */ /* 0x000fe400078e0007 */
[----:B------:R-:W-:-:S10]  /*29210*/  IMAD.MOV.U32 R5, RZ, RZ, R14 ;  /* 0x000000ffff057224 */ /* 0x000fd400078e000e */
[----:B------:R-:W-:Y:S05]  /*29220*/  WARPSYNC.COLLECTIVE R15, `(.L_x_2728) ;  /* 0x000000000f087348 */ /* 0x000fea0003c00000 */
[----:B------:R0:W1:Y:S02]  /*29230*/  SHFL.IDX P6, R14, R13, R12, R11 ;  /* 0x0000000c0d0e7389 */ /* 0x00006400000c000b */
[----:B01----:R-:W-:Y:S01]  /*29240*/  ENDCOLLECTIVE ;  /* 0x000000000000791b */ /* 0x003fe20003800000 */
.L_x_2728:
        /* <DEDUP_REMOVED lines=17> */
.L_x_2729:
[----:B------:R-:W-:Y:S02]  /*29360*/  IMAD.MOV.U32 R13, RZ, RZ, R7 ;  /* 0x000000ffff0d7224 */ /* 0x000fe400078e0007 */
[----:B------:R-:W-:-:S07]  /*29370*/  IMAD.MOV.U32 R6, RZ, RZ, R14 ;  /* 0x000000ffff067224 */ /* 0x000fce00078e000e */
[----:B------:R-:W-:Y:S05]  /*29380*/  WARPSYNC.COLLECTIVE R15, `(.L_x_2730) ;  /* 0x000000000f087348 */ /* 0x000fea0003c00000 */
[----:B------:R0:W1:Y:S02]  /*29390*/  SHFL.IDX P6, R14, R13, R12, R11 ;  /* 0x0000000c0d0e7389 */ /* 0x00006400000c000b */
[----:B01----:R-:W-:Y:S01]  /*293a0*/  ENDCOLLECTIVE ;  /* 0x000000000000791b */ /* 0x003fe20003800000 */
.L_x_2730:
[----:B------:R-:W-:Y:S01]  /*293b0*/  IMAD.MOV.U32 R2, RZ, RZ, R14 ;  /* 0x000000ffff027224 */ /* 0x000fe200078e000e */
[----:B------:R-:W-:Y:S06]  /*293c0*/  BRA `(.L_x_2731) ;  /* 0xffffffa4006c7947 */ /* 0x000fec000383ffff */
.L_x_2568:
[----:B-1----:R1:W2:Y:S02]  /*293d0*/  SYNCS.PHASECHK.TRANS64.TRYWAIT P0, [R16+URZ+0x31c20], R0 ;  /* 0x031c2000100075a7 */ /* 0x0022a4000800017f */
[----:B--2---:R-:W-:Y:S05]  /*293e0*/  @!P0 NANOSLEEP.SYNCS 0x989680 ;  /* 0x009896800000895d */ /* 0x004fea0003900000 */
[----:B------:R-:W2:Y:S02]  /*293f0*/  @!P0 SYNCS.PHASECHK.TRANS64 P0, [R16+URZ+0x31c20], R0 ;  /* 0x031c2000100085a7 */ /* 0x000ea4000800007f */
[----:B--2---:R-:W-:Y:S05]  /*29400*/  @!P0 BRA `(.L_x_2568) ;  /* 0xfffffffc00f08947 */ /* 0x004fea000383ffff */
[----:B------:R-:W-:Y:S05]  /*29410*/  BRA `(.L_x_2732) ;  /* 0xffffffa400d87947 */ /* 0x000fea000383ffff */
.L_x_2577:
[----:B-1----:R1:W2:Y:S02]  /*29420*/  SYNCS.PHASECHK.TRANS64.TRYWAIT P0, [R3+URZ+0x31c40], R2 ;  /* 0x031c4002030075a7 */ /* 0x0022a4000800017f */
[----:B--2---:R-:W-:Y:S05]  /*29430*/  @!P0 NANOSLEEP.SYNCS 0x989680 ;  /* 0x009896800000895d */ /* 0x004fea0003900000 */
[----:B------:R-:W2:Y:S02]  /*29440*/  @!P0 SYNCS.PHASECHK.TRANS64 P0, [R3+URZ+0x31c40], R2 ;  /* 0x031c4002030085a7 */ /* 0x000ea4000800007f */
[----:B--2---:R-:W-:Y:S05]  /*29450*/  @!P0 BRA `(.L_x_2577) ;  /* 0xfffffffc00f08947 */ /* 0x004fea000383ffff */
[----:B------:R-:W-:Y:S05]  /*29460*/  BRA `(.L_x_2733) ;  /* 0xffffffa800b07947 */ /* 0x000fea000383ffff */
.L_x_2584:
[----:B0-----:R0:W1:Y:S02]  /*29470*/  SYNCS.PHASECHK.TRANS64.TRYWAIT P0, [R3+URZ+0x60], R2 ;  /* 0x00006002030075a7 */ /* 0x001064000800017f */
[----:B-1----:R-:W-:Y:S05]  /*29480*/  @!P0 NANOSLEEP.SYNCS 0x989680 ;  /* 0x009896800000895d */ /* 0x002fea0003900000 */
[----:B------:R-:W1:Y:S02]  /*29490*/  @!P0 SYNCS.PHASECHK.TRANS64 P0, [R3+URZ+0x60], R2 ;  /* 0x00006002030085a7 */ /* 0x000e64000800007f */
[----:B-1----:R-:W-:Y:S05]  /*294a0*/  @!P0 BRA `(.L_x_2584) ;  /* 0xfffffffc00f08947 */ /* 0x002fea000383ffff */
[----:B------:R-:W-:Y:S05]  /*294b0*/  BRA `(.L_x_2734) ;  /* 0xffffffac00bc7947 */ /* 0x000fea000383ffff */
.L_x_2594:
[----:B-1----:R1:W2:Y:S02]  /*294c0*/  SYNCS.PHASECHK.TRANS64.TRYWAIT P0, [R3+URZ+0x31c40], R2 ;  /* 0x031c4002030075a7 */ /* 0x0022a4000800017f */
[----:B--2---:R-:W-:Y:S05]  /*294d0*/  @!P0 NANOSLEEP.SYNCS 0x989680 ;  /* 0x009896800000895d */ /* 0x004fea0003900000 */
[----:B------:R-:W2:Y:S02]  /*294e0*/  @!P0 SYNCS.PHASECHK.TRANS64 P0, [R3+URZ+0x31c40], R2 ;  /* 0x031c4002030085a7 */ /* 0x000ea4000800007f */
[----:B--2---:R-:W-:Y:S05]  /*294f0*/  @!P0 BRA `(.L_x_2594) ;  /* 0xfffffffc00f08947 */ /* 0x004fea000383ffff */
[----:B------:R-:W-:Y:S05]  /*29500*/  BRA `(.L_x_2735) ;  /* 0xffffffb4007c7947 */ /* 0x000fea000383ffff */
.L_x_2601:
[----:B0-----:R0:W1:Y:S02]  /*29510*/  SYNCS.PHASECHK.TRANS64.TRYWAIT P0, [R11+URZ+0x60], R28 ;  /* 0x0000601c0b0075a7 */ /* 0x001064000800017f */
[----:B-1----:R-:W-:Y:S05]  /*29520*/  @!P0 NANOSLEEP.SYNCS 0x989680 ;  /* 0x009896800000895d */ /* 0x002fea0003900000 */
[----:B------:R-:W1:Y:S02]  /*29530*/  @!P0 SYNCS.PHASECHK.TRANS64 P0, [R11+URZ+0x60], R28 ;  /* 0x0000601c0b0085a7 */ /* 0x000e64000800007f */
[----:B-1----:R-:W-:Y:S05]  /*29540*/  @!P0 BRA `(.L_x_2601) ;  /* 0xfffffffc00f08947 */ /* 0x002fea000383ffff */
[----:B------:R-:W-:Y:S05]  /*29550*/  BRA `(.L_x_2736) ;  /* 0xffffffb800887947 */ /* 0x000fea000383ffff */
.L_x_2611:
[----:B-1----:R1:W2:Y:S02]  /*29560*/  SYNCS.PHASECHK.TRANS64.TRYWAIT P0, [R2+URZ+0x31c40], R3 ;  /* 0x031c4003020075a7 */ /* 0x0022a4000800017f */
[----:B--2---:R-:W-:Y:S05]  /*29570*/  @!P0 NANOSLEEP.SYNCS 0x989680 ;  /* 0x009896800000895d */ /* 0x004fea0003900000 */
[----:B------:R-:W2:Y:S02]  /*29580*/  @!P0 SYNCS.PHASECHK.TRANS64 P0, [R2+URZ+0x31c40], R3 ;  /* 0x031c4003020085a7 */ /* 0x000ea4000800007f */
[----:B--2---:R-:W-:Y:S05]  /*29590*/  @!P0 BRA `(.L_x_2611) ;  /* 0xfffffffc00f08947 */ /* 0x004fea000383ffff */
[----:B------:R-:W-:Y:S05]  /*295a0*/  BRA `(.L_x_2737) ;  /* 0xffffffc000187947 */ /* 0x000fea000383ffff */
.L_x_2618:
[----:B0-----:R0:W1:Y:S02]  /*295b0*/  SYNCS.PHASECHK.TRANS64.TRYWAIT P0, [R7+URZ+0x60], R2 ;  /* 0x00006002070075a7 */ /* 0x001064000800017f */
[----:B-1----:R-:W-:Y:S05]  /*295c0*/  @!P0 NANOSLEEP.SYNCS 0x989680 ;  /* 0x009896800000895d */ /* 0x002fea0003900000 */
[----:B------:R-:W1:Y:S02]  /*295d0*/  @!P0 SYNCS.PHASECHK.TRANS64 P0, [R7+URZ+0x60], R2 ;  /* 0x00006002070085a7 */ /* 0x000e64000800007f */
[----:B-1----:R-:W-:Y:S05]  /*295e0*/  @!P0 BRA `(.L_x_2618) ;  /* 0xfffffffc00f08947 */ /* 0x002fea000383ffff */
[----:B------:R-:W-:Y:S05]  /*295f0*/  BRA `(.L_x_2738) ;  /* 0xffffffc400287947 */ /* 0x000fea000383ffff */
.L_x_2630:
[----:B-1----:R1:W2:Y:S02]  /*29600*/  SYNCS.PHASECHK.TRANS64.TRYWAIT P0, [R3+URZ+0x31c60], R0 ;  /* 0x031c6000030075a7 */ /* 0x0022a4000800017f */
[----:B--2---:R-:W-:Y:S05]  /*29610*/  @!P0 NANOSLEEP.SYNCS 0x989680 ;  /* 0x009896800000895d */ /* 0x004fea0003900000 */
[----:B------:R-:W2:Y:S02]  /*29620*/  @!P0 SYNCS.PHASECHK.TRANS64 P0, [R3+URZ+0x31c60], R0 ;  /* 0x031c6000030085a7 */ /* 0x000ea4000800007f */
[----:B--2---:R-:W-:Y:S05]  /*29630*/  @!P0 BRA `(.L_x_2630) ;  /* 0xfffffffc00f08947 */ /* 0x004fea000383ffff */
[----:B------:R-:W-:Y:S05]  /*29640*/  BRA `(.L_x_2739) ;  /* 0xffffffc800a47947 */ /* 0x000fea000383ffff */
.L_x_2638:
[----:B------:R-:W-:Y:S01]  /*29650*/  BSSY B0, `(.L_x_2740) ;  /* 0x0000008000007945 */ /* 0x000fe20003800000 */
[----:B------:R-:W-:Y:S02]  /*29660*/  IMAD.MOV.U32 R13, RZ, RZ, R24 ;  /* 0x000000ffff0d7224 */ /* 0x000fe400078e0018 */
[----:B------:R-:W-:Y:S02]  /*29670*/  IMAD.MOV.U32 R12, RZ, RZ, RZ ;  /* 0x000000ffff0c7224 */ /* 0x000fe400078e00ff */
[----:B-1----:R-:W-:Y:S02]  /*29680*/  IMAD.MOV.U32 R11, RZ, RZ, 0x1f ;  /* 0x0000001fff0b7424 */ /* 0x002fe400078e00ff */
[----:B------:R-:W-:-:S07]  /*29690*/  IMAD.MOV.U32 R15, RZ, RZ, -0x1 ;  /* 0xffffffffff0f7424 */ /* 0x000fce00078e00ff */
[----:B0--3--:R-:W-:Y:S05]  /*296a0*/  WARPSYNC.COLLECTIVE R15, `(.L_x_2741) ;  /* 0x000000000f087348 */ /* 0x009fea0003c00000 */
[----:B------:R1:W2:Y:S02]  /*296b0*/  SHFL.IDX P6, R14, R13, R12, R11 ;  /* 0x0000000c0d0e7389 */ /* 0x0002a400000c000b */
[----:B0123--:R-:W-:Y:S01]  /*296c0*/  ENDCOLLECTIVE ;  /* 0x000000000000791b */ /* 0x00ffe20003800000 */
.L_x_2741:
[----:B------:R-:W-:Y:S05]  /*296d0*/  BSYNC B0 ;  /* 0x0000000000007941 */ /* 0x000fea0003800000 */
.L_x_2740:
        /* <DEDUP_REMOVED lines=9> */
.L_x_2742:
        /* <DEDUP_REMOVED lines=24> */
.L_x_2743:
[----:B------:R-:W-:Y:S01]  /*298f0*/  IMAD.MOV.U32 R12, RZ, RZ, 0x2 ;  /* 0x00000002ff0c7424 */ /* 0x000fe200078e00ff */
[----:B------:R-:W-:-:S05]  /*29900*/  SEL R4, R14, RZ, P1 ;  /* 0x000000ff0e047207 */ /* 0x000fca0000800000 */
[----:B------:R-:W-:-:S04]  /*29910*/  IMAD.IADD R4, R13, 0x1, R4 ;  /* 0x000000010d047824 */ /* 0x000fc800078e0204 */
[----:B------:R-:W-:-:S07]  /*29920*/  IMAD.MOV.U32 R13, RZ, RZ, R4 ;  /* 0x000000ffff0d7224 */ /* 0x000fce00078e0004 */
[----:B------:R-:W-:Y:S05]  /*29930*/  WARPSYNC.COLLECTIVE R15, `(.L_x_2744) ;  /* 0x000000000f087348 */ /* 0x000fea0003c00000 */
[----:B------:R0:W1:Y:S02]  /*29940*/  SHFL.UP P6, R14, R13, R12, R11 ;  /* 0x0400000c0d0e7389 */ /* 0x00006400000c000b */
[----:B01----:R-:W-:Y:S01]  /*29950*/  ENDCOLLECTIVE ;  /* 0x000000000000791b */ /* 0x003fe20003800000 */
.L_x_2744:
[----:B------:R-:W-:Y:S01]  /*29960*/  IMAD.MOV.U32 R12, RZ, RZ, 0x4 ;  /* 0x00000004ff0c7424 */ /* 0x000fe200078e00ff */
[----:B------:R-:W-:-:S05]  /*29970*/  SEL R3, R14, RZ, P2 ;  /* 0x000000ff0e037207 */ /* 0x000fca0001000000 */
[----:B------:R-:W-:-:S04]  /*29980*/  IMAD.IADD R2, R4, 0x1, R3 ;  /* 0x0000000104027824 */ /* 0x000fc800078e0203 */
[----:B------:R-:W-:-:S07]  /*29990*/  IMAD.MOV.U32 R13, RZ, RZ, R2 ;  /* 0x000000ffff0d7224 */ /* 0x000fce00078e0002 */
[----:B------:R-:W-:Y:S05]  /*299a0*/  WARPSYNC.COLLECTIVE R15, `(.L_x_2745) ;  /* 0x000000000f087348 */ /* 0x000fea0003c00000 */
[----:B------:R0:W1:Y:S02]  /*299b0*/  SHFL.UP P6, R14, R13, R12, R11 ;  /* 0x0400000c0d0e7389 */ /* 0x00006400000c000b */
[----:B01----:R-:W-:Y:S01]  /*299c0*/  ENDCOLLECTIVE ;  /* 0x000000000000791b */ /* 0x003fe20003800000 */
.L_x_2745:
[----:B------:R-:W-:Y:S01]  /*299d0*/  IMAD.MOV.U32 R12, RZ, RZ, 0x8 ;  /* 0x00000008ff0c7424 */ /* 0x000fe200078e00ff */
[----:B------:R-:W-:-:S05]  /*299e0*/  SEL R3, R14, RZ, P3 ;  /* 0x000000ff0e037207 */ /* 0x000fca0001800000 */
[----:B------:R-:W-:-:S04]  /*299f0*/  IMAD.IADD R3, R2, 0x1, R3 ;  /* 0x0000000102037824 */ /* 0x000fc800078e0203 */
[----:B------:R-:W-:-:S07]  /*29a00*/  IMAD.MOV.U32 R13, RZ, RZ, R3 ;  /* 0x000000ffff0d7224 */ /* 0x000fce00078e0003 */
[----:B------:R-:W-:Y:S05]  /*29a10*/  WARPSYNC.COLLECTIVE R15, `(.L_x_2746) ;  /* 0x000000000f087348 */ /* 0x000fea0003c00000 */
[----:B------:R0:W1:Y:S02]  /*29a20*/  SHFL.UP P6, R14, R13, R12, R11 ;  /* 0x0400000c0d0e7389 */ /* 0x00006400000c000b */
[----:B01----:R-:W-:Y:S01]  /*29a30*/  ENDCOLLECTIVE ;  /* 0x000000000000791b */ /* 0x003fe20003800000 */
.L_x_2746:
[----:B------:R-:W-:Y:S01]  /*29a40*/  IMAD.MOV.U32 R12, RZ, RZ, 0x10 ;  /* 0x00000010ff0c7424 */ /* 0x000fe200078e00ff */
[----:B------:R-:W-:-:S05]  /*29a50*/  SEL R4, R14, RZ, P4 ;  /* 0x000000ff0e047207 */ /* 0x000fca0002000000 */
[----:B------:R-:W-:-:S04]  /*29a60*/  IMAD.IADD R4, R3, 0x1, R4 ;  /* 0x0000000103047824 */ /* 0x000fc800078e0204 */
[----:B------:R-:W-:-:S07]  /*29a70*/  IMAD.MOV.U32 R13, RZ, RZ, R4 ;  /* 0x000000ffff0d7224 */ /* 0x000fce00078e0004 */
[----:B------:R-:W-:Y:S05]  /*29a80*/  WARPSYNC.COLLECTIVE R15, `(.L_x_2747) ;  /* 0x000000000f087348 */ /* 0x000fea0003c00000 */
[----:B------:R0:W1:Y:S02]  /*29a90*/  SHFL.UP P6, R14, R13, R12, R11 ;  /* 0x0400000c0d0e7389 */ /* 0x00006400000c000b */
[----:B01----:R-:W-:Y:S01]  /*29aa0*/  ENDCOLLECTIVE ;  /* 0x000000000000791b */ /* 0x003fe20003800000 */
.L_x_2747:
        /* <DEDUP_REMOVED lines=8> */
.L_x_2748:
[----:B------:R-:W-:Y:S05]  /*29b30*/  BRA `(.L_x_2749) ;  /* 0xffffffcc00587947 */ /* 0x000fea000383ffff */
.L_x_2641:
[----:B------:R-:W-:Y:S01]  /*29b40*/  BSSY B0, `(.L_x_2750) ;  /* 0x0000007000007945 */ /* 0x000fe20003800000 */
[----:B------:R-:W-:Y:S02]  /*29b50*/  IMAD.MOV.U32 R12, RZ, RZ, 0x1 ;  /* 0x00000001ff0c7424 */ /* 0x000fe400078e00ff */
[----:B-1----:R-:W-:Y:S02]  /*29b60*/  IMAD.MOV.U32 R11, RZ, RZ, RZ ;  /* 0x000000ffff0b7224 */ /* 0x002fe400078e00ff */
[----:B------:R-:W-:-:S07]  /*29b70*/  IMAD.MOV.U32 R15, RZ, RZ, -0x1 ;  /* 0xffffffffff0f7424 */ /* 0x000fce00078e00ff */
[----:B------:R-:W-:Y:S05]  /*29b80*/  WARPSYNC.COLLECTIVE R15, `(.L_x_2751) ;  /* 0x000000000f087348 */ /* 0x000fea0003c00000 */
[----:B------:R0:W1:Y:S02]  /*29b90*/  SHFL.UP P6, R14, R13, R12, R11 ;  /* 0x0400000c0d0e7389 */ /* 0x00006400000c000b */
[----:B01----:R-:W-:Y:S01]  /*29ba0*/  ENDCOLLECTIVE ;  /* 0x000000000000791b */ /* 0x003fe20003800000 */
.L_x_2751:
[----:B------:R-:W-:Y:S05]  /*29bb0*/  BSYNC B0 ;  /* 0x0000000000007941 */ /* 0x000fea0003800000 */
.L_x_2750:
        /* <DEDUP_REMOVED lines=8> */
.L_x_2752:
[----:B------:R-:W-:Y:S01]  /*29c40*/  IMAD.MOV.U32 R12, RZ, RZ, 0x4 ;  /* 0x00000004ff0c7424 */ /* 0x000fe200078e00ff */
[----:B------:R-:W-:-:S05]  /*29c50*/  SEL R14, R14, RZ, P2 ;  /* 0x000000ff0e0e7207 */ /* 0x000fca0001000000 */
[----:B------:R-:W-:-:S04]  /*29c60*/  IMAD.IADD R3, R13, 0x1, R14 ;  /* 0x000000010d037824 */ /* 0x000fc800078e020e */
[----:B------:R-:W-:-:S07]  /*29c70*/  IMAD.MOV.U32 R13, RZ, RZ, R3 ;  /* 0x000000ffff0d7224 */ /* 0x000fce00078e0003 */
[----:B------:R-:W-:Y:S05]  /*29c80*/  WARPSYNC.COLLECTIVE R15, `(.L_x_2753) ;  /* 0x000000000f087348 */ /* 0x000fea0003c00000 */
[----:B------:R0:W1:Y:S02]  /*29c90*/  SHFL.UP P6, R14, R13, R12, R11 ;  /* 0x0400000c0d0e7389 */ /* 0x00006400000c000b */
[----:B01----:R-:W-:Y:S01]  /*29ca0*/  ENDCOLLECTIVE ;  /* 0x000000000000791b */ /* 0x003fe20003800000 */
.L_x_2753:
[----:B------:R-:W-:Y:S01]  /*29cb0*/  IMAD.MOV.U32 R12, RZ, RZ, 0x8 ;  /* 0x00000008ff0c7424 */ /* 0x000fe200078e00ff */
[----:B------:R-:W-:-:S05]  /*29cc0*/  SEL R4, R14, RZ, P3 ;  /* 0x000000ff0e047207 */ /* 0x000fca0001800000 */
[----:B------:R-:W-:-:S04]  /*29cd0*/  IMAD.IADD R4, R3, 0x1, R4 ;  /* 0x0000000103047824 */ /* 0x000fc800078e0204 */
[----:B------:R-:W-:-:S07]  /*29ce0*/  IMAD.MOV.U32 R13, RZ, RZ, R4 ;  /* 0x000000ffff0d7224 */ /* 0x000fce00078e0004 */
[----:B------:R-:W-:Y:S05]  /*29cf0*/  WARPSYNC.COLLECTIVE R15, `(.L_x_2754) ;  /* 0x000000000f087348 */ /* 0x000fea0003c00000 */
[----:B------:R0:W1:Y:S02]  /*29d00*/  SHFL.UP P6, R14, R13, R12, R11 ;  /* 0x0400000c0d0e7389 */ /* 0x00006400000c000b */
[----:B01----:R-:W-:Y:S01]  /*29d10*/  ENDCOLLECTIVE ;  /* 0x000000000000791b */ /* 0x003fe20003800000 */
.L_x_2754:
[----:B------:R-:W-:Y:S01]  /*29d20*/  IMAD.MOV.U32 R12, RZ, RZ, 0x10 ;  /* 0x00000010ff0c7424 */ /* 0x000fe200078e00ff */
[----:B------:R-:W-:-:S05]  /*29d30*/  SEL R7, R14, RZ, P4 ;  /* 0x000000ff0e077207 */ /* 0x000fca0002000000 */
[----:B------:R-:W-:-:S04]  /*29d40*/  IMAD.IADD R7, R4, 0x1, R7 ;  /* 0x0000000104077824 */ /* 0x000fc800078e0207 */
[----:B------:R-:W-:-:S07]  /*29d50*/  IMAD.MOV.U32 R13, RZ, RZ, R7 ;  /* 0x000000ffff0d7224 */ /* 0x000fce00078e0007 */
[----:B------:R-:W-:Y:S05]  /*29d60*/  WARPSYNC.COLLECTIVE R15, `(.L_x_2755) ;  /* 0x000000000f087348 */ /* 0x000fea0003c00000 */
[----:B------:R0:W1:Y:S02]  /*29d70*/  SHFL.UP P6, R14, R13, R12, R11 ;  /* 0x0400000c0d0e7389 */ /* 0x00006400000c000b */
[----:B01----:R-:W-:Y:S01]  /*29d80*/  ENDCOLLECTIVE ;  /* 0x000000000000791b */ /* 0x003fe20003800000 */
.L_x_2755:
        /* <DEDUP_REMOVED lines=8> */
.L_x_2756:
[----:B------:R-:W-:Y:S05]  /*29e10*/  BRA `(.L_x_2757) ;  /* 0xffffffcc00487947 */ /* 0x000fea000383ffff */
.L_x_2643:
[----:B------:R-:W-:Y:S01]  /*29e20*/  BSSY B0, `(.L_x_2758) ;  /* 0x0000006000007945 */ /* 0x000fe20003800000 */
[----:B------:R-:W-:Y:S01]  /*29e30*/  PLOP3.LUT P6, PT, P6, PT, PT, 0x8, 0x0 ;  /* 0x000000000000781c */ /* 0x000fe200037ce170 */
[----:B------:R-:W-:-:S12]  /*29e40*/  IMAD.MOV.U32 R15, RZ, RZ, -0x1 ;  /* 0xffffffffff0f7424 */ /* 0x000fd800078e00ff */
[----:B01----:R-:W-:Y:S05]  /*29e50*/  WARPSYNC.COLLECTIVE R15, `(.L_x_2759) ;  /* 0x000000000f087348 */ /* 0x003fea0003c00000 */
[----:B------:R-:W-:Y:S01]  /*29e60*/  VOTE.ANY R14, PT, P6 ;  /* 0x00000000000e7806 */ /* 0x000fe200030e0100 */
[----:B01----:R-:W-:Y:S06]  /*29e70*/  ENDCOLLECTIVE ;  /* 0x000000000000791b */ /* 0x003fec0003800000 */
.L_x_2759:
[----:B------:R-:W-:Y:S05]  /*29e80*/  BSYNC B0 ;  /* 0x0000000000007941 */ /* 0x000fea0003800000 */
.L_x_2758:
        /* <DEDUP_REMOVED lines=10> */
.L_x_2760:
[----:B------:R-:W-:Y:S02]  /*29f30*/  IMAD.MOV.U32 R13, RZ, RZ, R5 ;  /* 0x000000ffff0d7224 */ /* 0x000fe400078e0005 */
[----:B------:R-:W-:-:S07]  /*29f40*/  IMAD.MOV.U32 R25, RZ, RZ, R14 ;  /* 0x000000ffff197224 */ /* 0x000fce00078e000e */
[----:B------:R-:W-:Y:S05]  /*29f50*/  WARPSYNC.COLLECTIVE R15, `(.L_x_2761) ;  /* 0x000000000f087348 */ /* 0x000fea0003c00000 */
[----:B------:R0:W1:Y:S02]  /*29f60*/  SHFL.IDX P6, R14, R13, R12, R11 ;  /* 0x0000000c0d0e7389 */ /* 0x00006400000c000b */
[----:B01----:R-:W-:Y:S01]  /*29f70*/  ENDCOLLECTIVE ;  /* 0x000000000000791b */ /* 0x003fe20003800000 */
.L_x_2761:
[----:B------:R-:W-:Y:S01]  /*29f80*/  IMAD.MOV.U32 R5, RZ, RZ, R14 ;  /* 0x000000ffff057224 */ /* 0x000fe200078e000e */
[----:B------:R-:W-:Y:S06]  /*29f90*/  BRA `(.L_x_2762) ;  /* 0xffffffcc00287947 */ /* 0x000fec000383ffff */
.L_x_2645:
[----:B------:R-:W-:Y:S01]  /*29fa0*/  BSSY B0, `(.L_x_2763) ;  /* 0x0000007000007945 */ /* 0x000fe20003800000 */
[----:B------:R-:W-:Y:S02]  /*29fb0*/  IMAD.MOV.U32 R13, RZ, RZ, R2 ;  /* 0x000000ffff0d7224 */ /* 0x000fe400078e0002 */
[----:B-1----:R-:W-:Y:S02]  /*29fc0*/  IMAD.MOV.U32 R11, RZ, RZ, 0x1f ;  /* 0x0000001fff0b7424 */ /* 0x002fe400078e00ff */
[----:B------:R-:W-:-:S07]  /*29fd0*/  IMAD.MOV.U32 R15, RZ, RZ, -0x1 ;  /* 0xffffffffff0f7424 */ /* 0x000fce00078e00ff */
[----:B0-234-:R-:W-:Y:S05]  /*29fe0*/  WARPSYNC.COLLECTIVE R15, `(.L_x_2764) ;  /* 0x000000000f087348 */ /* 0x01dfea0003c00000 */
[----:B------:R1:W0:Y:S02]  /*29ff0*/  SHFL.IDX P6, R14, R13, R12, R11 ;  /* 0x0000000c0d0e7389 */ /* 0x00022400000c000b */
[----:B01234-:R-:W-:Y:S01]  /*2a000*/  ENDCOLLECTIVE ;  /* 0x000000000000791b */ /* 0x01ffe20003800000 */
.L_x_2764:
[----:B------:R-:W-:Y:S05]  /*2a010*/  BSYNC B0 ;  /* 0x0000000000007941 */ /* 0x000fea0003800000 */
.L_x_2763:
[----:B------:R-:W-:Y:S01]  /*2a020*/  IMAD.MOV.U32 R24, RZ, RZ, R14 ;  /* 0x000000ffff187224 */ /* 0x000fe200078e000e */
[----:B------:R-:W-:Y:S06]  /*2a030*/  BRA `(.L_x_2644) ;  /* 0xffffffcc00187947 */ /* 0x000fec000383ffff */
.L_x_2651:
[----:B0-----:R0:W2:Y:S02]  /*2a040*/  SYNCS.PHASECHK.TRANS64.TRYWAIT P0, [R9+URZ+0x31c20], R0 ;  /* 0x031c2000090075a7 */ /* 0x0010a4000800017f */
[----:B--2---:R-:W-:Y:S05]  /*2a050*/  @!P0 NANOSLEEP.SYNCS 0x989680 ;  /* 0x009896800000895d */ /* 0x004fea0003900000 */
[----:B------:R-:W2:Y:S02]  /*2a060*/  @!P0 SYNCS.PHASECHK.TRANS64 P0, [R9+URZ+0x31c20], R0 ;  /* 0x031c2000090085a7 */ /* 0x000ea4000800007f */
[----:B--2---:R-:W-:Y:S05]  /*2a070*/  @!P0 BRA `(.L_x_2651) ;  /* 0xfffffffc00f08947 */ /* 0x004fea000383ffff */
[----:B------:R-:W-:Y:S05]  /*2a080*/  BRA `(.L_x_2765) ;  /* 0xffffffd400747947 */ /* 0x000fea000383ffff */
.L_x_2652:
[----:B------:R-:W2:Y:S01]  /*2a090*/  S2R R2, SR_TID.X ;  /* 0x0000000000027919 */ /* 0x000ea20000002100 */
[----:B------:R-:W-:Y:S01]  /*2a0a0*/  BSSY B0, `(.L_x_2766) ;  /* 0x000000a000007945 */ /* 0x000fe20003800000 */
[----:B------:R-:W-:Y:S02]  /*2a0b0*/  IMAD.MOV.U32 R12, RZ, RZ, RZ ;  /* 0x000000ffff0c7224 */ /* 0x000fe400078e00ff */
[----:B-1----:R-:W-:Y:S02]  /*2a0c0*/  IMAD.MOV.U32 R11, RZ, RZ, 0x1f ;  /* 0x0000001fff0b7424 */ /* 0x002fe400078e00ff */
[----:B------:R-:W-:Y:S01]  /*2a0d0*/  IMAD.MOV.U32 R15, RZ, RZ, -0x1 ;  /* 0xffffffffff0f7424 */ /* 0x000fe200078e00ff */
[----:B--2---:R-:W-:-:S04]  /*2a0e0*/  SHF.R.U32.HI R2, RZ, 0x5, R2 ;  /* 0x00000005ff027819 */ /* 0x004fc80000011602 */
[----:B------:R-:W-:-:S05]  /*2a0f0*/  LOP3.LUT R2, R2, 0x3, RZ, 0xc0, !PT ;  /* 0x0000000302027812 */ /* 0x000fca00078ec0ff */
[----:B------:R-:W-:-:S07]  /*2a100*/  IMAD.MOV.U32 R13, RZ, RZ, R2 ;  /* 0x000000ffff0d7224 */ /* 0x000fce00078e0002 */
[----:B0---4-:R-:W-:Y:S05]  /*2a110*/  WARPSYNC.COLLECTIVE R15, `(.L_x_2767) ;  /* 0x000000000f087348 */ /* 0x011fea0003c00000 */
[----:B------:R1:W2:Y:S02]  /*2a120*/  SHFL.IDX P6, R14, R13, R12, R11 ;  /* 0x0000000c0d0e7389 */ /* 0x0002a400000c000b */
[----:B012-4-:R-:W-:Y:S01]  /*2a130*/  ENDCOLLECTIVE ;  /* 0x000000000000791b */ /* 0x017fe20003800000 */
.L_x_2767:
[----:B------:R-:W-:Y:S05]  /*2a140*/  BSYNC B0 ;  /* 0x0000000000007941 */ /* 0x000fea0003800000 */
.L_x_2766:
[----:B------:R-:W-:Y:S05]  /*2a150*/  BRA `(.L_x_2768) ;  /* 0xffffffd4005c7947 */ /* 0x000fea000383ffff */
.L_x_2653:
[----:B------:R-:W-:Y:S01]  /*2a160*/  BSSY B0, `(.L_x_2769) ;  /* 0x0000006000007945 */ /* 0x000fe20003800000 */
[----:B------:R-:W-:-:S07]  /*2a170*/  IMAD.MOV.U32 R15, RZ, RZ, -0x1 ;  /* 0xffffffffff0f7424 */ /* 0x000fce00078e00ff */
[----:B01--4-:R-:W-:Y:S05]  /*2a180*/  WARPSYNC.COLLECTIVE R15, `(.L_x_2770) ;  /* 0x000000000f0c7348 */ /* 0x013fea0003c00000 */
[----:B------:R-:W-:Y:S02]  /*2a190*/  ELECT P6, UR62, PT ;  /* 0x00000000003e782f */ /* 0x000fe400038c0000 */
[----:B------:R-:W-:Y:S01]  /*2a1a0*/  MOV R14, UR62 ;  /* 0x0000003e000e7c02 */ /* 0x000fe20008000f00 */
[----:B01--4-:R-:W-:Y:S10]  /*2a1b0*/  ENDCOLLECTIVE ;  /* 0x000000000000791b */ /* 0x013ff40003800000 */
.L_x_2770:
[----:B------:R-:W-:Y:S05]  /*2a1c0*/  BSYNC B0 ;  /* 0x0000000000007941 */ /* 0x000fea0003800000 */
.L_x_2769:
[----:B------:R-:W-:Y:S05]  /*2a1d0*/  BRA `(.L_x_2771) ;  /* 0xffffffd400507947 */ /* 0x000fea000383ffff */
.L_x_2655:
[----:B0-----:R0:W2:Y:S02]  /*2a1e0*/  SYNCS.PHASECHK.TRANS64.TRYWAIT P0, [R7+URZ], R2 ;  /* 0x00000002070075a7 */ /* 0x0010a4000800017f */
[----:B--2---:R-:W-:Y:S05]  /*2a1f0*/  @!P0 NANOSLEEP.SYNCS 0x989680 ;  /* 0x009896800000895d */ /* 0x004fea0003900000 */
[----:B------:R-:W2:Y:S02]  /*2a200*/  @!P0 SYNCS.PHASECHK.TRANS64 P0, [R7+URZ], R2 ;  /* 0x00000002070085a7 */ /* 0x000ea4000800007f */
[----:B--2---:R-:W-:Y:S05]  /*2a210*/  @!P0 BRA `(.L_x_2655) ;  /* 0xfffffffc00f08947 */ /* 0x004fea000383ffff */
[----:B------:R-:W-:Y:S05]  /*2a220*/  BRA `(.L_x_2772) ;  /* 0xffffffd400847947 */ /* 0x000fea000383ffff */
.L_x_2656:
[----:B--2---:R2:W3:Y:S02]  /*2a230*/  SYNCS.PHASECHK.TRANS64.TRYWAIT P0, [R3+URZ], R0 ;  /* 0x00000000030075a7 */ /* 0x0044e4000800017f */
[----:B---3--:R-:W-:Y:S05]  /*2a240*/  @!P0 NANOSLEEP.SYNCS 0x989680 ;  /* 0x009896800000895d */ /* 0x008fea0003900000 */
[----:B------:R-:W3:Y:S02]  /*2a250*/  @!P0 SYNCS.PHASECHK.TRANS64 P0, [R3+URZ], R0 ;  /* 0x00000000030085a7 */ /* 0x000ee4000800007f */
[----:B---3--:R-:W-:Y:S05]  /*2a260*/  @!P0 BRA `(.L_x_2656) ;  /* 0xfffffffc00f08947 */ /* 0x008fea000383ffff */
[----:B------:R-:W-:Y:S05]  /*2a270*/  BRA `(.L_x_2773) ;  /* 0xffffffd400787947 */ /* 0x000fea000383ffff */
.L_x_2658:
[----:B--2---:R2:W3:Y:S02]  /*2a280*/  SYNCS.PHASECHK.TRANS64.TRYWAIT P0, [R5+URZ], R2 ;  /* 0x00000002050075a7 */ /* 0x0044e4000800017f */
[----:B---3--:R-:W-:Y:S05]  /*2a290*/  @!P0 NANOSLEEP.SYNCS 0x989680 ;  /* 0x009896800000895d */ /* 0x008fea0003900000 */
[----:B------:R-:W3:Y:S02]  /*2a2a0*/  @!P0 SYNCS.PHASECHK.TRANS64 P0, [R5+URZ], R2 ;  /* 0x00000002050085a7 */ /* 0x000ee4000800007f */
[----:B---3--:R-:W-:Y:S05]  /*2a2b0*/  @!P0 BRA `(.L_x_2658) ;  /* 0xfffffffc00f08947 */ /* 0x008fea000383ffff */
[----:B------:R-:W-:Y:S05]  /*2a2c0*/  BRA `(.L_x_2774) ;  /* 0xffffffd4007c7947 */ /* 0x000fea000383ffff */
.L_x_2775:
        /* <DEDUP_REMOVED lines=11> */
.L_x_2784:


//--------------------- .nv.global.init           --------------------------
	.section	.nv.global.init,"aw",@progbits
.nv.global.init:
	.type		$str$20,@object
	.size		$str$20,($str$21 - $str$20)
$str$20:
        /*0000*/ 	.byte	0x28, 0x61, 0x64, 0x64, 0x72, 0x65, 0x73, 0x73, 0x20, 0x26, 0x20, 0x6d, 0x61, 0x73, 0x6b, 0x29
        /*0010*/ 	.byte	0x20, 0x3d, 0x3d, 0x20, 0x30, 0x00
	.type		$str$21,@object
	.size		$str$21,(__unnamed_5 - $str$21)
$str$21:
        /*0016*/ 	.byte	0x2f, 0x74, 0x6d, 0x70, 0x2f, 0x6f, 0x73, 0x73, 0x5f, 0x6b, 0x65, 0x72, 0x6e, 0x65, 0x6c, 0x73
        /*0026*/ 	.byte	0x5f, 0x73, 0x72, 0x63, 0x2f, 0x66, 0x6c, 0x61, 0x73, 0x68, 0x5f, 0x61, 0x74, 0x74, 0x65, 0x6e
        /*0036*/ 	.byte	0x74, 0x69, 0x6f, 0x6e, 0x2f, 0x63, 0x73, 0x72, 0x63, 0x2f, 0x63, 0x75, 0x74, 0x6c, 0x61, 0x73
        /*0046*/ 	.byte	0x73, 0x2f, 0x69, 0x6e, 0x63, 0x6c, 0x75, 0x64, 0x65, 0x2f, 0x63, 0x75, 0x74, 0x65, 0x2f, 0x70
        /*0056*/ 	.byte	0x6f, 0x69, 0x6e, 0x74, 0x65, 0x72, 0x5f, 0x66, 0x6c, 0x61, 0x67, 0x67, 0x65, 0x64, 0x2e, 0x68
        /*0066*/ 	.byte	0x70, 0x70, 0x00
	.type		__unnamed_5,@object
	.size		__unnamed_5,(__unnamed_4 - __unnamed_5)
__unnamed_5:
        /* <DEDUP_REMOVED lines=24> */
	.type		__unnamed_4,@object
	.size		__unnamed_4,(__unnamed_9 - __unnamed_4)
__unnamed_4:
        /* <DEDUP_REMOVED lines=24> */
	.type		__unnamed_9,@object
	.size		__unnamed_9,(__unnamed_3 - __unnamed_9)
__unnamed_9:
        /* <DEDUP_REMOVED lines=24> */
        /*04e9*/ 	.byte	0x00
	.type		__unnamed_3,@object
	.size		__unnamed_3,(__unnamed_7 - __unnamed_3)
__unnamed_3:
        /* <DEDUP_REMOVED lines=29> */
	.type		__unnamed_7,@object
	.size		__unnamed_7,(__unnamed_2 - __unnamed_7)
__unnamed_7:
        /* <DEDUP_REMOVED lines=29> */
	.type		__unnamed_2,@object
	.size		__unnamed_2,(__unnamed_8 - __unnamed_2)
__unnamed_2:
        /* <DEDUP_REMOVED lines=29> */
	.type		__unnamed_8,@object
	.size		__unnamed_8,(__unnamed_1 - __unnamed_8)
__unnamed_8:
        /* <DEDUP_REMOVED lines=29> */
	.type		__unnamed_1,@object
	.size		__unnamed_1,(__unnamed_6 - __unnamed_1)
__unnamed_1:
        /* <DEDUP_REMOVED lines=28> */
        /*0dda*/ 	.byte	0x31, 0x33, 0x38, 0x32, 0x34, 0x3e, 0x3e, 0x3e, 0x3e, 0x3e, 0x20, 0x26, 0x5d, 0x00
	.type		__unnamed_6,@object
	.size		__unnamed_6,(.L_5 - __unnamed_6)
__unnamed_6:
        /* <DEDUP_REMOVED lines=29> */
.L_5:


//--------------------- .nv.shared._ZN7cutlass13device_kernelIN5flash11enable_sm90INS1_16FlashAttnFwdSm90INS1_25CollectiveMainloopFwdSm90ILi2EN4cute5tupleIJNS5_1CILi1EEES8_S8_EEENS6_IJNS7_ILi192EEENS7_ILi144EEENS7_ILi96EEEEEELi96ENS_6half_tEfNS_4arch4Sm90ELb0ELb0ELb1ELb0ELb0ELb0ELb0ELb0ELb1ELb1ELb1ELb0EEENS1_21CollectiveEpilogueFwdINS6_IJSA_SC_SB_EEES9_SE_SG_Li384ELb0ELb1ELb1ELb0EEENS1_19SingleTileSchedulerILb0ELb1ELb1ELi192EEEEEEEEEvNT_6ParamsE --------------------------
	.section	.nv.shared._ZN7cutlass13device_kernelIN5flash11enable_sm90INS1_16FlashAttnFwdSm90INS1_25CollectiveMainloopFwdSm90ILi2EN4cute5tupleIJNS5_1CILi1EEES8_S8_EEENS6_IJNS7_ILi192EEENS7_ILi144EEENS7_ILi96EEEEEELi96ENS_6half_tEfNS_4arch4Sm90ELb0ELb0ELb1ELb0ELb0ELb0ELb0ELb0ELb1ELb1ELb1ELb0EEENS1_21CollectiveEpilogueFwdINS6_IJSA_SC_SB_EEES9_SE_SG_Li384ELb0ELb1ELb1ELb0EEENS1_19SingleTileSchedulerILb0ELb1ELb1ELi192EEEEEEEEEvNT_6ParamsE,"aw",@nobits
	.sectionflags	@""
	.align	16
	.zero		1024


//--------------------- .nv.shared.reserved.0     --------------------------
	.section	.nv.shared.reserved.0,"aw",@nobits
	.weak		__nv_reservedSMEM_offset_0_alias
	.size		__nv_reservedSMEM_offset_0_alias, 0, 0
	.other		__nv_reservedSMEM_offset_0_alias,@"STO_CUDA_RESERVED_SHARED STV_DEFAULT"
__nv_reservedSMEM_offset_0_alias:
	.zero		0


//--------------------- .nv.global                --------------------------
	.section	.nv.global,"aw",@nobits
.nv.global:
	.type		_ZN79_INTERNAL_cad70125_43_flash_fwd_hdim96_fp16_split_softcap_sm90_cu_c784774a_36754cute1_E,@object
	.size		_ZN79_INTERNAL_cad70125_43_flash_fwd_hdim96_fp16_split_softcap_sm90_cu_c784774a_36754cute1_E,(_ZN79_INTERNAL_cad70125_43_flash_fwd_hdim96_fp16_split_softcap_sm90_cu_c784774a_36754cuda3std3__45__cpo6cbeginE - _ZN79_INTERNAL_cad70125_43_flash_fwd_hdim96_fp16_split_softcap_sm90_cu_c784774a_36754cute1_E)
_ZN79_INTERNAL_cad70125_43_flash_fwd_hdim96_fp16_split_softcap_sm90_cu_c784774a_36754cute1_E:
	.zero		1
	.type		_ZN79_INTERNAL_cad70125_43_flash_fwd_hdim96_fp16_split_softcap_sm90_cu_c784774a_36754cuda3std3__45__cpo6cbeginE,@object
	.size		_ZN79_INTERNAL_cad70125_43_flash_fwd_hdim96_fp16_split_softcap_sm90_cu_c784774a_36754cuda3std3__45__cpo6cbeginE,(_ZN79_INTERNAL_cad70125_43_flash_fwd_hdim96_fp16_split_softcap_sm90_cu_c784774a_36754cuda3std3__48in_placeE - _ZN79_INTERNAL_cad70125_43_flash_fwd_hdim96_fp16_split_softcap_sm90_cu_c784774a_36754cuda3std3__45__cpo6cbeginE)
_ZN79_INTERNAL_cad70125_43_flash_fwd_hdim96_fp16_split_softcap_sm90_cu_c784774a_36754cuda3std3__45__cpo6cbeginE:
	.zero		1
	.type		_ZN79_INTERNAL_cad70125_43_flash_fwd_hdim96_fp16_split_softcap_sm90_cu_c784774a_36754cuda3std3__48in_placeE,@object
	.size		_ZN79_INTERNAL_cad70125_43_flash_fwd_hdim96_fp16_split_softcap_sm90_cu_c784774a_36754cuda3std3__48in_placeE,(_ZN79_INTERNAL_cad70125_43_flash_fwd_hdim96_fp16_split_softcap_sm90_cu_c784774a_36754cuda3std6ranges3__45__cpo9iter_moveE - _ZN79_INTERNAL_cad70125_43_flash_fwd_hdim96_fp16_split_softcap_sm90_cu_c784774a_36754cuda3std3__48in_placeE)
_ZN79_INTERNAL_cad70125_43_flash_fwd_hdim96_fp16_split_softcap_sm90_cu_c784774a_36754cuda3std3__48in_placeE:
	.zero		1
	.type		_ZN79_INTERNAL_cad70125_43_flash_fwd_hdim96_fp16_split_softcap_sm90_cu_c784774a_36754cuda3std6ranges3__45__cpo9iter_moveE,@object
	.size		_ZN79_INTERNAL_cad70125_43_flash_fwd_hdim96_fp16_split_softcap_sm90_cu_c784774a_36754cuda3std6ranges3__45__cpo9iter_moveE,(_ZN79_INTERNAL_cad70125_43_flash_fwd_hdim96_fp16_split_softcap_sm90_cu_c784774a_36754cuda3std3__45__cpo5beginE - _ZN79_INTERNAL_cad70125_43_flash_fwd_hdim96_fp16_split_softcap_sm90_cu_c784774a_36754cuda3std6ranges3__45__cpo9iter_moveE)
_ZN79_INTERNAL_cad70125_43_flash_fwd_hdim96_fp16_split_softcap_sm90_cu_c784774a_36754cuda3std6ranges3__45__cpo9iter_moveE:
	.zero		1
	.type		_ZN79_INTERNAL_cad70125_43_flash_fwd_hdim96_fp16_split_softcap_sm90_cu_c784774a_36754cuda3std3__45__cpo5beginE,@object
	.size		_ZN79_INTERNAL_cad70125_43_flash_fwd_hdim96_fp16_split_softcap_sm90_cu_c784774a_36754cuda3std3__45__cpo5beginE,(_ZN79_INTERNAL_cad70125_43_flash_fwd_hdim96_fp16_split_softcap_sm90_cu_c784774a_36754cuda3std3__481_GLOBAL__N__cad70125_43_flash_fwd_hdim96_fp16_split_softcap_sm90_cu_c784774a_36756ignoreE - _ZN79_INTERNAL_cad70125_43_flash_fwd_hdim96_fp16_split_softcap_sm90_cu_c784774a_36754cuda3std3__45__cpo5beginE)
_ZN79_INTERNAL_cad70125_43_flash_fwd_hdim96_fp16_split_softcap_sm90_cu_c784774a_36754cuda3std3__45__cpo5beginE:
	.zero		1
	.type		_ZN79_INTERNAL_cad70125_43_flash_fwd_hdim96_fp16_split_softcap_sm90_cu_c784774a_36754cuda3std3__481_GLOBAL__N__cad70125_43_flash_fwd_hdim96_fp16_split_softcap_sm90_cu_c784774a_36756ignoreE,@object
	.size		_ZN79_INTERNAL_cad70125_43_flash_fwd_hdim96_fp16_split_softcap_sm90_cu_c784774a_36754cuda3std3__481_GLOBAL__N__cad70125_43_flash_fwd_hdim96_fp16_split_softcap_sm90_cu_c784774a_36756ignoreE,(_ZN79_INTERNAL_cad70125_43_flash_fwd_hdim96_fp16_split_softcap_sm90_cu_c784774a_36754cute7productE - _ZN79_INTERNAL_cad70125_43_flash_fwd_hdim96_fp16_split_softcap_sm90_cu_c784774a_36754cuda3std3__481_GLOBAL__N__cad70125_43_flash_fwd_hdim96_fp16_split_softcap_sm90_cu_c784774a_36756ignoreE)
_ZN79_INTERNAL_cad70125_43_flash_fwd_hdim96_fp16_split_softcap_sm90_cu_c784774a_36754cuda3std3__481_GLOBAL__N__cad70125_43_flash_fwd_hdim96_fp16_split_softcap_sm90_cu_c784774a_36756ignoreE:
	.zero		1
	.type		_ZN79_INTERNAL_cad70125_43_flash_fwd_hdim96_fp16_split_softcap_sm90_cu_c784774a_36754cute7productE,@object
	.size		_ZN79_INTERNAL_cad70125_43_flash_fwd_hdim96_fp16_split_softcap_sm90_cu_c784774a_36754cute7productE,(_ZN79_INTERNAL_cad70125_43_flash_fwd_hdim96_fp16_split_softcap_sm90_cu_c784774a_36754cuda3std3__45__cpo3endE - _ZN79_INTERNAL_cad70125_43_flash_fwd_hdim96_fp16_split_softcap_sm90_cu_c784774a_36754cute7productE)
_ZN79_INTERNAL_cad70125_43_flash_fwd_hdim96_fp16_split_softcap_sm90_cu_c784774a_36754cute7productE:
	.zero		1
	.type		_ZN79_INTERNAL_cad70125_43_flash_fwd_hdim96_fp16_split_softcap_sm90_cu_c784774a_36754cuda3std3__45__cpo3endE,@object
	.size		_ZN79_INTERNAL_cad70125_43_flash_fwd_hdim96_fp16_split_softcap_sm90_cu_c784774a_36754cuda3std3__45__cpo3endE,(_ZN79_INTERNAL_cad70125_43_flash_fwd_hdim96_fp16_split_softcap_sm90_cu_c784774a_36754cuda3std3__419piecewise_constructE - _ZN79_INTERNAL_cad70125_43_flash_fwd_hdim96_fp16_split_softcap_sm90_cu_c784774a_36754cuda3std3__45__cpo3endE)
_ZN79_INTERNAL_cad70125_43_flash_fwd_hdim96_fp16_split_softcap_sm90_cu_c784774a_36754cuda3std3__45__cpo3endE:
	.zero		1
	.type		_ZN79_INTERNAL_cad70125_43_flash_fwd_hdim96_fp16_split_softcap_sm90_cu_c784774a_36754cuda3std3__419piecewise_constructE,@object
	.size		_ZN79_INTERNAL_cad70125_43_flash_fwd_hdim96_fp16_split_softcap_sm90_cu_c784774a_36754cuda3std3__419piecewise_constructE,(_ZN79_INTERNAL_cad70125_43_flash_fwd_hdim96_fp16_split_softcap_sm90_cu_c784774a_36754cuda3std3__45__cpo4cendE - _ZN79_INTERNAL_cad70125_43_flash_fwd_hdim96_fp16_split_softcap_sm90_cu_c784774a_36754cuda3std3__419piecewise_constructE)
_ZN79_INTERNAL_cad70125_43_flash_fwd_hdim96_fp16_split_softcap_sm90_cu_c784774a_36754cuda3std3__419piecewise_constructE:
	.zero		1
	.type		_ZN79_INTERNAL_cad70125_43_flash_fwd_hdim96_fp16_split_softcap_sm90_cu_c784774a_36754cuda3std3__45__cpo4cendE,@object
	.size		_ZN79_INTERNAL_cad70125_43_flash_fwd_hdim96_fp16_split_softcap_sm90_cu_c784774a_36754cuda3std3__45__cpo4cendE,(_ZN79_INTERNAL_cad70125_43_flash_fwd_hdim96_fp16_split_softcap_sm90_cu_c784774a_36754cuda3std6ranges3__45__cpo4swapE - _ZN79_INTERNAL_cad70125_43_flash_fwd_hdim96_fp16_split_softcap_sm90_cu_c784774a_36754cuda3std3__45__cpo4cendE)
_ZN79_INTERNAL_cad70125_43_flash_fwd_hdim96_fp16_split_softcap_sm90_cu_c784774a_36754cuda3std3__45__cpo4cendE:
	.zero		1
	.type		_ZN79_INTERNAL_cad70125_43_flash_fwd_hdim96_fp16_split_softcap_sm90_cu_c784774a_36754cuda3std6ranges3__45__cpo4swapE,@object
	.size		_ZN79_INTERNAL_cad70125_43_flash_fwd_hdim96_fp16_split_softcap_sm90_cu_c784774a_36754cuda3std6ranges3__45__cpo4swapE,(.L_16 - _ZN79_INTERNAL_cad70125_43_flash_fwd_hdim96_fp16_split_softcap_sm90_cu_c784774a_36754cuda3std6ranges3__45__cpo4swapE)
_ZN79_INTERNAL_cad70125_43_flash_fwd_hdim96_fp16_split_softcap_sm90_cu_c784774a_36754cuda3std6ranges3__45__cpo4swapE:
	.zero		1
.L_16:


//--------------------- .nv.shared._ZN7cutlass13device_kernelIN5flash11enable_sm90INS1_16FlashAttnFwdSm90INS1_25CollectiveMainloopFwdSm90ILi2EN4cute5tupleIJNS5_1CILi1EEES8_S8_EEENS6_IJNS7_ILi192EEENS7_ILi144EEENS7_ILi96EEEEEELi96ENS_6half_tEfNS_4arch4Sm90ELb0ELb0ELb1ELb1ELb0ELb0ELb0ELb0ELb1ELb1ELb1ELb0EEENS1_21CollectiveEpilogueFwdINS6_IJSA_SC_SB_EEES9_SE_SG_Li384ELb1ELb1ELb1ELb0EEENS1_36VarlenDynamicPersistentTileSchedulerILi192ELi144ELi384ELi128ELb1ELb1ELb1ELb0ELb1ELb1EEEEEEEEEvNT_6ParamsE --------------------------
	.section	.nv.shared._ZN7cutlass13device_kernelIN5flash11enable_sm90INS1_16FlashAttnFwdSm90INS1_25CollectiveMainloopFwdSm90ILi2EN4cute5tupleIJNS5_1CILi1EEES8_S8_EEENS6_IJNS7_ILi192EEENS7_ILi144EEENS7_ILi96EEEEEELi96ENS_6half_tEfNS_4arch4Sm90ELb0ELb0ELb1ELb1ELb0ELb0ELb0ELb0ELb1ELb1ELb1ELb0EEENS1_21CollectiveEpilogueFwdINS6_IJSA_SC_SB_EEES9_SE_SG_Li384ELb1ELb1ELb1ELb0EEENS1_36VarlenDynamicPersistentTileSchedulerILi192ELi144ELi384ELi128ELb1ELb1ELb1ELb0ELb1ELb1EEEEEEEEEvNT_6ParamsE,"aw",@nobits
	.sectionflags	@""
	.align	16
	.zero		1024


//--------------------- .nv.shared._ZN7cutlass13device_kernelIN5flash11enable_sm90INS1_16FlashAttnFwdSm90INS1_25CollectiveMainloopFwdSm90ILi2EN4cute5tupleIJNS5_1CILi1EEES8_S8_EEENS6_IJNS7_ILi192EEENS7_ILi144EEENS7_ILi96EEEEEELi96ENS_6half_tEfNS_4arch4Sm90ELb0ELb0ELb1ELb1ELb0ELb1ELb0ELb0ELb1ELb1ELb1ELb0EEENS1_21CollectiveEpilogueFwdINS6_IJSA_SC_SB_EEES9_SE_SG_Li384ELb1ELb1ELb1ELb0EEENS1_36VarlenDynamicPersistentTileSchedulerILi192ELi144ELi384ELi128ELb1ELb1ELb1ELb0ELb1ELb1EEEEEEEEEvNT_6ParamsE --------------------------
	.section	.nv.shared._ZN7cutlass13device_kernelIN5flash11enable_sm90INS1_16FlashAttnFwdSm90INS1_25CollectiveMainloopFwdSm90ILi2EN4cute5tupleIJNS5_1CILi1EEES8_S8_EEENS6_IJNS7_ILi192EEENS7_ILi144EEENS7_ILi96EEEEEELi96ENS_6half_tEfNS_4arch4Sm90ELb0ELb0ELb1ELb1ELb0ELb1ELb0ELb0ELb1ELb1ELb1ELb0EEENS1_21CollectiveEpilogueFwdINS6_IJSA_SC_SB_EEES9_SE_SG_Li384ELb1ELb1ELb1ELb0EEENS1_36VarlenDynamicPersistentTileSchedulerILi192ELi144ELi384ELi128ELb1ELb1ELb1ELb0ELb1ELb1EEEEEEEEEvNT_6ParamsE,"aw",@nobits
	.sectionflags	@""
	.align	16
	.zero		1024


//--------------------- .nv.shared._ZN7cutlass13device_kernelIN5flash11enable_sm90INS1_16FlashAttnFwdSm90INS1_25CollectiveMainloopFwdSm90ILi2EN4cute5tupleIJNS5_1CILi1EEES8_S8_EEENS6_IJNS7_ILi192EEENS7_ILi128EEENS7_ILi96EEEEEELi96ENS_6half_tEfNS_4arch4Sm90ELb0ELb1ELb1ELb0ELb0ELb0ELb0ELb0ELb1ELb1ELb1ELb0EEENS1_21CollectiveEpilogueFwdINS6_IJSA_SC_SB_EEES9_SE_SG_Li384ELb0ELb1ELb1ELb0EEENS1_19SingleTileSchedulerILb0ELb1ELb1ELi192EEEEEEEEEvNT_6ParamsE --------------------------
	.section	.nv.shared._ZN7cutlass13device_kernelIN5flash11enable_sm90INS1_16FlashAttnFwdSm90INS1_25CollectiveMainloopFwdSm90ILi2EN4cute5tupleIJNS5_1CILi1EEES8_S8_EEENS6_IJNS7_ILi192EEENS7_ILi128EEENS7_ILi96EEEEEELi96ENS_6half_tEfNS_4arch4Sm90ELb0ELb1ELb1ELb0ELb0ELb0ELb0ELb0ELb1ELb1ELb1ELb0EEENS1_21CollectiveEpilogueFwdINS6_IJSA_SC_SB_EEES9_SE_SG_Li384ELb0ELb1ELb1ELb0EEENS1_19SingleTileSchedulerILb0ELb1ELb1ELi192EEEEEEEEEvNT_6ParamsE,"aw",@nobits
	.sectionflags	@""
	.align	16
	.zero		1024


//--------------------- .nv.shared._ZN7cutlass13device_kernelIN5flash11enable_sm90INS1_16FlashAttnFwdSm90INS1_25CollectiveMainloopFwdSm90ILi2EN4cute5tupleIJNS5_1CILi1EEES8_S8_EEENS6_IJNS7_ILi192EEENS7_ILi128EEENS7_ILi96EEEEEELi96ENS_6half_tEfNS_4arch4Sm90ELb0ELb1ELb1ELb1ELb0ELb0ELb0ELb0ELb1ELb1ELb1ELb0EEENS1_21CollectiveEpilogueFwdINS6_IJSA_SC_SB_EEES9_SE_SG_Li384ELb1ELb1ELb1ELb0EEENS1_36VarlenDynamicPersistentTileSchedulerILi192ELi128ELi384ELi128ELb1ELb1ELb1ELb1ELb0ELb1EEEEEEEEEvNT_6ParamsE --------------------------
	.section	.nv.shared._ZN7cutlass13device_kernelIN5flash11enable_sm90INS1_16FlashAttnFwdSm90INS1_25CollectiveMainloopFwdSm90ILi2EN4cute5tupleIJNS5_1CILi1EEES8_S8_EEENS6_IJNS7_ILi192EEENS7_ILi128EEENS7_ILi96EEEEEELi96ENS_6half_tEfNS_4arch4Sm90ELb0ELb1ELb1ELb1ELb0ELb0ELb0ELb0ELb1ELb1ELb1ELb0EEENS1_21CollectiveEpilogueFwdINS6_IJSA_SC_SB_EEES9_SE_SG_Li384ELb1ELb1ELb1ELb0EEENS1_36VarlenDynamicPersistentTileSchedulerILi192ELi128ELi384ELi128ELb1ELb1ELb1ELb1ELb0ELb1EEEEEEEEEvNT_6ParamsE,"aw",@nobits
	.sectionflags	@""
	.align	16
	.zero		1024


//--------------------- .nv.shared._ZN7cutlass13device_kernelIN5flash11enable_sm90INS1_16FlashAttnFwdSm90INS1_25CollectiveMainloopFwdSm90ILi2EN4cute5tupleIJNS5_1CILi1EEES8_S8_EEENS6_IJNS7_ILi192EEENS7_ILi128EEENS7_ILi96EEEEEELi96ENS_6half_tEfNS_4arch4Sm90ELb0ELb1ELb1ELb1ELb0ELb1ELb0ELb0ELb1ELb1ELb1ELb0EEENS1_21CollectiveEpilogueFwdINS6_IJSA_SC_SB_EEES9_SE_SG_Li384ELb1ELb1ELb1ELb0EEENS1_36VarlenDynamicPersistentTileSchedulerILi192ELi128ELi384ELi128ELb1ELb1ELb1ELb1ELb0ELb1EEEEEEEEEvNT_6ParamsE --------------------------
	.section	.nv.shared._ZN7cutlass13device_kernelIN5flash11enable_sm90INS1_16FlashAttnFwdSm90INS1_25CollectiveMainloopFwdSm90ILi2EN4cute5tupleIJNS5_1CILi1EEES8_S8_EEENS6_IJNS7_ILi192EEENS7_ILi128EEENS7_ILi96EEEEEELi96ENS_6half_tEfNS_4arch4Sm90ELb0ELb1ELb1ELb1ELb0ELb1ELb0ELb0ELb1ELb1ELb1ELb0EEENS1_21CollectiveEpilogueFwdINS6_IJSA_SC_SB_EEES9_SE_SG_Li384ELb1ELb1ELb1ELb0EEENS1_36VarlenDynamicPersistentTileSchedulerILi192ELi128ELi384ELi128ELb1ELb1ELb1ELb1ELb0ELb1EEEEEEEEEvNT_6ParamsE,"aw",@nobits
	.sectionflags	@""
	.align	16
	.zero		1024


//--------------------- .nv.shared._ZN7cutlass13device_kernelIN5flash11enable_sm90INS1_16FlashAttnFwdSm90INS1_25CollectiveMainloopFwdSm90ILi2EN4cute5tupleIJNS5_1CILi1EEES8_S8_EEENS6_IJNS7_ILi192EEENS7_ILi144EEENS7_ILi96EEEEEELi96ENS_6half_tEfNS_4arch4Sm90ELb1ELb0ELb1ELb0ELb0ELb0ELb0ELb0ELb1ELb1ELb1ELb0EEENS1_21CollectiveEpilogueFwdINS6_IJSA_SC_SB_EEES9_SE_SG_Li384ELb0ELb1ELb1ELb0EEENS1_19SingleTileSchedulerILb0ELb1ELb1ELi192EEEEEEEEEvNT_6ParamsE --------------------------
	.section	.nv.shared._ZN7cutlass13device_kernelIN5flash11enable_sm90INS1_16FlashAttnFwdSm90INS1_25CollectiveMainloopFwdSm90ILi2EN4cute5tupleIJNS5_1CILi1EEES8_S8_EEENS6_IJNS7_ILi192EEENS7_ILi144EEENS7_ILi96EEEEEELi96ENS_6half_tEfNS_4arch4Sm90ELb1ELb0ELb1ELb0ELb0ELb0ELb0ELb0ELb1ELb1ELb1ELb0EEENS1_21CollectiveEpilogueFwdINS6_IJSA_SC_SB_EEES9_SE_SG_Li384ELb0ELb1ELb1ELb0EEENS1_19SingleTileSchedulerILb0ELb1ELb1ELi192EEEEEEEEEvNT_6ParamsE,"aw",@nobits
	.sectionflags	@""
	.align	16
	.zero		1024


//--------------------- .nv.shared._ZN7cutlass13device_kernelIN5flash11enable_sm90INS1_16FlashAttnFwdSm90INS1_25CollectiveMainloopFwdSm90ILi2EN4cute5tupleIJNS5_1CILi1EEES8_S8_EEENS6_IJNS7_ILi192EEENS7_ILi144EEENS7_ILi96EEEEEELi96ENS_6half_tEfNS_4arch4Sm90ELb1ELb0ELb1ELb1ELb0ELb0ELb0ELb0ELb1ELb1ELb1ELb0EEENS1_21CollectiveEpilogueFwdINS6_IJSA_SC_SB_EEES9_SE_SG_Li384ELb1ELb1ELb1ELb0EEENS1_36VarlenDynamicPersistentTileSchedulerILi192ELi144ELi384ELi128ELb1ELb1ELb1ELb1ELb1ELb1EEEEEEEEEvNT_6ParamsE --------------------------
	.section	.nv.shared._ZN7cutlass13device_kernelIN5flash11enable_sm90INS1_16FlashAttnFwdSm90INS1_25CollectiveMainloopFwdSm90ILi2EN4cute5tupleIJNS5_1CILi1EEES8_S8_EEENS6_IJNS7_ILi192EEENS7_ILi144EEENS7_ILi96EEEEEELi96ENS_6half_tEfNS_4arch4Sm90ELb1ELb0ELb1ELb1ELb0ELb0ELb0ELb0ELb1ELb1ELb1ELb0EEENS1_21CollectiveEpilogueFwdINS6_IJSA_SC_SB_EEES9_SE_SG_Li384ELb1ELb1ELb1ELb0EEENS1_36VarlenDynamicPersistentTileSchedulerILi192ELi144ELi384ELi128ELb1ELb1ELb1ELb1ELb1ELb1EEEEEEEEEvNT_6ParamsE,"aw",@nobits
	.sectionflags	@""
	.align	16
	.zero		1024


//--------------------- .nv.shared._ZN7cutlass13device_kernelIN5flash11enable_sm90INS1_16FlashAttnFwdSm90INS1_25CollectiveMainloopFwdSm90ILi2EN4cute5tupleIJNS5_1CILi1EEES8_S8_EEENS6_IJNS7_ILi192EEENS7_ILi144EEENS7_ILi96EEEEEELi96ENS_6half_tEfNS_4arch4Sm90ELb1ELb0ELb1ELb1ELb0ELb1ELb0ELb0ELb1ELb1ELb1ELb0EEENS1_21CollectiveEpilogueFwdINS6_IJSA_SC_SB_EEES9_SE_SG_Li384ELb1ELb1ELb1ELb0EEENS1_36VarlenDynamicPersistentTileSchedulerILi192ELi144ELi384ELi128ELb1ELb1ELb1ELb1ELb1ELb1EEEEEEEEEvNT_6ParamsE --------------------------
	.section	.nv.shared._ZN7cutlass13device_kernelIN5flash11enable_sm90INS1_16FlashAttnFwdSm90INS1_25CollectiveMainloopFwdSm90ILi2EN4cute5tupleIJNS5_1CILi1EEES8_S8_EEENS6_IJNS7_ILi192EEENS7_ILi144EEENS7_ILi96EEEEEELi96ENS_6half_tEfNS_4arch4Sm90ELb1ELb0ELb1ELb1ELb0ELb1ELb0ELb0ELb1ELb1ELb1ELb0EEENS1_21CollectiveEpilogueFwdINS6_IJSA_SC_SB_EEES9_SE_SG_Li384ELb1ELb1ELb1ELb0EEENS1_36VarlenDynamicPersistentTileSchedulerILi192ELi144ELi384ELi128ELb1ELb1ELb1ELb1ELb1ELb1EEEEEEEEEvNT_6ParamsE,"aw",@nobits
	.sectionflags	@""
	.align	16
	.zero		1024


//--------------------- .nv.constant0._ZN7cutlass13device_kernelIN5flash11enable_sm90INS1_16FlashAttnFwdSm90INS1_25CollectiveMainloopFwdSm90ILi2EN4cute5tupleIJNS5_1CILi1EEES8_S8_EEENS6_IJNS7_ILi192EEENS7_ILi144EEENS7_ILi96EEEEEELi96ENS_6half_tEfNS_4arch4Sm90ELb0ELb0ELb1ELb0ELb0ELb0ELb0ELb0ELb1ELb1ELb1ELb0EEENS1_21CollectiveEpilogueFwdINS6_IJSA_SC_SB_EEES9_SE_SG_Li384ELb0ELb1ELb1ELb0EEENS1_19SingleTileSchedulerILb0ELb1ELb1ELi192EEEEEEEEEvNT_6ParamsE --------------------------
	.section	.nv.constant0._ZN7cutlass13device_kernelIN5flash11enable_sm90INS1_16FlashAttnFwdSm90INS1_25CollectiveMainloopFwdSm90ILi2EN4cute5tupleIJNS5_1CILi1EEES8_S8_EEENS6_IJNS7_ILi192EEENS7_ILi144EEENS7_ILi96EEEEEELi96ENS_6half_tEfNS_4arch4Sm90ELb0ELb0ELb1ELb0ELb0ELb0ELb0ELb0ELb1ELb1ELb1ELb0EEENS1_21CollectiveEpilogueFwdINS6_IJSA_SC_SB_EEES9_SE_SG_Li384ELb0ELb1ELb1ELb0EEENS1_19SingleTileSchedulerILb0ELb1ELb1ELi192EEEEEEEEEvNT_6ParamsE,"a",@progbits
	.sectionflags	@""
	.align	4
.nv.constant0._ZN7cutlass13device_kernelIN5flash11enable_sm90INS1_16FlashAttnFwdSm90INS1_25CollectiveMainloopFwdSm90ILi2EN4cute5tupleIJNS5_1CILi1EEES8_S8_EEENS6_IJNS7_ILi192EEENS7_ILi144EEENS7_ILi96EEEEEELi96ENS_6half_tEfNS_4arch4Sm90ELb0ELb0ELb1ELb0ELb0ELb0ELb0ELb0ELb1ELb1ELb1ELb0EEENS1_21CollectiveEpilogueFwdINS6_IJSA_SC_SB_EEES9_SE_SG_Li384ELb0ELb1ELb1ELb0EEENS1_19SingleTileSchedulerILb0ELb1ELb1ELi192EEEEEEEEEvNT_6ParamsE:
	.zero		3200


//--------------------- .nv.constant0._ZN7cutlass13device_kernelIN5flash11enable_sm90INS1_16FlashAttnFwdSm90INS1_25CollectiveMainloopFwdSm90ILi2EN4cute5tupleIJNS5_1CILi1EEES8_S8_EEENS6_IJNS7_ILi192EEENS7_ILi144EEENS7_ILi96EEEEEELi96ENS_6half_tEfNS_4arch4Sm90ELb0ELb0ELb1ELb1ELb0ELb0ELb0ELb0ELb1ELb1ELb1ELb0EEENS1_21CollectiveEpilogueFwdINS6_IJSA_SC_SB_EEES9_SE_SG_Li384ELb1ELb1ELb1ELb0EEENS1_36VarlenDynamicPersistentTileSchedulerILi192ELi144ELi384ELi128ELb1ELb1ELb1ELb0ELb1ELb1EEEEEEEEEvNT_6ParamsE --------------------------
	.section	.nv.constant0._ZN7cutlass13device_kernelIN5flash11enable_sm90INS1_16FlashAttnFwdSm90INS1_25CollectiveMainloopFwdSm90ILi2EN4cute5tupleIJNS5_1CILi1EEES8_S8_EEENS6_IJNS7_ILi192EEENS7_ILi144EEENS7_ILi96EEEEEELi96ENS_6half_tEfNS_4arch4Sm90ELb0ELb0ELb1ELb1ELb0ELb0ELb0ELb0ELb1ELb1ELb1ELb0EEENS1_21CollectiveEpilogueFwdINS6_IJSA_SC_SB_EEES9_SE_SG_Li384ELb1ELb1ELb1ELb0EEENS1_36VarlenDynamicPersistentTileSchedulerILi192ELi144ELi384ELi128ELb1ELb1ELb1ELb0ELb1ELb1EEEEEEEEEvNT_6ParamsE,"a",@progbits
	.sectionflags	@""
	.align	4
.nv.constant0._ZN7cutlass13device_kernelIN5flash11enable_sm90INS1_16FlashAttnFwdSm90INS1_25CollectiveMainloopFwdSm90ILi2EN4cute5tupleIJNS5_1CILi1EEES8_S8_EEENS6_IJNS7_ILi192EEENS7_ILi144EEENS7_ILi96EEEEEELi96ENS_6half_tEfNS_4arch4Sm90ELb0ELb0ELb1ELb1ELb0ELb0ELb0ELb0ELb1ELb1ELb1ELb0EEENS1_21CollectiveEpilogueFwdINS6_IJSA_SC_SB_EEES9_SE_SG_Li384ELb1ELb1ELb1ELb0EEENS1_36VarlenDynamicPersistentTileSchedulerILi192ELi144ELi384ELi128ELb1ELb1ELb1ELb0ELb1ELb1EEEEEEEEEvNT_6ParamsE:
	.zero		3328


//--------------------- .nv.constant0._ZN7cutlass13device_kernelIN5flash11enable_sm90INS1_16FlashAttnFwdSm90INS1_25CollectiveMainloopFwdSm90ILi2EN4cute5tupleIJNS5_1CILi1EEES8_S8_EEENS6_IJNS7_ILi192EEENS7_ILi144EEENS7_ILi96EEEEEELi96ENS_6half_tEfNS_4arch4Sm90ELb0ELb0ELb1ELb1ELb0ELb1ELb0ELb0ELb1ELb1ELb1ELb0EEENS1_21CollectiveEpilogueFwdINS6_IJSA_SC_SB_EEES9_SE_SG_Li384ELb1ELb1ELb1ELb0EEENS1_36VarlenDynamicPersistentTileSchedulerILi192ELi144ELi384ELi128ELb1ELb1ELb1ELb0ELb1ELb1EEEEEEEEEvNT_6ParamsE --------------------------
	.section	.nv.constant0._ZN7cutlass13device_kernelIN5flash11enable_sm90INS1_16FlashAttnFwdSm90INS1_25CollectiveMainloopFwdSm90ILi2EN4cute5tupleIJNS5_1CILi1EEES8_S8_EEENS6_IJNS7_ILi192EEENS7_ILi144EEENS7_ILi96EEEEEELi96ENS_6half_tEfNS_4arch4Sm90ELb0ELb0ELb1ELb1ELb0ELb1ELb0ELb0ELb1ELb1ELb1ELb0EEENS1_21CollectiveEpilogueFwdINS6_IJSA_SC_SB_EEES9_SE_SG_Li384ELb1ELb1ELb1ELb0EEENS1_36VarlenDynamicPersistentTileSchedulerILi192ELi144ELi384ELi128ELb1ELb1ELb1ELb0ELb1ELb1EEEEEEEEEvNT_6ParamsE,"a",@progbits
	.sectionflags	@""
	.align	4
.nv.constant0._ZN7cutlass13device_kernelIN5flash11enable_sm90INS1_16FlashAttnFwdSm90INS1_25CollectiveMainloopFwdSm90ILi2EN4cute5tupleIJNS5_1CILi1EEES8_S8_EEENS6_IJNS7_ILi192EEENS7_ILi144EEENS7_ILi96EEEEEELi96ENS_6half_tEfNS_4arch4Sm90ELb0ELb0ELb1ELb1ELb0ELb1ELb0ELb0ELb1ELb1ELb1ELb0EEENS1_21CollectiveEpilogueFwdINS6_IJSA_SC_SB_EEES9_SE_SG_Li384ELb1ELb1ELb1ELb0EEENS1_36VarlenDynamicPersistentTileSchedulerILi192ELi144ELi384ELi128ELb1ELb1ELb1ELb0ELb1ELb1EEEEEEEEEvNT_6ParamsE:
	.zero		3328


//--------------------- .nv.constant0._ZN7cutlass13device_kernelIN5flash11enable_sm90INS1_16FlashAttnFwdSm90INS1_25CollectiveMainloopFwdSm90ILi2EN4cute5tupleIJNS5_1CILi1EEES8_S8_EEENS6_IJNS7_ILi192EEENS7_ILi128EEENS7_ILi96EEEEEELi96ENS_6half_tEfNS_4arch4Sm90ELb0ELb1ELb1ELb0ELb0ELb0ELb0ELb0ELb1ELb1ELb1ELb0EEENS1_21CollectiveEpilogueFwdINS6_IJSA_SC_SB_EEES9_SE_SG_Li384ELb0ELb1ELb1ELb0EEENS1_19SingleTileSchedulerILb0ELb1ELb1ELi192EEEEEEEEEvNT_6ParamsE --------------------------
	.section	.nv.constant0._ZN7cutlass13device_kernelIN5flash11enable_sm90INS1_16FlashAttnFwdSm90INS1_25CollectiveMainloopFwdSm90ILi2EN4cute5tupleIJNS5_1CILi1EEES8_S8_EEENS6_IJNS7_ILi192EEENS7_ILi128EEENS7_ILi96EEEEEELi96ENS_6half_tEfNS_4arch4Sm90ELb0ELb1ELb1ELb0ELb0ELb0ELb0ELb0ELb1ELb1ELb1ELb0EEENS1_21CollectiveEpilogueFwdINS6_IJSA_SC_SB_EEES9_SE_SG_Li384ELb0ELb1ELb1ELb0EEENS1_19SingleTileSchedulerILb0ELb1ELb1ELi192EEEEEEEEEvNT_6ParamsE,"a",@progbits
	.sectionflags	@""
	.align	4
.nv.constant0._ZN7cutlass13device_kernelIN5flash11enable_sm90INS1_16FlashAttnFwdSm90INS1_25CollectiveMainloopFwdSm90ILi2EN4cute5tupleIJNS5_1CILi1EEES8_S8_EEENS6_IJNS7_ILi192EEENS7_ILi128EEENS7_ILi96EEEEEELi96ENS_6half_tEfNS_4arch4Sm90ELb0ELb1ELb1ELb0ELb0ELb0ELb0ELb0ELb1ELb1ELb1ELb0EEENS1_21CollectiveEpilogueFwdINS6_IJSA_SC_SB_EEES9_SE_SG_Li384ELb0ELb1ELb1ELb0EEENS1_19SingleTileSchedulerILb0ELb1ELb1ELi192EEEEEEEEEvNT_6ParamsE:
	.zero		3200


//--------------------- .nv.constant0._ZN7cutlass13device_kernelIN5flash11enable_sm90INS1_16FlashAttnFwdSm90INS1_25CollectiveMainloopFwdSm90ILi2EN4cute5tupleIJNS5_1CILi1EEES8_S8_EEENS6_IJNS7_ILi192EEENS7_ILi128EEENS7_ILi96EEEEEELi96ENS_6half_tEfNS_4arch4Sm90ELb0ELb1ELb1ELb1ELb0ELb0ELb0ELb0ELb1ELb1ELb1ELb0EEENS1_21CollectiveEpilogueFwdINS6_IJSA_SC_SB_EEES9_SE_SG_Li384ELb1ELb1ELb1ELb0EEENS1_36VarlenDynamicPersistentTileSchedulerILi192ELi128ELi384ELi128ELb1ELb1ELb1ELb1ELb0ELb1EEEEEEEEEvNT_6ParamsE --------------------------
	.section	.nv.constant0._ZN7cutlass13device_kernelIN5flash11enable_sm90INS1_16FlashAttnFwdSm90INS1_25CollectiveMainloopFwdSm90ILi2EN4cute5tupleIJNS5_1CILi1EEES8_S8_EEENS6_IJNS7_ILi192EEENS7_ILi128EEENS7_ILi96EEEEEELi96ENS_6half_tEfNS_4arch4Sm90ELb0ELb1ELb1ELb1ELb0ELb0ELb0ELb0ELb1ELb1ELb1ELb0EEENS1_21CollectiveEpilogueFwdINS6_IJSA_SC_SB_EEES9_SE_SG_Li384ELb1ELb1ELb1ELb0EEENS1_36VarlenDynamicPersistentTileSchedulerILi192ELi128ELi384ELi128ELb1ELb1ELb1ELb1ELb0ELb1EEEEEEEEEvNT_6ParamsE,"a",@progbits
	.sectionflags	@""
	.align	4
.nv.constant0._ZN7cutlass13device_kernelIN5flash11enable_sm90INS1_16FlashAttnFwdSm90INS1_25CollectiveMainloopFwdSm90ILi2EN4cute5tupleIJNS5_1CILi1EEES8_S8_EEENS6_IJNS7_ILi192EEENS7_ILi128EEENS7_ILi96EEEEEELi96ENS_6half_tEfNS_4arch4Sm90ELb0ELb1ELb1ELb1ELb0ELb0ELb0ELb0ELb1ELb1ELb1ELb0EEENS1_21CollectiveEpilogueFwdINS6_IJSA_SC_SB_EEES9_SE_SG_Li384ELb1ELb1ELb1ELb0EEENS1_36VarlenDynamicPersistentTileSchedulerILi192ELi128ELi384ELi128ELb1ELb1ELb1ELb1ELb0ELb1EEEEEEEEEvNT_6ParamsE:
	.zero		3328


//--------------------- .nv.constant0._ZN7cutlass13device_kernelIN5flash11enable_sm90INS1_16FlashAttnFwdSm90INS1_25CollectiveMainloopFwdSm90ILi2EN4cute5tupleIJNS5_1CILi1EEES8_S8_EEENS6_IJNS7_ILi192EEENS7_ILi128EEENS7_ILi96EEEEEELi96ENS_6half_tEfNS_4arch4Sm90ELb0ELb1ELb1ELb1ELb0ELb1ELb0ELb0ELb1ELb1ELb1ELb0EEENS1_21CollectiveEpilogueFwdINS6_IJSA_SC_SB_EEES9_SE_SG_Li384ELb1ELb1ELb1ELb0EEENS1_36VarlenDynamicPersistentTileSchedulerILi192ELi128ELi384ELi128ELb1ELb1ELb1ELb1ELb0ELb1EEEEEEEEEvNT_6ParamsE --------------------------
	.section	.nv.constant0._ZN7cutlass13device_kernelIN5flash11enable_sm90INS1_16FlashAttnFwdSm90INS1_25CollectiveMainloopFwdSm90ILi2EN4cute5tupleIJNS5_1CILi1EEES8_S8_EEENS6_IJNS7_ILi192EEENS7_ILi128EEENS7_ILi96EEEEEELi96ENS_6half_tEfNS_4arch4Sm90ELb0ELb1ELb1ELb1ELb0ELb1ELb0ELb0ELb1ELb1ELb1ELb0EEENS1_21CollectiveEpilogueFwdINS6_IJSA_SC_SB_EEES9_SE_SG_Li384ELb1ELb1ELb1ELb0EEENS1_36VarlenDynamicPersistentTileSchedulerILi192ELi128ELi384ELi128ELb1ELb1ELb1ELb1ELb0ELb1EEEEEEEEEvNT_6ParamsE,"a",@progbits
	.sectionflags	@""
	.align	4
.nv.constant0._ZN7cutlass13device_kernelIN5flash11enable_sm90INS1_16FlashAttnFwdSm90INS1_25CollectiveMainloopFwdSm90ILi2EN4cute5tupleIJNS5_1CILi1EEES8_S8_EEENS6_IJNS7_ILi192EEENS7_ILi128EEENS7_ILi96EEEEEELi96ENS_6half_tEfNS_4arch4Sm90ELb0ELb1ELb1ELb1ELb0ELb1ELb0ELb0ELb1ELb1ELb1ELb0EEENS1_21CollectiveEpilogueFwdINS6_IJSA_SC_SB_EEES9_SE_SG_Li384ELb1ELb1ELb1ELb0EEENS1_36VarlenDynamicPersistentTileSchedulerILi192ELi128ELi384ELi128ELb1ELb1ELb1ELb1ELb0ELb1EEEEEEEEEvNT_6ParamsE:
	.zero		3328


//--------------------- .nv.constant0._ZN7cutlass13device_kernelIN5flash11enable_sm90INS1_16FlashAttnFwdSm90INS1_25CollectiveMainloopFwdSm90ILi2EN4cute5tupleIJNS5_1CILi1EEES8_S8_EEENS6_IJNS7_ILi192EEENS7_ILi144EEENS7_ILi96EEEEEELi96ENS_6half_tEfNS_4arch4Sm90ELb1ELb0ELb1ELb0ELb0ELb0ELb0ELb0ELb1ELb1ELb1ELb0EEENS1_21CollectiveEpilogueFwdINS6_IJSA_SC_SB_EEES9_SE_SG_Li384ELb0ELb1ELb1ELb0EEENS1_19SingleTileSchedulerILb0ELb1ELb1ELi192EEEEEEEEEvNT_6ParamsE --------------------------
	.section	.nv.constant0._ZN7cutlass13device_kernelIN5flash11enable_sm90INS1_16FlashAttnFwdSm90INS1_25CollectiveMainloopFwdSm90ILi2EN4cute5tupleIJNS5_1CILi1EEES8_S8_EEENS6_IJNS7_ILi192EEENS7_ILi144EEENS7_ILi96EEEEEELi96ENS_6half_tEfNS_4arch4Sm90ELb1ELb0ELb1ELb0ELb0ELb0ELb0ELb0ELb1ELb1ELb1ELb0EEENS1_21CollectiveEpilogueFwdINS6_IJSA_SC_SB_EEES9_SE_SG_Li384ELb0ELb1ELb1ELb0EEENS1_19SingleTileSchedulerILb0ELb1ELb1ELi192EEEEEEEEEvNT_6ParamsE,"a",@progbits
	.sectionflags	@""
	.align	4
.nv.constant0._ZN7cutlass13device_kernelIN5flash11enable_sm90INS1_16FlashAttnFwdSm90INS1_25CollectiveMainloopFwdSm90ILi2EN4cute5tupleIJNS5_1CILi1EEES8_S8_EEENS6_IJNS7_ILi192EEENS7_ILi144EEENS7_ILi96EEEEEELi96ENS_6half_tEfNS_4arch4Sm90ELb1ELb0ELb1ELb0ELb0ELb0ELb0ELb0ELb1ELb1ELb1ELb0EEENS1_21CollectiveEpilogueFwdINS6_IJSA_SC_SB_EEES9_SE_SG_Li384ELb0ELb1ELb1ELb0EEENS1_19SingleTileSchedulerILb0ELb1ELb1ELi192EEEEEEEEEvNT_6ParamsE:
	.zero		3200


//--------------------- .nv.constant0._ZN7cutlass13device_kernelIN5flash11enable_sm90INS1_16FlashAttnFwdSm90INS1_25CollectiveMainloopFwdSm90ILi2EN4cute5tupleIJNS5_1CILi1EEES8_S8_EEENS6_IJNS7_ILi192EEENS7_ILi144EEENS7_ILi96EEEEEELi96ENS_6half_tEfNS_4arch4Sm90ELb1ELb0ELb1ELb1ELb0ELb0ELb0ELb0ELb1ELb1ELb1ELb0EEENS1_21CollectiveEpilogueFwdINS6_IJSA_SC_SB_EEES9_SE_SG_Li384ELb1ELb1ELb1ELb0EEENS1_36VarlenDynamicPersistentTileSchedulerILi192ELi144ELi384ELi128ELb1ELb1ELb1ELb1ELb1ELb1EEEEEEEEEvNT_6ParamsE --------------------------
	.section	.nv.constant0._ZN7cutlass13device_kernelIN5flash11enable_sm90INS1_16FlashAttnFwdSm90INS1_25CollectiveMainloopFwdSm90ILi2EN4cute5tupleIJNS5_1CILi1EEES8_S8_EEENS6_IJNS7_ILi192EEENS7_ILi144EEENS7_ILi96EEEEEELi96ENS_6half_tEfNS_4arch4Sm90ELb1ELb0ELb1ELb1ELb0ELb0ELb0ELb0ELb1ELb1ELb1ELb0EEENS1_21CollectiveEpilogueFwdINS6_IJSA_SC_SB_EEES9_SE_SG_Li384ELb1ELb1ELb1ELb0EEENS1_36VarlenDynamicPersistentTileSchedulerILi192ELi144ELi384ELi128ELb1ELb1ELb1ELb1ELb1ELb1EEEEEEEEEvNT_6ParamsE,"a",@progbits
	.sectionflags	@""
	.align	4
.nv.constant0._ZN7cutlass13device_kernelIN5flash11enable_sm90INS1_16FlashAttnFwdSm90INS1_25CollectiveMainloopFwdSm90ILi2EN4cute5tupleIJNS5_1CILi1EEES8_S8_EEENS6_IJNS7_ILi192EEENS7_ILi144EEENS7_ILi96EEEEEELi96ENS_6half_tEfNS_4arch4Sm90ELb1ELb0ELb1ELb1ELb0ELb0ELb0ELb0ELb1ELb1ELb1ELb0EEENS1_21CollectiveEpilogueFwdINS6_IJSA_SC_SB_EEES9_SE_SG_Li384ELb1ELb1ELb1ELb0EEENS1_36VarlenDynamicPersistentTileSchedulerILi192ELi144ELi384ELi128ELb1ELb1ELb1ELb1ELb1ELb1EEEEEEEEEvNT_6ParamsE:
	.zero		3328


//--------------------- .nv.constant0._ZN7cutlass13device_kernelIN5flash11enable_sm90INS1_16FlashAttnFwdSm90INS1_25CollectiveMainloopFwdSm90ILi2EN4cute5tupleIJNS5_1CILi1EEES8_S8_EEENS6_IJNS7_ILi192EEENS7_ILi144EEENS7_ILi96EEEEEELi96ENS_6half_tEfNS_4arch4Sm90ELb1ELb0ELb1ELb1ELb0ELb1ELb0ELb0ELb1ELb1ELb1ELb0EEENS1_21CollectiveEpilogueFwdINS6_IJSA_SC_SB_EEES9_SE_SG_Li384ELb1ELb1ELb1ELb0EEENS1_36VarlenDynamicPersistentTileSchedulerILi192ELi144ELi384ELi128ELb1ELb1ELb1ELb1ELb1ELb1EEEEEEEEEvNT_6ParamsE --------------------------
	.section	.nv.constant0._ZN7cutlass13device_kernelIN5flash11enable_sm90INS1_16FlashAttnFwdSm90INS1_25CollectiveMainloopFwdSm90ILi2EN4cute5tupleIJNS5_1CILi1EEES8_S8_EEENS6_IJNS7_ILi192EEENS7_ILi144EEENS7_ILi96EEEEEELi96ENS_6half_tEfNS_4arch4Sm90ELb1ELb0ELb1ELb1ELb0ELb1ELb0ELb0ELb1ELb1ELb1ELb0EEENS1_21CollectiveEpilogueFwdINS6_IJSA_SC_SB_EEES9_SE_SG_Li384ELb1ELb1ELb1ELb0EEENS1_36VarlenDynamicPersistentTileSchedulerILi192ELi144ELi384ELi128ELb1ELb1ELb1ELb1ELb1ELb1EEEEEEEEEvNT_6ParamsE,"a",@progbits
	.sectionflags	@""
	.align	4
.nv.constant0._ZN7cutlass13device_kernelIN5flash11enable_sm90INS1_16FlashAttnFwdSm90INS1_25CollectiveMainloopFwdSm90ILi2EN4cute5tupleIJNS5_1CILi1EEES8_S8_EEENS6_IJNS7_ILi192EEENS7_ILi144EEENS7_ILi96EEEEEELi96ENS_6half_tEfNS_4arch4Sm90ELb1ELb0ELb1ELb1ELb0ELb1ELb0ELb0ELb1ELb1ELb1ELb0EEENS1_21CollectiveEpilogueFwdINS6_IJSA_SC_SB_EEES9_SE_SG_Li384ELb1ELb1ELb1ELb0EEENS1_36VarlenDynamicPersistentTileSchedulerILi192ELi144ELi384ELi128ELb1ELb1ELb1ELb1ELb1ELb1EEEEEEEEEvNT_6ParamsE:
	.zero		3328


//--------------------- SYMBOLS --------------------------

	.type		.nv.reservedSmem.offset0,@object
	.size		.nv.reservedSmem.offset0,0x4
	.type		__assertfail,@function
